// Copyright (c) 2024, Jay Shah, Ganesh Bikshandi, Ying Zhang, Vijay Thakkar, Pradeep Ramani, Tri Dao.
// Splitting the different template instantiations to different files to speed up compilation.
// This file is auto-generated. See "generate_kernels.py"

#include "flash_fwd_launch_template.h"

#ifndef FLASHATTENTION_DISABLE_HDIM96
template void run_mha_fwd_<90, cutlass::float_e4m3_t, 96, 96, true, false, true, true>(Flash_fwd_params &params, cudaStream_t stream);
#endif


// ===== COMPILED SASS (sm_90a) =====

	.target	sm_90a

	.elftype	@"ET_EXEC"


//--------------------- .note.nv.tkinfo           --------------------------
	.section	.note.nv.tkinfo,"",@"SHT_NOTE"
	.sectionflags	@"SHF_NOTE_NV_TKINFO"
	.tkinfo
        /*0018*/ 	.word	0x00000002
        /*0030*/ 	.string	""
        /*0030*/ 	.string	"ptxas"
        /*0030*/ 	.string	"Cuda compilation tools, release 13.0, V13.0.88"
        /*0030*/ 	.string	"Build cuda_13.0.r13.0/compiler.36424714_0"
        /*0030*/ 	.string	"-arch sm_90a -m 64 "



//--------------------- .note.nv.cuinfo           --------------------------
	.section	.note.nv.cuinfo,"",@"SHT_NOTE"
	.sectionflags	@"SHF_NOTE_NV_CUINFO"
        /*0018*/ 	.short	0x0002
        /*001a*/ 	.short	0x005a
        /*001c*/ 	.short	0x0082
	.zero		2


//--------------------- .nv.info                  --------------------------
	.section	.nv.info,"",@"SHT_CUDA_INFO"
	.align	4


	//----- nvinfo : EIATTR_REGCOUNT
	.align		4
        /*0000*/ 	.byte	0x04, 0x2f
        /*0002*/ 	.short	(.L_21 - .L_20)
	.align		4
.L_20:
        /*0004*/ 	.word	index@(_ZN7cutlass13device_kernelIN5flash11enable_sm90INS1_16FlashAttnFwdSm90INS1_25CollectiveMainloopFwdSm90ILi2EN4cute5tupleIJNS5_1CILi1EEES8_S8_EEENS6_IJNS7_ILi192EEENS7_ILi128EEENS7_ILi96EEEEEELi96ENS_12float_e4m3_tEfNS_4arch4Sm90ELb1ELb0ELb1ELb1ELb0ELb1ELb0ELb1ELb1ELb1ELb1ELb0EEENS1_21CollectiveEpilogueFwdINS6_IJSA_SC_SB_EEES9_NS_10bfloat16_tESG_Li384ELb1ELb1ELb1ELb1EEENS1_36VarlenDynamicPersistentTileSchedulerILi192ELi128ELi384ELi128ELb1ELb1ELb1ELb1ELb1ELb1EEEEEEEEEvNT_6ParamsE)
        /*0008*/ 	.word	0x00000080


	//----- nvinfo : EIATTR_FRAME_SIZE
	.align		4
.L_21:
        /*000c*/ 	.byte	0x04, 0x11
        /*000e*/ 	.short	(.L_23 - .L_22)
	.align		4
.L_22:
        /*0010*/ 	.word	index@(_ZN7cutlass13device_kernelIN5flash11enable_sm90INS1_16FlashAttnFwdSm90INS1_25CollectiveMainloopFwdSm90ILi2EN4cute5tupleIJNS5_1CILi1EEES8_S8_EEENS6_IJNS7_ILi192EEENS7_ILi128EEENS7_ILi96EEEEEELi96ENS_12float_e4m3_tEfNS_4arch4Sm90ELb1ELb0ELb1ELb1ELb0ELb1ELb0ELb1ELb1ELb1ELb1ELb0EEENS1_21CollectiveEpilogueFwdINS6_IJSA_SC_SB_EEES9_NS_10bfloat16_tESG_Li384ELb1ELb1ELb1ELb1EEENS1_36VarlenDynamicPersistentTileSchedulerILi192ELi128ELi384ELi128ELb1ELb1ELb1ELb1ELb1ELb1EEEEEEEEEvNT_6ParamsE)
        /*0014*/ 	.word	0x00000088


	//----- nvinfo : EIATTR_REGCOUNT
	.align		4
.L_23:
        /*0018*/ 	.byte	0x04, 0x2f
        /*001a*/ 	.short	(.L_25 - .L_24)
	.align		4
.L_24:
        /*001c*/ 	.word	index@(_ZN7cutlass13device_kernelIN5flash11enable_sm90INS1_16FlashAttnFwdSm90INS1_25CollectiveMainloopFwdSm90ILi2EN4cute5tupleIJNS5_1CILi1EEES8_S8_EEENS6_IJNS7_ILi192EEENS7_ILi128EEENS7_ILi96EEEEEELi96ENS_12float_e4m3_tEfNS_4arch4Sm90ELb1ELb0ELb1ELb1ELb0ELb0ELb0ELb1ELb1ELb1ELb1ELb0EEENS1_21CollectiveEpilogueFwdINS6_IJSA_SC_SB_EEES9_NS_10bfloat16_tESG_Li384ELb1ELb1ELb1ELb1EEENS1_36VarlenDynamicPersistentTileSchedulerILi192ELi128ELi384ELi128ELb1ELb1ELb1ELb1ELb1ELb1EEEEEEEEEvNT_6ParamsE)
        /*0020*/ 	.word	0x00000080


	//----- nvinfo : EIATTR_FRAME_SIZE
	.align		4
.L_25:
        /*0024*/ 	.byte	0x04, 0x11
        /*0026*/ 	.short	(.L_27 - .L_26)
	.align		4
.L_26:
        /*0028*/ 	.word	index@(_ZN7cutlass13device_kernelIN5flash11enable_sm90INS1_16FlashAttnFwdSm90INS1_25CollectiveMainloopFwdSm90ILi2EN4cute5tupleIJNS5_1CILi1EEES8_S8_EEENS6_IJNS7_ILi192EEENS7_ILi128EEENS7_ILi96EEEEEELi96ENS_12float_e4m3_tEfNS_4arch4Sm90ELb1ELb0ELb1ELb1ELb0ELb0ELb0ELb1ELb1ELb1ELb1ELb0EEENS1_21CollectiveEpilogueFwdINS6_IJSA_SC_SB_EEES9_NS_10bfloat16_tESG_Li384ELb1ELb1ELb1ELb1EEENS1_36VarlenDynamicPersistentTileSchedulerILi192ELi128ELi384ELi128ELb1ELb1ELb1ELb1ELb1ELb1EEEEEEEEEvNT_6ParamsE)
        /*002c*/ 	.word	0x00000020


	//----- nvinfo : EIATTR_REGCOUNT
	.align		4
.L_27:
        /*0030*/ 	.byte	0x04, 0x2f
        /*0032*/ 	.short	(.L_29 - .L_28)
	.align		4
.L_28:
        /*0034*/ 	.word	index@(_ZN7cutlass13device_kernelIN5flash11enable_sm90INS1_16FlashAttnFwdSm90INS1_25CollectiveMainloopFwdSm90ILi2EN4cute5tupleIJNS5_1CILi1EEES8_S8_EEENS6_IJNS7_ILi192EEENS7_ILi128EEENS7_ILi96EEEEEELi96ENS_12float_e4m3_tEfNS_4arch4Sm90ELb1ELb0ELb1ELb0ELb0ELb0ELb0ELb1ELb1ELb1ELb1ELb0EEENS1_21CollectiveEpilogueFwdINS6_IJSA_SC_SB_EEES9_NS_10bfloat16_tESG_Li384ELb0ELb1ELb1ELb1EEENS1_19SingleTileSchedulerILb0ELb1ELb1ELi192EEEEEEEEEvNT_6ParamsE)
        /*0038*/ 	.word	0x00000080


	//----- nvinfo : EIATTR_FRAME_SIZE
	.align		4
.L_29:
        /*003c*/ 	.byte	0x04, 0x11
        /*003e*/ 	.short	(.L_31 - .L_30)
	.align		4
.L_30:
        /*0040*/ 	.word	index@(_ZN7cutlass13device_kernelIN5flash11enable_sm90INS1_16FlashAttnFwdSm90INS1_25CollectiveMainloopFwdSm90ILi2EN4cute5tupleIJNS5_1CILi1EEES8_S8_EEENS6_IJNS7_ILi192EEENS7_ILi128EEENS7_ILi96EEEEEELi96ENS_12float_e4m3_tEfNS_4arch4Sm90ELb1ELb0ELb1ELb0ELb0ELb0ELb0ELb1ELb1ELb1ELb1ELb0EEENS1_21CollectiveEpilogueFwdINS6_IJSA_SC_SB_EEES9_NS_10bfloat16_tESG_Li384ELb0ELb1ELb1ELb1EEENS1_19SingleTileSchedulerILb0ELb1ELb1ELi192EEEEEEEEEvNT_6ParamsE)
        /*0044*/ 	.word	0x00000000


	//----- nvinfo : EIATTR_REGCOUNT
	.align		4
.L_31:
        /*0048*/ 	.byte	0x04, 0x2f
        /*004a*/ 	.short	(.L_33 - .L_32)
	.align		4
.L_32:
        /*004c*/ 	.word	index@(_ZN7cutlass13device_kernelIN5flash11enable_sm90INS1_16FlashAttnFwdSm90INS1_25CollectiveMainloopFwdSm90ILi2EN4cute5tupleIJNS5_1CILi1EEES8_S8_EEENS6_IJNS7_ILi192EEENS7_ILi128EEENS7_ILi96EEEEEELi96ENS_12float_e4m3_tEfNS_4arch4Sm90ELb0ELb1ELb1ELb1ELb0ELb1ELb0ELb1ELb1ELb1ELb1ELb0EEENS1_21CollectiveEpilogueFwdINS6_IJSA_SC_SB_EEES9_NS_10bfloat16_tESG_Li384ELb1ELb1ELb1ELb1EEENS1_36VarlenDynamicPersistentTileSchedulerILi192ELi128ELi384ELi128ELb1ELb1ELb1ELb1ELb0ELb1EEEEEEEEEvNT_6ParamsE)
        /*0050*/ 	.word	0x00000080


	//----- nvinfo : EIATTR_FRAME_SIZE
	.align		4
.L_33:
        /*0054*/ 	.byte	0x04, 0x11
        /*0056*/ 	.short	(.L_35 - .L_34)
	.align		4
.L_34:
        /*0058*/ 	.word	index@(_ZN7cutlass13device_kernelIN5flash11enable_sm90INS1_16FlashAttnFwdSm90INS1_25CollectiveMainloopFwdSm90ILi2EN4cute5tupleIJNS5_1CILi1EEES8_S8_EEENS6_IJNS7_ILi192EEENS7_ILi128EEENS7_ILi96EEEEEELi96ENS_12float_e4m3_tEfNS_4arch4Sm90ELb0ELb1ELb1ELb1ELb0ELb1ELb0ELb1ELb1ELb1ELb1ELb0EEENS1_21CollectiveEpilogueFwdINS6_IJSA_SC_SB_EEES9_NS_10bfloat16_tESG_Li384ELb1ELb1ELb1ELb1EEENS1_36VarlenDynamicPersistentTileSchedulerILi192ELi128ELi384ELi128ELb1ELb1ELb1ELb1ELb0ELb1EEEEEEEEEvNT_6ParamsE)
        /*005c*/ 	.word	0x00000090


	//----- nvinfo : EIATTR_REGCOUNT
	.align		4
.L_35:
        /*0060*/ 	.byte	0x04, 0x2f
        /*0062*/ 	.short	(.L_37 - .L_36)
	.align		4
.L_36:
        /*0064*/ 	.word	index@(_ZN7cutlass13device_kernelIN5flash11enable_sm90INS1_16FlashAttnFwdSm90INS1_25CollectiveMainloopFwdSm90ILi2EN4cute5tupleIJNS5_1CILi1EEES8_S8_EEENS6_IJNS7_ILi192EEENS7_ILi128EEENS7_ILi96EEEEEELi96ENS_12float_e4m3_tEfNS_4arch4Sm90ELb0ELb1ELb1ELb1ELb0ELb0ELb0ELb1ELb1ELb1ELb1ELb0EEENS1_21CollectiveEpilogueFwdINS6_IJSA_SC_SB_EEES9_NS_10bfloat16_tESG_Li384ELb1ELb1ELb1ELb1EEENS1_36VarlenDynamicPersistentTileSchedulerILi192ELi128ELi384ELi128ELb1ELb1ELb1ELb1ELb0ELb1EEEEEEEEEvNT_6ParamsE)
        /*0068*/ 	.word	0x00000080


	//----- nvinfo : EIATTR_FRAME_SIZE
	.align		4
.L_37:
        /*006c*/ 	.byte	0x04, 0x11
        /*006e*/ 	.short	(.L_39 - .L_38)
	.align		4
.L_38:
        /*0070*/ 	.word	index@(_ZN7cutlass13device_kernelIN5flash11enable_sm90INS1_16FlashAttnFwdSm90INS1_25CollectiveMainloopFwdSm90ILi2EN4cute5tupleIJNS5_1CILi1EEES8_S8_EEENS6_IJNS7_ILi192EEENS7_ILi128EEENS7_ILi96EEEEEELi96ENS_12float_e4m3_tEfNS_4arch4Sm90ELb0ELb1ELb1ELb1ELb0ELb0ELb0ELb1ELb1ELb1ELb1ELb0EEENS1_21CollectiveEpilogueFwdINS6_IJSA_SC_SB_EEES9_NS_10bfloat16_tESG_Li384ELb1ELb1ELb1ELb1EEENS1_36VarlenDynamicPersistentTileSchedulerILi192ELi128ELi384ELi128ELb1ELb1ELb1ELb1ELb0ELb1EEEEEEEEEvNT_6ParamsE)
        /*0074*/ 	.word	0x00000020


	//----- nvinfo : EIATTR_REGCOUNT
	.align		4
.L_39:
        /*0078*/ 	.byte	0x04, 0x2f
        /*007a*/ 	.short	(.L_41 - .L_40)
	.align		4
.L_40:
        /*007c*/ 	.word	index@(_ZN7cutlass13device_kernelIN5flash11enable_sm90INS1_16FlashAttnFwdSm90INS1_25CollectiveMainloopFwdSm90ILi2EN4cute5tupleIJNS5_1CILi1EEES8_S8_EEENS6_IJNS7_ILi192EEENS7_ILi128EEENS7_ILi96EEEEEELi96ENS_12float_e4m3_tEfNS_4arch4Sm90ELb0ELb1ELb1ELb0ELb0ELb0ELb0ELb1ELb1ELb1ELb1ELb0EEENS1_21CollectiveEpilogueFwdINS6_IJSA_SC_SB_EEES9_NS_10bfloat16_tESG_Li384ELb0ELb1ELb1ELb1EEENS1_19SingleTileSchedulerILb0ELb1ELb1ELi192EEEEEEEEEvNT_6ParamsE)
        /*0080*/ 	.word	0x00000080


	//----- nvinfo : EIATTR_FRAME_SIZE
	.align		4
.L_41:
        /*0084*/ 	.byte	0x04, 0x11
        /*0086*/ 	.short	(.L_43 - .L_42)
	.align		4
.L_42:
        /*0088*/ 	.word	index@(_ZN7cutlass13device_kernelIN5flash11enable_sm90INS1_16FlashAttnFwdSm90INS1_25CollectiveMainloopFwdSm90ILi2EN4cute5tupleIJNS5_1CILi1EEES8_S8_EEENS6_IJNS7_ILi192EEENS7_ILi128EEENS7_ILi96EEEEEELi96ENS_12float_e4m3_tEfNS_4arch4Sm90ELb0ELb1ELb1ELb0ELb0ELb0ELb0ELb1ELb1ELb1ELb1ELb0EEENS1_21CollectiveEpilogueFwdINS6_IJSA_SC_SB_EEES9_NS_10bfloat16_tESG_Li384ELb0ELb1ELb1ELb1EEENS1_19SingleTileSchedulerILb0ELb1ELb1ELi192EEEEEEEEEvNT_6ParamsE)
        /*008c*/ 	.word	0x00000000


	//----- nvinfo : EIATTR_REGCOUNT
	.align		4
.L_43:
        /*0090*/ 	.byte	0x04, 0x2f
        /*0092*/ 	.short	(.L_45 - .L_44)
	.align		4
.L_44:
        /*0094*/ 	.word	index@(_ZN7cutlass13device_kernelIN5flash11enable_sm90INS1_16FlashAttnFwdSm90INS1_25CollectiveMainloopFwdSm90ILi2EN4cute5tupleIJNS5_1CILi1EEES8_S8_EEENS6_IJNS7_ILi192EEENS7_ILi128EEENS7_ILi96EEEEEELi96ENS_12float_e4m3_tEfNS_4arch4Sm90ELb0ELb0ELb1ELb1ELb0ELb1ELb0ELb1ELb1ELb1ELb1ELb0EEENS1_21CollectiveEpilogueFwdINS6_IJSA_SC_SB_EEES9_NS_10bfloat16_tESG_Li384ELb1ELb1ELb1ELb1EEENS1_36VarlenDynamicPersistentTileSchedulerILi192ELi128ELi384ELi128ELb1ELb1ELb1ELb0ELb1ELb1EEEEEEEEEvNT_6ParamsE)
        /*0098*/ 	.word	0x00000080


	//----- nvinfo : EIATTR_FRAME_SIZE
	.align		4
.L_45:
        /*009c*/ 	.byte	0x04, 0x11
        /*009e*/ 	.short	(.L_47 - .L_46)
	.align		4
.L_46:
        /*00a0*/ 	.word	index@(_ZN7cutlass13device_kernelIN5flash11enable_sm90INS1_16FlashAttnFwdSm90INS1_25CollectiveMainloopFwdSm90ILi2EN4cute5tupleIJNS5_1CILi1EEES8_S8_EEENS6_IJNS7_ILi192EEENS7_ILi128EEENS7_ILi96EEEEEELi96ENS_12float_e4m3_tEfNS_4arch4Sm90ELb0ELb0ELb1ELb1ELb0ELb1ELb0ELb1ELb1ELb1ELb1ELb0EEENS1_21CollectiveEpilogueFwdINS6_IJSA_SC_SB_EEES9_NS_10bfloat16_tESG_Li384ELb1ELb1ELb1ELb1EEENS1_36VarlenDynamicPersistentTileSchedulerILi192ELi128ELi384ELi128ELb1ELb1ELb1ELb0ELb1ELb1EEEEEEEEEvNT_6ParamsE)
        /*00a4*/ 	.word	0x00000090


	//----- nvinfo : EIATTR_REGCOUNT
	.align		4
.L_47:
        /*00a8*/ 	.byte	0x04, 0x2f
        /*00aa*/ 	.short	(.L_49 - .L_48)
	.align		4
.L_48:
        /*00ac*/ 	.word	index@(_ZN7cutlass13device_kernelIN5flash11enable_sm90INS1_16FlashAttnFwdSm90INS1_25CollectiveMainloopFwdSm90ILi2EN4cute5tupleIJNS5_1CILi1EEES8_S8_EEENS6_IJNS7_ILi192EEENS7_ILi128EEENS7_ILi96EEEEEELi96ENS_12float_e4m3_tEfNS_4arch4Sm90ELb0ELb0ELb1ELb1ELb0ELb0ELb0ELb1ELb1ELb1ELb1ELb0EEENS1_21CollectiveEpilogueFwdINS6_IJSA_SC_SB_EEES9_NS_10bfloat16_tESG_Li384ELb1ELb1ELb1ELb1EEENS1_36VarlenDynamicPersistentTileSchedulerILi192ELi128ELi384ELi128ELb1ELb1ELb1ELb0ELb1ELb1EEEEEEEEEvNT_6ParamsE)
        /*00b0*/ 	.word	0x00000080


	//----- nvinfo : EIATTR_FRAME_SIZE
	.align		4
.L_49:
        /*00b4*/ 	.byte	0x04, 0x11
        /*00b6*/ 	.short	(.L_51 - .L_50)
	.align		4
.L_50:
        /*00b8*/ 	.word	index@(_ZN7cutlass13device_kernelIN5flash11enable_sm90INS1_16FlashAttnFwdSm90INS1_25CollectiveMainloopFwdSm90ILi2EN4cute5tupleIJNS5_1CILi1EEES8_S8_EEENS6_IJNS7_ILi192EEENS7_ILi128EEENS7_ILi96EEEEEELi96ENS_12float_e4m3_tEfNS_4arch4Sm90ELb0ELb0ELb1ELb1ELb0ELb0ELb0ELb1ELb1ELb1ELb1ELb0EEENS1_21CollectiveEpilogueFwdINS6_IJSA_SC_SB_EEES9_NS_10bfloat16_tESG_Li384ELb1ELb1ELb1ELb1EEENS1_36VarlenDynamicPersistentTileSchedulerILi192ELi128ELi384ELi128ELb1ELb1ELb1ELb0ELb1ELb1EEEEEEEEEvNT_6ParamsE)
        /*00bc*/ 	.word	0x00000028


	//----- nvinfo : EIATTR_REGCOUNT
	.align		4
.L_51:
        /*00c0*/ 	.byte	0x04, 0x2f
        /*00c2*/ 	.short	(.L_53 - .L_52)
	.align		4
.L_52:
        /*00c4*/ 	.word	index@(_ZN7cutlass13device_kernelIN5flash11enable_sm90INS1_16FlashAttnFwdSm90INS1_25CollectiveMainloopFwdSm90ILi2EN4cute5tupleIJNS5_1CILi1EEES8_S8_EEENS6_IJNS7_ILi192EEENS7_ILi128EEENS7_ILi96EEEEEELi96ENS_12float_e4m3_tEfNS_4arch4Sm90ELb0ELb0ELb1ELb0ELb0ELb0ELb0ELb1ELb1ELb1ELb1ELb0EEENS1_21CollectiveEpilogueFwdINS6_IJSA_SC_SB_EEES9_NS_10bfloat16_tESG_Li384ELb0ELb1ELb1ELb1EEENS1_19SingleTileSchedulerILb0ELb1ELb1ELi192EEEEEEEEEvNT_6ParamsE)
        /*00c8*/ 	.word	0x00000080


	//----- nvinfo : EIATTR_FRAME_SIZE
	.align		4
.L_53:
        /*00cc*/ 	.byte	0x04, 0x11
        /*00ce*/ 	.short	(.L_55 - .L_54)
	.align		4
.L_54:
        /*00d0*/ 	.word	index@(_ZN7cutlass13device_kernelIN5flash11enable_sm90INS1_16FlashAttnFwdSm90INS1_25CollectiveMainloopFwdSm90ILi2EN4cute5tupleIJNS5_1CILi1EEES8_S8_EEENS6_IJNS7_ILi192EEENS7_ILi128EEENS7_ILi96EEEEEELi96ENS_12float_e4m3_tEfNS_4arch4Sm90ELb0ELb0ELb1ELb0ELb0ELb0ELb0ELb1ELb1ELb1ELb1ELb0EEENS1_21CollectiveEpilogueFwdINS6_IJSA_SC_SB_EEES9_NS_10bfloat16_tESG_Li384ELb0ELb1ELb1ELb1EEENS1_19SingleTileSchedulerILb0ELb1ELb1ELi192EEEEEEEEEvNT_6ParamsE)
        /*00d4*/ 	.word	0x00000000


	//----- nvinfo : EIATTR_MIN_STACK_SIZE
	.align		4
.L_55:
        /*00d8*/ 	.byte	0x04, 0x12
        /*00da*/ 	.short	(.L_57 - .L_56)
	.align		4
.L_56:
        /*00dc*/ 	.word	index@(_ZN7cutlass13device_kernelIN5flash11enable_sm90INS1_16FlashAttnFwdSm90INS1_25CollectiveMainloopFwdSm90ILi2EN4cute5tupleIJNS5_1CILi1EEES8_S8_EEENS6_IJNS7_ILi192EEENS7_ILi128EEENS7_ILi96EEEEEELi96ENS_12float_e4m3_tEfNS_4arch4Sm90ELb0ELb0ELb1ELb0ELb0ELb0ELb0ELb1ELb1ELb1ELb1ELb0EEENS1_21CollectiveEpilogueFwdINS6_IJSA_SC_SB_EEES9_NS_10bfloat16_tESG_Li384ELb0ELb1ELb1ELb1EEENS1_19SingleTileSchedulerILb0ELb1ELb1ELi192EEEEEEEEEvNT_6ParamsE)
        /*00e0*/ 	.word	0x00000000


	//----- nvinfo : EIATTR_MIN_STACK_SIZE
	.align		4
.L_57:
        /*00e4*/ 	.byte	0x04, 0x12
        /*00e6*/ 	.short	(.L_59 - .L_58)
	.align		4
.L_58:
        /*00e8*/ 	.word	index@(_ZN7cutlass13device_kernelIN5flash11enable_sm90INS1_16FlashAttnFwdSm90INS1_25CollectiveMainloopFwdSm90ILi2EN4cute5tupleIJNS5_1CILi1EEES8_S8_EEENS6_IJNS7_ILi192EEENS7_ILi128EEENS7_ILi96EEEEEELi96ENS_12float_e4m3_tEfNS_4arch4Sm90ELb0ELb0ELb1ELb1ELb0ELb0ELb0ELb1ELb1ELb1ELb1ELb0EEENS1_21CollectiveEpilogueFwdINS6_IJSA_SC_SB_EEES9_NS_10bfloat16_tESG_Li384ELb1ELb1ELb1ELb1EEENS1_36VarlenDynamicPersistentTileSchedulerILi192ELi128ELi384ELi128ELb1ELb1ELb1ELb0ELb1ELb1EEEEEEEEEvNT_6ParamsE)
        /*00ec*/ 	.word	0x00000028


	//----- nvinfo : EIATTR_MIN_STACK_SIZE
	.align		4
.L_59:
        /*00f0*/ 	.byte	0x04, 0x12
        /*00f2*/ 	.short	(.L_61 - .L_60)
	.align		4
.L_60:
        /*00f4*/ 	.word	index@(_ZN7cutlass13device_kernelIN5flash11enable_sm90INS1_16FlashAttnFwdSm90INS1_25CollectiveMainloopFwdSm90ILi2EN4cute5tupleIJNS5_1CILi1EEES8_S8_EEENS6_IJNS7_ILi192EEENS7_ILi128EEENS7_ILi96EEEEEELi96ENS_12float_e4m3_tEfNS_4arch4Sm90ELb0ELb0ELb1ELb1ELb0ELb1ELb0ELb1ELb1ELb1ELb1ELb0EEENS1_21CollectiveEpilogueFwdINS6_IJSA_SC_SB_EEES9_NS_10bfloat16_tESG_Li384ELb1ELb1ELb1ELb1EEENS1_36VarlenDynamicPersistentTileSchedulerILi192ELi128ELi384ELi128ELb1ELb1ELb1ELb0ELb1ELb1EEEEEEEEEvNT_6ParamsE)
        /*00f8*/ 	.word	0x00000090


	//----- nvinfo : EIATTR_MIN_STACK_SIZE
	.align		4
.L_61:
        /*00fc*/ 	.byte	0x04, 0x12
        /*00fe*/ 	.short	(.L_63 - .L_62)
	.align		4
.L_62:
        /*0100*/ 	.word	index@(_ZN7cutlass13device_kernelIN5flash11enable_sm90INS1_16FlashAttnFwdSm90INS1_25CollectiveMainloopFwdSm90ILi2EN4cute5tupleIJNS5_1CILi1EEES8_S8_EEENS6_IJNS7_ILi192EEENS7_ILi128EEENS7_ILi96EEEEEELi96ENS_12float_e4m3_tEfNS_4arch4Sm90ELb0ELb1ELb1ELb0ELb0ELb0ELb0ELb1ELb1ELb1ELb1ELb0EEENS1_21CollectiveEpilogueFwdINS6_IJSA_SC_SB_EEES9_NS_10bfloat16_tESG_Li384ELb0ELb1ELb1ELb1EEENS1_19SingleTileSchedulerILb0ELb1ELb1ELi192EEEEEEEEEvNT_6ParamsE)
        /*0104*/ 	.word	0x00000000


	//----- nvinfo : EIATTR_MIN_STACK_SIZE
	.align		4
.L_63:
        /*0108*/ 	.byte	0x04, 0x12
        /*010a*/ 	.short	(.L_65 - .L_64)
	.align		4
.L_64:
        /*010c*/ 	.word	index@(_ZN7cutlass13device_kernelIN5flash11enable_sm90INS1_16FlashAttnFwdSm90INS1_25CollectiveMainloopFwdSm90ILi2EN4cute5tupleIJNS5_1CILi1EEES8_S8_EEENS6_IJNS7_ILi192EEENS7_ILi128EEENS7_ILi96EEEEEELi96ENS_12float_e4m3_tEfNS_4arch4Sm90ELb0ELb1ELb1ELb1ELb0ELb0ELb0ELb1ELb1ELb1ELb1ELb0EEENS1_21CollectiveEpilogueFwdINS6_IJSA_SC_SB_EEES9_NS_10bfloat16_tESG_Li384ELb1ELb1ELb1ELb1EEENS1_36VarlenDynamicPersistentTileSchedulerILi192ELi128ELi384ELi128ELb1ELb1ELb1ELb1ELb0ELb1EEEEEEEEEvNT_6ParamsE)
        /*0110*/ 	.word	0x00000020


	//----- nvinfo : EIATTR_MIN_STACK_SIZE
	.align		4
.L_65:
        /*0114*/ 	.byte	0x04, 0x12
        /*0116*/ 	.short	(.L_67 - .L_66)
	.align		4
.L_66:
        /*0118*/ 	.word	index@(_ZN7cutlass13device_kernelIN5flash11enable_sm90INS1_16FlashAttnFwdSm90INS1_25CollectiveMainloopFwdSm90ILi2EN4cute5tupleIJNS5_1CILi1EEES8_S8_EEENS6_IJNS7_ILi192EEENS7_ILi128EEENS7_ILi96EEEEEELi96ENS_12float_e4m3_tEfNS_4arch4Sm90ELb0ELb1ELb1ELb1ELb0ELb1ELb0ELb1ELb1ELb1ELb1ELb0EEENS1_21CollectiveEpilogueFwdINS6_IJSA_SC_SB_EEES9_NS_10bfloat16_tESG_Li384ELb1ELb1ELb1ELb1EEENS1_36VarlenDynamicPersistentTileSchedulerILi192ELi128ELi384ELi128ELb1ELb1ELb1ELb1ELb0ELb1EEEEEEEEEvNT_6ParamsE)
        /*011c*/ 	.word	0x00000090


	//----- nvinfo : EIATTR_MIN_STACK_SIZE
	.align		4
.L_67:
        /*0120*/ 	.byte	0x04, 0x12
        /*0122*/ 	.short	(.L_69 - .L_68)
	.align		4
.L_68:
        /*0124*/ 	.word	index@(_ZN7cutlass13device_kernelIN5flash11enable_sm90INS1_16FlashAttnFwdSm90INS1_25CollectiveMainloopFwdSm90ILi2EN4cute5tupleIJNS5_1CILi1EEES8_S8_EEENS6_IJNS7_ILi192EEENS7_ILi128EEENS7_ILi96EEEEEELi96ENS_12float_e4m3_tEfNS_4arch4Sm90ELb1ELb0ELb1ELb0ELb0ELb0ELb0ELb1ELb1ELb1ELb1ELb0EEENS1_21CollectiveEpilogueFwdINS6_IJSA_SC_SB_EEES9_NS_10bfloat16_tESG_Li384ELb0ELb1ELb1ELb1EEENS1_19SingleTileSchedulerILb0ELb1ELb1ELi192EEEEEEEEEvNT_6ParamsE)
        /*0128*/ 	.word	0x00000000


	//----- nvinfo : EIATTR_MIN_STACK_SIZE
	.align		4
.L_69:
        /*012c*/ 	.byte	0x04, 0x12
        /*012e*/ 	.short	(.L_71 - .L_70)
	.align		4
.L_70:
        /*0130*/ 	.word	index@(_ZN7cutlass13device_kernelIN5flash11enable_sm90INS1_16FlashAttnFwdSm90INS1_25CollectiveMainloopFwdSm90ILi2EN4cute5tupleIJNS5_1CILi1EEES8_S8_EEENS6_IJNS7_ILi192EEENS7_ILi128EEENS7_ILi96EEEEEELi96ENS_12float_e4m3_tEfNS_4arch4Sm90ELb1ELb0ELb1ELb1ELb0ELb0ELb0ELb1ELb1ELb1ELb1ELb0EEENS1_21CollectiveEpilogueFwdINS6_IJSA_SC_SB_EEES9_NS_10bfloat16_tESG_Li384ELb1ELb1ELb1ELb1EEENS1_36VarlenDynamicPersistentTileSchedulerILi192ELi128ELi384ELi128ELb1ELb1ELb1ELb1ELb1ELb1EEEEEEEEEvNT_6ParamsE)
        /*0134*/ 	.word	0x00000020


	//----- nvinfo : EIATTR_MIN_STACK_SIZE
	.align		4
.L_71:
        /*0138*/ 	.byte	0x04, 0x12
        /*013a*/ 	.short	(.L_73 - .L_72)
	.align		4
.L_72:
        /*013c*/ 	.word	index@(_ZN7cutlass13device_kernelIN5flash11enable_sm90INS1_16FlashAttnFwdSm90INS1_25CollectiveMainloopFwdSm90ILi2EN4cute5tupleIJNS5_1CILi1EEES8_S8_EEENS6_IJNS7_ILi192EEENS7_ILi128EEENS7_ILi96EEEEEELi96ENS_12float_e4m3_tEfNS_4arch4Sm90ELb1ELb0ELb1ELb1ELb0ELb1ELb0ELb1ELb1ELb1ELb1ELb0EEENS1_21CollectiveEpilogueFwdINS6_IJSA_SC_SB_EEES9_NS_10bfloat16_tESG_Li384ELb1ELb1ELb1ELb1EEENS1_36VarlenDynamicPersistentTileSchedulerILi192ELi128ELi384ELi128ELb1ELb1ELb1ELb1ELb1ELb1EEEEEEEEEvNT_6ParamsE)
        /*0140*/ 	.word	0x00000088
.L_73:


//--------------------- .nv.compat                --------------------------
	.section	.nv.compat,"",@"SHT_CUDA_COMPAT_INFO"
	.align	4
        /*0000*/ 	.byte	0x02, 0x09, 0x01, 0x00, 0x02, 0x02, 0x04, 0x00, 0x02, 0x05, 0x05, 0x00, 0x03, 0x07, 0x01, 0x01
        /*0010*/ 	.byte	0x02, 0x03, 0x01, 0x00, 0x02, 0x06, 0x01, 0x00, 0x04, 0x0b, 0x08, 0x00, 0x00, 0x00, 0x00, 0x00
        /*0020*/ 	.byte	0x00, 0x00, 0x00, 0x00


//--------------------- .nv.info._ZN7cutlass13device_kernelIN5flash11enable_sm90INS1_16FlashAttnFwdSm90INS1_25CollectiveMainloopFwdSm90ILi2EN4cute5tupleIJNS5_1CILi1EEES8_S8_EEENS6_IJNS7_ILi192EEENS7_ILi128EEENS7_ILi96EEEEEELi96ENS_12float_e4m3_tEfNS_4arch4Sm90ELb0ELb0ELb1ELb0ELb0ELb0ELb0ELb1ELb1ELb1ELb1ELb0EEENS1_21CollectiveEpilogueFwdINS6_IJSA_SC_SB_EEES9_NS_10bfloat16_tESG_Li384ELb0ELb1ELb1ELb1EEENS1_19SingleTileSchedulerILb0ELb1ELb1ELi192EEEEEEEEEvNT_6ParamsE --------------------------
	.section	.nv.info._ZN7cutlass13device_kernelIN5flash11enable_sm90INS1_16FlashAttnFwdSm90INS1_25CollectiveMainloopFwdSm90ILi2EN4cute5tupleIJNS5_1CILi1EEES8_S8_EEENS6_IJNS7_ILi192EEENS7_ILi128EEENS7_ILi96EEEEEELi96ENS_12float_e4m3_tEfNS_4arch4Sm90ELb0ELb0ELb1ELb0ELb0ELb0ELb0ELb1ELb1ELb1ELb1ELb0EEENS1_21CollectiveEpilogueFwdINS6_IJSA_SC_SB_EEES9_NS_10bfloat16_tESG_Li384ELb0ELb1ELb1ELb1EEENS1_19SingleTileSchedulerILb0ELb1ELb1ELi192EEEEEEEEEvNT_6ParamsE,"",@"SHT_CUDA_INFO"
	.sectionflags	@""
	.align	4


	//----- nvinfo : EIATTR_CUDA_API_VERSION
	.align		4
        /*0000*/ 	.byte	0x04, 0x37
        /*0002*/ 	.short	(.L_75 - .L_74)
.L_74:
        /*0004*/ 	.word	0x00000082


	//----- nvinfo : EIATTR_KPARAM_INFO
	.align		4
.L_75:
        /*0008*/ 	.byte	0x04, 0x17
        /*000a*/ 	.short	(.L_77 - .L_76)
.L_76:
        /*000c*/ 	.word	0x00000000
        /*0010*/ 	.short	0x0000
        /*0012*/ 	.short	0x0070
        /*0014*/ 	.byte	0x00, 0xf0, 0x01, 0x28


	//----- nvinfo : EIATTR_SPARSE_MMA_MASK
	.align		4
.L_77:
        /*0018*/ 	.byte	0x03, 0x50
        /*001a*/ 	.short	0x0000


	//----- nvinfo : EIATTR_MAXREG_COUNT
	.align		4
        /*001c*/ 	.byte	0x03, 0x1b
        /*001e*/ 	.short	0x0080


	//----- nvinfo : EIATTR_NUM_BARRIERS
	.align		4
        /*0020*/ 	.byte	0x02, 0x4c
        /*0022*/ 	.byte	0x09
	.zero		1


	//----- nvinfo : EIATTR_EXTERNS
	.align		4
        /*0024*/ 	.byte	0x04, 0x0f
        /*0026*/ 	.short	(.L_79 - .L_78)


	//   ....[0]....
	.align		4
.L_78:
        /*0028*/ 	.word	index@(__assertfail)


	//----- nvinfo : EIATTR_MERCURY_ISA_VERSION
	.align		4
.L_79:
        /*002c*/ 	.byte	0x03, 0x5f
        /*002e*/ 	.short	0x0101


	//----- nvinfo : EIATTR_INT_WARP_WIDE_INSTR_OFFSETS
	.align		4
        /*0030*/ 	.byte	0x04, 0x31
        /*0032*/ 	.short	(.L_81 - .L_80)


	//   ....[0]....
.L_80:
        /*0034*/ 	.word	0x00000120


	//   ....[1]....
        /*0038*/ 	.word	0x00000160


	//   ....[2]....
        /*003c*/ 	.word	0x000001d0


	//----- nvinfo : EIATTR_COOP_GROUP_MASK_REGIDS
	.align		4
.L_81:
        /*0040*/ 	.byte	0x04, 0x29
        /*0042*/ 	.short	(.L_83 - .L_82)


	//   ....[0]....
.L_82:
        /*0044*/ 	.word	0xffffffff


	//   ....[1]....
        /*0048*/ 	.word	0xffffffff


	//   ....[2]....
        /*004c*/ 	.word	0xffffffff


	//   ....[3]....
        /*0050*/ 	.word	0xffffffff


	//   ....[4]....
        /*0054*/ 	.word	0xffffffff


	//   ....[5]....
        /*0058*/ 	.word	0xffffffff


	//   ....[6]....
        /*005c*/ 	.word	0xffffffff


	//   ....[7]....
        /*0060*/ 	.word	0xffffffff


	//   ....[8]....
        /*0064*/ 	.word	0xffffffff


	//   ....[9]....
        /*0068*/ 	.word	0xffffffff


	//   ....[10]....
        /*006c*/ 	.word	0xffffffff


	//   ....[11]....
        /*0070*/ 	.word	0xffffffff


	//   ....[12]....
        /*0074*/ 	.word	0xffffffff


	//   ....[13]....
        /*0078*/ 	.word	0xffffffff


	//   ....[14]....
        /*007c*/ 	.word	0xffffffff


	//   ....[15]....
        /*0080*/ 	.word	0xffffffff


	//   ....[16]....
        /*0084*/ 	.word	0xffffffff


	//   ....[17]....
        /*0088*/ 	.word	0xffffffff


	//   ....[18]....
        /*008c*/ 	.word	0xffffffff


	//   ....[19]....
        /*0090*/ 	.word	0xffffffff


	//   ....[20]....
        /*0094*/ 	.word	0xffffffff


	//   ....[21]....
        /*0098*/ 	.word	0xffffffff


	//   ....[22]....
        /*009c*/ 	.word	0xffffffff


	//   ....[23]....
        /*00a0*/ 	.word	0xffffffff


	//   ....[24]....
        /*00a4*/ 	.word	0xffffffff


	//   ....[25]....
        /*00a8*/ 	.word	0xffffffff


	//   ....[26]....
        /*00ac*/ 	.word	0xffffffff


	//   ....[27]....
        /*00b0*/ 	.word	0xffffffff


	//   ....[28]....
        /*00b4*/ 	.word	0xffffffff


	//   ....[29]....
        /*00b8*/ 	.word	0xffffffff


	//   ....[30]....
        /*00bc*/ 	.word	0xffffffff


	//   ....[31]....
        /*00c0*/ 	.word	0xffffffff


	//   ....[32]....
        /*00c4*/ 	.word	0xffffffff


	//   ....[33]....
        /*00c8*/ 	.word	0xffffffff


	//   ....[34]....
        /*00cc*/ 	.word	0xffffffff


	//   ....[35]....
        /*00d0*/ 	.word	0xffffffff


	//   ....[36]....
        /*00d4*/ 	.word	0xffffffff


	//   ....[37]....
        /*00d8*/ 	.word	0xffffffff


	//   ....[38]....
        /*00dc*/ 	.word	0xffffffff


	//   ....[39]....
        /*00e0*/ 	.word	0xffffffff


	//   ....[40]....
        /*00e4*/ 	.word	0xffffffff


	//   ....[41]....
        /*00e8*/ 	.word	0xffffffff


	//   ....[42]....
        /*00ec*/ 	.word	0xffffffff


	//   ....[43]....
        /*00f0*/ 	.word	0xffffffff


	//   ....[44]....
        /*00f4*/ 	.word	0xffffffff


	//   ....[45]....
        /*00f8*/ 	.word	0xffffffff


	//   ....[46]....
        /*00fc*/ 	.word	0xffffffff


	//   ....[47]....
        /*0100*/ 	.word	0xffffffff


	//   ....[48]....
        /*0104*/ 	.word	0xffffffff


	//   ....[49]....
        /*0108*/ 	.word	0xffffffff


	//   ....[50]....
        /*010c*/ 	.word	0xffffffff


	//   ....[51]....
        /*0110*/ 	.word	0xffffffff


	//   ....[52]....
        /*0114*/ 	.word	0xffffffff


	//   ....[53]....
        /*0118*/ 	.word	0xffffffff


	//   ....[54]....
        /*011c*/ 	.word	0xffffffff


	//   ....[55]....
        /*0120*/ 	.word	0xffffffff


	//   ....[56]....
        /*0124*/ 	.word	0xffffffff


	//   ....[57]....
        /*0128*/ 	.word	0xffffffff


	//   ....[58]....
        /*012c*/ 	.word	0xffffffff


	//   ....[59]....
        /*0130*/ 	.word	0xffffffff


	//   ....[60]....
        /*0134*/ 	.word	0xffffffff


	//   ....[61]....
        /*0138*/ 	.word	0xffffffff


	//   ....[62]....
        /*013c*/ 	.word	0xffffffff


	//   ....[63]....
        /*0140*/ 	.word	0xffffffff


	//   ....[64]....
        /*0144*/ 	.word	0xffffffff


	//   ....[65]....
        /*0148*/ 	.word	0xffffffff


	//   ....[66]....
        /*014c*/ 	.word	0xffffffff


	//   ....[67]....
        /*0150*/ 	.word	0xffffffff


	//   ....[68]....
        /*0154*/ 	.word	0xffffffff


	//   ....[69]....
        /*0158*/ 	.word	0xffffffff


	//   ....[70]....
        /*015c*/ 	.word	0xffffffff


	//   ....[71]....
        /*0160*/ 	.word	0xffffffff


	//   ....[72]....
        /*0164*/ 	.word	0xffffffff


	//   ....[73]....
        /*0168*/ 	.word	0xffffffff


	//   ....[74]....
        /*016c*/ 	.word	0xffffffff


	//   ....[75]....
        /*0170*/ 	.word	0xffffffff


	//   ....[76]....
        /*0174*/ 	.word	0xffffffff


	//   ....[77]....
        /*0178*/ 	.word	0xffffffff


	//   ....[78]....
        /*017c*/ 	.word	0xffffffff


	//   ....[79]....
        /*0180*/ 	.word	0xffffffff


	//   ....[80]....
        /*0184*/ 	.word	0xffffffff


	//   ....[81]....
        /*0188*/ 	.word	0xffffffff


	//   ....[82]....
        /*018c*/ 	.word	0xffffffff


	//   ....[83]....
        /*0190*/ 	.word	0xffffffff


	//   ....[84]....
        /*0194*/ 	.word	0xffffffff


	//   ....[85]....
        /*0198*/ 	.word	0x0500000f


	//   ....[86]....
        /*019c*/ 	.word	0x0500000f


	//   ....[87]....
        /*01a0*/ 	.word	0x0500000f


	//   ....[88]....
        /*01a4*/ 	.word	0x0500000f


	//   ....[89]....
        /*01a8*/ 	.word	0x0500000f


	//   ....[90]....
        /*01ac*/ 	.word	0x0500000f


	//   ....[91]....
        /*01b0*/ 	.word	0x0500000f


	//----- nvinfo : EIATTR_COOP_GROUP_INSTR_OFFSETS
	.align		4
.L_83:
        /*01b4*/ 	.byte	0x04, 0x28
        /*01b6*/ 	.short	(.L_85 - .L_84)


	//   ....[0]....
.L_84:
        /*01b8*/ 	.word	0x00000050


	//   ....[1]....
        /*01bc*/ 	.word	0x00000130


	//   ....[2]....
        /*01c0*/ 	.word	0x00000180


	//   ....[3]....
        /*01c4*/ 	.word	0x000003b0


	//   ....[4]....
        /*01c8*/ 	.word	0x00000510


	//   ....[5]....
        /*01cc*/ 	.word	0x00000630


	//   ....[6]....
        /*01d0*/ 	.word	0x00000790


	//   ....[7]....
        /*01d4*/ 	.word	0x000010c0


	//   ....[8]....
        /*01d8*/ 	.word	0x00002bc0


	//   ....[9]....
        /*01dc*/ 	.word	0x00002c20


	//   ....[10]....
        /*01e0*/ 	.word	0x00003160


	//   ....[11]....
        /*01e4*/ 	.word	0x000031c0


	//   ....[12]....
        /*01e8*/ 	.word	0x00004e60


	//   ....[13]....
        /*01ec*/ 	.word	0x00004ec0


	//   ....[14]....
        /*01f0*/ 	.word	0x00004f40


	//   ....[15]....
        /*01f4*/ 	.word	0x00004f70


	//   ....[16]....
        /*01f8*/ 	.word	0x00006670


	//   ....[17]....
        /*01fc*/ 	.word	0x00006690


	//   ....[18]....
        /*0200*/ 	.word	0x00006710


	//   ....[19]....
        /*0204*/ 	.word	0x00006720


	//   ....[20]....
        /*0208*/ 	.word	0x000073f0


	//   ....[21]....
        /*020c*/ 	.word	0x00007400


	//   ....[22]....
        /*0210*/ 	.word	0x00007410


	//   ....[23]....
        /*0214*/ 	.word	0x00007420


	//   ....[24]....
        /*0218*/ 	.word	0x00007430


	//   ....[25]....
        /*021c*/ 	.word	0x00007450


	//   ....[26]....
        /*0220*/ 	.word	0x00007460


	//   ....[27]....
        /*0224*/ 	.word	0x00007470


	//   ....[28]....
        /*0228*/ 	.word	0x00007490


	//   ....[29]....
        /*022c*/ 	.word	0x000074a0


	//   ....[30]....
        /*0230*/ 	.word	0x000074b0


	//   ....[31]....
        /*0234*/ 	.word	0x000074c0


	//   ....[32]....
        /*0238*/ 	.word	0x000074e0


	//   ....[33]....
        /*023c*/ 	.word	0x00007500


	//   ....[34]....
        /*0240*/ 	.word	0x00007520


	//   ....[35]....
        /*0244*/ 	.word	0x00007530


	//   ....[36]....
        /*0248*/ 	.word	0x00007550


	//   ....[37]....
        /*024c*/ 	.word	0x00007570


	//   ....[38]....
        /*0250*/ 	.word	0x00007580


	//   ....[39]....
        /*0254*/ 	.word	0x000075a0


	//   ....[40]....
        /*0258*/ 	.word	0x000075c0


	//   ....[41]....
        /*025c*/ 	.word	0x000075d0


	//   ....[42]....
        /*0260*/ 	.word	0x000075e0


	//   ....[43]....
        /*0264*/ 	.word	0x000075f0


	//   ....[44]....
        /*0268*/ 	.word	0x00007610


	//   ....[45]....
        /*026c*/ 	.word	0x00007630


	//   ....[46]....
        /*0270*/ 	.word	0x00007640


	//   ....[47]....
        /*0274*/ 	.word	0x00007650


	//   ....[48]....
        /*0278*/ 	.word	0x00007670


	//   ....[49]....
        /*027c*/ 	.word	0x00007680


	//   ....[50]....
        /*0280*/ 	.word	0x00007690


	//   ....[51]....
        /*0284*/ 	.word	0x000076a0


	//   ....[52]....
        /*0288*/ 	.word	0x000076b0


	//   ....[53]....
        /*028c*/ 	.word	0x000076c0


	//   ....[54]....
        /*0290*/ 	.word	0x000076d0


	//   ....[55]....
        /*0294*/ 	.word	0x000076e0


	//   ....[56]....
        /*0298*/ 	.word	0x000076f0


	//   ....[57]....
        /*029c*/ 	.word	0x00007700


	//   ....[58]....
        /*02a0*/ 	.word	0x00007710


	//   ....[59]....
        /*02a4*/ 	.word	0x00007720


	//   ....[60]....
        /*02a8*/ 	.word	0x00007740


	//   ....[61]....
        /*02ac*/ 	.word	0x00007760


	//   ....[62]....
        /*02b0*/ 	.word	0x00007780


	//   ....[63]....
        /*02b4*/ 	.word	0x00007790


	//   ....[64]....
        /*02b8*/ 	.word	0x000077a0


	//   ....[65]....
        /*02bc*/ 	.word	0x000077b0


	//   ....[66]....
        /*02c0*/ 	.word	0x000077c0


	//   ....[67]....
        /*02c4*/ 	.word	0x000077d0


	//   ....[68]....
        /*02c8*/ 	.word	0x00007ba0


	//   ....[69]....
        /*02cc*/ 	.word	0x00007c10


	//   ....[70]....
        /*02d0*/ 	.word	0x00007c40


	//   ....[71]....
        /*02d4*/ 	.word	0x00007c80


	//   ....[72]....
        /*02d8*/ 	.word	0x00007cc0


	//   ....[73]....
        /*02dc*/ 	.word	0x00007d00


	//   ....[74]....
        /*02e0*/ 	.word	0x00008220


	//   ....[75]....
        /*02e4*/ 	.word	0x00008250


	//   ....[76]....
        /*02e8*/ 	.word	0x00008c20


	//   ....[77]....
        /*02ec*/ 	.word	0x00009970


	//   ....[78]....
        /*02f0*/ 	.word	0x0000a660


	//   ....[79]....
        /*02f4*/ 	.word	0x0000a690


	//   ....[80]....
        /*02f8*/ 	.word	0x0000a6c0


	//   ....[81]....
        /*02fc*/ 	.word	0x0000a6e0


	//   ....[82]....
        /*0300*/ 	.word	0x0000a6f0


	//   ....[83]....
        /*0304*/ 	.word	0x0000a750


	//   ....[84]....
        /*0308*/ 	.word	0x0000be60


	//   ....[85]....
        /*030c*/ 	.word	0x0000c350


	//   ....[86]....
        /*0310*/ 	.word	0x0000c520


	//   ....[87]....
        /*0314*/ 	.word	0x0000c570


	//   ....[88]....
        /*0318*/ 	.word	0x0000c630


	//   ....[89]....
        /*031c*/ 	.word	0x0000c6e0


	//   ....[90]....
        /*0320*/ 	.word	0x0000c770


	//   ....[91]....
        /*0324*/ 	.word	0x0000c860


	//----- nvinfo : EIATTR_REG_RECONFIG
	.align		4
.L_85:
        /*0328*/ 	.byte	0x01, 0x54
	.zero		2


	//----- nvinfo : EIATTR_SYSCALL_OFFSETS
	.align		4
        /*032c*/ 	.byte	0x04, 0x46
        /*032e*/ 	.short	(.L_87 - .L_86)


	//   ....[0]....
.L_86:
        /*0330*/ 	.word	0x00001280


	//   ....[1]....
        /*0334*/ 	.word	0x00009310


	//   ....[2]....
        /*0338*/ 	.word	0x00009450


	//   ....[3]....
        /*033c*/ 	.word	0x00009590


	//   ....[4]....
        /*0340*/ 	.word	0x000096b0


	//   ....[5]....
        /*0344*/ 	.word	0x0000a1e0


	//----- nvinfo : EIATTR_MBARRIER_INSTR_OFFSETS
	.align		4
.L_87:
        /*0348*/ 	.byte	0x04, 0x39
        /*034a*/ 	.short	(.L_89 - .L_88)


	//   ....[0]....
.L_88:
        /*034c*/ 	.word	0x00000260
        /*0350*/ 	.word	0x000000ff
        /*0354*/ 	.word	0x00017000
        /*0358*/ 	.short	0x0100
        /*035a*/ 	.byte	0x08
	.zero		1


	//   ....[1]....
        /*035c*/ 	.word	0x00000270
        /*0360*/ 	.word	0x000000ff
        /*0364*/ 	.word	0x00017020
        /*0368*/ 	.short	0x0100
        /*036a*/ 	.byte	0x08
	.zero		1


	//   ....[2]....
        /*036c*/ 	.word	0x00000360
        /*0370*/ 	.word	0x000000ff
        /*0374*/ 	.word	0x00017030
        /*0378*/ 	.short	0x0100
        /*037a*/ 	.byte	0x08
	.zero		1


	//   ....[3]....
        /*037c*/ 	.word	0x00000370
        /*0380*/ 	.word	0x000000ff
        /*0384*/ 	.word	0x00017040
        /*0388*/ 	.short	0x0100
        /*038a*/ 	.byte	0x08
	.zero		1


	//   ....[4]....
        /*038c*/ 	.word	0x00000380
        /*0390*/ 	.word	0x000000ff
        /*0394*/ 	.word	0x00017038
        /*0398*/ 	.short	0x0100
        /*039a*/ 	.byte	0x08
	.zero		1


	//   ....[5]....
        /*039c*/ 	.word	0x00000390
        /*03a0*/ 	.word	0x000000ff
        /*03a4*/ 	.word	0x00017048
        /*03a8*/ 	.short	0x0100
        /*03aa*/ 	.byte	0x08
	.zero		1


	//   ....[6]....
        /*03ac*/ 	.word	0x000004c0
        /*03b0*/ 	.word	0x000000ff
        /*03b4*/ 	.word	0x00017050
        /*03b8*/ 	.short	0x0100
        /*03ba*/ 	.byte	0x08
	.zero		1


	//   ....[7]....
        /*03bc*/ 	.word	0x000004d0
        /*03c0*/ 	.word	0x000000ff
        /*03c4*/ 	.word	0x00017060
        /*03c8*/ 	.short	0x0100
        /*03ca*/ 	.byte	0x08
	.zero		1


	//   ....[8]....
        /*03cc*/ 	.word	0x000004e0
        /*03d0*/ 	.word	0x000000ff
        /*03d4*/ 	.word	0x00017058
        /*03d8*/ 	.short	0x0100
        /*03da*/ 	.byte	0x08
	.zero		1


	//   ....[9]....
        /*03dc*/ 	.word	0x000004f0
        /*03e0*/ 	.word	0x000000ff
        /*03e4*/ 	.word	0x00017068
        /*03e8*/ 	.short	0x0100
        /*03ea*/ 	.byte	0x08
	.zero		1


	//   ....[10]....
        /*03ec*/ 	.word	0x000005e0
        /*03f0*/ 	.word	0x000000ff
        /*03f4*/ 	.word	0x00017070
        /*03f8*/ 	.short	0x0100
        /*03fa*/ 	.byte	0x06
	.zero		1


	//   ....[11]....
        /*03fc*/ 	.word	0x000005f0
        /*0400*/ 	.word	0x000000ff
        /*0404*/ 	.word	0x00017080
        /*0408*/ 	.short	0x0100
        /*040a*/ 	.byte	0x06
	.zero		1


	//   ....[12]....
        /*040c*/ 	.word	0x00000600
        /*0410*/ 	.word	0x000000ff
        /*0414*/ 	.word	0x00017078
        /*0418*/ 	.short	0x0100
        /*041a*/ 	.byte	0x06
	.zero		1


	//   ....[13]....
        /*041c*/ 	.word	0x00000610
        /*0420*/ 	.word	0x000000ff
        /*0424*/ 	.word	0x00017088
        /*0428*/ 	.short	0x0100
        /*042a*/ 	.byte	0x06
	.zero		1


	//   ....[14]....
        /*042c*/ 	.word	0x00000740
        /*0430*/ 	.word	0x000000ff
        /*0434*/ 	.word	0x00017090
        /*0438*/ 	.short	0x0100
        /*043a*/ 	.byte	0x08
	.zero		1


	//   ....[15]....
        /*043c*/ 	.word	0x00000750
        /*0440*/ 	.word	0x000000ff
        /*0444*/ 	.word	0x000170a0
        /*0448*/ 	.short	0x0100
        /*044a*/ 	.byte	0x08
	.zero		1


	//   ....[16]....
        /*044c*/ 	.word	0x00000760
        /*0450*/ 	.word	0x000000ff
        /*0454*/ 	.word	0x00017098
        /*0458*/ 	.short	0x0100
        /*045a*/ 	.byte	0x08
	.zero		1


	//   ....[17]....
        /*045c*/ 	.word	0x00000770
        /*0460*/ 	.word	0x000000ff
        /*0464*/ 	.word	0x000170a8
        /*0468*/ 	.short	0x0100
        /*046a*/ 	.byte	0x08
	.zero		1


	//   ....[18]....
        /*046c*/ 	.word	0x000008a0
        /*0470*/ 	.word	0x000000ff
        /*0474*/ 	.word	0x000170b0
        /*0478*/ 	.short	0x0100
        /*047a*/ 	.byte	0x08
	.zero		1


	//   ....[19]....
        /*047c*/ 	.word	0x000008b0
        /*0480*/ 	.word	0x000000ff
        /*0484*/ 	.word	0x000170c0
        /*0488*/ 	.short	0x0100
        /*048a*/ 	.byte	0x08
	.zero		1


	//   ....[20]....
        /*048c*/ 	.word	0x000008c0
        /*0490*/ 	.word	0x000000ff
        /*0494*/ 	.word	0x000170b8
        /*0498*/ 	.short	0x0100
        /*049a*/ 	.byte	0x08
	.zero		1


	//   ....[21]....
        /*049c*/ 	.word	0x000008d0
        /*04a0*/ 	.word	0x000000ff
        /*04a4*/ 	.word	0x000170c8
        /*04a8*/ 	.short	0x0100
        /*04aa*/ 	.byte	0x08
	.zero		1


	//   ....[22]....
        /*04ac*/ 	.word	0x00001550
        /*04b0*/ 	.word	0x000000ff
        /*04b4*/ 	.word	0x00017000
        /*04b8*/ 	.short	0x010a
        /*04ba*/ 	.byte	0x26
	.zero		1


	//   ....[23]....
        /*04bc*/ 	.word	0x000015e0
        /*04c0*/ 	.word	0x000000ff
        /*04c4*/ 	.word	0x00017030
        /*04c8*/ 	.short	0x010a
        /*04ca*/ 	.byte	0x26
	.zero		1


	//   ....[24]....
        /*04cc*/ 	.word	0x00001640
        /*04d0*/ 	.word	0x000000ff
        /*04d4*/ 	.word	0x00017030
        /*04d8*/ 	.short	0x010a
        /*04da*/ 	.byte	0x26
	.zero		1


	//   ....[25]....
        /*04dc*/ 	.word	0x00003560
        /*04e0*/ 	.word	0x0000000c
        /*04e4*/ 	.word	0x00000000
        /*04e8*/ 	.short	0x0101
        /*04ea*/ 	.byte	0x3f
	.zero		1


	//   ....[26]....
        /*04ec*/ 	.word	0x00004010
        /*04f0*/ 	.word	0x000000ff
        /*04f4*/ 	.word	0x00017030
        /*04f8*/ 	.short	0x010a
        /*04fa*/ 	.byte	0x16
	.zero		1


	//   ....[27]....
        /*04fc*/ 	.word	0x00004050
        /*0500*/ 	.word	0x000000ff
        /*0504*/ 	.word	0x00017030
        /*0508*/ 	.short	0x010a
        /*050a*/ 	.byte	0x16
	.zero		1


	//   ....[28]....
        /*050c*/ 	.word	0x000041e0
        /*0510*/ 	.word	0x000000ff
        /*0514*/ 	.word	0x00017050
        /*0518*/ 	.short	0x010a
        /*051a*/ 	.byte	0x0b
	.zero		1


	//   ....[29]....
        /*051c*/ 	.word	0x00004e10
        /*0520*/ 	.word	0x000000ff
        /*0524*/ 	.word	0x00017050
        /*0528*/ 	.short	0x010a
        /*052a*/ 	.byte	0x0b
	.zero		1


	//   ....[30]....
        /*052c*/ 	.word	0x00005bc0
        /*0530*/ 	.word	0x00000008
        /*0534*/ 	.word	0x00000000
        /*0538*/ 	.short	0x0101
        /*053a*/ 	.byte	0x3f
	.zero		1


	//   ....[31]....
        /*053c*/ 	.word	0x00005e70
        /*0540*/ 	.word	0x000000ff
        /*0544*/ 	.word	0x00000000
        /*0548*/ 	.short	0x0101
        /*054a*/ 	.byte	0x05
	.zero		1


	//   ....[32]....
        /*054c*/ 	.word	0x00006390
        /*0550*/ 	.word	0x000000ff
        /*0554*/ 	.word	0x00017050
        /*0558*/ 	.short	0x010a
        /*055a*/ 	.byte	0x0b
	.zero		1


	//   ....[33]....
        /*055c*/ 	.word	0x000063d0
        /*0560*/ 	.word	0x000000ff
        /*0564*/ 	.word	0x00017050
        /*0568*/ 	.short	0x010a
        /*056a*/ 	.byte	0x0b
	.zero		1


	//   ....[34]....
        /*056c*/ 	.word	0x00006a00
        /*0570*/ 	.word	0x000000ff
        /*0574*/ 	.word	0x00000000
        /*0578*/ 	.short	0x0101
        /*057a*/ 	.byte	0x04
	.zero		1


	//   ....[35]....
        /*057c*/ 	.word	0x00007ce0
        /*0580*/ 	.word	0x000000ff
        /*0584*/ 	.word	0x00000000
        /*0588*/ 	.short	0x0101
        /*058a*/ 	.byte	0x04
	.zero		1


	//   ....[36]....
        /*058c*/ 	.word	0x00009ba0
        /*0590*/ 	.word	0x000000ff
        /*0594*/ 	.word	0x00017080
        /*0598*/ 	.short	0x010a
        /*059a*/ 	.byte	0x26
	.zero		1


	//   ....[37]....
        /*059c*/ 	.word	0x00009dc0
        /*05a0*/ 	.word	0x000000ff
        /*05a4*/ 	.word	0x00017040
        /*05a8*/ 	.short	0x010a
        /*05aa*/ 	.byte	0x26
	.zero		1


	//   ....[38]....
        /*05ac*/ 	.word	0x0000a910
        /*05b0*/ 	.word	0x000000ff
        /*05b4*/ 	.word	0x00017000
        /*05b8*/ 	.short	0x0107
        /*05ba*/ 	.byte	0x26
	.zero		1


	//   ....[39]....
        /*05bc*/ 	.word	0x0000a950
        /*05c0*/ 	.word	0x000000ff
        /*05c4*/ 	.word	0x00017000
        /*05c8*/ 	.short	0x0101
        /*05ca*/ 	.byte	0x26
	.zero		1


	//   ....[40]....
        /*05cc*/ 	.word	0x0000a960
        /*05d0*/ 	.word	0x000000ff
        /*05d4*/ 	.word	0x00017020
        /*05d8*/ 	.short	0x010a
        /*05da*/ 	.byte	0x26
	.zero		1


	//   ....[41]....
        /*05dc*/ 	.word	0x0000ac60
        /*05e0*/ 	.word	0x00000006
        /*05e4*/ 	.word	0x00017080
        /*05e8*/ 	.short	0x010a
        /*05ea*/ 	.byte	0x3f
	.zero		1


	//   ....[42]....
        /*05ec*/ 	.word	0x0000b040
        /*05f0*/ 	.word	0x00000006
        /*05f4*/ 	.word	0x00017040
        /*05f8*/ 	.short	0x010a
        /*05fa*/ 	.byte	0x3f
	.zero		1


	//   ....[43]....
        /*05fc*/ 	.word	0x0000b450
        /*0600*/ 	.word	0x00000003
        /*0604*/ 	.word	0x00017070
        /*0608*/ 	.short	0x010a
        /*060a*/ 	.byte	0x3f
	.zero		1


	//   ....[44]....
        /*060c*/ 	.word	0x0000b4b0
        /*0610*/ 	.word	0x00000003
        /*0614*/ 	.word	0x00017060
        /*0618*/ 	.short	0x010a
        /*061a*/ 	.byte	0x3f
	.zero		1


	//   ....[45]....
        /*061c*/ 	.word	0x0000b7e0
        /*0620*/ 	.word	0x00000003
        /*0624*/ 	.word	0x00017050
        /*0628*/ 	.short	0x0101
        /*062a*/ 	.byte	0x3f
	.zero		1


	//   ....[46]....
        /*062c*/ 	.word	0x0000b850
        /*0630*/ 	.word	0x00000002
        /*0634*/ 	.word	0x00000000
        /*0638*/ 	.short	0x0101
        /*063a*/ 	.byte	0x3f
	.zero		1


	//   ....[47]....
        /*063c*/ 	.word	0x0000b940
        /*0640*/ 	.word	0x00000000
        /*0644*/ 	.word	0x00017070
        /*0648*/ 	.short	0x010a
        /*064a*/ 	.byte	0x3f
	.zero		1


	//   ....[48]....
        /*064c*/ 	.word	0x0000b9e0
        /*0650*/ 	.word	0x00000000
        /*0654*/ 	.word	0x00017060
        /*0658*/ 	.short	0x010a
        /*065a*/ 	.byte	0x3f
	.zero		1


	//   ....[49]....
        /*065c*/ 	.word	0x0000bd10
        /*0660*/ 	.word	0x00000000
        /*0664*/ 	.word	0x00017050
        /*0668*/ 	.short	0x0101
        /*066a*/ 	.byte	0x3f
	.zero		1


	//   ....[50]....
        /*066c*/ 	.word	0x0000bd70
        /*0670*/ 	.word	0x00000002
        /*0674*/ 	.word	0x00000000
        /*0678*/ 	.short	0x0101
        /*067a*/ 	.byte	0x3f
	.zero		1


	//   ....[51]....
        /*067c*/ 	.word	0x0000be10
        /*0680*/ 	.word	0x00000009
        /*0684*/ 	.word	0x00017020
        /*0688*/ 	.short	0x010a
        /*068a*/ 	.byte	0x3f
	.zero		1


	//   ....[52]....
        /*068c*/ 	.word	0x0000bf50
        /*0690*/ 	.word	0x00000006
        /*0694*/ 	.word	0x00000000
        /*0698*/ 	.short	0x010a
        /*069a*/ 	.byte	0x3f
	.zero		1


	//   ....[53]....
        /*069c*/ 	.word	0x0000bfc0
        /*06a0*/ 	.word	0x00000007
        /*06a4*/ 	.word	0x00000000
        /*06a8*/ 	.short	0x010a
        /*06aa*/ 	.byte	0x3f
	.zero		1


	//   ....[54]....
        /*06ac*/ 	.word	0x0000c010
        /*06b0*/ 	.word	0x00000000
        /*06b4*/ 	.word	0x00017060
        /*06b8*/ 	.short	0x010a
        /*06ba*/ 	.byte	0x3f
	.zero		1


	//   ....[55]....
        /*06bc*/ 	.word	0x0000c060
        /*06c0*/ 	.word	0x00000005
        /*06c4*/ 	.word	0x00017060
        /*06c8*/ 	.short	0x010a
        /*06ca*/ 	.byte	0x3f
	.zero		1


	//   ....[56]....
        /*06cc*/ 	.word	0x0000c0a0
        /*06d0*/ 	.word	0x00000000
        /*06d4*/ 	.word	0x00017080
        /*06d8*/ 	.short	0x010a
        /*06da*/ 	.byte	0x3f
	.zero		1


	//   ....[57]....
        /*06dc*/ 	.word	0x0000c0c0
        /*06e0*/ 	.word	0x00000005
        /*06e4*/ 	.word	0x00017080
        /*06e8*/ 	.short	0x010a
        /*06ea*/ 	.byte	0x3f
	.zero		1


	//   ....[58]....
        /*06ec*/ 	.word	0x0000c130
        /*06f0*/ 	.word	0x00000003
        /*06f4*/ 	.word	0x00017000
        /*06f8*/ 	.short	0x010a
        /*06fa*/ 	.byte	0x3f
	.zero		1


	//   ....[59]....
        /*06fc*/ 	.word	0x0000c190
        /*0700*/ 	.word	0x00000003
        /*0704*/ 	.word	0x00017030
        /*0708*/ 	.short	0x010a
        /*070a*/ 	.byte	0x3f
	.zero		1


	//   ....[60]....
        /*070c*/ 	.word	0x0000c1f0
        /*0710*/ 	.word	0x0000000a
        /*0714*/ 	.word	0x00017030
        /*0718*/ 	.short	0x010a
        /*071a*/ 	.byte	0x3f
	.zero		1


	//   ....[61]....
        /*071c*/ 	.word	0x0000c250
        /*0720*/ 	.word	0x00000046
        /*0724*/ 	.word	0x00017050
        /*0728*/ 	.short	0x010a
        /*072a*/ 	.byte	0x3f
	.zero		1


	//   ....[62]....
        /*072c*/ 	.word	0x0000c2b0
        /*0730*/ 	.word	0x00000005
        /*0734*/ 	.word	0x00017050
        /*0738*/ 	.short	0x010a
        /*073a*/ 	.byte	0x3f
	.zero		1


	//   ....[63]....
        /*073c*/ 	.word	0x0000c410
        /*0740*/ 	.word	0x00000003
        /*0744*/ 	.word	0x00017080
        /*0748*/ 	.short	0x010a
        /*074a*/ 	.byte	0x3f
	.zero		1


	//   ....[64]....
        /*074c*/ 	.word	0x0000c470
        /*0750*/ 	.word	0x00000003
        /*0754*/ 	.word	0x00017040
        /*0758*/ 	.short	0x010a
        /*075a*/ 	.byte	0x3f
	.zero		1


	//   ....[65]....
        /*075c*/ 	.word	0x0000c8a0
        /*0760*/ 	.word	0x00000003
        /*0764*/ 	.word	0x00017020
        /*0768*/ 	.short	0x010a
        /*076a*/ 	.byte	0x3f
	.zero		1


	//   ....[66]....
        /*076c*/ 	.word	0x0000c8f0
        /*0770*/ 	.word	0x00000006
        /*0774*/ 	.word	0x00017080
        /*0778*/ 	.short	0x010a
        /*077a*/ 	.byte	0x3f
	.zero		1


	//   ....[67]....
        /*077c*/ 	.word	0x0000c940
        /*0780*/ 	.word	0x00000006
        /*0784*/ 	.word	0x00017040
        /*0788*/ 	.short	0x010a
        /*078a*/ 	.byte	0x3f
	.zero		1


	//   ....[68]....
        /*078c*/ 	.word	0x0000c990
        /*0790*/ 	.word	0x00000003
        /*0794*/ 	.word	0x00017070
        /*0798*/ 	.short	0x010a
        /*079a*/ 	.byte	0x3f
	.zero		1


	//   ....[69]....
        /*079c*/ 	.word	0x0000c9e0
        /*07a0*/ 	.word	0x00000003
        /*07a4*/ 	.word	0x00017060
        /*07a8*/ 	.short	0x010a
        /*07aa*/ 	.byte	0x3f
	.zero		1


	//   ....[70]....
        /*07ac*/ 	.word	0x0000ca30
        /*07b0*/ 	.word	0x00000000
        /*07b4*/ 	.word	0x00017070
        /*07b8*/ 	.short	0x010a
        /*07ba*/ 	.byte	0x3f
	.zero		1


	//   ....[71]....
        /*07bc*/ 	.word	0x0000ca80
        /*07c0*/ 	.word	0x00000000
        /*07c4*/ 	.word	0x00017060
        /*07c8*/ 	.short	0x010a
        /*07ca*/ 	.byte	0x3f
	.zero		1


	//   ....[72]....
        /*07cc*/ 	.word	0x0000cad0
        /*07d0*/ 	.word	0x00000009
        /*07d4*/ 	.word	0x00017020
        /*07d8*/ 	.short	0x010a
        /*07da*/ 	.byte	0x3f
	.zero		1


	//   ....[73]....
        /*07dc*/ 	.word	0x0000cb20
        /*07e0*/ 	.word	0x00000006
        /*07e4*/ 	.word	0x00000000
        /*07e8*/ 	.short	0x010a
        /*07ea*/ 	.byte	0x3f
	.zero		1


	//   ....[74]....
        /*07ec*/ 	.word	0x0000cb70
        /*07f0*/ 	.word	0x00000007
        /*07f4*/ 	.word	0x00000000
        /*07f8*/ 	.short	0x010a
        /*07fa*/ 	.byte	0x3f
	.zero		1


	//   ....[75]....
        /*07fc*/ 	.word	0x0000cbc0
        /*0800*/ 	.word	0x00000000
        /*0804*/ 	.word	0x00017060
        /*0808*/ 	.short	0x010a
        /*080a*/ 	.byte	0x3f
	.zero		1


	//   ....[76]....
        /*080c*/ 	.word	0x0000cc10
        /*0810*/ 	.word	0x00000005
        /*0814*/ 	.word	0x00017060
        /*0818*/ 	.short	0x010a
        /*081a*/ 	.byte	0x3f
	.zero		1


	//   ....[77]....
        /*081c*/ 	.word	0x0000cc60
        /*0820*/ 	.word	0x00000000
        /*0824*/ 	.word	0x00017080
        /*0828*/ 	.short	0x010a
        /*082a*/ 	.byte	0x3f
	.zero		1


	//----- nvinfo : EIATTR_NUM_MBARRIERS
	.align		4
.L_89:
        /*082c*/ 	.byte	0x03, 0x38
        /*082e*/ 	.short	0x0016


	//----- nvinfo : EIATTR_EXIT_INSTR_OFFSETS
	.align		4
        /*0830*/ 	.byte	0x04, 0x1c
        /*0832*/ 	.short	(.L_91 - .L_90)


	//   ....[0]....
.L_90:
        /*0834*/ 	.word	0x0000c110


	//----- nvinfo : EIATTR_MAX_THREADS
	.align		4
.L_91:
        /*0838*/ 	.byte	0x04, 0x05
        /*083a*/ 	.short	(.L_93 - .L_92)
.L_92:
        /*083c*/ 	.word	0x00000200
        /*0840*/ 	.word	0x00000001
        /*0844*/ 	.word	0x00000001


	//----- nvinfo : EIATTR_CRS_STACK_SIZE
	.align		4
.L_93:
        /*0848*/ 	.byte	0x04, 0x1e
        /*084a*/ 	.short	(.L_95 - .L_94)
.L_94:
        /*084c*/ 	.word	0x00000000


	//----- nvinfo : EIATTR_CBANK_PARAM_SIZE
	.align		4
.L_95:
        /*0850*/ 	.byte	0x03, 0x19
        /*0852*/ 	.short	0x0a70


	//----- nvinfo : EIATTR_PARAM_CBANK
	.align		4
        /*0854*/ 	.byte	0x04, 0x0a
        /*0856*/ 	.short	(.L_97 - .L_96)
	.align		4
.L_96:
        /*0858*/ 	.word	index@(.nv.constant0._ZN7cutlass13device_kernelIN5flash11enable_sm90INS1_16FlashAttnFwdSm90INS1_25CollectiveMainloopFwdSm90ILi2EN4cute5tupleIJNS5_1CILi1EEES8_S8_EEENS6_IJNS7_ILi192EEENS7_ILi128EEENS7_ILi96EEEEEELi96ENS_12float_e4m3_tEfNS_4arch4Sm90ELb0ELb0ELb1ELb0ELb0ELb0ELb0ELb1ELb1ELb1ELb1ELb0EEENS1_21CollectiveEpilogueFwdINS6_IJSA_SC_SB_EEES9_NS_10bfloat16_tESG_Li384ELb0ELb1ELb1ELb1EEENS1_19SingleTileSchedulerILb0ELb1ELb1ELi192EEEEEEEEEvNT_6ParamsE)
        /*085c*/ 	.short	0x0210
        /*085e*/ 	.short	0x0a70


	//----- nvinfo : EIATTR_SW_WAR
	.align		4
.L_97:
        /*0860*/ 	.byte	0x04, 0x36
        /*0862*/ 	.short	(.L_99 - .L_98)
.L_98:
        /*0864*/ 	.word	0x00000008
.L_99:


//--------------------- .nv.info._ZN7cutlass13device_kernelIN5flash11enable_sm90INS1_16FlashAttnFwdSm90INS1_25CollectiveMainloopFwdSm90ILi2EN4cute5tupleIJNS5_1CILi1EEES8_S8_EEENS6_IJNS7_ILi192EEENS7_ILi128EEENS7_ILi96EEEEEELi96ENS_12float_e4m3_tEfNS_4arch4Sm90ELb0ELb0ELb1ELb1ELb0ELb0ELb0ELb1ELb1ELb1ELb1ELb0EEENS1_21CollectiveEpilogueFwdINS6_IJSA_SC_SB_EEES9_NS_10bfloat16_tESG_Li384ELb1ELb1ELb1ELb1EEENS1_36VarlenDynamicPersistentTileSchedulerILi192ELi128ELi384ELi128ELb1ELb1ELb1ELb0ELb1ELb1EEEEEEEEEvNT_6ParamsE --------------------------
	.section	.nv.info._ZN7cutlass13device_kernelIN5flash11enable_sm90INS1_16FlashAttnFwdSm90INS1_25CollectiveMainloopFwdSm90ILi2EN4cute5tupleIJNS5_1CILi1EEES8_S8_EEENS6_IJNS7_ILi192EEENS7_ILi128EEENS7_ILi96EEEEEELi96ENS_12float_e4m3_tEfNS_4arch4Sm90ELb0ELb0ELb1ELb1ELb0ELb0ELb0ELb1ELb1ELb1ELb1ELb0EEENS1_21CollectiveEpilogueFwdINS6_IJSA_SC_SB_EEES9_NS_10bfloat16_tESG_Li384ELb1ELb1ELb1ELb1EEENS1_36VarlenDynamicPersistentTileSchedulerILi192ELi128ELi384ELi128ELb1ELb1ELb1ELb0ELb1ELb1EEEEEEEEEvNT_6ParamsE,"",@"SHT_CUDA_INFO"
	.sectionflags	@""
	.align	4


	//----- nvinfo : EIATTR_CUDA_API_VERSION
	.align		4
        /*0000*/ 	.byte	0x04, 0x37
        /*0002*/ 	.short	(.L_101 - .L_100)
.L_100:
        /*0004*/ 	.word	0x00000082


	//----- nvinfo : EIATTR_KPARAM_INFO
	.align		4
.L_101:
        /*0008*/ 	.byte	0x04, 0x17
        /*000a*/ 	.short	(.L_103 - .L_102)
.L_102:
        /*000c*/ 	.word	0x00000000
        /*0010*/ 	.short	0x0000
        /*0012*/ 	.short	0x0070
        /*0014*/ 	.byte	0x00, 0xf0, 0x01, 0x2a


	//----- nvinfo : EIATTR_SPARSE_MMA_MASK
	.align		4
.L_103:
        /*0018*/ 	.byte	0x03, 0x50
        /*001a*/ 	.short	0x0000


	//----- nvinfo : EIATTR_MAXREG_COUNT
	.align		4
        /*001c*/ 	.byte	0x03, 0x1b
        /*001e*/ 	.short	0x0080


	//----- nvinfo : EIATTR_NUM_BARRIERS
	.align		4
        /*0020*/ 	.byte	0x02, 0x4c
        /*0022*/ 	.byte	0x09
	.zero		1


	//----- nvinfo : EIATTR_EXTERNS
	.align		4
        /*0024*/ 	.byte	0x04, 0x0f
        /*0026*/ 	.short	(.L_105 - .L_104)


	//   ....[0]....
	.align		4
.L_104:
        /*0028*/ 	.word	index@(__assertfail)


	//----- nvinfo : EIATTR_ANNOTATIONS
	.align		4
.L_105:
        /*002c*/ 	.byte	0x04, 0x55
        /*002e*/ 	.short	(.L_107 - .L_106)


	//   ....[0]....
.L_106:
        /*0030*/ 	.word	0x00000001
        /*0034*/ 	.byte	0x10, 0x0d, 0x00, 0x00, 0x01, 0x00, 0x00, 0x00, 0xf0, 0x0d, 0x00, 0x00, 0x01, 0x00, 0x00, 0x00
        /* <DEDUP_REMOVED lines=15> */
        /*0134*/ 	.byte	0x90, 0xfb, 0x00, 0x00, 0x01, 0x00, 0x00, 0x00, 0xe0, 0x02, 0x01, 0x00


	//----- nvinfo : EIATTR_MERCURY_ISA_VERSION
	.align		4
.L_107:
        /*0140*/ 	.byte	0x03, 0x5f
        /*0142*/ 	.short	0x0101


	//----- nvinfo : EIATTR_UNUSED_LOAD_BYTE_OFFSET
	.align		4
        /*0144*/ 	.byte	0x04, 0x44
        /*0146*/ 	.short	(.L_109 - .L_108)


	//   ....[0]....
.L_108:
        /*0148*/ 	.word	0x00000a00
        /*014c*/ 	.word	0x0000fff0


	//   ....[1]....
        /*0150*/ 	.word	0x000074d0
        /*0154*/ 	.word	0x0000fff0


	//----- nvinfo : EIATTR_INT_WARP_WIDE_INSTR_OFFSETS
	.align		4
.L_109:
        /*0158*/ 	.byte	0x04, 0x31
        /*015a*/ 	.short	(.L_111 - .L_110)


	//   ....[0]....
.L_110:
        /*015c*/ 	.word	0x00000130


	//   ....[1]....
        /*0160*/ 	.word	0x00000170


	//   ....[2]....
        /*0164*/ 	.word	0x000001e0


	//   ....[3]....
        /*0168*/ 	.word	0x0000c070


	//   ....[4]....
        /*016c*/ 	.word	0x0000c100


	//   ....[5]....
        /*0170*/ 	.word	0x0000ea20


	//   ....[6]....
        /*0174*/ 	.word	0x0000eab0


	//----- nvinfo : EIATTR_COOP_GROUP_MASK_REGIDS
	.align		4
.L_111:
        /*0178*/ 	.byte	0x04, 0x29
        /*017a*/ 	.short	(.L_113 - .L_112)


	//   ....[0]....
.L_112:
        /*017c*/ 	.word	0xffffffff


	//   ....[1]....
        /*0180*/ 	.word	0xffffffff


	//   ....[2]....
        /*0184*/ 	.word	0xffffffff


	//   ....[3]....
        /*0188*/ 	.word	0xffffffff


	//   ....[4]....
        /*018c*/ 	.word	0xffffffff


	//   ....[5]....
        /*0190*/ 	.word	0xffffffff


	//   ....[6]....
        /*0194*/ 	.word	0xffffffff


	//   ....[7]....
        /*0198*/ 	.word	0xffffffff


	//   ....[8]....
        /*019c*/ 	.word	0xffffffff


	//   ....[9]....
        /*01a0*/ 	.word	0xffffffff


	//   ....[10]....
        /*01a4*/ 	.word	0xffffffff


	//   ....[11]....
        /*01a8*/ 	.word	0xffffffff


	//   ....[12]....
        /*01ac*/ 	.word	0xffffffff


	//   ....[13]....
        /*01b0*/ 	.word	0xffffffff


	//   ....[14]....
        /*01b4*/ 	.word	0xffffffff


	//   ....[15]....
        /*01b8*/ 	.word	0xffffffff


	//   ....[16]....
        /*01bc*/ 	.word	0xffffffff


	//   ....[17]....
        /*01c0*/ 	.word	0xffffffff


	//   ....[18]....
        /*01c4*/ 	.word	0xffffffff


	//   ....[19]....
        /*01c8*/ 	.word	0xffffffff


	//   ....[20]....
        /*01cc*/ 	.word	0xffffffff


	//   ....[21]....
        /*01d0*/ 	.word	0xffffffff


	//   ....[22]....
        /*01d4*/ 	.word	0xffffffff


	//   ....[23]....
        /*01d8*/ 	.word	0xffffffff


	//   ....[24]....
        /*01dc*/ 	.word	0xffffffff


	//   ....[25]....
        /*01e0*/ 	.word	0xffffffff


	//   ....[26]....
        /*01e4*/ 	.word	0xffffffff


	//   ....[27]....
        /*01e8*/ 	.word	0xffffffff


	//   ....[28]....
        /*01ec*/ 	.word	0xffffffff


	//   ....[29]....
        /*01f0*/ 	.word	0xffffffff


	//   ....[30]....
        /*01f4*/ 	.word	0xffffffff


	//   ....[31]....
        /*01f8*/ 	.word	0xffffffff


	//   ....[32]....
        /*01fc*/ 	.word	0xffffffff


	//   ....[33]....
        /*0200*/ 	.word	0xffffffff


	//   ....[34]....
        /*0204*/ 	.word	0xffffffff


	//   ....[35]....
        /*0208*/ 	.word	0xffffffff


	//   ....[36]....
        /*020c*/ 	.word	0xffffffff


	//   ....[37]....
        /*0210*/ 	.word	0xffffffff


	//   ....[38]....
        /*0214*/ 	.word	0xffffffff


	//   ....[39]....
        /*0218*/ 	.word	0xffffffff


	//   ....[40]....
        /*021c*/ 	.word	0xffffffff


	//   ....[41]....
        /*0220*/ 	.word	0xffffffff


	//   ....[42]....
        /*0224*/ 	.word	0xffffffff


	//   ....[43]....
        /*0228*/ 	.word	0xffffffff


	//   ....[44]....
        /*022c*/ 	.word	0xffffffff


	//   ....[45]....
        /*0230*/ 	.word	0xffffffff


	//   ....[46]....
        /*0234*/ 	.word	0xffffffff


	//   ....[47]....
        /*0238*/ 	.word	0xffffffff


	//   ....[48]....
        /*023c*/ 	.word	0xffffffff


	//   ....[49]....
        /*0240*/ 	.word	0xffffffff


	//   ....[50]....
        /*0244*/ 	.word	0xffffffff


	//   ....[51]....
        /*0248*/ 	.word	0xffffffff


	//   ....[52]....
        /*024c*/ 	.word	0xffffffff


	//   ....[53]....
        /*0250*/ 	.word	0xffffffff


	//   ....[54]....
        /*0254*/ 	.word	0xffffffff


	//   ....[55]....
        /*0258*/ 	.word	0xffffffff


	//   ....[56]....
        /*025c*/ 	.word	0xffffffff


	//   ....[57]....
        /*0260*/ 	.word	0xffffffff


	//   ....[58]....
        /*0264*/ 	.word	0xffffffff


	//   ....[59]....
        /*0268*/ 	.word	0xffffffff


	//   ....[60]....
        /*026c*/ 	.word	0xffffffff


	//   ....[61]....
        /*0270*/ 	.word	0xffffffff


	//   ....[62]....
        /*0274*/ 	.word	0xffffffff


	//   ....[63]....
        /*0278*/ 	.word	0xffffffff


	//   ....[64]....
        /*027c*/ 	.word	0xffffffff


	//   ....[65]....
        /*0280*/ 	.word	0xffffffff


	//   ....[66]....
        /*0284*/ 	.word	0xffffffff


	//   ....[67]....
        /*0288*/ 	.word	0xffffffff


	//   ....[68]....
        /*028c*/ 	.word	0xffffffff


	//   ....[69]....
        /*0290*/ 	.word	0xffffffff


	//   ....[70]....
        /*0294*/ 	.word	0xffffffff


	//   ....[71]....
        /*0298*/ 	.word	0xffffffff


	//   ....[72]....
        /*029c*/ 	.word	0xffffffff


	//   ....[73]....
        /*02a0*/ 	.word	0xffffffff


	//   ....[74]....
        /*02a4*/ 	.word	0xffffffff


	//   ....[75]....
        /*02a8*/ 	.word	0xffffffff


	//   ....[76]....
        /*02ac*/ 	.word	0xffffffff


	//   ....[77]....
        /*02b0*/ 	.word	0xffffffff


	//   ....[78]....
        /*02b4*/ 	.word	0xffffffff


	//   ....[79]....
        /*02b8*/ 	.word	0xffffffff


	//   ....[80]....
        /*02bc*/ 	.word	0xffffffff


	//   ....[81]....
        /*02c0*/ 	.word	0xffffffff


	//   ....[82]....
        /*02c4*/ 	.word	0xffffffff


	//   ....[83]....
        /*02c8*/ 	.word	0xffffffff


	//   ....[84]....
        /*02cc*/ 	.word	0xffffffff


	//   ....[85]....
        /*02d0*/ 	.word	0xffffffff


	//   ....[86]....
        /*02d4*/ 	.word	0xffffffff


	//   ....[87]....
        /*02d8*/ 	.word	0xffffffff


	//   ....[88]....
        /*02dc*/ 	.word	0xffffffff


	//   ....[89]....
        /*02e0*/ 	.word	0xffffffff


	//   ....[90]....
        /*02e4*/ 	.word	0xffffffff


	//   ....[91]....
        /*02e8*/ 	.word	0xffffffff


	//   ....[92]....
        /*02ec*/ 	.word	0xffffffff


	//   ....[93]....
        /*02f0*/ 	.word	0xffffffff


	//   ....[94]....
        /*02f4*/ 	.word	0xffffffff


	//   ....[95]....
        /*02f8*/ 	.word	0xffffffff


	//   ....[96]....
        /*02fc*/ 	.word	0xffffffff


	//   ....[97]....
        /*0300*/ 	.word	0xffffffff


	//   ....[98]....
        /*0304*/ 	.word	0xffffffff


	//   ....[99]....
        /*0308*/ 	.word	0xffffffff


	//   ....[100]....
        /*030c*/ 	.word	0xffffffff


	//   ....[101]....
        /*0310*/ 	.word	0xffffffff


	//   ....[102]....
        /*0314*/ 	.word	0xffffffff


	//   ....[103]....
        /*0318*/ 	.word	0xffffffff


	//   ....[104]....
        /*031c*/ 	.word	0xffffffff


	//   ....[105]....
        /*0320*/ 	.word	0xffffffff


	//   ....[106]....
        /*0324*/ 	.word	0xffffffff


	//   ....[107]....
        /*0328*/ 	.word	0xffffffff


	//   ....[108]....
        /*032c*/ 	.word	0xffffffff


	//   ....[109]....
        /*0330*/ 	.word	0xffffffff


	//   ....[110]....
        /*0334*/ 	.word	0xffffffff


	//   ....[111]....
        /*0338*/ 	.word	0xffffffff


	//   ....[112]....
        /*033c*/ 	.word	0xffffffff


	//   ....[113]....
        /*0340*/ 	.word	0xffffffff


	//   ....[114]....
        /*0344*/ 	.word	0xffffffff


	//   ....[115]....
        /*0348*/ 	.word	0xffffffff


	//   ....[116]....
        /*034c*/ 	.word	0xffffffff


	//   ....[117]....
        /*0350*/ 	.word	0xffffffff


	//   ....[118]....
        /*0354*/ 	.word	0xffffffff


	//   ....[119]....
        /*0358*/ 	.word	0xffffffff


	//   ....[120]....
        /*035c*/ 	.word	0xffffffff


	//   ....[121]....
        /*0360*/ 	.word	0xffffffff


	//   ....[122]....
        /*0364*/ 	.word	0xffffffff


	//   ....[123]....
        /*0368*/ 	.word	0xffffffff


	//   ....[124]....
        /*036c*/ 	.word	0xffffffff


	//   ....[125]....
        /*0370*/ 	.word	0xffffffff


	//   ....[126]....
        /*0374*/ 	.word	0xffffffff


	//   ....[127]....
        /*0378*/ 	.word	0x0500000f


	//   ....[128]....
        /*037c*/ 	.word	0x0500000f


	//   ....[129]....
        /*0380*/ 	.word	0x0500000f


	//   ....[130]....
        /*0384*/ 	.word	0x0500000f


	//   ....[131]....
        /*0388*/ 	.word	0x0500000f


	//   ....[132]....
        /*038c*/ 	.word	0x0500000f


	//   ....[133]....
        /*0390*/ 	.word	0x0500000f


	//   ....[134]....
        /*0394*/ 	.word	0x0500000f


	//----- nvinfo : EIATTR_COOP_GROUP_INSTR_OFFSETS
	.align		4
.L_113:
        /*0398*/ 	.byte	0x04, 0x28
        /*039a*/ 	.short	(.L_115 - .L_114)


	//   ....[0]....
.L_114:
        /*039c*/ 	.word	0x00000060


	//   ....[1]....
        /*03a0*/ 	.word	0x00000140


	//   ....[2]....
        /*03a4*/ 	.word	0x00000190


	//   ....[3]....
        /*03a8*/ 	.word	0x000003c0


	//   ....[4]....
        /*03ac*/ 	.word	0x00000520


	//   ....[5]....
        /*03b0*/ 	.word	0x00000640


	//   ....[6]....
        /*03b4*/ 	.word	0x000007a0


	//   ....[7]....
        /*03b8*/ 	.word	0x00001910


	//   ....[8]....
        /*03bc*/ 	.word	0x00003330


	//   ....[9]....
        /*03c0*/ 	.word	0x00003380


	//   ....[10]....
        /*03c4*/ 	.word	0x00003960


	//   ....[11]....
        /*03c8*/ 	.word	0x00003a00


	//   ....[12]....
        /*03cc*/ 	.word	0x000057b0


	//   ....[13]....
        /*03d0*/ 	.word	0x000057d0


	//   ....[14]....
        /*03d4*/ 	.word	0x000057f0


	//   ....[15]....
        /*03d8*/ 	.word	0x00005810


	//   ....[16]....
        /*03dc*/ 	.word	0x00006e00


	//   ....[17]....
        /*03e0*/ 	.word	0x00006e20


	//   ....[18]....
        /*03e4*/ 	.word	0x00006ea0


	//   ....[19]....
        /*03e8*/ 	.word	0x00006eb0


	//   ....[20]....
        /*03ec*/ 	.word	0x00007b10


	//   ....[21]....
        /*03f0*/ 	.word	0x00007b50


	//   ....[22]....
        /*03f4*/ 	.word	0x00007b70


	//   ....[23]....
        /*03f8*/ 	.word	0x00007b80


	//   ....[24]....
        /*03fc*/ 	.word	0x00007ba0


	//   ....[25]....
        /*0400*/ 	.word	0x00007bc0


	//   ....[26]....
        /*0404*/ 	.word	0x00007be0


	//   ....[27]....
        /*0408*/ 	.word	0x00007c00


	//   ....[28]....
        /*040c*/ 	.word	0x00007c20


	//   ....[29]....
        /*0410*/ 	.word	0x00007c40


	//   ....[30]....
        /*0414*/ 	.word	0x00007c50


	//   ....[31]....
        /*0418*/ 	.word	0x00007c60


	//   ....[32]....
        /*041c*/ 	.word	0x00007c70


	//   ....[33]....
        /*0420*/ 	.word	0x00007c80


	//   ....[34]....
        /*0424*/ 	.word	0x00007c90


	//   ....[35]....
        /*0428*/ 	.word	0x00007ca0


	//   ....[36]....
        /*042c*/ 	.word	0x00007cb0


	//   ....[37]....
        /*0430*/ 	.word	0x00007cc0


	//   ....[38]....
        /*0434*/ 	.word	0x00007cd0


	//   ....[39]....
        /*0438*/ 	.word	0x00007ce0


	//   ....[40]....
        /*043c*/ 	.word	0x00007cf0


	//   ....[41]....
        /*0440*/ 	.word	0x00007d00


	//   ....[42]....
        /*0444*/ 	.word	0x00007d10


	//   ....[43]....
        /*0448*/ 	.word	0x00007d20


	//   ....[44]....
        /*044c*/ 	.word	0x00007d30


	//   ....[45]....
        /*0450*/ 	.word	0x00007d40


	//   ....[46]....
        /*0454*/ 	.word	0x00007d50


	//   ....[47]....
        /*0458*/ 	.word	0x00007d60


	//   ....[48]....
        /*045c*/ 	.word	0x00007d70


	//   ....[49]....
        /*0460*/ 	.word	0x00007d80


	//   ....[50]....
        /*0464*/ 	.word	0x00007d90


	//   ....[51]....
        /*0468*/ 	.word	0x00007da0


	//   ....[52]....
        /*046c*/ 	.word	0x00007db0


	//   ....[53]....
        /*0470*/ 	.word	0x00007dc0


	//   ....[54]....
        /*0474*/ 	.word	0x00007dd0


	//   ....[55]....
        /*0478*/ 	.word	0x00007de0


	//   ....[56]....
        /*047c*/ 	.word	0x00007df0


	//   ....[57]....
        /*0480*/ 	.word	0x00007e10


	//   ....[58]....
        /*0484*/ 	.word	0x00007e20


	//   ....[59]....
        /*0488*/ 	.word	0x00007e30


	//   ....[60]....
        /*048c*/ 	.word	0x00007e40


	//   ....[61]....
        /*0490*/ 	.word	0x00007e50


	//   ....[62]....
        /*0494*/ 	.word	0x00007e60


	//   ....[63]....
        /*0498*/ 	.word	0x00007e70


	//   ....[64]....
        /*049c*/ 	.word	0x00007e80


	//   ....[65]....
        /*04a0*/ 	.word	0x00007e90


	//   ....[66]....
        /*04a4*/ 	.word	0x00007ea0


	//   ....[67]....
        /*04a8*/ 	.word	0x00007eb0


	//   ....[68]....
        /*04ac*/ 	.word	0x00008890


	//   ....[69]....
        /*04b0*/ 	.word	0x000088a0


	//   ....[70]....
        /*04b4*/ 	.word	0x000088b0


	//   ....[71]....
        /*04b8*/ 	.word	0x000088f0


	//   ....[72]....
        /*04bc*/ 	.word	0x00008ff0


	//   ....[73]....
        /*04c0*/ 	.word	0x00009010


	//   ....[74]....
        /*04c4*/ 	.word	0x00009140


	//   ....[75]....
        /*04c8*/ 	.word	0x00009160


	//   ....[76]....
        /*04cc*/ 	.word	0x00009640


	//   ....[77]....
        /*04d0*/ 	.word	0x00009650


	//   ....[78]....
        /*04d4*/ 	.word	0x00009990


	//   ....[79]....
        /*04d8*/ 	.word	0x000099a0


	//   ....[80]....
        /*04dc*/ 	.word	0x0000a630


	//   ....[81]....
        /*04e0*/ 	.word	0x0000a640


	//   ....[82]....
        /*04e4*/ 	.word	0x0000a740


	//   ....[83]....
        /*04e8*/ 	.word	0x0000a760


	//   ....[84]....
        /*04ec*/ 	.word	0x0000a8f0


	//   ....[85]....
        /*04f0*/ 	.word	0x0000aaf0


	//   ....[86]....
        /*04f4*/ 	.word	0x0000ab20


	//   ....[87]....
        /*04f8*/ 	.word	0x0000ab50


	//   ....[88]....
        /*04fc*/ 	.word	0x0000ab80


	//   ....[89]....
        /*0500*/ 	.word	0x0000abb0


	//   ....[90]....
        /*0504*/ 	.word	0x0000abf0


	//   ....[91]....
        /*0508*/ 	.word	0x0000ad90


	//   ....[92]....
        /*050c*/ 	.word	0x0000adc0


	//   ....[93]....
        /*0510*/ 	.word	0x0000adf0


	//   ....[94]....
        /*0514*/ 	.word	0x0000ae20


	//   ....[95]....
        /*0518*/ 	.word	0x0000ae50


	//   ....[96]....
        /*051c*/ 	.word	0x0000ae80


	//   ....[97]....
        /*0520*/ 	.word	0x0000af10


	//   ....[98]....
        /*0524*/ 	.word	0x0000af60


	//   ....[99]....
        /*0528*/ 	.word	0x0000af70


	//   ....[100]....
        /*052c*/ 	.word	0x0000b030


	//   ....[101]....
        /*0530*/ 	.word	0x0000c7c0


	//   ....[102]....
        /*0534*/ 	.word	0x0000d600


	//   ....[103]....
        /*0538*/ 	.word	0x0000d610


	//   ....[104]....
        /*053c*/ 	.word	0x0000d620


	//   ....[105]....
        /*0540*/ 	.word	0x0000d630


	//   ....[106]....
        /*0544*/ 	.word	0x0000d650


	//   ....[107]....
        /*0548*/ 	.word	0x0000d670


	//   ....[108]....
        /*054c*/ 	.word	0x0000f1f0


	//   ....[109]....
        /*0550*/ 	.word	0x0000f220


	//   ....[110]....
        /*0554*/ 	.word	0x0000f250


	//   ....[111]....
        /*0558*/ 	.word	0x0000f260


	//   ....[112]....
        /*055c*/ 	.word	0x0000f290


	//   ....[113]....
        /*0560*/ 	.word	0x0000f2a0


	//   ....[114]....
        /*0564*/ 	.word	0x0000f2d0


	//   ....[115]....
        /*0568*/ 	.word	0x0000f320


	//   ....[116]....
        /*056c*/ 	.word	0x0000f480


	//   ....[117]....
        /*0570*/ 	.word	0x0000f4b0


	//   ....[118]....
        /*0574*/ 	.word	0x0000f4e0


	//   ....[119]....
        /*0578*/ 	.word	0x0000f510


	//   ....[120]....
        /*057c*/ 	.word	0x0000f540


	//   ....[121]....
        /*0580*/ 	.word	0x0000f580


	//   ....[122]....
        /*0584*/ 	.word	0x0000f610


	//   ....[123]....
        /*0588*/ 	.word	0x0000f660


	//   ....[124]....
        /*058c*/ 	.word	0x0000f670


	//   ....[125]....
        /*0590*/ 	.word	0x0000f700


	//   ....[126]....
        /*0594*/ 	.word	0x0000fcb0


	//   ....[127]....
        /*0598*/ 	.word	0x00010190


	//   ....[128]....
        /*059c*/ 	.word	0x00010350


	//   ....[129]....
        /*05a0*/ 	.word	0x000103a0


	//   ....[130]....
        /*05a4*/ 	.word	0x00010400


	//   ....[131]....
        /*05a8*/ 	.word	0x00010450


	//   ....[132]....
        /*05ac*/ 	.word	0x000104b0


	//   ....[133]....
        /*05b0*/ 	.word	0x00010500


	//   ....[134]....
        /*05b4*/ 	.word	0x000109a0


	//----- nvinfo : EIATTR_REG_RECONFIG
	.align		4
.L_115:
        /*05b8*/ 	.byte	0x01, 0x54
	.zero		2


	//----- nvinfo : EIATTR_SYSCALL_OFFSETS
	.align		4
        /*05bc*/ 	.byte	0x04, 0x46
        /*05be*/ 	.short	(.L_117 - .L_116)


	//   ....[0]....
.L_116:
        /*05c0*/ 	.word	0x00001ac0


	//   ....[1]....
        /*05c4*/ 	.word	0x0000c260


	//   ....[2]....
        /*05c8*/ 	.word	0x0000c3d0


	//   ....[3]....
        /*05cc*/ 	.word	0x0000c520


	//   ....[4]....
        /*05d0*/ 	.word	0x0000c660


	//   ....[5]....
        /*05d4*/ 	.word	0x0000d100


	//----- nvinfo : EIATTR_MBARRIER_INSTR_OFFSETS
	.align		4
.L_117:
        /*05d8*/ 	.byte	0x04, 0x39
        /*05da*/ 	.short	(.L_119 - .L_118)


	//   ....[0]....
.L_118:
        /*05dc*/ 	.word	0x00000270
        /*05e0*/ 	.word	0x000000ff
        /*05e4*/ 	.word	0x00019c00
        /*05e8*/ 	.short	0x0100
        /*05ea*/ 	.byte	0x08
	.zero		1


	//   ....[1]....
        /*05ec*/ 	.word	0x00000280
        /*05f0*/ 	.word	0x000000ff
        /*05f4*/ 	.word	0x00019c20
        /*05f8*/ 	.short	0x0100
        /*05fa*/ 	.byte	0x08
	.zero		1


	//   ....[2]....
        /*05fc*/ 	.word	0x00000370
        /*0600*/ 	.word	0x000000ff
        /*0604*/ 	.word	0x00019c30
        /*0608*/ 	.short	0x0100
        /*060a*/ 	.byte	0x08
	.zero		1


	//   ....[3]....
        /*060c*/ 	.word	0x00000380
        /*0610*/ 	.word	0x000000ff
        /*0614*/ 	.word	0x00019c40
        /*0618*/ 	.short	0x0100
        /*061a*/ 	.byte	0x08
	.zero		1


	//   ....[4]....
        /*061c*/ 	.word	0x00000390
        /*0620*/ 	.word	0x000000ff
        /*0624*/ 	.word	0x00019c38
        /*0628*/ 	.short	0x0100
        /*062a*/ 	.byte	0x08
	.zero		1


	//   ....[5]....
        /*062c*/ 	.word	0x000003a0
        /*0630*/ 	.word	0x000000ff
        /*0634*/ 	.word	0x00019c48
        /*0638*/ 	.short	0x0100
        /*063a*/ 	.byte	0x08
	.zero		1


	//   ....[6]....
        /*063c*/ 	.word	0x000004d0
        /*0640*/ 	.word	0x000000ff
        /*0644*/ 	.word	0x00019c50
        /*0648*/ 	.short	0x0100
        /*064a*/ 	.byte	0x08
	.zero		1


	//   ....[7]....
        /*064c*/ 	.word	0x000004e0
        /*0650*/ 	.word	0x000000ff
        /*0654*/ 	.word	0x00019c60
        /*0658*/ 	.short	0x0100
        /*065a*/ 	.byte	0x08
	.zero		1


	//   ....[8]....
        /*065c*/ 	.word	0x000004f0
        /*0660*/ 	.word	0x000000ff
        /*0664*/ 	.word	0x00019c58
        /*0668*/ 	.short	0x0100
        /*066a*/ 	.byte	0x08
	.zero		1


	//   ....[9]....
        /*066c*/ 	.word	0x00000500
        /*0670*/ 	.word	0x000000ff
        /*0674*/ 	.word	0x00019c68
        /*0678*/ 	.short	0x0100
        /*067a*/ 	.byte	0x08
	.zero		1


	//   ....[10]....
        /*067c*/ 	.word	0x000005f0
        /*0680*/ 	.word	0x000000ff
        /*0684*/ 	.word	0x00019c70
        /*0688*/ 	.short	0x0100
        /*068a*/ 	.byte	0x06
	.zero		1


	//   ....[11]....
        /*068c*/ 	.word	0x00000600
        /*0690*/ 	.word	0x000000ff
        /*0694*/ 	.word	0x00019c80
        /*0698*/ 	.short	0x0100
        /*069a*/ 	.byte	0x06
	.zero		1


	//   ....[12]....
        /*069c*/ 	.word	0x00000610
        /*06a0*/ 	.word	0x000000ff
        /*06a4*/ 	.word	0x00019c78
        /*06a8*/ 	.short	0x0100
        /*06aa*/ 	.byte	0x06
	.zero		1


	//   ....[13]....
        /*06ac*/ 	.word	0x00000620
        /*06b0*/ 	.word	0x000000ff
        /*06b4*/ 	.word	0x00019c88
        /*06b8*/ 	.short	0x0100
        /*06ba*/ 	.byte	0x06
	.zero		1


	//   ....[14]....
        /*06bc*/ 	.word	0x00000750
        /*06c0*/ 	.word	0x000000ff
        /*06c4*/ 	.word	0x00019c90
        /*06c8*/ 	.short	0x0100
        /*06ca*/ 	.byte	0x08
	.zero		1


	//   ....[15]....
        /*06cc*/ 	.word	0x00000760
        /*06d0*/ 	.word	0x000000ff
        /*06d4*/ 	.word	0x00019ca0
        /*06d8*/ 	.short	0x0100
        /*06da*/ 	.byte	0x08
	.zero		1


	//   ....[16]....
        /*06dc*/ 	.word	0x00000770
        /*06e0*/ 	.word	0x000000ff
        /*06e4*/ 	.word	0x00019c98
        /*06e8*/ 	.short	0x0100
        /*06ea*/ 	.byte	0x08
	.zero		1


	//   ....[17]....
        /*06ec*/ 	.word	0x00000780
        /*06f0*/ 	.word	0x000000ff
        /*06f4*/ 	.word	0x00019ca8
        /*06f8*/ 	.short	0x0100
        /*06fa*/ 	.byte	0x08
	.zero		1


	//   ....[18]....
        /*06fc*/ 	.word	0x000008b0
        /*0700*/ 	.word	0x000000ff
        /*0704*/ 	.word	0x00019cb0
        /*0708*/ 	.short	0x0100
        /*070a*/ 	.byte	0x08
	.zero		1


	//   ....[19]....
        /*070c*/ 	.word	0x000008c0
        /*0710*/ 	.word	0x000000ff
        /*0714*/ 	.word	0x00019cc0
        /*0718*/ 	.short	0x0100
        /*071a*/ 	.byte	0x08
	.zero		1


	//   ....[20]....
        /*071c*/ 	.word	0x000008d0
        /*0720*/ 	.word	0x000000ff
        /*0724*/ 	.word	0x00019cb8
        /*0728*/ 	.short	0x0100
        /*072a*/ 	.byte	0x08
	.zero		1


	//   ....[21]....
        /*072c*/ 	.word	0x000008e0
        /*0730*/ 	.word	0x000000ff
        /*0734*/ 	.word	0x00019cc8
        /*0738*/ 	.short	0x0100
        /*073a*/ 	.byte	0x08
	.zero		1


	//   ....[22]....
        /*073c*/ 	.word	0x00001d70
        /*0740*/ 	.word	0x00000002
        /*0744*/ 	.word	0x00019c00
        /*0748*/ 	.short	0x010a
        /*074a*/ 	.byte	0x3f
	.zero		1


	//   ....[23]....
        /*074c*/ 	.word	0x00001e10
        /*0750*/ 	.word	0x00000004
        /*0754*/ 	.word	0x00019c30
        /*0758*/ 	.short	0x010a
        /*075a*/ 	.byte	0x3f
	.zero		1


	//   ....[24]....
        /*075c*/ 	.word	0x00001e80
        /*0760*/ 	.word	0x00000004
        /*0764*/ 	.word	0x00019c30
        /*0768*/ 	.short	0x010a
        /*076a*/ 	.byte	0x3f
	.zero		1


	//   ....[25]....
        /*076c*/ 	.word	0x00003db0
        /*0770*/ 	.word	0x0000002b
        /*0774*/ 	.word	0x00000000
        /*0778*/ 	.short	0x0101
        /*077a*/ 	.byte	0x3f
	.zero		1


	//   ....[26]....
        /*077c*/ 	.word	0x000047c0
        /*0780*/ 	.word	0x00000008
        /*0784*/ 	.word	0x00019c30
        /*0788*/ 	.short	0x010a
        /*078a*/ 	.byte	0x3f
	.zero		1


	//   ....[27]....
        /*078c*/ 	.word	0x00004800
        /*0790*/ 	.word	0x00000008
        /*0794*/ 	.word	0x00019c30
        /*0798*/ 	.short	0x010a
        /*079a*/ 	.byte	0x3f
	.zero		1


	//   ....[28]....
        /*079c*/ 	.word	0x00004970
        /*07a0*/ 	.word	0x000000ff
        /*07a4*/ 	.word	0x00019c50
        /*07a8*/ 	.short	0x010a
        /*07aa*/ 	.byte	0x0b
	.zero		1


	//   ....[29]....
        /*07ac*/ 	.word	0x000049b0
        /*07b0*/ 	.word	0x000000ff
        /*07b4*/ 	.word	0x00019c50
        /*07b8*/ 	.short	0x010a
        /*07ba*/ 	.byte	0x0b
	.zero		1


	//   ....[30]....
        /*07bc*/ 	.word	0x00005770
        /*07c0*/ 	.word	0x00000008
        /*07c4*/ 	.word	0x00000000
        /*07c8*/ 	.short	0x0101
        /*07ca*/ 	.byte	0x3f
	.zero		1


	//   ....[31]....
        /*07cc*/ 	.word	0x00006670
        /*07d0*/ 	.word	0x000000ff
        /*07d4*/ 	.word	0x00000000
        /*07d8*/ 	.short	0x0101
        /*07da*/ 	.byte	0x06
	.zero		1


	//   ....[32]....
        /*07dc*/ 	.word	0x00006b30
        /*07e0*/ 	.word	0x0000000c
        /*07e4*/ 	.word	0x00019c50
        /*07e8*/ 	.short	0x010a
        /*07ea*/ 	.byte	0x3f
	.zero		1


	//   ....[33]....
        /*07ec*/ 	.word	0x00006b70
        /*07f0*/ 	.word	0x0000000c
        /*07f4*/ 	.word	0x00019c50
        /*07f8*/ 	.short	0x010a
        /*07fa*/ 	.byte	0x3f
	.zero		1


	//   ....[34]....
        /*07fc*/ 	.word	0x00007150
        /*0800*/ 	.word	0x0000000c
        /*0804*/ 	.word	0x00000000
        /*0808*/ 	.short	0x0101
        /*080a*/ 	.byte	0x3f
	.zero		1


	//   ....[35]....
        /*080c*/ 	.word	0x00009020
        /*0810*/ 	.word	0x000000ff
        /*0814*/ 	.word	0x00000000
        /*0818*/ 	.short	0x0101
        /*081a*/ 	.byte	0x08
	.zero		1


	//   ....[36]....
        /*081c*/ 	.word	0x00009440
        /*0820*/ 	.word	0x000000ff
        /*0824*/ 	.word	0x00000000
        /*0828*/ 	.short	0x0101
        /*082a*/ 	.byte	0x08
	.zero		1


	//   ....[37]....
        /*082c*/ 	.word	0x0000ca10
        /*0830*/ 	.word	0x00000003
        /*0834*/ 	.word	0x00019c80
        /*0838*/ 	.short	0x010a
        /*083a*/ 	.byte	0x3f
	.zero		1


	//   ....[38]....
        /*083c*/ 	.word	0x0000cc70
        /*0840*/ 	.word	0x00000003
        /*0844*/ 	.word	0x00019c40
        /*0848*/ 	.short	0x010a
        /*084a*/ 	.byte	0x3f
	.zero		1


	//   ....[39]....
        /*084c*/ 	.word	0x0000d860
        /*0850*/ 	.word	0x00000011
        /*0854*/ 	.word	0x00019c00
        /*0858*/ 	.short	0x0107
        /*085a*/ 	.byte	0x3f
	.zero		1


	//   ....[40]....
        /*085c*/ 	.word	0x0000d970
        /*0860*/ 	.word	0x00000011
        /*0864*/ 	.word	0x00019c00
        /*0868*/ 	.short	0x0101
        /*086a*/ 	.byte	0x3f
	.zero		1


	//   ....[41]....
        /*086c*/ 	.word	0x0000d990
        /*0870*/ 	.word	0x00000011
        /*0874*/ 	.word	0x00019c20
        /*0878*/ 	.short	0x010a
        /*087a*/ 	.byte	0x3f
	.zero		1


	//   ....[42]....
        /*087c*/ 	.word	0x0000dc60
        /*0880*/ 	.word	0x00000004
        /*0884*/ 	.word	0x00019c80
        /*0888*/ 	.short	0x010a
        /*088a*/ 	.byte	0x3f
	.zero		1


	//   ....[43]....
        /*088c*/ 	.word	0x0000e080
        /*0890*/ 	.word	0x00000004
        /*0894*/ 	.word	0x00019c40
        /*0898*/ 	.short	0x010a
        /*089a*/ 	.byte	0x3f
	.zero		1


	//   ....[44]....
        /*089c*/ 	.word	0x0000e530
        /*08a0*/ 	.word	0x00000003
        /*08a4*/ 	.word	0x00019c70
        /*08a8*/ 	.short	0x010a
        /*08aa*/ 	.byte	0x3f
	.zero		1


	//   ....[45]....
        /*08ac*/ 	.word	0x0000e5a0
        /*08b0*/ 	.word	0x00000003
        /*08b4*/ 	.word	0x00019c60
        /*08b8*/ 	.short	0x010a
        /*08ba*/ 	.byte	0x3f
	.zero		1


	//   ....[46]....
        /*08bc*/ 	.word	0x0000e900
        /*08c0*/ 	.word	0x00000003
        /*08c4*/ 	.word	0x00019c50
        /*08c8*/ 	.short	0x0101
        /*08ca*/ 	.byte	0x3f
	.zero		1


	//   ....[47]....
        /*08cc*/ 	.word	0x0000e980
        /*08d0*/ 	.word	0x00000002
        /*08d4*/ 	.word	0x00000000
        /*08d8*/ 	.short	0x0101
        /*08da*/ 	.byte	0x3f
	.zero		1


	//   ....[48]....
        /*08dc*/ 	.word	0x0000eb70
        /*08e0*/ 	.word	0x00000003
        /*08e4*/ 	.word	0x00019c70
        /*08e8*/ 	.short	0x010a
        /*08ea*/ 	.byte	0x3f
	.zero		1


	//   ....[49]....
        /*08ec*/ 	.word	0x0000ebe0
        /*08f0*/ 	.word	0x00000003
        /*08f4*/ 	.word	0x00019c60
        /*08f8*/ 	.short	0x010a
        /*08fa*/ 	.byte	0x3f
	.zero		1


	//   ....[50]....
        /*08fc*/ 	.word	0x0000ef40
        /*0900*/ 	.word	0x00000003
        /*0904*/ 	.word	0x00019c50
        /*0908*/ 	.short	0x0101
        /*090a*/ 	.byte	0x3f
	.zero		1


	//   ....[51]....
        /*090c*/ 	.word	0x0000ef90
        /*0910*/ 	.word	0x00000000
        /*0914*/ 	.word	0x00000000
        /*0918*/ 	.short	0x0101
        /*091a*/ 	.byte	0x3f
	.zero		1


	//   ....[52]....
        /*091c*/ 	.word	0x0000fc30
        /*0920*/ 	.word	0x00000007
        /*0924*/ 	.word	0x00019c20
        /*0928*/ 	.short	0x010a
        /*092a*/ 	.byte	0x3f
	.zero		1


	//   ....[53]....
        /*092c*/ 	.word	0x0000fdd0
        /*0930*/ 	.word	0x00000005
        /*0934*/ 	.word	0x00000000
        /*0938*/ 	.short	0x010a
        /*093a*/ 	.byte	0x3f
	.zero		1


	//   ....[54]....
        /*093c*/ 	.word	0x0000fe40
        /*0940*/ 	.word	0x00000003
        /*0944*/ 	.word	0x00000000
        /*0948*/ 	.short	0x010a
        /*094a*/ 	.byte	0x3f
	.zero		1


	//   ....[55]....
        /*094c*/ 	.word	0x0000fe90
        /*0950*/ 	.word	0x00000003
        /*0954*/ 	.word	0x00019c60
        /*0958*/ 	.short	0x010a
        /*095a*/ 	.byte	0x3f
	.zero		1


	//   ....[56]....
        /*095c*/ 	.word	0x0000fee0
        /*0960*/ 	.word	0x00000005
        /*0964*/ 	.word	0x00019c60
        /*0968*/ 	.short	0x010a
        /*096a*/ 	.byte	0x3f
	.zero		1


	//   ....[57]....
        /*096c*/ 	.word	0x0000ff20
        /*0970*/ 	.word	0x00000003
        /*0974*/ 	.word	0x00019c80
        /*0978*/ 	.short	0x010a
        /*097a*/ 	.byte	0x3f
	.zero		1


	//   ....[58]....
        /*097c*/ 	.word	0x0000ff40
        /*0980*/ 	.word	0x00000005
        /*0984*/ 	.word	0x00019c80
        /*0988*/ 	.short	0x010a
        /*098a*/ 	.byte	0x3f
	.zero		1


	//   ....[59]....
        /*098c*/ 	.word	0x0000ffa0
        /*0990*/ 	.word	0x00000002
        /*0994*/ 	.word	0x00019c00
        /*0998*/ 	.short	0x010a
        /*099a*/ 	.byte	0x3f
	.zero		1


	//   ....[60]....
        /*099c*/ 	.word	0x0000fff0
        /*09a0*/ 	.word	0x00000004
        /*09a4*/ 	.word	0x00019c30
        /*09a8*/ 	.short	0x010a
        /*09aa*/ 	.byte	0x3f
	.zero		1


	//   ....[61]....
        /*09ac*/ 	.word	0x00010040
        /*09b0*/ 	.word	0x00000008
        /*09b4*/ 	.word	0x00019c30
        /*09b8*/ 	.short	0x010a
        /*09ba*/ 	.byte	0x3f
	.zero		1


	//   ....[62]....
        /*09bc*/ 	.word	0x000100a0
        /*09c0*/ 	.word	0x0000000a
        /*09c4*/ 	.word	0x00019c50
        /*09c8*/ 	.short	0x010a
        /*09ca*/ 	.byte	0x3f
	.zero		1


	//   ....[63]....
        /*09cc*/ 	.word	0x000100f0
        /*09d0*/ 	.word	0x0000000c
        /*09d4*/ 	.word	0x00019c50
        /*09d8*/ 	.short	0x010a
        /*09da*/ 	.byte	0x3f
	.zero		1


	//   ....[64]....
        /*09dc*/ 	.word	0x00010240
        /*09e0*/ 	.word	0x00000003
        /*09e4*/ 	.word	0x00019c80
        /*09e8*/ 	.short	0x010a
        /*09ea*/ 	.byte	0x3f
	.zero		1


	//   ....[65]....
        /*09ec*/ 	.word	0x00010290
        /*09f0*/ 	.word	0x00000003
        /*09f4*/ 	.word	0x00019c40
        /*09f8*/ 	.short	0x010a
        /*09fa*/ 	.byte	0x3f
	.zero		1


	//   ....[66]....
        /*09fc*/ 	.word	0x00010690
        /*0a00*/ 	.word	0x00000011
        /*0a04*/ 	.word	0x00019c20
        /*0a08*/ 	.short	0x010a
        /*0a0a*/ 	.byte	0x3f
	.zero		1


	//   ....[67]....
        /*0a0c*/ 	.word	0x000106e0
        /*0a10*/ 	.word	0x00000004
        /*0a14*/ 	.word	0x00019c80
        /*0a18*/ 	.short	0x010a
        /*0a1a*/ 	.byte	0x3f
	.zero		1


	//   ....[68]....
        /*0a1c*/ 	.word	0x00010730
        /*0a20*/ 	.word	0x00000004
        /*0a24*/ 	.word	0x00019c40
        /*0a28*/ 	.short	0x010a
        /*0a2a*/ 	.byte	0x3f
	.zero		1


	//   ....[69]....
        /*0a2c*/ 	.word	0x00010780
        /*0a30*/ 	.word	0x00000003
        /*0a34*/ 	.word	0x00019c70
        /*0a38*/ 	.short	0x010a
        /*0a3a*/ 	.byte	0x3f
	.zero		1


	//   ....[70]....
        /*0a3c*/ 	.word	0x000107d0
        /*0a40*/ 	.word	0x00000003
        /*0a44*/ 	.word	0x00019c60
        /*0a48*/ 	.short	0x010a
        /*0a4a*/ 	.byte	0x3f
	.zero		1


	//   ....[71]....
        /*0a4c*/ 	.word	0x00010820
        /*0a50*/ 	.word	0x00000003
        /*0a54*/ 	.word	0x00019c70
        /*0a58*/ 	.short	0x010a
        /*0a5a*/ 	.byte	0x3f
	.zero		1


	//   ....[72]....
        /*0a5c*/ 	.word	0x00010870
        /*0a60*/ 	.word	0x00000003
        /*0a64*/ 	.word	0x00019c60
        /*0a68*/ 	.short	0x010a
        /*0a6a*/ 	.byte	0x3f
	.zero		1


	//   ....[73]....
        /*0a6c*/ 	.word	0x000108c0
        /*0a70*/ 	.word	0x00000007
        /*0a74*/ 	.word	0x00019c20
        /*0a78*/ 	.short	0x010a
        /*0a7a*/ 	.byte	0x3f
	.zero		1


	//   ....[74]....
        /*0a7c*/ 	.word	0x00010a60
        /*0a80*/ 	.word	0x00000005
        /*0a84*/ 	.word	0x00000000
        /*0a88*/ 	.short	0x010a
        /*0a8a*/ 	.byte	0x3f
	.zero		1


	//   ....[75]....
        /*0a8c*/ 	.word	0x00010ab0
        /*0a90*/ 	.word	0x00000003
        /*0a94*/ 	.word	0x00000000
        /*0a98*/ 	.short	0x010a
        /*0a9a*/ 	.byte	0x3f
	.zero		1


	//   ....[76]....
        /*0a9c*/ 	.word	0x00010b00
        /*0aa0*/ 	.word	0x00000003
        /*0aa4*/ 	.word	0x00019c60
        /*0aa8*/ 	.short	0x010a
        /*0aaa*/ 	.byte	0x3f
	.zero		1


	//   ....[77]....
        /*0aac*/ 	.word	0x00010b50
        /*0ab0*/ 	.word	0x00000005
        /*0ab4*/ 	.word	0x00019c60
        /*0ab8*/ 	.short	0x010a
        /*0aba*/ 	.byte	0x3f
	.zero		1


	//   ....[78]....
        /*0abc*/ 	.word	0x00010ba0
        /*0ac0*/ 	.word	0x00000003
        /*0ac4*/ 	.word	0x00019c80
        /*0ac8*/ 	.short	0x010a
        /*0aca*/ 	.byte	0x3f
	.zero		1


	//----- nvinfo : EIATTR_NUM_MBARRIERS
	.align		4
.L_119:
        /*0acc*/ 	.byte	0x03, 0x38
        /*0ace*/ 	.short	0x0016


	//----- nvinfo : EIATTR_EXIT_INSTR_OFFSETS
	.align		4
        /*0ad0*/ 	.byte	0x04, 0x1c
        /*0ad2*/ 	.short	(.L_121 - .L_120)


	//   ....[0]....
.L_120:
        /*0ad4*/ 	.word	0x00000a40


	//   ....[1]....
        /*0ad8*/ 	.word	0x0000a890


	//   ....[2]....
        /*0adc*/ 	.word	0x0000ff90


	//----- nvinfo : EIATTR_MAX_THREADS
	.align		4
.L_121:
        /*0ae0*/ 	.byte	0x04, 0x05
        /*0ae2*/ 	.short	(.L_123 - .L_122)
.L_122:
        /*0ae4*/ 	.word	0x00000200
        /*0ae8*/ 	.word	0x00000001
        /*0aec*/ 	.word	0x00000001


	//----- nvinfo : EIATTR_CRS_STACK_SIZE
	.align		4
.L_123:
        /*0af0*/ 	.byte	0x04, 0x1e
        /*0af2*/ 	.short	(.L_125 - .L_124)
.L_124:
        /*0af4*/ 	.word	0x00000000


	//----- nvinfo : EIATTR_CBANK_PARAM_SIZE
	.align		4
.L_125:
        /*0af8*/ 	.byte	0x03, 0x19
        /*0afa*/ 	.short	0x0af0


	//----- nvinfo : EIATTR_PARAM_CBANK
	.align		4
        /*0afc*/ 	.byte	0x04, 0x0a
        /*0afe*/ 	.short	(.L_127 - .L_126)
	.align		4
.L_126:
        /*0b00*/ 	.word	index@(.nv.constant0._ZN7cutlass13device_kernelIN5flash11enable_sm90INS1_16FlashAttnFwdSm90INS1_25CollectiveMainloopFwdSm90ILi2EN4cute5tupleIJNS5_1CILi1EEES8_S8_EEENS6_IJNS7_ILi192EEENS7_ILi128EEENS7_ILi96EEEEEELi96ENS_12float_e4m3_tEfNS_4arch4Sm90ELb0ELb0ELb1ELb1ELb0ELb0ELb0ELb1ELb1ELb1ELb1ELb0EEENS1_21CollectiveEpilogueFwdINS6_IJSA_SC_SB_EEES9_NS_10bfloat16_tESG_Li384ELb1ELb1ELb1ELb1EEENS1_36VarlenDynamicPersistentTileSchedulerILi192ELi128ELi384ELi128ELb1ELb1ELb1ELb0ELb1ELb1EEEEEEEEEvNT_6ParamsE)
        /*0b04*/ 	.short	0x0210
        /*0b06*/ 	.short	0x0af0


	//----- nvinfo : EIATTR_SW_WAR
	.align		4
.L_127:
        /*0b08*/ 	.byte	0x04, 0x36
        /*0b0a*/ 	.short	(.L_129 - .L_128)
.L_128:
        /*0b0c*/ 	.word	0x00000008
.L_129:


//--------------------- .nv.info._ZN7cutlass13device_kernelIN5flash11enable_sm90INS1_16FlashAttnFwdSm90INS1_25CollectiveMainloopFwdSm90ILi2EN4cute5tupleIJNS5_1CILi1EEES8_S8_EEENS6_IJNS7_ILi192EEENS7_ILi128EEENS7_ILi96EEEEEELi96ENS_12float_e4m3_tEfNS_4arch4Sm90ELb0ELb0ELb1ELb1ELb0ELb1ELb0ELb1ELb1ELb1ELb1ELb0EEENS1_21CollectiveEpilogueFwdINS6_IJSA_SC_SB_EEES9_NS_10bfloat16_tESG_Li384ELb1ELb1ELb1ELb1EEENS1_36VarlenDynamicPersistentTileSchedulerILi192ELi128ELi384ELi128ELb1ELb1ELb1ELb0ELb1ELb1EEEEEEEEEvNT_6ParamsE --------------------------
	.section	.nv.info._ZN7cutlass13device_kernelIN5flash11enable_sm90INS1_16FlashAttnFwdSm90INS1_25CollectiveMainloopFwdSm90ILi2EN4cute5tupleIJNS5_1CILi1EEES8_S8_EEENS6_IJNS7_ILi192EEENS7_ILi128EEENS7_ILi96EEEEEELi96ENS_12float_e4m3_tEfNS_4arch4Sm90ELb0ELb0ELb1ELb1ELb0ELb1ELb0ELb1ELb1ELb1ELb1ELb0EEENS1_21CollectiveEpilogueFwdINS6_IJSA_SC_SB_EEES9_NS_10bfloat16_tESG_Li384ELb1ELb1ELb1ELb1EEENS1_36VarlenDynamicPersistentTileSchedulerILi192ELi128ELi384ELi128ELb1ELb1ELb1ELb0ELb1ELb1EEEEEEEEEvNT_6ParamsE,"",@"SHT_CUDA_INFO"
	.sectionflags	@""
	.align	4


	//----- nvinfo : EIATTR_CUDA_API_VERSION
	.align		4
        /*0000*/ 	.byte	0x04, 0x37
        /*0002*/ 	.short	(.L_131 - .L_130)
.L_130:
        /*0004*/ 	.word	0x00000082


	//----- nvinfo : EIATTR_KPARAM_INFO
	.align		4
.L_131:
        /*0008*/ 	.byte	0x04, 0x17
        /*000a*/ 	.short	(.L_133 - .L_132)
.L_132:
        /*000c*/ 	.word	0x00000000
        /*0010*/ 	.short	0x0000
        /*0012*/ 	.short	0x0070
        /*0014*/ 	.byte	0x00, 0xf0, 0x01, 0x2a


	//----- nvinfo : EIATTR_SPARSE_MMA_MASK
	.align		4
.L_133:
        /*0018*/ 	.byte	0x03, 0x50
        /*001a*/ 	.short	0x0000


	//----- nvinfo : EIATTR_MAXREG_COUNT
	.align		4
        /*001c*/ 	.byte	0x03, 0x1b
        /*001e*/ 	.short	0x0080


	//----- nvinfo : EIATTR_NUM_BARRIERS
	.align		4
        /*0020*/ 	.byte	0x02, 0x4c
        /*0022*/ 	.byte	0x10
	.zero		1


	//----- nvinfo : EIATTR_EXTERNS
	.align		4
        /*0024*/ 	.byte	0x04, 0x0f
        /*0026*/ 	.short	(.L_135 - .L_134)


	//   ....[0]....
	.align		4
.L_134:
        /*0028*/ 	.word	index@(__assertfail)


	//----- nvinfo : EIATTR_ANNOTATIONS
	.align		4
.L_135:
        /*002c*/ 	.byte	0x04, 0x55
        /*002e*/ 	.short	(.L_137 - .L_136)


	//   ....[0]....
.L_136:
        /* <DEDUP_REMOVED lines=91> */


	//----- nvinfo : EIATTR_MERCURY_ISA_VERSION
	.align		4
.L_137:
        /*05d0*/ 	.byte	0x03, 0x5f
        /*05d2*/ 	.short	0x0101


	//----- nvinfo : EIATTR_UNUSED_LOAD_BYTE_OFFSET
	.align		4
        /*05d4*/ 	.byte	0x04, 0x44
        /*05d6*/ 	.short	(.L_139 - .L_138)


	//   ....[0]....
.L_138:
        /*05d8*/ 	.word	0x00000a90
        /*05dc*/ 	.word	0x0000fff0


	//   ....[1]....
        /*05e0*/ 	.word	0x00010ed0
        /*05e4*/ 	.word	0x0000fff0


	//----- nvinfo : EIATTR_INT_WARP_WIDE_INSTR_OFFSETS
	.align		4
.L_139:
        /*05e8*/ 	.byte	0x04, 0x31
        /*05ea*/ 	.short	(.L_141 - .L_140)


	//   ....[0]....
.L_140:
        /*05ec*/ 	.word	0x00000180


	//   ....[1]....
        /*05f0*/ 	.word	0x00000220


	//   ....[2]....
        /*05f4*/ 	.word	0x00000290


	//   ....[3]....
        /*05f8*/ 	.word	0x00017180


	//   ....[4]....
        /*05fc*/ 	.word	0x00017210


	//   ....[5]....
        /*0600*/ 	.word	0x00019c10


	//   ....[6]....
        /*0604*/ 	.word	0x00019ca0


	//----- nvinfo : EIATTR_COOP_GROUP_MASK_REGIDS
	.align		4
.L_141:
        /*0608*/ 	.byte	0x04, 0x29
        /*060a*/ 	.short	(.L_143 - .L_142)


	//   ....[0]....
.L_142:
        /*060c*/ 	.word	0xffffffff


	//   ....[1]....
        /*0610*/ 	.word	0xffffffff


	//   ....[2]....
        /*0614*/ 	.word	0xffffffff


	//   ....[3]....
        /*0618*/ 	.word	0xffffffff


	//   ....[4]....
        /*061c*/ 	.word	0xffffffff


	//   ....[5]....
        /*0620*/ 	.word	0xffffffff


	//   ....[6]....
        /*0624*/ 	.word	0xffffffff


	//   ....[7]....
        /*0628*/ 	.word	0xffffffff


	//   ....[8]....
        /*062c*/ 	.word	0xffffffff


	//   ....[9]....
        /*0630*/ 	.word	0xffffffff


	//   ....[10]....
        /*0634*/ 	.word	0xffffffff


	//   ....[11]....
        /*0638*/ 	.word	0xffffffff


	//   ....[12]....
        /*063c*/ 	.word	0xffffffff


	//   ....[13]....
        /*0640*/ 	.word	0xffffffff


	//   ....[14]....
        /*0644*/ 	.word	0xffffffff


	//   ....[15]....
        /*0648*/ 	.word	0xffffffff


	//   ....[16]....
        /*064c*/ 	.word	0xffffffff


	//   ....[17]....
        /*0650*/ 	.word	0xffffffff


	//   ....[18]....
        /*0654*/ 	.word	0xffffffff


	//   ....[19]....
        /*0658*/ 	.word	0xffffffff


	//   ....[20]....
        /*065c*/ 	.word	0xffffffff


	//   ....[21]....
        /*0660*/ 	.word	0xffffffff


	//   ....[22]....
        /*0664*/ 	.word	0xffffffff


	//   ....[23]....
        /*0668*/ 	.word	0xffffffff


	//   ....[24]....
        /*066c*/ 	.word	0xffffffff


	//   ....[25]....
        /*0670*/ 	.word	0xffffffff


	//   ....[26]....
        /*0674*/ 	.word	0xffffffff


	//   ....[27]....
        /*0678*/ 	.word	0xffffffff


	//   ....[28]....
        /*067c*/ 	.word	0xffffffff


	//   ....[29]....
        /*0680*/ 	.word	0xffffffff


	//   ....[30]....
        /*0684*/ 	.word	0xffffffff


	//   ....[31]....
        /*0688*/ 	.word	0xffffffff


	//   ....[32]....
        /*068c*/ 	.word	0xffffffff


	//   ....[33]....
        /*0690*/ 	.word	0xffffffff


	//   ....[34]....
        /*0694*/ 	.word	0xffffffff


	//   ....[35]....
        /*0698*/ 	.word	0xffffffff


	//   ....[36]....
        /*069c*/ 	.word	0xffffffff


	//   ....[37]....
        /*06a0*/ 	.word	0xffffffff


	//   ....[38]....
        /*06a4*/ 	.word	0xffffffff


	//   ....[39]....
        /*06a8*/ 	.word	0xffffffff


	//   ....[40]....
        /*06ac*/ 	.word	0xffffffff


	//   ....[41]....
        /*06b0*/ 	.word	0xffffffff


	//   ....[42]....
        /*06b4*/ 	.word	0xffffffff


	//   ....[43]....
        /*06b8*/ 	.word	0xffffffff


	//   ....[44]....
        /*06bc*/ 	.word	0xffffffff


	//   ....[45]....
        /*06c0*/ 	.word	0xffffffff


	//   ....[46]....
        /*06c4*/ 	.word	0xffffffff


	//   ....[47]....
        /*06c8*/ 	.word	0xffffffff


	//   ....[48]....
        /*06cc*/ 	.word	0xffffffff


	//   ....[49]....
        /*06d0*/ 	.word	0xffffffff


	//   ....[50]....
        /*06d4*/ 	.word	0xffffffff


	//   ....[51]....
        /*06d8*/ 	.word	0xffffffff


	//   ....[52]....
        /*06dc*/ 	.word	0xffffffff


	//   ....[53]....
        /*06e0*/ 	.word	0xffffffff


	//   ....[54]....
        /*06e4*/ 	.word	0xffffffff


	//   ....[55]....
        /*06e8*/ 	.word	0xffffffff


	//   ....[56]....
        /*06ec*/ 	.word	0xffffffff


	//   ....[57]....
        /*06f0*/ 	.word	0xffffffff


	//   ....[58]....
        /*06f4*/ 	.word	0xffffffff


	//   ....[59]....
        /*06f8*/ 	.word	0xffffffff


	//   ....[60]....
        /*06fc*/ 	.word	0xffffffff


	//   ....[61]....
        /*0700*/ 	.word	0xffffffff


	//   ....[62]....
        /*0704*/ 	.word	0xffffffff


	//   ....[63]....
        /*0708*/ 	.word	0xffffffff


	//   ....[64]....
        /*070c*/ 	.word	0xffffffff


	//   ....[65]....
        /*0710*/ 	.word	0xffffffff


	//   ....[66]....
        /*0714*/ 	.word	0xffffffff


	//   ....[67]....
        /*0718*/ 	.word	0xffffffff


	//   ....[68]....
        /*071c*/ 	.word	0xffffffff


	//   ....[69]....
        /*0720*/ 	.word	0xffffffff


	//   ....[70]....
        /*0724*/ 	.word	0xffffffff


	//   ....[71]....
        /*0728*/ 	.word	0xffffffff


	//   ....[72]....
        /*072c*/ 	.word	0xffffffff


	//   ....[73]....
        /*0730*/ 	.word	0xffffffff


	//   ....[74]....
        /*0734*/ 	.word	0xffffffff


	//   ....[75]....
        /*0738*/ 	.word	0xffffffff


	//   ....[76]....
        /*073c*/ 	.word	0xffffffff


	//   ....[77]....
        /*0740*/ 	.word	0xffffffff


	//   ....[78]....
        /*0744*/ 	.word	0xffffffff


	//   ....[79]....
        /*0748*/ 	.word	0xffffffff


	//   ....[80]....
        /*074c*/ 	.word	0xffffffff


	//   ....[81]....
        /*0750*/ 	.word	0xffffffff


	//   ....[82]....
        /*0754*/ 	.word	0xffffffff


	//   ....[83]....
        /*0758*/ 	.word	0xffffffff


	//   ....[84]....
        /*075c*/ 	.word	0xffffffff


	//   ....[85]....
        /*0760*/ 	.word	0xffffffff


	//   ....[86]....
        /*0764*/ 	.word	0xffffffff


	//   ....[87]....
        /*0768*/ 	.word	0xffffffff


	//   ....[88]....
        /*076c*/ 	.word	0xffffffff


	//   ....[89]....
        /*0770*/ 	.word	0xffffffff


	//   ....[90]....
        /*0774*/ 	.word	0xffffffff


	//   ....[91]....
        /*0778*/ 	.word	0xffffffff


	//   ....[92]....
        /*077c*/ 	.word	0xffffffff


	//   ....[93]....
        /*0780*/ 	.word	0xffffffff


	//   ....[94]....
        /*0784*/ 	.word	0xffffffff


	//   ....[95]....
        /*0788*/ 	.word	0xffffffff


	//   ....[96]....
        /*078c*/ 	.word	0xffffffff


	//   ....[97]....
        /*0790*/ 	.word	0xffffffff


	//   ....[98]....
        /*0794*/ 	.word	0xffffffff


	//   ....[99]....
        /*0798*/ 	.word	0xffffffff


	//   ....[100]....
        /*079c*/ 	.word	0xffffffff


	//   ....[101]....
        /*07a0*/ 	.word	0xffffffff


	//   ....[102]....
        /*07a4*/ 	.word	0xffffffff


	//   ....[103]....
        /*07a8*/ 	.word	0xffffffff


	//   ....[104]....
        /*07ac*/ 	.word	0xffffffff


	//   ....[105]....
        /*07b0*/ 	.word	0xffffffff


	//   ....[106]....
        /*07b4*/ 	.word	0xffffffff


	//   ....[107]....
        /*07b8*/ 	.word	0xffffffff


	//   ....[108]....
        /*07bc*/ 	.word	0xffffffff


	//   ....[109]....
        /*07c0*/ 	.word	0xffffffff


	//   ....[110]....
        /*07c4*/ 	.word	0xffffffff


	//   ....[111]....
        /*07c8*/ 	.word	0xffffffff


	//   ....[112]....
        /*07cc*/ 	.word	0xffffffff


	//   ....[113]....
        /*07d0*/ 	.word	0xffffffff


	//   ....[114]....
        /*07d4*/ 	.word	0xffffffff


	//   ....[115]....
        /*07d8*/ 	.word	0xffffffff


	//   ....[116]....
        /*07dc*/ 	.word	0xffffffff


	//   ....[117]....
        /*07e0*/ 	.word	0xffffffff


	//   ....[118]....
        /*07e4*/ 	.word	0xffffffff


	//   ....[119]....
        /*07e8*/ 	.word	0xffffffff


	//   ....[120]....
        /*07ec*/ 	.word	0xffffffff


	//   ....[121]....
        /*07f0*/ 	.word	0xffffffff


	//   ....[122]....
        /*07f4*/ 	.word	0xffffffff


	//   ....[123]....
        /*07f8*/ 	.word	0xffffffff


	//   ....[124]....
        /*07fc*/ 	.word	0xffffffff


	//   ....[125]....
        /*0800*/ 	.word	0xffffffff


	//   ....[126]....
        /*0804*/ 	.word	0xffffffff


	//   ....[127]....
        /*0808*/ 	.word	0xffffffff


	//   ....[128]....
        /*080c*/ 	.word	0xffffffff


	//   ....[129]....
        /*0810*/ 	.word	0xffffffff


	//   ....[130]....
        /*0814*/ 	.word	0xffffffff


	//   ....[131]....
        /*0818*/ 	.word	0xffffffff


	//   ....[132]....
        /*081c*/ 	.word	0xffffffff


	//   ....[133]....
        /*0820*/ 	.word	0xffffffff


	//   ....[134]....
        /*0824*/ 	.word	0xffffffff


	//   ....[135]....
        /*0828*/ 	.word	0xffffffff


	//   ....[136]....
        /*082c*/ 	.word	0x0500000f


	//   ....[137]....
        /*0830*/ 	.word	0x0500000f


	//   ....[138]....
        /*0834*/ 	.word	0x0500000f


	//   ....[139]....
        /*0838*/ 	.word	0x0500000f


	//   ....[140]....
        /*083c*/ 	.word	0x0500000f


	//   ....[141]....
        /*0840*/ 	.word	0x0500000f


	//   ....[142]....
        /*0844*/ 	.word	0x0500000f


	//   ....[143]....
        /*0848*/ 	.word	0x0500000f


	//   ....[144]....
        /*084c*/ 	.word	0x0500000f


	//   ....[145]....
        /*0850*/ 	.word	0x0500000f


	//   ....[146]....
        /*0854*/ 	.word	0x0500000f


	//   ....[147]....
        /*0858*/ 	.word	0x0500000f


	//   ....[148]....
        /*085c*/ 	.word	0x0500000f


	//   ....[149]....
        /*0860*/ 	.word	0x0500000f


	//   ....[150]....
        /*0864*/ 	.word	0x0500000f


	//   ....[151]....
        /*0868*/ 	.word	0x0500000f


	//   ....[152]....
        /*086c*/ 	.word	0x0500000f


	//   ....[153]....
        /*0870*/ 	.word	0x0500000f


	//   ....[154]....
        /*0874*/ 	.word	0x0500000f


	//   ....[155]....
        /*0878*/ 	.word	0x0500000f


	//   ....[156]....
        /*087c*/ 	.word	0x0500000f


	//   ....[157]....
        /*0880*/ 	.word	0x0500000f


	//   ....[158]....
        /*0884*/ 	.word	0x0500000f


	//   ....[159]....
        /*0888*/ 	.word	0x0500000f


	//   ....[160]....
        /*088c*/ 	.word	0x0500000f


	//   ....[161]....
        /*0890*/ 	.word	0x0500000f


	//   ....[162]....
        /*0894*/ 	.word	0x0500000f


	//   ....[163]....
        /*0898*/ 	.word	0x0500000f


	//   ....[164]....
        /*089c*/ 	.word	0x0500000f


	//   ....[165]....
        /*08a0*/ 	.word	0x0500000f


	//   ....[166]....
        /*08a4*/ 	.word	0x0500000f


	//   ....[167]....
        /*08a8*/ 	.word	0x0500000f


	//   ....[168]....
        /*08ac*/ 	.word	0x0500000f


	//   ....[169]....
        /*08b0*/ 	.word	0x0500000f


	//   ....[170]....
        /*08b4*/ 	.word	0x0500000f


	//----- nvinfo : EIATTR_COOP_GROUP_INSTR_OFFSETS
	.align		4
.L_143:
        /*08b8*/ 	.byte	0x04, 0x28
        /*08ba*/ 	.short	(.L_145 - .L_144)


	//   ....[0]....
.L_144:
        /*08bc*/ 	.word	0x00000060


	//   ....[1]....
        /*08c0*/ 	.word	0x00000190


	//   ....[2]....
        /*08c4*/ 	.word	0x00000240


	//   ....[3]....
        /*08c8*/ 	.word	0x00000400


	//   ....[4]....
        /*08cc*/ 	.word	0x00000560


	//   ....[5]....
        /*08d0*/ 	.word	0x00000680


	//   ....[6]....
        /*08d4*/ 	.word	0x000007e0


	//   ....[7]....
        /*08d8*/ 	.word	0x00006dd0


	//   ....[8]....
        /*08dc*/ 	.word	0x00007570


	//   ....[9]....
        /*08e0*/ 	.word	0x00007580


	//   ....[10]....
        /*08e4*/ 	.word	0x00007590


	//   ....[11]....
        /*08e8*/ 	.word	0x000075a0


	//   ....[12]....
        /*08ec*/ 	.word	0x000090b0


	//   ....[13]....
        /*08f0*/ 	.word	0x000090c0


	//   ....[14]....
        /*08f4*/ 	.word	0x000090d0


	//   ....[15]....
        /*08f8*/ 	.word	0x000090e0


	//   ....[16]....
        /*08fc*/ 	.word	0x0000c7b0


	//   ....[17]....
        /*0900*/ 	.word	0x0000c840


	//   ....[18]....
        /*0904*/ 	.word	0x0000cb50


	//   ....[19]....
        /*0908*/ 	.word	0x0000cb90


	//   ....[20]....
        /*090c*/ 	.word	0x0000f040


	//   ....[21]....
        /*0910*/ 	.word	0x0000f050


	//   ....[22]....
        /*0914*/ 	.word	0x0000f090


	//   ....[23]....
        /*0918*/ 	.word	0x0000f0d0


	//   ....[24]....
        /*091c*/ 	.word	0x00010750


	//   ....[25]....
        /*0920*/ 	.word	0x00010760


	//   ....[26]....
        /*0924*/ 	.word	0x00010840


	//   ....[27]....
        /*0928*/ 	.word	0x00010930


	//   ....[28]....
        /*092c*/ 	.word	0x00011550


	//   ....[29]....
        /*0930*/ 	.word	0x00011620


	//   ....[30]....
        /*0934*/ 	.word	0x00011650


	//   ....[31]....
        /*0938*/ 	.word	0x00011670


	//   ....[32]....
        /*093c*/ 	.word	0x000116a0


	//   ....[33]....
        /*0940*/ 	.word	0x000116c0


	//   ....[34]....
        /*0944*/ 	.word	0x000116d0


	//   ....[35]....
        /*0948*/ 	.word	0x000116e0


	//   ....[36]....
        /*094c*/ 	.word	0x000116f0


	//   ....[37]....
        /*0950*/ 	.word	0x00011700


	//   ....[38]....
        /*0954*/ 	.word	0x00011710


	//   ....[39]....
        /*0958*/ 	.word	0x00011720


	//   ....[40]....
        /*095c*/ 	.word	0x00011730


	//   ....[41]....
        /*0960*/ 	.word	0x00011740


	//   ....[42]....
        /*0964*/ 	.word	0x00011750


	//   ....[43]....
        /*0968*/ 	.word	0x00011760


	//   ....[44]....
        /*096c*/ 	.word	0x00011770


	//   ....[45]....
        /*0970*/ 	.word	0x00011780


	//   ....[46]....
        /*0974*/ 	.word	0x00011790


	//   ....[47]....
        /*0978*/ 	.word	0x000117a0


	//   ....[48]....
        /*097c*/ 	.word	0x000117b0


	//   ....[49]....
        /*0980*/ 	.word	0x000117c0


	//   ....[50]....
        /*0984*/ 	.word	0x000117d0


	//   ....[51]....
        /*0988*/ 	.word	0x000117e0


	//   ....[52]....
        /*098c*/ 	.word	0x000117f0


	//   ....[53]....
        /*0990*/ 	.word	0x00011800


	//   ....[54]....
        /*0994*/ 	.word	0x00011810


	//   ....[55]....
        /*0998*/ 	.word	0x00011820


	//   ....[56]....
        /*099c*/ 	.word	0x00011830


	//   ....[57]....
        /*09a0*/ 	.word	0x00011840


	//   ....[58]....
        /*09a4*/ 	.word	0x00011850


	//   ....[59]....
        /*09a8*/ 	.word	0x00011860


	//   ....[60]....
        /*09ac*/ 	.word	0x00011870


	//   ....[61]....
        /*09b0*/ 	.word	0x00011880


	//   ....[62]....
        /*09b4*/ 	.word	0x00011890


	//   ....[63]....
        /*09b8*/ 	.word	0x000118a0


	//   ....[64]....
        /*09bc*/ 	.word	0x000118b0


	//   ....[65]....
        /*09c0*/ 	.word	0x000118c0


	//   ....[66]....
        /*09c4*/ 	.word	0x000118d0


	//   ....[67]....
        /*09c8*/ 	.word	0x000118e0


	//   ....[68]....
        /*09cc*/ 	.word	0x000118f0


	//   ....[69]....
        /*09d0*/ 	.word	0x00011900


	//   ....[70]....
        /*09d4*/ 	.word	0x00011910


	//   ....[71]....
        /*09d8*/ 	.word	0x00011920


	//   ....[72]....
        /*09dc*/ 	.word	0x00011930


	//   ....[73]....
        /*09e0*/ 	.word	0x00011940


	//   ....[74]....
        /*09e4*/ 	.word	0x00011950


	//   ....[75]....
        /*09e8*/ 	.word	0x00011960


	//   ....[76]....
        /*09ec*/ 	.word	0x000122a0


	//   ....[77]....
        /*09f0*/ 	.word	0x000122b0


	//   ....[78]....
        /*09f4*/ 	.word	0x000122c0


	//   ....[79]....
        /*09f8*/ 	.word	0x00012310


	//   ....[80]....
        /*09fc*/ 	.word	0x000129f0


	//   ....[81]....
        /*0a00*/ 	.word	0x00012a00


	//   ....[82]....
        /*0a04*/ 	.word	0x00012b10


	//   ....[83]....
        /*0a08*/ 	.word	0x00012b30


	//   ....[84]....
        /*0a0c*/ 	.word	0x00012f70


	//   ....[85]....
        /*0a10*/ 	.word	0x00012f80


	//   ....[86]....
        /*0a14*/ 	.word	0x000133b0


	//   ....[87]....
        /*0a18*/ 	.word	0x000133c0


	//   ....[88]....
        /*0a1c*/ 	.word	0x00014000


	//   ....[89]....
        /*0a20*/ 	.word	0x00014010


	//   ....[90]....
        /*0a24*/ 	.word	0x00014110


	//   ....[91]....
        /*0a28*/ 	.word	0x00014130


	//   ....[92]....
        /*0a2c*/ 	.word	0x000142b0


	//   ....[93]....
        /*0a30*/ 	.word	0x000144d0


	//   ....[94]....
        /*0a34*/ 	.word	0x00014500


	//   ....[95]....
        /*0a38*/ 	.word	0x00014530


	//   ....[96]....
        /*0a3c*/ 	.word	0x00014560


	//   ....[97]....
        /*0a40*/ 	.word	0x00014590


	//   ....[98]....
        /*0a44*/ 	.word	0x000145c0


	//   ....[99]....
        /*0a48*/ 	.word	0x00014750


	//   ....[100]....
        /*0a4c*/ 	.word	0x00014780


	//   ....[101]....
        /*0a50*/ 	.word	0x000147b0


	//   ....[102]....
        /*0a54*/ 	.word	0x000147e0


	//   ....[103]....
        /*0a58*/ 	.word	0x00014810


	//   ....[104]....
        /*0a5c*/ 	.word	0x00014840


	//   ....[105]....
        /*0a60*/ 	.word	0x000148d0


	//   ....[106]....
        /*0a64*/ 	.word	0x00014900


	//   ....[107]....
        /*0a68*/ 	.word	0x00014910


	//   ....[108]....
        /*0a6c*/ 	.word	0x000149b0


	//   ....[109]....
        /*0a70*/ 	.word	0x00015b10


	//   ....[110]....
        /*0a74*/ 	.word	0x000178f0


	//   ....[111]....
        /*0a78*/ 	.word	0x00018790


	//   ....[112]....
        /*0a7c*/ 	.word	0x000187c0


	//   ....[113]....
        /*0a80*/ 	.word	0x000187e0


	//   ....[114]....
        /*0a84*/ 	.word	0x000187f0


	//   ....[115]....
        /*0a88*/ 	.word	0x000188f0


	//   ....[116]....
        /*0a8c*/ 	.word	0x00018900


	//   ....[117]....
        /*0a90*/ 	.word	0x0001a3a0


	//   ....[118]....
        /*0a94*/ 	.word	0x0001a3d0


	//   ....[119]....
        /*0a98*/ 	.word	0x0001a440


	//   ....[120]....
        /*0a9c*/ 	.word	0x0001a470


	//   ....[121]....
        /*0aa0*/ 	.word	0x0001a4a0


	//   ....[122]....
        /*0aa4*/ 	.word	0x0001a4d0


	//   ....[123]....
        /*0aa8*/ 	.word	0x0001a500


	//   ....[124]....
        /*0aac*/ 	.word	0x0001a530


	//   ....[125]....
        /*0ab0*/ 	.word	0x0001a6d0


	//   ....[126]....
        /*0ab4*/ 	.word	0x0001a700


	//   ....[127]....
        /*0ab8*/ 	.word	0x0001a730


	//   ....[128]....
        /*0abc*/ 	.word	0x0001a760


	//   ....[129]....
        /*0ac0*/ 	.word	0x0001a790


	//   ....[130]....
        /*0ac4*/ 	.word	0x0001a7c0


	//   ....[131]....
        /*0ac8*/ 	.word	0x0001a880


	//   ....[132]....
        /*0acc*/ 	.word	0x0001a8a0


	//   ....[133]....
        /*0ad0*/ 	.word	0x0001a8b0


	//   ....[134]....
        /*0ad4*/ 	.word	0x0001a910


	//   ....[135]....
        /*0ad8*/ 	.word	0x0001af40


	//   ....[136]....
        /*0adc*/ 	.word	0x0001b3c0


	//   ....[137]....
        /*0ae0*/ 	.word	0x0001b450


	//   ....[138]....
        /*0ae4*/ 	.word	0x0001b4a0


	//   ....[139]....
        /*0ae8*/ 	.word	0x0001b4f0


	//   ....[140]....
        /*0aec*/ 	.word	0x0001b5d0


	//   ....[141]....
        /*0af0*/ 	.word	0x0001b660


	//   ....[142]....
        /*0af4*/ 	.word	0x0001b6b0


	//   ....[143]....
        /*0af8*/ 	.word	0x0001b700


	//   ....[144]....
        /*0afc*/ 	.word	0x0001b960


	//   ....[145]....
        /*0b00*/ 	.word	0x0001bc40


	//   ....[146]....
        /*0b04*/ 	.word	0x0001be10


	//   ....[147]....
        /*0b08*/ 	.word	0x0001be70


	//   ....[148]....
        /*0b0c*/ 	.word	0x0001bed0


	//   ....[149]....
        /*0b10*/ 	.word	0x0001bf70


	//   ....[150]....
        /*0b14*/ 	.word	0x0001c040


	//   ....[151]....
        /*0b18*/ 	.word	0x0001c120


	//   ....[152]....
        /*0b1c*/ 	.word	0x0001c3f0


	//   ....[153]....
        /*0b20*/ 	.word	0x0001c490


	//   ....[154]....
        /*0b24*/ 	.word	0x0001c620


	//   ....[155]....
        /*0b28*/ 	.word	0x0001c6a0


	//   ....[156]....
        /*0b2c*/ 	.word	0x0001c720


	//   ....[157]....
        /*0b30*/ 	.word	0x0001c7a0


	//   ....[158]....
        /*0b34*/ 	.word	0x0001c820


	//   ....[159]....
        /*0b38*/ 	.word	0x0001c8b0


	//   ....[160]....
        /*0b3c*/ 	.word	0x0001c950


	//   ....[161]....
        /*0b40*/ 	.word	0x0001ca00


	//   ....[162]....
        /*0b44*/ 	.word	0x0001ca80


	//   ....[163]....
        /*0b48*/ 	.word	0x0001cb00


	//   ....[164]....
        /*0b4c*/ 	.word	0x0001cb80


	//   ....[165]....
        /*0b50*/ 	.word	0x0001cc10


	//   ....[166]....
        /*0b54*/ 	.word	0x0001cc90


	//   ....[167]....
        /*0b58*/ 	.word	0x0001cd30


	//   ....[168]....
        /*0b5c*/ 	.word	0x0001cd80


	//   ....[169]....
        /*0b60*/ 	.word	0x0001ce10


	//   ....[170]....
        /*0b64*/ 	.word	0x0001cf40


	//----- nvinfo : EIATTR_REG_RECONFIG
	.align		4
.L_145:
        /*0b68*/ 	.byte	0x01, 0x54
	.zero		2


	//----- nvinfo : EIATTR_SYSCALL_OFFSETS
	.align		4
        /*0b6c*/ 	.byte	0x04, 0x46
        /*0b6e*/ 	.short	(.L_147 - .L_146)


	//   ....[0]....
.L_146:
        /*0b70*/ 	.word	0x00001cc0


	//   ....[1]....
        /*0b74*/ 	.word	0x00001e10


	//   ....[2]....
        /*0b78*/ 	.word	0x00006f40


	//   ....[3]....
        /*0b7c*/ 	.word	0x000074c0


	//   ....[4]....
        /*0b80*/ 	.word	0x00017370


	//   ....[5]....
        /*0b84*/ 	.word	0x00017500


	//   ....[6]....
        /*0b88*/ 	.word	0x00017650


	//   ....[7]....
        /*0b8c*/ 	.word	0x000177a0


	//   ....[8]....
        /*0b90*/ 	.word	0x00018280


	//----- nvinfo : EIATTR_MBARRIER_INSTR_OFFSETS
	.align		4
.L_147:
        /*0b94*/ 	.byte	0x04, 0x39
        /*0b96*/ 	.short	(.L_149 - .L_148)


	//   ....[0]....
.L_148:
        /*0b98*/ 	.word	0x000002b0
        /*0b9c*/ 	.word	0x000000ff
        /*0ba0*/ 	.word	0x00019c00
        /*0ba4*/ 	.short	0x0100
        /*0ba6*/ 	.byte	0x08
	.zero		1


	//   ....[1]....
        /*0ba8*/ 	.word	0x000002c0
        /*0bac*/ 	.word	0x000000ff
        /*0bb0*/ 	.word	0x00019c20
        /*0bb4*/ 	.short	0x0100
        /*0bb6*/ 	.byte	0x08
	.zero		1


	//   ....[2]....
        /*0bb8*/ 	.word	0x000003b0
        /*0bbc*/ 	.word	0x000000ff
        /*0bc0*/ 	.word	0x00019c30
        /*0bc4*/ 	.short	0x0100
        /*0bc6*/ 	.byte	0x08
	.zero		1


	//   ....[3]....
        /*0bc8*/ 	.word	0x000003c0
        /*0bcc*/ 	.word	0x000000ff
        /*0bd0*/ 	.word	0x00019c40
        /*0bd4*/ 	.short	0x0100
        /*0bd6*/ 	.byte	0x08
	.zero		1


	//   ....[4]....
        /*0bd8*/ 	.word	0x000003d0
        /*0bdc*/ 	.word	0x000000ff
        /*0be0*/ 	.word	0x00019c38
        /*0be4*/ 	.short	0x0100
        /*0be6*/ 	.byte	0x08
	.zero		1


	//   ....[5]....
        /*0be8*/ 	.word	0x000003e0
        /*0bec*/ 	.word	0x000000ff
        /*0bf0*/ 	.word	0x00019c48
        /*0bf4*/ 	.short	0x0100
        /*0bf6*/ 	.byte	0x08
	.zero		1


	//   ....[6]....
        /*0bf8*/ 	.word	0x00000510
        /*0bfc*/ 	.word	0x000000ff
        /*0c00*/ 	.word	0x00019c50
        /*0c04*/ 	.short	0x0100
        /*0c06*/ 	.byte	0x08
	.zero		1


	//   ....[7]....
        /*0c08*/ 	.word	0x00000520
        /*0c0c*/ 	.word	0x000000ff
        /*0c10*/ 	.word	0x00019c60
        /*0c14*/ 	.short	0x0100
        /*0c16*/ 	.byte	0x08
	.zero		1


	//   ....[8]....
        /*0c18*/ 	.word	0x00000530
        /*0c1c*/ 	.word	0x000000ff
        /*0c20*/ 	.word	0x00019c58
        /*0c24*/ 	.short	0x0100
        /*0c26*/ 	.byte	0x08
	.zero		1


	//   ....[9]....
        /*0c28*/ 	.word	0x00000540
        /*0c2c*/ 	.word	0x000000ff
        /*0c30*/ 	.word	0x00019c68
        /*0c34*/ 	.short	0x0100
        /*0c36*/ 	.byte	0x08
	.zero		1


	//   ....[10]....
        /*0c38*/ 	.word	0x00000630
        /*0c3c*/ 	.word	0x000000ff
        /*0c40*/ 	.word	0x00019c70
        /*0c44*/ 	.short	0x0100
        /*0c46*/ 	.byte	0x06
	.zero		1


	//   ....[11]....
        /*0c48*/ 	.word	0x00000640
        /*0c4c*/ 	.word	0x000000ff
        /*0c50*/ 	.word	0x00019c80
        /*0c54*/ 	.short	0x0100
        /*0c56*/ 	.byte	0x06
	.zero		1


	//   ....[12]....
        /*0c58*/ 	.word	0x00000650
        /*0c5c*/ 	.word	0x000000ff
        /*0c60*/ 	.word	0x00019c78
        /*0c64*/ 	.short	0x0100
        /*0c66*/ 	.byte	0x06
	.zero		1


	//   ....[13]....
        /*0c68*/ 	.word	0x00000660
        /*0c6c*/ 	.word	0x000000ff
        /*0c70*/ 	.word	0x00019c88
        /*0c74*/ 	.short	0x0100
        /*0c76*/ 	.byte	0x06
	.zero		1


	//   ....[14]....
        /*0c78*/ 	.word	0x00000790
        /*0c7c*/ 	.word	0x000000ff
        /*0c80*/ 	.word	0x00019c90
        /*0c84*/ 	.short	0x0100
        /*0c86*/ 	.byte	0x08
	.zero		1


	//   ....[15]....
        /*0c88*/ 	.word	0x000007a0
        /*0c8c*/ 	.word	0x000000ff
        /*0c90*/ 	.word	0x00019ca0
        /*0c94*/ 	.short	0x0100
        /*0c96*/ 	.byte	0x08
	.zero		1


	//   ....[16]....
        /*0c98*/ 	.word	0x000007b0
        /*0c9c*/ 	.word	0x000000ff
        /*0ca0*/ 	.word	0x00019c98
        /*0ca4*/ 	.short	0x0100
        /*0ca6*/ 	.byte	0x08
	.zero		1


	//   ....[17]....
        /*0ca8*/ 	.word	0x000007c0
        /*0cac*/ 	.word	0x000000ff
        /*0cb0*/ 	.word	0x00019ca8
        /*0cb4*/ 	.short	0x0100
        /*0cb6*/ 	.byte	0x08
	.zero		1


	//   ....[18]....
        /*0cb8*/ 	.word	0x000008f0
        /*0cbc*/ 	.word	0x000000ff
        /*0cc0*/ 	.word	0x00019cb0
        /*0cc4*/ 	.short	0x0100
        /*0cc6*/ 	.byte	0x08
	.zero		1


	//   ....[19]....
        /*0cc8*/ 	.word	0x00000900
        /*0ccc*/ 	.word	0x000000ff
        /*0cd0*/ 	.word	0x00019cc0
        /*0cd4*/ 	.short	0x0100
        /*0cd6*/ 	.byte	0x08
	.zero		1


	//   ....[20]....
        /*0cd8*/ 	.word	0x00000910
        /*0cdc*/ 	.word	0x000000ff
        /*0ce0*/ 	.word	0x00019cb8
        /*0ce4*/ 	.short	0x0100
        /*0ce6*/ 	.byte	0x08
	.zero		1


	//   ....[21]....
        /*0ce8*/ 	.word	0x00000920
        /*0cec*/ 	.word	0x000000ff
        /*0cf0*/ 	.word	0x00019cc8
        /*0cf4*/ 	.short	0x0100
        /*0cf6*/ 	.byte	0x08
	.zero		1


	//   ....[22]....
        /*0cf8*/ 	.word	0x00002b00
        /*0cfc*/ 	.word	0x00000054
        /*0d00*/ 	.word	0x00019c90
        /*0d04*/ 	.short	0x010a
        /*0d06*/ 	.byte	0x3f
	.zero		1


	//   ....[23]....
        /*0d08*/ 	.word	0x00004320
        /*0d0c*/ 	.word	0x00000054
        /*0d10*/ 	.word	0x00019c90
        /*0d14*/ 	.short	0x010a
        /*0d16*/ 	.byte	0x3f
	.zero		1


	//   ....[24]....
        /*0d18*/ 	.word	0x000063a0
        /*0d1c*/ 	.word	0x00000054
        /*0d20*/ 	.word	0x00019c90
        /*0d24*/ 	.short	0x010a
        /*0d26*/ 	.byte	0x3f
	.zero		1


	//   ....[25]....
        /*0d28*/ 	.word	0x00006570
        /*0d2c*/ 	.word	0x00000008
        /*0d30*/ 	.word	0x00000000
        /*0d34*/ 	.short	0x0101
        /*0d36*/ 	.byte	0x3f
	.zero		1


	//   ....[26]....
        /*0d38*/ 	.word	0x000065b0
        /*0d3c*/ 	.word	0x00000054
        /*0d40*/ 	.word	0x00019cb0
        /*0d44*/ 	.short	0x010a
        /*0d46*/ 	.byte	0x3f
	.zero		1


	//   ....[27]....
        /*0d48*/ 	.word	0x00006820
        /*0d4c*/ 	.word	0x00000054
        /*0d50*/ 	.word	0x00000000
        /*0d54*/ 	.short	0x0101
        /*0d56*/ 	.byte	0x3f
	.zero		1


	//   ....[28]....
        /*0d58*/ 	.word	0x00007220
        /*0d5c*/ 	.word	0x00000010
        /*0d60*/ 	.word	0x00019c00
        /*0d64*/ 	.short	0x010a
        /*0d66*/ 	.byte	0x3f
	.zero		1


	//   ....[29]....
        /*0d68*/ 	.word	0x00007270
        /*0d6c*/ 	.word	0x00000010
        /*0d70*/ 	.word	0x00019c00
        /*0d74*/ 	.short	0x010a
        /*0d76*/ 	.byte	0x3f
	.zero		1


	//   ....[30]....
        /*0d78*/ 	.word	0x000078d0
        /*0d7c*/ 	.word	0x00000010
        /*0d80*/ 	.word	0x00019c00
        /*0d84*/ 	.short	0x010a
        /*0d86*/ 	.byte	0x3f
	.zero		1


	//   ....[31]....
        /*0d88*/ 	.word	0x000093e0
        /*0d8c*/ 	.word	0x00000010
        /*0d90*/ 	.word	0x00019c00
        /*0d94*/ 	.short	0x010a
        /*0d96*/ 	.byte	0x3f
	.zero		1


	//   ....[32]....
        /*0d98*/ 	.word	0x0000b550
        /*0d9c*/ 	.word	0x00000000
        /*0da0*/ 	.word	0x00019c30
        /*0da4*/ 	.short	0x010a
        /*0da6*/ 	.byte	0x3f
	.zero		1


	//   ....[33]....
        /*0da8*/ 	.word	0x0000b5f0
        /*0dac*/ 	.word	0x00000000
        /*0db0*/ 	.word	0x00019c30
        /*0db4*/ 	.short	0x010a
        /*0db6*/ 	.byte	0x3f
	.zero		1


	//   ....[34]....
        /*0db8*/ 	.word	0x0000d390
        /*0dbc*/ 	.word	0x00000027
        /*0dc0*/ 	.word	0x00000000
        /*0dc4*/ 	.short	0x0101
        /*0dc6*/ 	.byte	0x3f
	.zero		1


	//   ....[35]....
        /*0dc8*/ 	.word	0x0000df40
        /*0dcc*/ 	.word	0x0000000d
        /*0dd0*/ 	.word	0x00019c30
        /*0dd4*/ 	.short	0x010a
        /*0dd6*/ 	.byte	0x3f
	.zero		1


	//   ....[36]....
        /*0dd8*/ 	.word	0x0000dfb0
        /*0ddc*/ 	.word	0x0000000d
        /*0de0*/ 	.word	0x00019c30
        /*0de4*/ 	.short	0x010a
        /*0de6*/ 	.byte	0x3f
	.zero		1


	//   ....[37]....
        /*0de8*/ 	.word	0x0000e1c0
        /*0dec*/ 	.word	0x0000000e
        /*0df0*/ 	.word	0x00019c50
        /*0df4*/ 	.short	0x010a
        /*0df6*/ 	.byte	0x3f
	.zero		1


	//   ....[38]....
        /*0df8*/ 	.word	0x0000e210
        /*0dfc*/ 	.word	0x0000000e
        /*0e00*/ 	.word	0x00019c50
        /*0e04*/ 	.short	0x010a
        /*0e06*/ 	.byte	0x3f
	.zero		1


	//   ....[39]....
        /*0e08*/ 	.word	0x0000f670
        /*0e0c*/ 	.word	0x0000000d
        /*0e10*/ 	.word	0x00000000
        /*0e14*/ 	.short	0x0101
        /*0e16*/ 	.byte	0x3f
	.zero		1


	//   ....[40]....
        /*0e18*/ 	.word	0x0000fe30
        /*0e1c*/ 	.word	0x0000000e
        /*0e20*/ 	.word	0x00000000
        /*0e24*/ 	.short	0x0101
        /*0e26*/ 	.byte	0x3f
	.zero		1


	//   ....[41]....
        /*0e28*/ 	.word	0x000104e0
        /*0e2c*/ 	.word	0x0000000a
        /*0e30*/ 	.word	0x00019c50
        /*0e34*/ 	.short	0x010a
        /*0e36*/ 	.byte	0x3f
	.zero		1


	//   ....[42]....
        /*0e38*/ 	.word	0x00010530
        /*0e3c*/ 	.word	0x0000000a
        /*0e40*/ 	.word	0x00019c50
        /*0e44*/ 	.short	0x010a
        /*0e46*/ 	.byte	0x3f
	.zero		1


	//   ....[43]....
        /*0e48*/ 	.word	0x00010df0
        /*0e4c*/ 	.word	0x00000005
        /*0e50*/ 	.word	0x00000000
        /*0e54*/ 	.short	0x0101
        /*0e56*/ 	.byte	0x3f
	.zero		1


	//   ....[44]....
        /*0e58*/ 	.word	0x00012a10
        /*0e5c*/ 	.word	0x00000000
        /*0e60*/ 	.word	0x00000000
        /*0e64*/ 	.short	0x0101
        /*0e66*/ 	.byte	0x3f
	.zero		1


	//   ....[45]....
        /*0e68*/ 	.word	0x00012f60
        /*0e6c*/ 	.word	0x00000002
        /*0e70*/ 	.word	0x00000000
        /*0e74*/ 	.short	0x0101
        /*0e76*/ 	.byte	0x3f
	.zero		1


	//   ....[46]....
        /*0e78*/ 	.word	0x00015bf0
        /*0e7c*/ 	.word	0x00000012
        /*0e80*/ 	.word	0x00019c20
        /*0e84*/ 	.short	0x010a
        /*0e86*/ 	.byte	0x3f
	.zero		1


	//   ....[47]....
        /*0e88*/ 	.word	0x00015c80
        /*0e8c*/ 	.word	0x00000009
        /*0e90*/ 	.word	0x00019ca0
        /*0e94*/ 	.short	0x010a
        /*0e96*/ 	.byte	0x3f
	.zero		1


	//   ....[48]....
        /*0e98*/ 	.word	0x000160d0
        /*0e9c*/ 	.word	0x00000009
        /*0ea0*/ 	.word	0x00019cc0
        /*0ea4*/ 	.short	0x010a
        /*0ea6*/ 	.byte	0x3f
	.zero		1


	//   ....[49]....
        /*0ea8*/ 	.word	0x000165e0
        /*0eac*/ 	.word	0x00000009
        /*0eb0*/ 	.word	0x00019ca0
        /*0eb4*/ 	.short	0x010a
        /*0eb6*/ 	.byte	0x3f
	.zero		1


	//   ....[50]....
        /*0eb8*/ 	.word	0x00016a20
        /*0ebc*/ 	.word	0x00000009
        /*0ec0*/ 	.word	0x00019cc0
        /*0ec4*/ 	.short	0x010a
        /*0ec6*/ 	.byte	0x3f
	.zero		1


	//   ....[51]....
        /*0ec8*/ 	.word	0x00017b40
        /*0ecc*/ 	.word	0x00000004
        /*0ed0*/ 	.word	0x00019c80
        /*0ed4*/ 	.short	0x010a
        /*0ed6*/ 	.byte	0x3f
	.zero		1


	//   ....[52]....
        /*0ed8*/ 	.word	0x00017da0
        /*0edc*/ 	.word	0x00000004
        /*0ee0*/ 	.word	0x00019c40
        /*0ee4*/ 	.short	0x010a
        /*0ee6*/ 	.byte	0x3f
	.zero		1


	//   ....[53]....
        /*0ee8*/ 	.word	0x000189e0
        /*0eec*/ 	.word	0x00000012
        /*0ef0*/ 	.word	0x00019c00
        /*0ef4*/ 	.short	0x0107
        /*0ef6*/ 	.byte	0x3f
	.zero		1


	//   ....[54]....
        /*0ef8*/ 	.word	0x00018ae0
        /*0efc*/ 	.word	0x00000012
        /*0f00*/ 	.word	0x00019c00
        /*0f04*/ 	.short	0x0101
        /*0f06*/ 	.byte	0x3f
	.zero		1


	//   ....[55]....
        /*0f08*/ 	.word	0x00018b00
        /*0f0c*/ 	.word	0x00000012
        /*0f10*/ 	.word	0x00019c20
        /*0f14*/ 	.short	0x010a
        /*0f16*/ 	.byte	0x3f
	.zero		1


	//   ....[56]....
        /*0f18*/ 	.word	0x00018de0
        /*0f1c*/ 	.word	0x00000006
        /*0f20*/ 	.word	0x00019c80
        /*0f24*/ 	.short	0x010a
        /*0f26*/ 	.byte	0x3f
	.zero		1


	//   ....[57]....
        /*0f28*/ 	.word	0x00019230
        /*0f2c*/ 	.word	0x00000006
        /*0f30*/ 	.word	0x00019c40
        /*0f34*/ 	.short	0x010a
        /*0f36*/ 	.byte	0x3f
	.zero		1


	//   ....[58]....
        /*0f38*/ 	.word	0x000196d0
        /*0f3c*/ 	.word	0x00000003
        /*0f40*/ 	.word	0x00019c70
        /*0f44*/ 	.short	0x010a
        /*0f46*/ 	.byte	0x3f
	.zero		1


	//   ....[59]....
        /*0f48*/ 	.word	0x00019750
        /*0f4c*/ 	.word	0x00000003
        /*0f50*/ 	.word	0x00019c60
        /*0f54*/ 	.short	0x010a
        /*0f56*/ 	.byte	0x3f
	.zero		1


	//   ....[60]....
        /*0f58*/ 	.word	0x00019ad0
        /*0f5c*/ 	.word	0x00000003
        /*0f60*/ 	.word	0x00019c50
        /*0f64*/ 	.short	0x0101
        /*0f66*/ 	.byte	0x3f
	.zero		1


	//   ....[61]....
        /*0f68*/ 	.word	0x00019b50
        /*0f6c*/ 	.word	0x00000003
        /*0f70*/ 	.word	0x00000000
        /*0f74*/ 	.short	0x0101
        /*0f76*/ 	.byte	0x3f
	.zero		1


	//   ....[62]....
        /*0f78*/ 	.word	0x00019d40
        /*0f7c*/ 	.word	0x00000003
        /*0f80*/ 	.word	0x00019c70
        /*0f84*/ 	.short	0x010a
        /*0f86*/ 	.byte	0x3f
	.zero		1


	//   ....[63]....
        /*0f88*/ 	.word	0x00019db0
        /*0f8c*/ 	.word	0x00000003
        /*0f90*/ 	.word	0x00019c60
        /*0f94*/ 	.short	0x010a
        /*0f96*/ 	.byte	0x3f
	.zero		1


	//   ....[64]....
        /*0f98*/ 	.word	0x0001a130
        /*0f9c*/ 	.word	0x00000003
        /*0fa0*/ 	.word	0x00019c50
        /*0fa4*/ 	.short	0x0101
        /*0fa6*/ 	.byte	0x3f
	.zero		1


	//   ....[65]....
        /*0fa8*/ 	.word	0x0001a180
        /*0fac*/ 	.word	0x00000000
        /*0fb0*/ 	.word	0x00000000
        /*0fb4*/ 	.short	0x0101
        /*0fb6*/ 	.byte	0x3f
	.zero		1


	//   ....[66]....
        /*0fb8*/ 	.word	0x0001aec0
        /*0fbc*/ 	.word	0x00000008
        /*0fc0*/ 	.word	0x00019c20
        /*0fc4*/ 	.short	0x010a
        /*0fc6*/ 	.byte	0x3f
	.zero		1


	//   ....[67]....
        /*0fc8*/ 	.word	0x0001b050
        /*0fcc*/ 	.word	0x00000006
        /*0fd0*/ 	.word	0x00000000
        /*0fd4*/ 	.short	0x010a
        /*0fd6*/ 	.byte	0x3f
	.zero		1


	//   ....[68]....
        /*0fd8*/ 	.word	0x0001b0c0
        /*0fdc*/ 	.word	0x00000007
        /*0fe0*/ 	.word	0x00000000
        /*0fe4*/ 	.short	0x010a
        /*0fe6*/ 	.byte	0x3f
	.zero		1


	//   ....[69]....
        /*0fe8*/ 	.word	0x0001b110
        /*0fec*/ 	.word	0x00000002
        /*0ff0*/ 	.word	0x00019c60
        /*0ff4*/ 	.short	0x010a
        /*0ff6*/ 	.byte	0x3f
	.zero		1


	//   ....[70]....
        /*0ff8*/ 	.word	0x0001b160
        /*0ffc*/ 	.word	0x00000005
        /*1000*/ 	.word	0x00019c60
        /*1004*/ 	.short	0x010a
        /*1006*/ 	.byte	0x3f
	.zero		1


	//   ....[71]....
        /*1008*/ 	.word	0x0001b1a0
        /*100c*/ 	.word	0x00000002
        /*1010*/ 	.word	0x00019c80
        /*1014*/ 	.short	0x010a
        /*1016*/ 	.byte	0x3f
	.zero		1


	//   ....[72]....
        /*1018*/ 	.word	0x0001b1c0
        /*101c*/ 	.word	0x00000005
        /*1020*/ 	.word	0x00019c80
        /*1024*/ 	.short	0x010a
        /*1026*/ 	.byte	0x3f
	.zero		1


	//   ....[73]....
        /*1028*/ 	.word	0x0001b220
        /*102c*/ 	.word	0x00000054
        /*1030*/ 	.word	0x00019c90
        /*1034*/ 	.short	0x010a
        /*1036*/ 	.byte	0x3f
	.zero		1


	//   ....[74]....
        /*1038*/ 	.word	0x0001b270
        /*103c*/ 	.word	0x00000054
        /*1040*/ 	.word	0x00019c90
        /*1044*/ 	.short	0x010a
        /*1046*/ 	.byte	0x3f
	.zero		1


	//   ....[75]....
        /*1048*/ 	.word	0x0001b2c0
        /*104c*/ 	.word	0x00000054
        /*1050*/ 	.word	0x00019c90
        /*1054*/ 	.short	0x010a
        /*1056*/ 	.byte	0x3f
	.zero		1


	//   ....[76]....
        /*1058*/ 	.word	0x0001b310
        /*105c*/ 	.word	0x00000054
        /*1060*/ 	.word	0x00019cb0
        /*1064*/ 	.short	0x010a
        /*1066*/ 	.byte	0x3f
	.zero		1


	//   ....[77]....
        /*1068*/ 	.word	0x0001b520
        /*106c*/ 	.word	0x00000010
        /*1070*/ 	.word	0x00019c00
        /*1074*/ 	.short	0x010a
        /*1076*/ 	.byte	0x3f
	.zero		1


	//   ....[78]....
        /*1078*/ 	.word	0x0001b740
        /*107c*/ 	.word	0x00000010
        /*1080*/ 	.word	0x00019c00
        /*1084*/ 	.short	0x010a
        /*1086*/ 	.byte	0x3f
	.zero		1


	//   ....[79]....
        /*1088*/ 	.word	0x0001b790
        /*108c*/ 	.word	0x00000000
        /*1090*/ 	.word	0x00019c30
        /*1094*/ 	.short	0x010a
        /*1096*/ 	.byte	0x3f
	.zero		1


	//   ....[80]....
        /*1098*/ 	.word	0x0001b7e0
        /*109c*/ 	.word	0x0000000d
        /*10a0*/ 	.word	0x00019c30
        /*10a4*/ 	.short	0x010a
        /*10a6*/ 	.byte	0x3f
	.zero		1


	//   ....[81]....
        /*10a8*/ 	.word	0x0001b830
        /*10ac*/ 	.word	0x0000000e
        /*10b0*/ 	.word	0x00019c50
        /*10b4*/ 	.short	0x010a
        /*10b6*/ 	.byte	0x3f
	.zero		1


	//   ....[82]....
        /*10b8*/ 	.word	0x0001b880
        /*10bc*/ 	.word	0x0000000a
        /*10c0*/ 	.word	0x00019c50
        /*10c4*/ 	.short	0x010a
        /*10c6*/ 	.byte	0x3f
	.zero		1


	//   ....[83]....
        /*10c8*/ 	.word	0x0001ba20
        /*10cc*/ 	.word	0x00000012
        /*10d0*/ 	.word	0x00019c20
        /*10d4*/ 	.short	0x010a
        /*10d6*/ 	.byte	0x3f
	.zero		1


	//   ....[84]....
        /*10d8*/ 	.word	0x0001ba70
        /*10dc*/ 	.word	0x00000009
        /*10e0*/ 	.word	0x00019ca0
        /*10e4*/ 	.short	0x010a
        /*10e6*/ 	.byte	0x3f
	.zero		1


	//   ....[85]....
        /*10e8*/ 	.word	0x0001bac0
        /*10ec*/ 	.word	0x00000009
        /*10f0*/ 	.word	0x00019cc0
        /*10f4*/ 	.short	0x010a
        /*10f6*/ 	.byte	0x3f
	.zero		1


	//   ....[86]....
        /*10f8*/ 	.word	0x0001bb10
        /*10fc*/ 	.word	0x00000009
        /*1100*/ 	.word	0x00019ca0
        /*1104*/ 	.short	0x010a
        /*1106*/ 	.byte	0x3f
	.zero		1


	//   ....[87]....
        /*1108*/ 	.word	0x0001bb60
        /*110c*/ 	.word	0x00000009
        /*1110*/ 	.word	0x00019cc0
        /*1114*/ 	.short	0x010a
        /*1116*/ 	.byte	0x3f
	.zero		1


	//   ....[88]....
        /*1118*/ 	.word	0x0001bd00
        /*111c*/ 	.word	0x00000004
        /*1120*/ 	.word	0x00019c80
        /*1124*/ 	.short	0x010a
        /*1126*/ 	.byte	0x3f
	.zero		1


	//   ....[89]....
        /*1128*/ 	.word	0x0001bd50
        /*112c*/ 	.word	0x00000004
        /*1130*/ 	.word	0x00019c40
        /*1134*/ 	.short	0x010a
        /*1136*/ 	.byte	0x3f
	.zero		1


	//   ....[90]....
        /*1138*/ 	.word	0x0001c160
        /*113c*/ 	.word	0x00000012
        /*1140*/ 	.word	0x00019c20
        /*1144*/ 	.short	0x010a
        /*1146*/ 	.byte	0x3f
	.zero		1


	//   ....[91]....
        /*1148*/ 	.word	0x0001c1b0
        /*114c*/ 	.word	0x00000006
        /*1150*/ 	.word	0x00019c80
        /*1154*/ 	.short	0x010a
        /*1156*/ 	.byte	0x3f
	.zero		1


	//   ....[92]....
        /*1158*/ 	.word	0x0001c200
        /*115c*/ 	.word	0x00000006
        /*1160*/ 	.word	0x00019c40
        /*1164*/ 	.short	0x010a
        /*1166*/ 	.byte	0x3f
	.zero		1


	//   ....[93]....
        /*1168*/ 	.word	0x0001c250
        /*116c*/ 	.word	0x00000003
        /*1170*/ 	.word	0x00019c70
        /*1174*/ 	.short	0x010a
        /*1176*/ 	.byte	0x3f
	.zero		1


	//   ....[94]....
        /*1178*/ 	.word	0x0001c2a0
        /*117c*/ 	.word	0x00000003
        /*1180*/ 	.word	0x00019c60
        /*1184*/ 	.short	0x010a
        /*1186*/ 	.byte	0x3f
	.zero		1


	//   ....[95]....
        /*1188*/ 	.word	0x0001c2f0
        /*118c*/ 	.word	0x00000003
        /*1190*/ 	.word	0x00019c70
        /*1194*/ 	.short	0x010a
        /*1196*/ 	.byte	0x3f
	.zero		1


	//   ....[96]....
        /*1198*/ 	.word	0x0001c340
        /*119c*/ 	.word	0x00000003
        /*11a0*/ 	.word	0x00019c60
        /*11a4*/ 	.short	0x010a
        /*11a6*/ 	.byte	0x3f
	.zero		1


	//   ....[97]....
        /*11a8*/ 	.word	0x0001ce60
        /*11ac*/ 	.word	0x00000008
        /*11b0*/ 	.word	0x00019c20
        /*11b4*/ 	.short	0x010a
        /*11b6*/ 	.byte	0x3f
	.zero		1


	//   ....[98]....
        /*11b8*/ 	.word	0x0001d000
        /*11bc*/ 	.word	0x00000006
        /*11c0*/ 	.word	0x00000000
        /*11c4*/ 	.short	0x010a
        /*11c6*/ 	.byte	0x3f
	.zero		1


	//   ....[99]....
        /*11c8*/ 	.word	0x0001d050
        /*11cc*/ 	.word	0x00000007
        /*11d0*/ 	.word	0x00000000
        /*11d4*/ 	.short	0x010a
        /*11d6*/ 	.byte	0x3f
	.zero		1


	//   ....[100]....
        /*11d8*/ 	.word	0x0001d0a0
        /*11dc*/ 	.word	0x00000002
        /*11e0*/ 	.word	0x00019c60
        /*11e4*/ 	.short	0x010a
        /*11e6*/ 	.byte	0x3f
	.zero		1


	//   ....[101]....
        /*11e8*/ 	.word	0x0001d0f0
        /*11ec*/ 	.word	0x00000005
        /*11f0*/ 	.word	0x00019c60
        /*11f4*/ 	.short	0x010a
        /*11f6*/ 	.byte	0x3f
	.zero		1


	//   ....[102]....
        /*11f8*/ 	.word	0x0001d140
        /*11fc*/ 	.word	0x00000002
        /*1200*/ 	.word	0x00019c80
        /*1204*/ 	.short	0x010a
        /*1206*/ 	.byte	0x3f
	.zero		1


	//----- nvinfo : EIATTR_NUM_MBARRIERS
	.align		4
.L_149:
        /*1208*/ 	.byte	0x03, 0x38
        /*120a*/ 	.short	0x0016


	//----- nvinfo : EIATTR_EXIT_INSTR_OFFSETS
	.align		4
        /*120c*/ 	.byte	0x04, 0x1c
        /*120e*/ 	.short	(.L_151 - .L_150)


	//   ....[0]....
.L_150:
        /*1210*/ 	.word	0x0001b210


	//----- nvinfo : EIATTR_MAX_THREADS
	.align		4
.L_151:
        /*1214*/ 	.byte	0x04, 0x05
        /*1216*/ 	.short	(.L_153 - .L_152)
.L_152:
        /*1218*/ 	.word	0x00000200
        /*121c*/ 	.word	0x00000001
        /*1220*/ 	.word	0x00000001


	//----- nvinfo : EIATTR_CRS_STACK_SIZE
	.align		4
.L_153:
        /*1224*/ 	.byte	0x04, 0x1e
        /*1226*/ 	.short	(.L_155 - .L_154)
.L_154:
        /*1228*/ 	.word	0x00000000


	//----- nvinfo : EIATTR_CBANK_PARAM_SIZE
	.align		4
.L_155:
        /*122c*/ 	.byte	0x03, 0x19
        /*122e*/ 	.short	0x0af0


	//----- nvinfo : EIATTR_PARAM_CBANK
	.align		4
        /*1230*/ 	.byte	0x04, 0x0a
        /*1232*/ 	.short	(.L_157 - .L_156)
	.align		4
.L_156:
        /*1234*/ 	.word	index@(.nv.constant0._ZN7cutlass13device_kernelIN5flash11enable_sm90INS1_16FlashAttnFwdSm90INS1_25CollectiveMainloopFwdSm90ILi2EN4cute5tupleIJNS5_1CILi1EEES8_S8_EEENS6_IJNS7_ILi192EEENS7_ILi128EEENS7_ILi96EEEEEELi96ENS_12float_e4m3_tEfNS_4arch4Sm90ELb0ELb0ELb1ELb1ELb0ELb1ELb0ELb1ELb1ELb1ELb1ELb0EEENS1_21CollectiveEpilogueFwdINS6_IJSA_SC_SB_EEES9_NS_10bfloat16_tESG_Li384ELb1ELb1ELb1ELb1EEENS1_36VarlenDynamicPersistentTileSchedulerILi192ELi128ELi384ELi128ELb1ELb1ELb1ELb0ELb1ELb1EEEEEEEEEvNT_6ParamsE)
        /*1238*/ 	.short	0x0210
        /*123a*/ 	.short	0x0af0


	//----- nvinfo : EIATTR_SW_WAR
	.align		4
.L_157:
        /*123c*/ 	.byte	0x04, 0x36
        /*123e*/ 	.short	(.L_159 - .L_158)
.L_158:
        /*1240*/ 	.word	0x00000008
.L_159:


//--------------------- .nv.info._ZN7cutlass13device_kernelIN5flash11enable_sm90INS1_16FlashAttnFwdSm90INS1_25CollectiveMainloopFwdSm90ILi2EN4cute5tupleIJNS5_1CILi1EEES8_S8_EEENS6_IJNS7_ILi192EEENS7_ILi128EEENS7_ILi96EEEEEELi96ENS_12float_e4m3_tEfNS_4arch4Sm90ELb0ELb1ELb1ELb0ELb0ELb0ELb0ELb1ELb1ELb1ELb1ELb0EEENS1_21CollectiveEpilogueFwdINS6_IJSA_SC_SB_EEES9_NS_10bfloat16_tESG_Li384ELb0ELb1ELb1ELb1EEENS1_19SingleTileSchedulerILb0ELb1ELb1ELi192EEEEEEEEEvNT_6ParamsE --------------------------
	.section	.nv.info._ZN7cutlass13device_kernelIN5flash11enable_sm90INS1_16FlashAttnFwdSm90INS1_25CollectiveMainloopFwdSm90ILi2EN4cute5tupleIJNS5_1CILi1EEES8_S8_EEENS6_IJNS7_ILi192EEENS7_ILi128EEENS7_ILi96EEEEEELi96ENS_12float_e4m3_tEfNS_4arch4Sm90ELb0ELb1ELb1ELb0ELb0ELb0ELb0ELb1ELb1ELb1ELb1ELb0EEENS1_21CollectiveEpilogueFwdINS6_IJSA_SC_SB_EEES9_NS_10bfloat16_tESG_Li384ELb0ELb1ELb1ELb1EEENS1_19SingleTileSchedulerILb0ELb1ELb1ELi192EEEEEEEEEvNT_6ParamsE,"",@"SHT_CUDA_INFO"
	.sectionflags	@""
	.align	4


	//----- nvinfo : EIATTR_CUDA_API_VERSION
	.align		4
        /*0000*/ 	.byte	0x04, 0x37
        /*0002*/ 	.short	(.L_161 - .L_160)
.L_160:
        /*0004*/ 	.word	0x00000082


	//----- nvinfo : EIATTR_KPARAM_INFO
	.align		4
.L_161:
        /*0008*/ 	.byte	0x04, 0x17
        /*000a*/ 	.short	(.L_163 - .L_162)
.L_162:
        /*000c*/ 	.word	0x00000000
        /*0010*/ 	.short	0x0000
        /*0012*/ 	.short	0x0070
        /*0014*/ 	.byte	0x00, 0xf0, 0x01, 0x28


	//----- nvinfo : EIATTR_SPARSE_MMA_MASK
	.align		4
.L_163:
        /*0018*/ 	.byte	0x03, 0x50
        /*001a*/ 	.short	0x0000


	//----- nvinfo : EIATTR_MAXREG_COUNT
	.align		4
        /*001c*/ 	.byte	0x03, 0x1b
        /*001e*/ 	.short	0x0080


	//----- nvinfo : EIATTR_NUM_BARRIERS
	.align		4
        /*0020*/ 	.byte	0x02, 0x4c
        /*0022*/ 	.byte	0x09
	.zero		1


	//----- nvinfo : EIATTR_EXTERNS
	.align		4
        /*0024*/ 	.byte	0x04, 0x0f
        /*0026*/ 	.short	(.L_165 - .L_164)


	//   ....[0]....
	.align		4
.L_164:
        /*0028*/ 	.word	index@(__assertfail)


	//----- nvinfo : EIATTR_MERCURY_ISA_VERSION
	.align		4
.L_165:
        /*002c*/ 	.byte	0x03, 0x5f
        /*002e*/ 	.short	0x0101


	//----- nvinfo : EIATTR_INT_WARP_WIDE_INSTR_OFFSETS
	.align		4
        /*0030*/ 	.byte	0x04, 0x31
        /*0032*/ 	.short	(.L_167 - .L_166)


	//   ....[0]....
.L_166:
        /*0034*/ 	.word	0x00000120


	//   ....[1]....
        /*0038*/ 	.word	0x00000160


	//   ....[2]....
        /*003c*/ 	.word	0x000001d0


	//----- nvinfo : EIATTR_COOP_GROUP_MASK_REGIDS
	.align		4
.L_167:
        /*0040*/ 	.byte	0x04, 0x29
        /*0042*/ 	.short	(.L_169 - .L_168)


	//   ....[0]....
.L_168:
        /*0044*/ 	.word	0xffffffff


	//   ....[1]....
        /*0048*/ 	.word	0xffffffff


	//   ....[2]....
        /*004c*/ 	.word	0xffffffff


	//   ....[3]....
        /*0050*/ 	.word	0xffffffff


	//   ....[4]....
        /*0054*/ 	.word	0xffffffff


	//   ....[5]....
        /*0058*/ 	.word	0xffffffff


	//   ....[6]....
        /*005c*/ 	.word	0xffffffff


	//   ....[7]....
        /*0060*/ 	.word	0xffffffff


	//   ....[8]....
        /*0064*/ 	.word	0xffffffff


	//   ....[9]....
        /*0068*/ 	.word	0xffffffff


	//   ....[10]....
        /*006c*/ 	.word	0xffffffff


	//   ....[11]....
        /*0070*/ 	.word	0xffffffff


	//   ....[12]....
        /*0074*/ 	.word	0xffffffff


	//   ....[13]....
        /*0078*/ 	.word	0xffffffff


	//   ....[14]....
        /*007c*/ 	.word	0xffffffff


	//   ....[15]....
        /*0080*/ 	.word	0xffffffff


	//   ....[16]....
        /*0084*/ 	.word	0xffffffff


	//   ....[17]....
        /*0088*/ 	.word	0xffffffff


	//   ....[18]....
        /*008c*/ 	.word	0xffffffff


	//   ....[19]....
        /*0090*/ 	.word	0xffffffff


	//   ....[20]....
        /*0094*/ 	.word	0xffffffff


	//   ....[21]....
        /*0098*/ 	.word	0xffffffff


	//   ....[22]....
        /*009c*/ 	.word	0xffffffff


	//   ....[23]....
        /*00a0*/ 	.word	0xffffffff


	//   ....[24]....
        /*00a4*/ 	.word	0xffffffff


	//   ....[25]....
        /*00a8*/ 	.word	0xffffffff


	//   ....[26]....
        /*00ac*/ 	.word	0xffffffff


	//   ....[27]....
        /*00b0*/ 	.word	0xffffffff


	//   ....[28]....
        /*00b4*/ 	.word	0xffffffff


	//   ....[29]....
        /*00b8*/ 	.word	0xffffffff


	//   ....[30]....
        /*00bc*/ 	.word	0xffffffff


	//   ....[31]....
        /*00c0*/ 	.word	0xffffffff


	//   ....[32]....
        /*00c4*/ 	.word	0xffffffff


	//   ....[33]....
        /*00c8*/ 	.word	0xffffffff


	//   ....[34]....
        /*00cc*/ 	.word	0xffffffff


	//   ....[35]....
        /*00d0*/ 	.word	0xffffffff


	//   ....[36]....
        /*00d4*/ 	.word	0xffffffff


	//   ....[37]....
        /*00d8*/ 	.word	0xffffffff


	//   ....[38]....
        /*00dc*/ 	.word	0xffffffff


	//   ....[39]....
        /*00e0*/ 	.word	0xffffffff


	//   ....[40]....
        /*00e4*/ 	.word	0xffffffff


	//   ....[41]....
        /*00e8*/ 	.word	0xffffffff


	//   ....[42]....
        /*00ec*/ 	.word	0xffffffff


	//   ....[43]....
        /*00f0*/ 	.word	0xffffffff


	//   ....[44]....
        /*00f4*/ 	.word	0xffffffff


	//   ....[45]....
        /*00f8*/ 	.word	0xffffffff


	//   ....[46]....
        /*00fc*/ 	.word	0xffffffff


	//   ....[47]....
        /*0100*/ 	.word	0xffffffff


	//   ....[48]....
        /*0104*/ 	.word	0xffffffff


	//   ....[49]....
        /*0108*/ 	.word	0xffffffff


	//   ....[50]....
        /*010c*/ 	.word	0xffffffff


	//   ....[51]....
        /*0110*/ 	.word	0xffffffff


	//   ....[52]....
        /*0114*/ 	.word	0xffffffff


	//   ....[53]....
        /*0118*/ 	.word	0xffffffff


	//   ....[54]....
        /*011c*/ 	.word	0xffffffff


	//   ....[55]....
        /*0120*/ 	.word	0xffffffff


	//   ....[56]....
        /*0124*/ 	.word	0xffffffff


	//   ....[57]....
        /*0128*/ 	.word	0xffffffff


	//   ....[58]....
        /*012c*/ 	.word	0xffffffff


	//   ....[59]....
        /*0130*/ 	.word	0xffffffff


	//   ....[60]....
        /*0134*/ 	.word	0xffffffff


	//   ....[61]....
        /*0138*/ 	.word	0xffffffff


	//   ....[62]....
        /*013c*/ 	.word	0xffffffff


	//   ....[63]....
        /*0140*/ 	.word	0xffffffff


	//   ....[64]....
        /*0144*/ 	.word	0xffffffff


	//   ....[65]....
        /*0148*/ 	.word	0xffffffff


	//   ....[66]....
        /*014c*/ 	.word	0xffffffff


	//   ....[67]....
        /*0150*/ 	.word	0xffffffff


	//   ....[68]....
        /*0154*/ 	.word	0xffffffff


	//   ....[69]....
        /*0158*/ 	.word	0xffffffff


	//   ....[70]....
        /*015c*/ 	.word	0xffffffff


	//   ....[71]....
        /*0160*/ 	.word	0xffffffff


	//   ....[72]....
        /*0164*/ 	.word	0xffffffff


	//   ....[73]....
        /*0168*/ 	.word	0xffffffff


	//   ....[74]....
        /*016c*/ 	.word	0xffffffff


	//   ....[75]....
        /*0170*/ 	.word	0xffffffff


	//   ....[76]....
        /*0174*/ 	.word	0xffffffff


	//   ....[77]....
        /*0178*/ 	.word	0xffffffff


	//   ....[78]....
        /*017c*/ 	.word	0xffffffff


	//   ....[79]....
        /*0180*/ 	.word	0xffffffff


	//   ....[80]....
        /*0184*/ 	.word	0xffffffff


	//   ....[81]....
        /*0188*/ 	.word	0xffffffff


	//   ....[82]....
        /*018c*/ 	.word	0xffffffff


	//   ....[83]....
        /*0190*/ 	.word	0xffffffff


	//   ....[84]....
        /*0194*/ 	.word	0xffffffff


	//   ....[85]....
        /*0198*/ 	.word	0xffffffff


	//   ....[86]....
        /*019c*/ 	.word	0xffffffff


	//   ....[87]....
        /*01a0*/ 	.word	0xffffffff


	//   ....[88]....
        /*01a4*/ 	.word	0xffffffff


	//   ....[89]....
        /*01a8*/ 	.word	0xffffffff


	//   ....[90]....
        /*01ac*/ 	.word	0xffffffff


	//   ....[91]....
        /*01b0*/ 	.word	0xffffffff


	//   ....[92]....
        /*01b4*/ 	.word	0xffffffff


	//   ....[93]....
        /*01b8*/ 	.word	0xffffffff


	//   ....[94]....
        /*01bc*/ 	.word	0xffffffff


	//   ....[95]....
        /*01c0*/ 	.word	0xffffffff


	//   ....[96]....
        /*01c4*/ 	.word	0xffffffff


	//   ....[97]....
        /*01c8*/ 	.word	0xffffffff


	//   ....[98]....
        /*01cc*/ 	.word	0xffffffff


	//   ....[99]....
        /*01d0*/ 	.word	0x0500000f


	//   ....[100]....
        /*01d4*/ 	.word	0x0500000f


	//   ....[101]....
        /*01d8*/ 	.word	0x0500000f


	//   ....[102]....
        /*01dc*/ 	.word	0x0500000f


	//   ....[103]....
        /*01e0*/ 	.word	0x0500000f


	//   ....[104]....
        /*01e4*/ 	.word	0x0500000f


	//   ....[105]....
        /*01e8*/ 	.word	0x0500000f


	//----- nvinfo : EIATTR_COOP_GROUP_INSTR_OFFSETS
	.align		4
.L_169:
        /*01ec*/ 	.byte	0x04, 0x28
        /*01ee*/ 	.short	(.L_171 - .L_170)


	//   ....[0]....
.L_170:
        /*01f0*/ 	.word	0x00000050


	//   ....[1]....
        /*01f4*/ 	.word	0x00000130


	//   ....[2]....
        /*01f8*/ 	.word	0x00000180


	//   ....[3]....
        /*01fc*/ 	.word	0x000003b0


	//   ....[4]....
        /*0200*/ 	.word	0x00000510


	//   ....[5]....
        /*0204*/ 	.word	0x00000630


	//   ....[6]....
        /*0208*/ 	.word	0x00000790


	//   ....[7]....
        /*020c*/ 	.word	0x00001540


	//   ....[8]....
        /*0210*/ 	.word	0x00002150


	//   ....[9]....
        /*0214*/ 	.word	0x00002be0


	//   ....[10]....
        /*0218*/ 	.word	0x00003d70


	//   ....[11]....
        /*021c*/ 	.word	0x00003e60


	//   ....[12]....
        /*0220*/ 	.word	0x00004720


	//   ....[13]....
        /*0224*/ 	.word	0x00004780


	//   ....[14]....
        /*0228*/ 	.word	0x00006450


	//   ....[15]....
        /*022c*/ 	.word	0x000066e0


	//   ....[16]....
        /*0230*/ 	.word	0x000071d0


	//   ....[17]....
        /*0234*/ 	.word	0x00007210


	//   ....[18]....
        /*0238*/ 	.word	0x00007c90


	//   ....[19]....
        /*023c*/ 	.word	0x00007d20


	//   ....[20]....
        /*0240*/ 	.word	0x00009e10


	//   ....[21]....
        /*0244*/ 	.word	0x00009e40


	//   ....[22]....
        /*0248*/ 	.word	0x00009f10


	//   ....[23]....
        /*024c*/ 	.word	0x00009f20


	//   ....[24]....
        /*0250*/ 	.word	0x0000c000


	//   ....[25]....
        /*0254*/ 	.word	0x0000c280


	//   ....[26]....
        /*0258*/ 	.word	0x0000ce50


	//   ....[27]....
        /*025c*/ 	.word	0x0000cf50


	//   ....[28]....
        /*0260*/ 	.word	0x0000d7c0


	//   ....[29]....
        /*0264*/ 	.word	0x0000d830


	//   ....[30]....
        /*0268*/ 	.word	0x0000eac0


	//   ....[31]....
        /*026c*/ 	.word	0x0000eae0


	//   ....[32]....
        /*0270*/ 	.word	0x0000eb60


	//   ....[33]....
        /*0274*/ 	.word	0x0000eb70


	//   ....[34]....
        /*0278*/ 	.word	0x0000f840


	//   ....[35]....
        /*027c*/ 	.word	0x0000f850


	//   ....[36]....
        /*0280*/ 	.word	0x0000f860


	//   ....[37]....
        /*0284*/ 	.word	0x0000f870


	//   ....[38]....
        /*0288*/ 	.word	0x0000f880


	//   ....[39]....
        /*028c*/ 	.word	0x0000f8a0


	//   ....[40]....
        /*0290*/ 	.word	0x0000f8b0


	//   ....[41]....
        /*0294*/ 	.word	0x0000f8c0


	//   ....[42]....
        /*0298*/ 	.word	0x0000f8e0


	//   ....[43]....
        /*029c*/ 	.word	0x0000f8f0


	//   ....[44]....
        /*02a0*/ 	.word	0x0000f900


	//   ....[45]....
        /*02a4*/ 	.word	0x0000f910


	//   ....[46]....
        /*02a8*/ 	.word	0x0000f930


	//   ....[47]....
        /*02ac*/ 	.word	0x0000f950


	//   ....[48]....
        /*02b0*/ 	.word	0x0000f960


	//   ....[49]....
        /*02b4*/ 	.word	0x0000f970


	//   ....[50]....
        /*02b8*/ 	.word	0x0000f990


	//   ....[51]....
        /*02bc*/ 	.word	0x0000f9b0


	//   ....[52]....
        /*02c0*/ 	.word	0x0000f9c0


	//   ....[53]....
        /*02c4*/ 	.word	0x0000f9e0


	//   ....[54]....
        /*02c8*/ 	.word	0x0000fa00


	//   ....[55]....
        /*02cc*/ 	.word	0x0000fa10


	//   ....[56]....
        /*02d0*/ 	.word	0x0000fa20


	//   ....[57]....
        /*02d4*/ 	.word	0x0000fa30


	//   ....[58]....
        /*02d8*/ 	.word	0x0000fa40


	//   ....[59]....
        /*02dc*/ 	.word	0x0000fa60


	//   ....[60]....
        /*02e0*/ 	.word	0x0000fa70


	//   ....[61]....
        /*02e4*/ 	.word	0x0000fa80


	//   ....[62]....
        /*02e8*/ 	.word	0x0000fa90


	//   ....[63]....
        /*02ec*/ 	.word	0x0000faa0


	//   ....[64]....
        /*02f0*/ 	.word	0x0000fab0


	//   ....[65]....
        /*02f4*/ 	.word	0x0000fac0


	//   ....[66]....
        /*02f8*/ 	.word	0x0000fad0


	//   ....[67]....
        /*02fc*/ 	.word	0x0000faf0


	//   ....[68]....
        /*0300*/ 	.word	0x0000fb20


	//   ....[69]....
        /*0304*/ 	.word	0x0000fb50


	//   ....[70]....
        /*0308*/ 	.word	0x0000fb80


	//   ....[71]....
        /*030c*/ 	.word	0x0000fbc0


	//   ....[72]....
        /*0310*/ 	.word	0x0000fc00


	//   ....[73]....
        /*0314*/ 	.word	0x0000fc30


	//   ....[74]....
        /*0318*/ 	.word	0x0000fc40


	//   ....[75]....
        /*031c*/ 	.word	0x0000fc50


	//   ....[76]....
        /*0320*/ 	.word	0x0000fc60


	//   ....[77]....
        /*0324*/ 	.word	0x0000fc70


	//   ....[78]....
        /*0328*/ 	.word	0x0000fc80


	//   ....[79]....
        /*032c*/ 	.word	0x0000fc90


	//   ....[80]....
        /*0330*/ 	.word	0x0000fca0


	//   ....[81]....
        /*0334*/ 	.word	0x0000fcb0


	//   ....[82]....
        /*0338*/ 	.word	0x00010000


	//   ....[83]....
        /*033c*/ 	.word	0x00010060


	//   ....[84]....
        /*0340*/ 	.word	0x00010090


	//   ....[85]....
        /*0344*/ 	.word	0x000100d0


	//   ....[86]....
        /*0348*/ 	.word	0x00010110


	//   ....[87]....
        /*034c*/ 	.word	0x00010150


	//   ....[88]....
        /*0350*/ 	.word	0x00010670


	//   ....[89]....
        /*0354*/ 	.word	0x000106a0


	//   ....[90]....
        /*0358*/ 	.word	0x00011070


	//   ....[91]....
        /*035c*/ 	.word	0x00012230


	//   ....[92]....
        /*0360*/ 	.word	0x00012f10


	//   ....[93]....
        /*0364*/ 	.word	0x00012f40


	//   ....[94]....
        /*0368*/ 	.word	0x00012f70


	//   ....[95]....
        /*036c*/ 	.word	0x00012f90


	//   ....[96]....
        /*0370*/ 	.word	0x00012fa0


	//   ....[97]....
        /*0374*/ 	.word	0x00013000


	//   ....[98]....
        /*0378*/ 	.word	0x000146f0


	//   ....[99]....
        /*037c*/ 	.word	0x00014d60


	//   ....[100]....
        /*0380*/ 	.word	0x00014f30


	//   ....[101]....
        /*0384*/ 	.word	0x00014f80


	//   ....[102]....
        /*0388*/ 	.word	0x00015040


	//   ....[103]....
        /*038c*/ 	.word	0x000150f0


	//   ....[104]....
        /*0390*/ 	.word	0x00015180


	//   ....[105]....
        /*0394*/ 	.word	0x00015270


	//----- nvinfo : EIATTR_REG_RECONFIG
	.align		4
.L_171:
        /*0398*/ 	.byte	0x01, 0x54
	.zero		2


	//----- nvinfo : EIATTR_SYSCALL_OFFSETS
	.align		4
        /*039c*/ 	.byte	0x04, 0x46
        /*039e*/ 	.short	(.L_173 - .L_172)


	//   ....[0]....
.L_172:
        /*03a0*/ 	.word	0x00001700


	//   ....[1]....
        /*03a4*/ 	.word	0x00011bd0


	//   ....[2]....
        /*03a8*/ 	.word	0x00011d10


	//   ....[3]....
        /*03ac*/ 	.word	0x00011e50


	//   ....[4]....
        /*03b0*/ 	.word	0x00011f70


	//   ....[5]....
        /*03b4*/ 	.word	0x00012a90


	//----- nvinfo : EIATTR_MBARRIER_INSTR_OFFSETS
	.align		4
.L_173:
        /*03b8*/ 	.byte	0x04, 0x39
        /*03ba*/ 	.short	(.L_175 - .L_174)


	//   ....[0]....
.L_174:
        /*03bc*/ 	.word	0x00000260
        /*03c0*/ 	.word	0x000000ff
        /*03c4*/ 	.word	0x00017000
        /*03c8*/ 	.short	0x0100
        /*03ca*/ 	.byte	0x08
	.zero		1


	//   ....[1]....
        /*03cc*/ 	.word	0x00000270
        /*03d0*/ 	.word	0x000000ff
        /*03d4*/ 	.word	0x00017020
        /*03d8*/ 	.short	0x0100
        /*03da*/ 	.byte	0x08
	.zero		1


	//   ....[2]....
        /*03dc*/ 	.word	0x00000360
        /*03e0*/ 	.word	0x000000ff
        /*03e4*/ 	.word	0x00017030
        /*03e8*/ 	.short	0x0100
        /*03ea*/ 	.byte	0x08
	.zero		1


	//   ....[3]....
        /*03ec*/ 	.word	0x00000370
        /*03f0*/ 	.word	0x000000ff
        /*03f4*/ 	.word	0x00017040
        /*03f8*/ 	.short	0x0100
        /*03fa*/ 	.byte	0x08
	.zero		1


	//   ....[4]....
        /*03fc*/ 	.word	0x00000380
        /*0400*/ 	.word	0x000000ff
        /*0404*/ 	.word	0x00017038
        /*0408*/ 	.short	0x0100
        /*040a*/ 	.byte	0x08
	.zero		1


	//   ....[5]....
        /*040c*/ 	.word	0x00000390
        /*0410*/ 	.word	0x000000ff
        /*0414*/ 	.word	0x00017048
        /*0418*/ 	.short	0x0100
        /*041a*/ 	.byte	0x08
	.zero		1


	//   ....[6]....
        /*041c*/ 	.word	0x000004c0
        /*0420*/ 	.word	0x000000ff
        /*0424*/ 	.word	0x00017050
        /*0428*/ 	.short	0x0100
        /*042a*/ 	.byte	0x08
	.zero		1


	//   ....[7]....
        /*042c*/ 	.word	0x000004d0
        /*0430*/ 	.word	0x000000ff
        /*0434*/ 	.word	0x00017060
        /*0438*/ 	.short	0x0100
        /*043a*/ 	.byte	0x08
	.zero		1


	//   ....[8]....
        /*043c*/ 	.word	0x000004e0
        /*0440*/ 	.word	0x000000ff
        /*0444*/ 	.word	0x00017058
        /*0448*/ 	.short	0x0100
        /*044a*/ 	.byte	0x08
	.zero		1


	//   ....[9]....
        /*044c*/ 	.word	0x000004f0
        /*0450*/ 	.word	0x000000ff
        /*0454*/ 	.word	0x00017068
        /*0458*/ 	.short	0x0100
        /*045a*/ 	.byte	0x08
	.zero		1


	//   ....[10]....
        /*045c*/ 	.word	0x000005e0
        /*0460*/ 	.word	0x000000ff
        /*0464*/ 	.word	0x00017070
        /*0468*/ 	.short	0x0100
        /*046a*/ 	.byte	0x06
	.zero		1


	//   ....[11]....
        /*046c*/ 	.word	0x000005f0
        /*0470*/ 	.word	0x000000ff
        /*0474*/ 	.word	0x00017080
        /*0478*/ 	.short	0x0100
        /*047a*/ 	.byte	0x06
	.zero		1


	//   ....[12]....
        /*047c*/ 	.word	0x00000600
        /*0480*/ 	.word	0x000000ff
        /*0484*/ 	.word	0x00017078
        /*0488*/ 	.short	0x0100
        /*048a*/ 	.byte	0x06
	.zero		1


	//   ....[13]....
        /*048c*/ 	.word	0x00000610
        /*0490*/ 	.word	0x000000ff
        /*0494*/ 	.word	0x00017088
        /*0498*/ 	.short	0x0100
        /*049a*/ 	.byte	0x06
	.zero		1


	//   ....[14]....
        /*049c*/ 	.word	0x00000740
        /*04a0*/ 	.word	0x000000ff
        /*04a4*/ 	.word	0x00017090
        /*04a8*/ 	.short	0x0100
        /*04aa*/ 	.byte	0x08
	.zero		1


	//   ....[15]....
        /*04ac*/ 	.word	0x00000750
        /*04b0*/ 	.word	0x000000ff
        /*04b4*/ 	.word	0x000170a0
        /*04b8*/ 	.short	0x0100
        /*04ba*/ 	.byte	0x08
	.zero		1


	//   ....[16]....
        /*04bc*/ 	.word	0x00000760
        /*04c0*/ 	.word	0x000000ff
        /*04c4*/ 	.word	0x00017098
        /*04c8*/ 	.short	0x0100
        /*04ca*/ 	.byte	0x08
	.zero		1


	//   ....[17]....
        /*04cc*/ 	.word	0x00000770
        /*04d0*/ 	.word	0x000000ff
        /*04d4*/ 	.word	0x000170a8
        /*04d8*/ 	.short	0x0100
        /*04da*/ 	.byte	0x08
	.zero		1


	//   ....[18]....
        /*04dc*/ 	.word	0x000008a0
        /*04e0*/ 	.word	0x000000ff
        /*04e4*/ 	.word	0x000170b0
        /*04e8*/ 	.short	0x0100
        /*04ea*/ 	.byte	0x08
	.zero		1


	//   ....[19]....
        /*04ec*/ 	.word	0x000008b0
        /*04f0*/ 	.word	0x000000ff
        /*04f4*/ 	.word	0x000170c0
        /*04f8*/ 	.short	0x0100
        /*04fa*/ 	.byte	0x08
	.zero		1


	//   ....[20]....
        /*04fc*/ 	.word	0x000008c0
        /*0500*/ 	.word	0x000000ff
        /*0504*/ 	.word	0x000170b8
        /*0508*/ 	.short	0x0100
        /*050a*/ 	.byte	0x08
	.zero		1


	//   ....[21]....
        /*050c*/ 	.word	0x000008d0
        /*0510*/ 	.word	0x000000ff
        /*0514*/ 	.word	0x000170c8
        /*0518*/ 	.short	0x0100
        /*051a*/ 	.byte	0x08
	.zero		1


	//   ....[22]....
        /*051c*/ 	.word	0x000019d0
        /*0520*/ 	.word	0x000000ff
        /*0524*/ 	.word	0x00017000
        /*0528*/ 	.short	0x010a
        /*052a*/ 	.byte	0x26
	.zero		1


	//   ....[23]....
        /*052c*/ 	.word	0x00001a60
        /*0530*/ 	.word	0x000000ff
        /*0534*/ 	.word	0x00017030
        /*0538*/ 	.short	0x010a
        /*053a*/ 	.byte	0x26
	.zero		1


	//   ....[24]....
        /*053c*/ 	.word	0x00001ad0
        /*0540*/ 	.word	0x000000ff
        /*0544*/ 	.word	0x00017030
        /*0548*/ 	.short	0x010a
        /*054a*/ 	.byte	0x26
	.zero		1


	//   ....[25]....
        /*054c*/ 	.word	0x00002170
        /*0550*/ 	.word	0x00000010
        /*0554*/ 	.word	0x00000000
        /*0558*/ 	.short	0x0101
        /*055a*/ 	.byte	0x3f
	.zero		1


	//   ....[26]....
        /*055c*/ 	.word	0x00005830
        /*0560*/ 	.word	0x000000ff
        /*0564*/ 	.word	0x00017030
        /*0568*/ 	.short	0x010a
        /*056a*/ 	.byte	0x1c
	.zero		1


	//   ....[27]....
        /*056c*/ 	.word	0x00005870
        /*0570*/ 	.word	0x000000ff
        /*0574*/ 	.word	0x00017030
        /*0578*/ 	.short	0x010a
        /*057a*/ 	.byte	0x1c
	.zero		1


	//   ....[28]....
        /*057c*/ 	.word	0x000059f0
        /*0580*/ 	.word	0x000000ff
        /*0584*/ 	.word	0x00017050
        /*0588*/ 	.short	0x010a
        /*058a*/ 	.byte	0x0b
	.zero		1


	//   ....[29]....
        /*058c*/ 	.word	0x00005a70
        /*0590*/ 	.word	0x000000ff
        /*0594*/ 	.word	0x00017050
        /*0598*/ 	.short	0x010a
        /*059a*/ 	.byte	0x0b
	.zero		1


	//   ....[30]....
        /*059c*/ 	.word	0x00006470
        /*05a0*/ 	.word	0x00000022
        /*05a4*/ 	.word	0x00000000
        /*05a8*/ 	.short	0x0101
        /*05aa*/ 	.byte	0x3f
	.zero		1


	//   ....[31]....
        /*05ac*/ 	.word	0x00008730
        /*05b0*/ 	.word	0x000000ff
        /*05b4*/ 	.word	0x00000000
        /*05b8*/ 	.short	0x0101
        /*05ba*/ 	.byte	0x06
	.zero		1


	//   ....[32]....
        /*05bc*/ 	.word	0x00008fd0
        /*05c0*/ 	.word	0x000000ff
        /*05c4*/ 	.word	0x00017030
        /*05c8*/ 	.short	0x010a
        /*05ca*/ 	.byte	0x19
	.zero		1


	//   ....[33]....
        /*05cc*/ 	.word	0x00009010
        /*05d0*/ 	.word	0x000000ff
        /*05d4*/ 	.word	0x00017030
        /*05d8*/ 	.short	0x010a
        /*05da*/ 	.byte	0x19
	.zero		1


	//   ....[34]....
        /*05dc*/ 	.word	0x00009190
        /*05e0*/ 	.word	0x000000ff
        /*05e4*/ 	.word	0x00017050
        /*05e8*/ 	.short	0x010a
        /*05ea*/ 	.byte	0x0e
	.zero		1


	//   ....[35]....
        /*05ec*/ 	.word	0x00009dc0
        /*05f0*/ 	.word	0x000000ff
        /*05f4*/ 	.word	0x00017050
        /*05f8*/ 	.short	0x010a
        /*05fa*/ 	.byte	0x0e
	.zero		1


	//   ....[36]....
        /*05fc*/ 	.word	0x0000ab00
        /*0600*/ 	.word	0x00000004
        /*0604*/ 	.word	0x00000000
        /*0608*/ 	.short	0x0101
        /*060a*/ 	.byte	0x3f
	.zero		1


	//   ....[37]....
        /*060c*/ 	.word	0x0000adf0
        /*0610*/ 	.word	0x000000ff
        /*0614*/ 	.word	0x00000000
        /*0618*/ 	.short	0x0101
        /*061a*/ 	.byte	0x06
	.zero		1


	//   ....[38]....
        /*061c*/ 	.word	0x0000b400
        /*0620*/ 	.word	0x000000ff
        /*0624*/ 	.word	0x00017030
        /*0628*/ 	.short	0x010a
        /*062a*/ 	.byte	0x1c
	.zero		1


	//   ....[39]....
        /*062c*/ 	.word	0x0000b440
        /*0630*/ 	.word	0x000000ff
        /*0634*/ 	.word	0x00017030
        /*0638*/ 	.short	0x010a
        /*063a*/ 	.byte	0x1c
	.zero		1


	//   ....[40]....
        /*063c*/ 	.word	0x0000b5c0
        /*0640*/ 	.word	0x000000ff
        /*0644*/ 	.word	0x00017050
        /*0648*/ 	.short	0x010a
        /*064a*/ 	.byte	0x0e
	.zero		1


	//   ....[41]....
        /*064c*/ 	.word	0x0000b640
        /*0650*/ 	.word	0x000000ff
        /*0654*/ 	.word	0x00017050
        /*0658*/ 	.short	0x010a
        /*065a*/ 	.byte	0x0e
	.zero		1


	//   ....[42]....
        /*065c*/ 	.word	0x0000c020
        /*0660*/ 	.word	0x00000022
        /*0664*/ 	.word	0x00000000
        /*0668*/ 	.short	0x0101
        /*066a*/ 	.byte	0x3f
	.zero		1


	//   ....[43]....
        /*066c*/ 	.word	0x0000e2c0
        /*0670*/ 	.word	0x000000ff
        /*0674*/ 	.word	0x00000000
        /*0678*/ 	.short	0x0101
        /*067a*/ 	.byte	0x07
	.zero		1


	//   ....[44]....
        /*067c*/ 	.word	0x0000e7e0
        /*0680*/ 	.word	0x000000ff
        /*0684*/ 	.word	0x00017050
        /*0688*/ 	.short	0x010a
        /*068a*/ 	.byte	0x0b
	.zero		1


	//   ....[45]....
        /*068c*/ 	.word	0x0000e820
        /*0690*/ 	.word	0x000000ff
        /*0694*/ 	.word	0x00017050
        /*0698*/ 	.short	0x010a
        /*069a*/ 	.byte	0x0b
	.zero		1


	//   ....[46]....
        /*069c*/ 	.word	0x0000ee50
        /*06a0*/ 	.word	0x000000ff
        /*06a4*/ 	.word	0x00000000
        /*06a8*/ 	.short	0x0101
        /*06aa*/ 	.byte	0x04
	.zero		1


	//   ....[47]....
        /*06ac*/ 	.word	0x00010130
        /*06b0*/ 	.word	0x000000ff
        /*06b4*/ 	.word	0x00000000
        /*06b8*/ 	.short	0x0101
        /*06ba*/ 	.byte	0x04
	.zero		1


	//   ....[48]....
        /*06bc*/ 	.word	0x00012450
        /*06c0*/ 	.word	0x000000ff
        /*06c4*/ 	.word	0x00017080
        /*06c8*/ 	.short	0x010a
        /*06ca*/ 	.byte	0x26
	.zero		1


	//   ....[49]....
        /*06cc*/ 	.word	0x00012670
        /*06d0*/ 	.word	0x000000ff
        /*06d4*/ 	.word	0x00017040
        /*06d8*/ 	.short	0x010a
        /*06da*/ 	.byte	0x26
	.zero		1


	//   ....[50]....
        /*06dc*/ 	.word	0x000131c0
        /*06e0*/ 	.word	0x000000ff
        /*06e4*/ 	.word	0x00017000
        /*06e8*/ 	.short	0x0107
        /*06ea*/ 	.byte	0x26
	.zero		1


	//   ....[51]....
        /*06ec*/ 	.word	0x00013200
        /*06f0*/ 	.word	0x000000ff
        /*06f4*/ 	.word	0x00017000
        /*06f8*/ 	.short	0x0101
        /*06fa*/ 	.byte	0x26
	.zero		1


	//   ....[52]....
        /*06fc*/ 	.word	0x00013230
        /*0700*/ 	.word	0x000000ff
        /*0704*/ 	.word	0x00017020
        /*0708*/ 	.short	0x010a
        /*070a*/ 	.byte	0x26
	.zero		1


	//   ....[53]....
        /*070c*/ 	.word	0x000134f0
        /*0710*/ 	.word	0x00000004
        /*0714*/ 	.word	0x00017080
        /*0718*/ 	.short	0x010a
        /*071a*/ 	.byte	0x3f
	.zero		1


	//   ....[54]....
        /*071c*/ 	.word	0x000138d0
        /*0720*/ 	.word	0x00000004
        /*0724*/ 	.word	0x00017040
        /*0728*/ 	.short	0x010a
        /*072a*/ 	.byte	0x3f
	.zero		1


	//   ....[55]....
        /*072c*/ 	.word	0x00013ce0
        /*0730*/ 	.word	0x00000003
        /*0734*/ 	.word	0x00017070
        /*0738*/ 	.short	0x010a
        /*073a*/ 	.byte	0x3f
	.zero		1


	//   ....[56]....
        /*073c*/ 	.word	0x00013d40
        /*0740*/ 	.word	0x00000003
        /*0744*/ 	.word	0x00017060
        /*0748*/ 	.short	0x010a
        /*074a*/ 	.byte	0x3f
	.zero		1


	//   ....[57]....
        /*074c*/ 	.word	0x00014070
        /*0750*/ 	.word	0x00000003
        /*0754*/ 	.word	0x00017050
        /*0758*/ 	.short	0x0101
        /*075a*/ 	.byte	0x3f
	.zero		1


	//   ....[58]....
        /*075c*/ 	.word	0x000140e0
        /*0760*/ 	.word	0x00000002
        /*0764*/ 	.word	0x00000000
        /*0768*/ 	.short	0x0101
        /*076a*/ 	.byte	0x3f
	.zero		1


	//   ....[59]....
        /*076c*/ 	.word	0x000141d0
        /*0770*/ 	.word	0x00000000
        /*0774*/ 	.word	0x00017070
        /*0778*/ 	.short	0x010a
        /*077a*/ 	.byte	0x3f
	.zero		1


	//   ....[60]....
        /*077c*/ 	.word	0x00014270
        /*0780*/ 	.word	0x00000000
        /*0784*/ 	.word	0x00017060
        /*0788*/ 	.short	0x010a
        /*078a*/ 	.byte	0x3f
	.zero		1


	//   ....[61]....
        /*078c*/ 	.word	0x000145a0
        /*0790*/ 	.word	0x00000000
        /*0794*/ 	.word	0x00017050
        /*0798*/ 	.short	0x0101
        /*079a*/ 	.byte	0x3f
	.zero		1


	//   ....[62]....
        /*079c*/ 	.word	0x00014600
        /*07a0*/ 	.word	0x00000002
        /*07a4*/ 	.word	0x00000000
        /*07a8*/ 	.short	0x0101
        /*07aa*/ 	.byte	0x3f
	.zero		1


	//   ....[63]....
        /*07ac*/ 	.word	0x000146a0
        /*07b0*/ 	.word	0x00000009
        /*07b4*/ 	.word	0x00017020
        /*07b8*/ 	.short	0x010a
        /*07ba*/ 	.byte	0x3f
	.zero		1


	//   ....[64]....
        /*07bc*/ 	.word	0x000147e0
        /*07c0*/ 	.word	0x00000006
        /*07c4*/ 	.word	0x00000000
        /*07c8*/ 	.short	0x010a
        /*07ca*/ 	.byte	0x3f
	.zero		1


	//   ....[65]....
        /*07cc*/ 	.word	0x00014850
        /*07d0*/ 	.word	0x00000007
        /*07d4*/ 	.word	0x00000000
        /*07d8*/ 	.short	0x010a
        /*07da*/ 	.byte	0x3f
	.zero		1


	//   ....[66]....
        /*07dc*/ 	.word	0x000148a0
        /*07e0*/ 	.word	0x00000000
        /*07e4*/ 	.word	0x00017060
        /*07e8*/ 	.short	0x010a
        /*07ea*/ 	.byte	0x3f
	.zero		1


	//   ....[67]....
        /*07ec*/ 	.word	0x000148f0
        /*07f0*/ 	.word	0x00000005
        /*07f4*/ 	.word	0x00017060
        /*07f8*/ 	.short	0x010a
        /*07fa*/ 	.byte	0x3f
	.zero		1


	//   ....[68]....
        /*07fc*/ 	.word	0x00014930
        /*0800*/ 	.word	0x00000000
        /*0804*/ 	.word	0x00017080
        /*0808*/ 	.short	0x010a
        /*080a*/ 	.byte	0x3f
	.zero		1


	//   ....[69]....
        /*080c*/ 	.word	0x00014950
        /*0810*/ 	.word	0x00000005
        /*0814*/ 	.word	0x00017080
        /*0818*/ 	.short	0x010a
        /*081a*/ 	.byte	0x3f
	.zero		1


	//   ....[70]....
        /*081c*/ 	.word	0x000149c0
        /*0820*/ 	.word	0x00000003
        /*0824*/ 	.word	0x00017000
        /*0828*/ 	.short	0x010a
        /*082a*/ 	.byte	0x3f
	.zero		1


	//   ....[71]....
        /*082c*/ 	.word	0x00014a20
        /*0830*/ 	.word	0x00000003
        /*0834*/ 	.word	0x00017030
        /*0838*/ 	.short	0x010a
        /*083a*/ 	.byte	0x3f
	.zero		1


	//   ....[72]....
        /*083c*/ 	.word	0x00014a80
        /*0840*/ 	.word	0x0000000c
        /*0844*/ 	.word	0x00017030
        /*0848*/ 	.short	0x010a
        /*084a*/ 	.byte	0x3f
	.zero		1


	//   ....[73]....
        /*084c*/ 	.word	0x00014ae0
        /*0850*/ 	.word	0x0000000e
        /*0854*/ 	.word	0x00017050
        /*0858*/ 	.short	0x010a
        /*085a*/ 	.byte	0x3f
	.zero		1


	//   ....[74]....
        /*085c*/ 	.word	0x00014b40
        /*0860*/ 	.word	0x0000000a
        /*0864*/ 	.word	0x00017030
        /*0868*/ 	.short	0x010a
        /*086a*/ 	.byte	0x3f
	.zero		1


	//   ....[75]....
        /*086c*/ 	.word	0x00014ba0
        /*0870*/ 	.word	0x0000000a
        /*0874*/ 	.word	0x00017050
        /*0878*/ 	.short	0x010a
        /*087a*/ 	.byte	0x3f
	.zero		1


	//   ....[76]....
        /*087c*/ 	.word	0x00014c00
        /*0880*/ 	.word	0x0000000a
        /*0884*/ 	.word	0x00017030
        /*0888*/ 	.short	0x010a
        /*088a*/ 	.byte	0x3f
	.zero		1


	//   ....[77]....
        /*088c*/ 	.word	0x00014c60
        /*0890*/ 	.word	0x0000000f
        /*0894*/ 	.word	0x00017050
        /*0898*/ 	.short	0x010a
        /*089a*/ 	.byte	0x3f
	.zero		1


	//   ....[78]....
        /*089c*/ 	.word	0x00014cc0
        /*08a0*/ 	.word	0x00000003
        /*08a4*/ 	.word	0x00017050
        /*08a8*/ 	.short	0x010a
        /*08aa*/ 	.byte	0x3f
	.zero		1


	//   ....[79]....
        /*08ac*/ 	.word	0x00014e20
        /*08b0*/ 	.word	0x00000003
        /*08b4*/ 	.word	0x00017080
        /*08b8*/ 	.short	0x010a
        /*08ba*/ 	.byte	0x3f
	.zero		1


	//   ....[80]....
        /*08bc*/ 	.word	0x00014e80
        /*08c0*/ 	.word	0x00000003
        /*08c4*/ 	.word	0x00017040
        /*08c8*/ 	.short	0x010a
        /*08ca*/ 	.byte	0x3f
	.zero		1


	//   ....[81]....
        /*08cc*/ 	.word	0x000152b0
        /*08d0*/ 	.word	0x00000003
        /*08d4*/ 	.word	0x00017020
        /*08d8*/ 	.short	0x010a
        /*08da*/ 	.byte	0x3f
	.zero		1


	//   ....[82]....
        /*08dc*/ 	.word	0x00015300
        /*08e0*/ 	.word	0x00000004
        /*08e4*/ 	.word	0x00017080
        /*08e8*/ 	.short	0x010a
        /*08ea*/ 	.byte	0x3f
	.zero		1


	//   ....[83]....
        /*08ec*/ 	.word	0x00015350
        /*08f0*/ 	.word	0x00000004
        /*08f4*/ 	.word	0x00017040
        /*08f8*/ 	.short	0x010a
        /*08fa*/ 	.byte	0x3f
	.zero		1


	//   ....[84]....
        /*08fc*/ 	.word	0x000153a0
        /*0900*/ 	.word	0x00000003
        /*0904*/ 	.word	0x00017070
        /*0908*/ 	.short	0x010a
        /*090a*/ 	.byte	0x3f
	.zero		1


	//   ....[85]....
        /*090c*/ 	.word	0x000153f0
        /*0910*/ 	.word	0x00000003
        /*0914*/ 	.word	0x00017060
        /*0918*/ 	.short	0x010a
        /*091a*/ 	.byte	0x3f
	.zero		1


	//   ....[86]....
        /*091c*/ 	.word	0x00015440
        /*0920*/ 	.word	0x00000000
        /*0924*/ 	.word	0x00017070
        /*0928*/ 	.short	0x010a
        /*092a*/ 	.byte	0x3f
	.zero		1


	//   ....[87]....
        /*092c*/ 	.word	0x00015490
        /*0930*/ 	.word	0x00000000
        /*0934*/ 	.word	0x00017060
        /*0938*/ 	.short	0x010a
        /*093a*/ 	.byte	0x3f
	.zero		1


	//   ....[88]....
        /*093c*/ 	.word	0x000154e0
        /*0940*/ 	.word	0x00000009
        /*0944*/ 	.word	0x00017020
        /*0948*/ 	.short	0x010a
        /*094a*/ 	.byte	0x3f
	.zero		1


	//   ....[89]....
        /*094c*/ 	.word	0x00015530
        /*0950*/ 	.word	0x00000006
        /*0954*/ 	.word	0x00000000
        /*0958*/ 	.short	0x010a
        /*095a*/ 	.byte	0x3f
	.zero		1


	//   ....[90]....
        /*095c*/ 	.word	0x00015580
        /*0960*/ 	.word	0x00000007
        /*0964*/ 	.word	0x00000000
        /*0968*/ 	.short	0x010a
        /*096a*/ 	.byte	0x3f
	.zero		1


	//   ....[91]....
        /*096c*/ 	.word	0x000155d0
        /*0970*/ 	.word	0x00000000
        /*0974*/ 	.word	0x00017060
        /*0978*/ 	.short	0x010a
        /*097a*/ 	.byte	0x3f
	.zero		1


	//   ....[92]....
        /*097c*/ 	.word	0x00015620
        /*0980*/ 	.word	0x00000005
        /*0984*/ 	.word	0x00017060
        /*0988*/ 	.short	0x010a
        /*098a*/ 	.byte	0x3f
	.zero		1


	//   ....[93]....
        /*098c*/ 	.word	0x00015670
        /*0990*/ 	.word	0x00000000
        /*0994*/ 	.word	0x00017080
        /*0998*/ 	.short	0x010a
        /*099a*/ 	.byte	0x3f
	.zero		1


	//----- nvinfo : EIATTR_NUM_MBARRIERS
	.align		4
.L_175:
        /*099c*/ 	.byte	0x03, 0x38
        /*099e*/ 	.short	0x0016


	//----- nvinfo : EIATTR_EXIT_INSTR_OFFSETS
	.align		4
        /*09a0*/ 	.byte	0x04, 0x1c
        /*09a2*/ 	.short	(.L_177 - .L_176)


	//   ....[0]....
.L_176:
        /*09a4*/ 	.word	0x000149a0


	//----- nvinfo : EIATTR_MAX_THREADS
	.align		4
.L_177:
        /*09a8*/ 	.byte	0x04, 0x05
        /*09aa*/ 	.short	(.L_179 - .L_178)
.L_178:
        /*09ac*/ 	.word	0x00000200
        /*09b0*/ 	.word	0x00000001
        /*09b4*/ 	.word	0x00000001


	//----- nvinfo : EIATTR_CRS_STACK_SIZE
	.align		4
.L_179:
        /*09b8*/ 	.byte	0x04, 0x1e
        /*09ba*/ 	.short	(.L_181 - .L_180)
.L_180:
        /*09bc*/ 	.word	0x00000000


	//----- nvinfo : EIATTR_CBANK_PARAM_SIZE
	.align		4
.L_181:
        /*09c0*/ 	.byte	0x03, 0x19
        /*09c2*/ 	.short	0x0a70


	//----- nvinfo : EIATTR_PARAM_CBANK
	.align		4
        /*09c4*/ 	.byte	0x04, 0x0a
        /*09c6*/ 	.short	(.L_183 - .L_182)
	.align		4
.L_182:
        /*09c8*/ 	.word	index@(.nv.constant0._ZN7cutlass13device_kernelIN5flash11enable_sm90INS1_16FlashAttnFwdSm90INS1_25CollectiveMainloopFwdSm90ILi2EN4cute5tupleIJNS5_1CILi1EEES8_S8_EEENS6_IJNS7_ILi192EEENS7_ILi128EEENS7_ILi96EEEEEELi96ENS_12float_e4m3_tEfNS_4arch4Sm90ELb0ELb1ELb1ELb0ELb0ELb0ELb0ELb1ELb1ELb1ELb1ELb0EEENS1_21CollectiveEpilogueFwdINS6_IJSA_SC_SB_EEES9_NS_10bfloat16_tESG_Li384ELb0ELb1ELb1ELb1EEENS1_19SingleTileSchedulerILb0ELb1ELb1ELi192EEEEEEEEEvNT_6ParamsE)
        /*09cc*/ 	.short	0x0210
        /*09ce*/ 	.short	0x0a70


	//----- nvinfo : EIATTR_SW_WAR
	.align		4
.L_183:
        /*09d0*/ 	.byte	0x04, 0x36
        /*09d2*/ 	.short	(.L_185 - .L_184)
.L_184:
        /*09d4*/ 	.word	0x00000008
.L_185:


//--------------------- .nv.info._ZN7cutlass13device_kernelIN5flash11enable_sm90INS1_16FlashAttnFwdSm90INS1_25CollectiveMainloopFwdSm90ILi2EN4cute5tupleIJNS5_1CILi1EEES8_S8_EEENS6_IJNS7_ILi192EEENS7_ILi128EEENS7_ILi96EEEEEELi96ENS_12float_e4m3_tEfNS_4arch4Sm90ELb0ELb1ELb1ELb1ELb0ELb0ELb0ELb1ELb1ELb1ELb1ELb0EEENS1_21CollectiveEpilogueFwdINS6_IJSA_SC_SB_EEES9_NS_10bfloat16_tESG_Li384ELb1ELb1ELb1ELb1EEENS1_36VarlenDynamicPersistentTileSchedulerILi192ELi128ELi384ELi128ELb1ELb1ELb1ELb1ELb0ELb1EEEEEEEEEvNT_6ParamsE --------------------------
	.section	.nv.info._ZN7cutlass13device_kernelIN5flash11enable_sm90INS1_16FlashAttnFwdSm90INS1_25CollectiveMainloopFwdSm90ILi2EN4cute5tupleIJNS5_1CILi1EEES8_S8_EEENS6_IJNS7_ILi192EEENS7_ILi128EEENS7_ILi96EEEEEELi96ENS_12float_e4m3_tEfNS_4arch4Sm90ELb0ELb1ELb1ELb1ELb0ELb0ELb0ELb1ELb1ELb1ELb1ELb0EEENS1_21CollectiveEpilogueFwdINS6_IJSA_SC_SB_EEES9_NS_10bfloat16_tESG_Li384ELb1ELb1ELb1ELb1EEENS1_36VarlenDynamicPersistentTileSchedulerILi192ELi128ELi384ELi128ELb1ELb1ELb1ELb1ELb0ELb1EEEEEEEEEvNT_6ParamsE,"",@"SHT_CUDA_INFO"
	.sectionflags	@""
	.align	4


	//----- nvinfo : EIATTR_CUDA_API_VERSION
	.align		4
        /*0000*/ 	.byte	0x04, 0x37
        /*0002*/ 	.short	(.L_187 - .L_186)
.L_186:
        /*0004*/ 	.word	0x00000082


	//----- nvinfo : EIATTR_KPARAM_INFO
	.align		4
.L_187:
        /*0008*/ 	.byte	0x04, 0x17
        /*000a*/ 	.short	(.L_189 - .L_188)
.L_188:
        /*000c*/ 	.word	0x00000000
        /*0010*/ 	.short	0x0000
        /*0012*/ 	.short	0x0070
        /*0014*/ 	.byte	0x00, 0xf0, 0x01, 0x2a


	//----- nvinfo : EIATTR_SPARSE_MMA_MASK
	.align		4
.L_189:
        /*0018*/ 	.byte	0x03, 0x50
        /*001a*/ 	.short	0x0000


	//----- nvinfo : EIATTR_MAXREG_COUNT
	.align		4
        /*001c*/ 	.byte	0x03, 0x1b
        /*001e*/ 	.short	0x0080


	//----- nvinfo : EIATTR_NUM_BARRIERS
	.align		4
        /*0020*/ 	.byte	0x02, 0x4c
        /*0022*/ 	.byte	0x09
	.zero		1


	//----- nvinfo : EIATTR_EXTERNS
	.align		4
        /*0024*/ 	.byte	0x04, 0x0f
        /*0026*/ 	.short	(.L_191 - .L_190)


	//   ....[0]....
	.align		4
.L_190:
        /*0028*/ 	.word	index@(__assertfail)


	//----- nvinfo : EIATTR_ANNOTATIONS
	.align		4
.L_191:
        /*002c*/ 	.byte	0x04, 0x55
        /*002e*/ 	.short	(.L_193 - .L_192)


	//   ....[0]....
.L_192:
        /* <DEDUP_REMOVED lines=13> */


	//----- nvinfo : EIATTR_MERCURY_ISA_VERSION
	.align		4
.L_193:
        /*00f0*/ 	.byte	0x03, 0x5f
        /*00f2*/ 	.short	0x0101


	//----- nvinfo : EIATTR_UNUSED_LOAD_BYTE_OFFSET
	.align		4
        /*00f4*/ 	.byte	0x04, 0x44
        /*00f6*/ 	.short	(.L_195 - .L_194)


	//   ....[0]....
.L_194:
        /*00f8*/ 	.word	0x00000a00
        /*00fc*/ 	.word	0x0000fff0


	//   ....[1]....
        /*0100*/ 	.word	0x0000f6e0
        /*0104*/ 	.word	0x0000fff0


	//----- nvinfo : EIATTR_INT_WARP_WIDE_INSTR_OFFSETS
	.align		4
.L_195:
        /*0108*/ 	.byte	0x04, 0x31
        /*010a*/ 	.short	(.L_197 - .L_196)


	//   ....[0]....
.L_196:
        /*010c*/ 	.word	0x00000130


	//   ....[1]....
        /*0110*/ 	.word	0x00000170


	//   ....[2]....
        /*0114*/ 	.word	0x000001e0


	//   ....[3]....
        /*0118*/ 	.word	0x00014a00


	//   ....[4]....
        /*011c*/ 	.word	0x00014a90


	//   ....[5]....
        /*0120*/ 	.word	0x00017410


	//   ....[6]....
        /*0124*/ 	.word	0x000174a0


	//----- nvinfo : EIATTR_COOP_GROUP_MASK_REGIDS
	.align		4
.L_197:
        /*0128*/ 	.byte	0x04, 0x29
        /*012a*/ 	.short	(.L_199 - .L_198)


	//   ....[0]....
.L_198:
        /*012c*/ 	.word	0xffffffff


	//   ....[1]....
        /*0130*/ 	.word	0xffffffff


	//   ....[2]....
        /*0134*/ 	.word	0xffffffff


	//   ....[3]....
        /*0138*/ 	.word	0xffffffff


	//   ....[4]....
        /*013c*/ 	.word	0xffffffff


	//   ....[5]....
        /*0140*/ 	.word	0xffffffff


	//   ....[6]....
        /*0144*/ 	.word	0xffffffff


	//   ....[7]....
        /*0148*/ 	.word	0xffffffff


	//   ....[8]....
        /*014c*/ 	.word	0xffffffff


	//   ....[9]....
        /*0150*/ 	.word	0xffffffff


	//   ....[10]....
        /*0154*/ 	.word	0xffffffff


	//   ....[11]....
        /*0158*/ 	.word	0xffffffff


	//   ....[12]....
        /*015c*/ 	.word	0xffffffff


	//   ....[13]....
        /*0160*/ 	.word	0xffffffff


	//   ....[14]....
        /*0164*/ 	.word	0xffffffff


	//   ....[15]....
        /*0168*/ 	.word	0xffffffff


	//   ....[16]....
        /*016c*/ 	.word	0xffffffff


	//   ....[17]....
        /*0170*/ 	.word	0xffffffff


	//   ....[18]....
        /*0174*/ 	.word	0xffffffff


	//   ....[19]....
        /*0178*/ 	.word	0xffffffff


	//   ....[20]....
        /*017c*/ 	.word	0xffffffff


	//   ....[21]....
        /*0180*/ 	.word	0xffffffff


	//   ....[22]....
        /*0184*/ 	.word	0xffffffff


	//   ....[23]....
        /*0188*/ 	.word	0xffffffff


	//   ....[24]....
        /*018c*/ 	.word	0xffffffff


	//   ....[25]....
        /*0190*/ 	.word	0xffffffff


	//   ....[26]....
        /*0194*/ 	.word	0xffffffff


	//   ....[27]....
        /*0198*/ 	.word	0xffffffff


	//   ....[28]....
        /*019c*/ 	.word	0xffffffff


	//   ....[29]....
        /*01a0*/ 	.word	0xffffffff


	//   ....[30]....
        /*01a4*/ 	.word	0xffffffff


	//   ....[31]....
        /*01a8*/ 	.word	0xffffffff


	//   ....[32]....
        /*01ac*/ 	.word	0xffffffff


	//   ....[33]....
        /*01b0*/ 	.word	0xffffffff


	//   ....[34]....
        /*01b4*/ 	.word	0xffffffff


	//   ....[35]....
        /*01b8*/ 	.word	0xffffffff


	//   ....[36]....
        /*01bc*/ 	.word	0xffffffff


	//   ....[37]....
        /*01c0*/ 	.word	0xffffffff


	//   ....[38]....
        /*01c4*/ 	.word	0xffffffff


	//   ....[39]....
        /*01c8*/ 	.word	0xffffffff


	//   ....[40]....
        /*01cc*/ 	.word	0xffffffff


	//   ....[41]....
        /*01d0*/ 	.word	0xffffffff


	//   ....[42]....
        /*01d4*/ 	.word	0xffffffff


	//   ....[43]....
        /*01d8*/ 	.word	0xffffffff


	//   ....[44]....
        /*01dc*/ 	.word	0xffffffff


	//   ....[45]....
        /*01e0*/ 	.word	0xffffffff


	//   ....[46]....
        /*01e4*/ 	.word	0xffffffff


	//   ....[47]....
        /*01e8*/ 	.word	0xffffffff


	//   ....[48]....
        /*01ec*/ 	.word	0xffffffff


	//   ....[49]....
        /*01f0*/ 	.word	0xffffffff


	//   ....[50]....
        /*01f4*/ 	.word	0xffffffff


	//   ....[51]....
        /*01f8*/ 	.word	0xffffffff


	//   ....[52]....
        /*01fc*/ 	.word	0xffffffff


	//   ....[53]....
        /*0200*/ 	.word	0xffffffff


	//   ....[54]....
        /*0204*/ 	.word	0xffffffff


	//   ....[55]....
        /*0208*/ 	.word	0xffffffff


	//   ....[56]....
        /*020c*/ 	.word	0xffffffff


	//   ....[57]....
        /*0210*/ 	.word	0xffffffff


	//   ....[58]....
        /*0214*/ 	.word	0xffffffff


	//   ....[59]....
        /*0218*/ 	.word	0xffffffff


	//   ....[60]....
        /*021c*/ 	.word	0xffffffff


	//   ....[61]....
        /*0220*/ 	.word	0xffffffff


	//   ....[62]....
        /*0224*/ 	.word	0xffffffff


	//   ....[63]....
        /*0228*/ 	.word	0xffffffff


	//   ....[64]....
        /*022c*/ 	.word	0xffffffff


	//   ....[65]....
        /*0230*/ 	.word	0xffffffff


	//   ....[66]....
        /*0234*/ 	.word	0xffffffff


	//   ....[67]....
        /*0238*/ 	.word	0xffffffff


	//   ....[68]....
        /*023c*/ 	.word	0xffffffff


	//   ....[69]....
        /*0240*/ 	.word	0xffffffff


	//   ....[70]....
        /*0244*/ 	.word	0xffffffff


	//   ....[71]....
        /*0248*/ 	.word	0xffffffff


	//   ....[72]....
        /*024c*/ 	.word	0xffffffff


	//   ....[73]....
        /*0250*/ 	.word	0xffffffff


	//   ....[74]....
        /*0254*/ 	.word	0xffffffff


	//   ....[75]....
        /*0258*/ 	.word	0xffffffff


	//   ....[76]....
        /*025c*/ 	.word	0xffffffff


	//   ....[77]....
        /*0260*/ 	.word	0xffffffff


	//   ....[78]....
        /*0264*/ 	.word	0xffffffff


	//   ....[79]....
        /*0268*/ 	.word	0xffffffff


	//   ....[80]....
        /*026c*/ 	.word	0xffffffff


	//   ....[81]....
        /*0270*/ 	.word	0xffffffff


	//   ....[82]....
        /*0274*/ 	.word	0xffffffff


	//   ....[83]....
        /*0278*/ 	.word	0xffffffff


	//   ....[84]....
        /*027c*/ 	.word	0xffffffff


	//   ....[85]....
        /*0280*/ 	.word	0xffffffff


	//   ....[86]....
        /*0284*/ 	.word	0xffffffff


	//   ....[87]....
        /*0288*/ 	.word	0xffffffff


	//   ....[88]....
        /*028c*/ 	.word	0xffffffff


	//   ....[89]....
        /*0290*/ 	.word	0xffffffff


	//   ....[90]....
        /*0294*/ 	.word	0xffffffff


	//   ....[91]....
        /*0298*/ 	.word	0xffffffff


	//   ....[92]....
        /*029c*/ 	.word	0xffffffff


	//   ....[93]....
        /*02a0*/ 	.word	0xffffffff


	//   ....[94]....
        /*02a4*/ 	.word	0xffffffff


	//   ....[95]....
        /*02a8*/ 	.word	0xffffffff


	//   ....[96]....
        /*02ac*/ 	.word	0xffffffff


	//   ....[97]....
        /*02b0*/ 	.word	0xffffffff


	//   ....[98]....
        /*02b4*/ 	.word	0xffffffff


	//   ....[99]....
        /*02b8*/ 	.word	0xffffffff


	//   ....[100]....
        /*02bc*/ 	.word	0xffffffff


	//   ....[101]....
        /*02c0*/ 	.word	0xffffffff


	//   ....[102]....
        /*02c4*/ 	.word	0xffffffff


	//   ....[103]....
        /*02c8*/ 	.word	0xffffffff


	//   ....[104]....
        /*02cc*/ 	.word	0xffffffff


	//   ....[105]....
        /*02d0*/ 	.word	0xffffffff


	//   ....[106]....
        /*02d4*/ 	.word	0xffffffff


	//   ....[107]....
        /*02d8*/ 	.word	0xffffffff


	//   ....[108]....
        /*02dc*/ 	.word	0xffffffff


	//   ....[109]....
        /*02e0*/ 	.word	0xffffffff


	//   ....[110]....
        /*02e4*/ 	.word	0xffffffff


	//   ....[111]....
        /*02e8*/ 	.word	0xffffffff


	//   ....[112]....
        /*02ec*/ 	.word	0xffffffff


	//   ....[113]....
        /*02f0*/ 	.word	0xffffffff


	//   ....[114]....
        /*02f4*/ 	.word	0xffffffff


	//   ....[115]....
        /*02f8*/ 	.word	0xffffffff


	//   ....[116]....
        /*02fc*/ 	.word	0xffffffff


	//   ....[117]....
        /*0300*/ 	.word	0xffffffff


	//   ....[118]....
        /*0304*/ 	.word	0xffffffff


	//   ....[119]....
        /*0308*/ 	.word	0xffffffff


	//   ....[120]....
        /*030c*/ 	.word	0xffffffff


	//   ....[121]....
        /*0310*/ 	.word	0xffffffff


	//   ....[122]....
        /*0314*/ 	.word	0xffffffff


	//   ....[123]....
        /*0318*/ 	.word	0xffffffff


	//   ....[124]....
        /*031c*/ 	.word	0xffffffff


	//   ....[125]....
        /*0320*/ 	.word	0xffffffff


	//   ....[126]....
        /*0324*/ 	.word	0xffffffff


	//   ....[127]....
        /*0328*/ 	.word	0xffffffff


	//   ....[128]....
        /*032c*/ 	.word	0xffffffff


	//   ....[129]....
        /*0330*/ 	.word	0xffffffff


	//   ....[130]....
        /*0334*/ 	.word	0xffffffff


	//   ....[131]....
        /*0338*/ 	.word	0xffffffff


	//   ....[132]....
        /*033c*/ 	.word	0xffffffff


	//   ....[133]....
        /*0340*/ 	.word	0xffffffff


	//   ....[134]....
        /*0344*/ 	.word	0xffffffff


	//   ....[135]....
        /*0348*/ 	.word	0xffffffff


	//   ....[136]....
        /*034c*/ 	.word	0xffffffff


	//   ....[137]....
        /*0350*/ 	.word	0xffffffff


	//   ....[138]....
        /*0354*/ 	.word	0xffffffff


	//   ....[139]....
        /*0358*/ 	.word	0xffffffff


	//   ....[140]....
        /*035c*/ 	.word	0xffffffff


	//   ....[141]....
        /*0360*/ 	.word	0x0500000f


	//   ....[142]....
        /*0364*/ 	.word	0x0500000f


	//   ....[143]....
        /*0368*/ 	.word	0x0500000f


	//   ....[144]....
        /*036c*/ 	.word	0x0500000f


	//   ....[145]....
        /*0370*/ 	.word	0x0500000f


	//   ....[146]....
        /*0374*/ 	.word	0x0500000f


	//   ....[147]....
        /*0378*/ 	.word	0x0500000f


	//   ....[148]....
        /*037c*/ 	.word	0x0500000f


	//----- nvinfo : EIATTR_COOP_GROUP_INSTR_OFFSETS
	.align		4
.L_199:
        /*0380*/ 	.byte	0x04, 0x28
        /*0382*/ 	.short	(.L_201 - .L_200)


	//   ....[0]....
.L_200:
        /*0384*/ 	.word	0x00000060


	//   ....[1]....
        /*0388*/ 	.word	0x00000140


	//   ....[2]....
        /*038c*/ 	.word	0x00000190


	//   ....[3]....
        /*0390*/ 	.word	0x000003c0


	//   ....[4]....
        /*0394*/ 	.word	0x00000520


	//   ....[5]....
        /*0398*/ 	.word	0x00000640


	//   ....[6]....
        /*039c*/ 	.word	0x000007a0


	//   ....[7]....
        /*03a0*/ 	.word	0x00001df0


	//   ....[8]....
        /*03a4*/ 	.word	0x00002700


	//   ....[9]....
        /*03a8*/ 	.word	0x00003c10


	//   ....[10]....
        /*03ac*/ 	.word	0x000044e0


	//   ....[11]....
        /*03b0*/ 	.word	0x00004580


	//   ....[12]....
        /*03b4*/ 	.word	0x00004dc0


	//   ....[13]....
        /*03b8*/ 	.word	0x00004e40


	//   ....[14]....
        /*03bc*/ 	.word	0x00006920


	//   ....[15]....
        /*03c0*/ 	.word	0x00006cf0


	//   ....[16]....
        /*03c4*/ 	.word	0x000078d0


	//   ....[17]....
        /*03c8*/ 	.word	0x000079d0


	//   ....[18]....
        /*03cc*/ 	.word	0x000082d0


	//   ....[19]....
        /*03d0*/ 	.word	0x00008320


	//   ....[20]....
        /*03d4*/ 	.word	0x0000a560


	//   ....[21]....
        /*03d8*/ 	.word	0x0000a580


	//   ....[22]....
        /*03dc*/ 	.word	0x0000a5a0


	//   ....[23]....
        /*03e0*/ 	.word	0x0000a5c0


	//   ....[24]....
        /*03e4*/ 	.word	0x0000c440


	//   ....[25]....
        /*03e8*/ 	.word	0x0000c810


	//   ....[26]....
        /*03ec*/ 	.word	0x0000d3e0


	//   ....[27]....
        /*03f0*/ 	.word	0x0000d4a0


	//   ....[28]....
        /*03f4*/ 	.word	0x0000de30


	//   ....[29]....
        /*03f8*/ 	.word	0x0000de80


	//   ....[30]....
        /*03fc*/ 	.word	0x0000f010


	//   ....[31]....
        /*0400*/ 	.word	0x0000f030


	//   ....[32]....
        /*0404*/ 	.word	0x0000f0b0


	//   ....[33]....
        /*0408*/ 	.word	0x0000f0c0


	//   ....[34]....
        /*040c*/ 	.word	0x0000fb60


	//   ....[35]....
        /*0410*/ 	.word	0x0000fb70


	//   ....[36]....
        /*0414*/ 	.word	0x0000fb80


	//   ....[37]....
        /*0418*/ 	.word	0x0000fba0


	//   ....[38]....
        /*041c*/ 	.word	0x0000fbd0


	//   ....[39]....
        /*0420*/ 	.word	0x0000fc30


	//   ....[40]....
        /*0424*/ 	.word	0x0000fc60


	//   ....[41]....
        /*0428*/ 	.word	0x0000fcc0


	//   ....[42]....
        /*042c*/ 	.word	0x0000fcf0


	//   ....[43]....
        /*0430*/ 	.word	0x0000fd20


	//   ....[44]....
        /*0434*/ 	.word	0x0000fd70


	//   ....[45]....
        /*0438*/ 	.word	0x0000fda0


	//   ....[46]....
        /*043c*/ 	.word	0x0000fdd0


	//   ....[47]....
        /*0440*/ 	.word	0x0000fe00


	//   ....[48]....
        /*0444*/ 	.word	0x0000fe30


	//   ....[49]....
        /*0448*/ 	.word	0x0000fe60


	//   ....[50]....
        /*044c*/ 	.word	0x0000fe90


	//   ....[51]....
        /*0450*/ 	.word	0x0000fec0


	//   ....[52]....
        /*0454*/ 	.word	0x0000fef0


	//   ....[53]....
        /*0458*/ 	.word	0x0000ff20


	//   ....[54]....
        /*045c*/ 	.word	0x0000ff50


	//   ....[55]....
        /*0460*/ 	.word	0x0000ff70


	//   ....[56]....
        /*0464*/ 	.word	0x0000ffa0


	//   ....[57]....
        /*0468*/ 	.word	0x0000ffb0


	//   ....[58]....
        /*046c*/ 	.word	0x0000ffc0


	//   ....[59]....
        /*0470*/ 	.word	0x0000fff0


	//   ....[60]....
        /*0474*/ 	.word	0x00010020


	//   ....[61]....
        /*0478*/ 	.word	0x00010050


	//   ....[62]....
        /*047c*/ 	.word	0x00010080


	//   ....[63]....
        /*0480*/ 	.word	0x00010090


	//   ....[64]....
        /*0484*/ 	.word	0x000100a0


	//   ....[65]....
        /*0488*/ 	.word	0x000100b0


	//   ....[66]....
        /*048c*/ 	.word	0x000100c0


	//   ....[67]....
        /*0490*/ 	.word	0x000100d0


	//   ....[68]....
        /*0494*/ 	.word	0x000100e0


	//   ....[69]....
        /*0498*/ 	.word	0x000100f0


	//   ....[70]....
        /*049c*/ 	.word	0x00010100


	//   ....[71]....
        /*04a0*/ 	.word	0x00010110


	//   ....[72]....
        /*04a4*/ 	.word	0x00010120


	//   ....[73]....
        /*04a8*/ 	.word	0x00010140


	//   ....[74]....
        /*04ac*/ 	.word	0x00010160


	//   ....[75]....
        /*04b0*/ 	.word	0x00010190


	//   ....[76]....
        /*04b4*/ 	.word	0x000101c0


	//   ....[77]....
        /*04b8*/ 	.word	0x000101d0


	//   ....[78]....
        /*04bc*/ 	.word	0x00010200


	//   ....[79]....
        /*04c0*/ 	.word	0x00010230


	//   ....[80]....
        /*04c4*/ 	.word	0x00010260


	//   ....[81]....
        /*04c8*/ 	.word	0x00010290


	//   ....[82]....
        /*04cc*/ 	.word	0x00010a50


	//   ....[83]....
        /*04d0*/ 	.word	0x00010a60


	//   ....[84]....
        /*04d4*/ 	.word	0x00010a70


	//   ....[85]....
        /*04d8*/ 	.word	0x00010ab0


	//   ....[86]....
        /*04dc*/ 	.word	0x000111c0


	//   ....[87]....
        /*04e0*/ 	.word	0x000111d0


	//   ....[88]....
        /*04e4*/ 	.word	0x000112d0


	//   ....[89]....
        /*04e8*/ 	.word	0x000112f0


	//   ....[90]....
        /*04ec*/ 	.word	0x00011820


	//   ....[91]....
        /*04f0*/ 	.word	0x00011830


	//   ....[92]....
        /*04f4*/ 	.word	0x00011b80


	//   ....[93]....
        /*04f8*/ 	.word	0x00011b90


	//   ....[94]....
        /*04fc*/ 	.word	0x00012810


	//   ....[95]....
        /*0500*/ 	.word	0x00012820


	//   ....[96]....
        /*0504*/ 	.word	0x00012920


	//   ....[97]....
        /*0508*/ 	.word	0x00012940


	//   ....[98]....
        /*050c*/ 	.word	0x00012ad0


	//   ....[99]....
        /*0510*/ 	.word	0x00012cc0


	//   ....[100]....
        /*0514*/ 	.word	0x00012cf0


	//   ....[101]....
        /*0518*/ 	.word	0x00012d20


	//   ....[102]....
        /*051c*/ 	.word	0x00012d50


	//   ....[103]....
        /*0520*/ 	.word	0x00012d80


	//   ....[104]....
        /*0524*/ 	.word	0x00012dd0


	//   ....[105]....
        /*0528*/ 	.word	0x00012f70


	//   ....[106]....
        /*052c*/ 	.word	0x00012fa0


	//   ....[107]....
        /*0530*/ 	.word	0x00012fd0


	//   ....[108]....
        /*0534*/ 	.word	0x00013000


	//   ....[109]....
        /*0538*/ 	.word	0x00013030


	//   ....[110]....
        /*053c*/ 	.word	0x00013060


	//   ....[111]....
        /*0540*/ 	.word	0x000130f0


	//   ....[112]....
        /*0544*/ 	.word	0x00013150


	//   ....[113]....
        /*0548*/ 	.word	0x00013160


	//   ....[114]....
        /*054c*/ 	.word	0x000131b0


	//   ....[115]....
        /*0550*/ 	.word	0x00015160


	//   ....[116]....
        /*0554*/ 	.word	0x00015fe0


	//   ....[117]....
        /*0558*/ 	.word	0x00015ff0


	//   ....[118]....
        /*055c*/ 	.word	0x00016000


	//   ....[119]....
        /*0560*/ 	.word	0x00016010


	//   ....[120]....
        /*0564*/ 	.word	0x00016030


	//   ....[121]....
        /*0568*/ 	.word	0x00016050


	//   ....[122]....
        /*056c*/ 	.word	0x00017bd0


	//   ....[123]....
        /*0570*/ 	.word	0x00017bf0


	//   ....[124]....
        /*0574*/ 	.word	0x00017c20


	//   ....[125]....
        /*0578*/ 	.word	0x00017c60


	//   ....[126]....
        /*057c*/ 	.word	0x00017ca0


	//   ....[127]....
        /*0580*/ 	.word	0x00017cd0


	//   ....[128]....
        /*0584*/ 	.word	0x00017ce0


	//   ....[129]....
        /*0588*/ 	.word	0x00017d10


	//   ....[130]....
        /*058c*/ 	.word	0x00017e70


	//   ....[131]....
        /*0590*/ 	.word	0x00017ea0


	//   ....[132]....
        /*0594*/ 	.word	0x00017ed0


	//   ....[133]....
        /*0598*/ 	.word	0x00017f10


	//   ....[134]....
        /*059c*/ 	.word	0x00017f40


	//   ....[135]....
        /*05a0*/ 	.word	0x00017f70


	//   ....[136]....
        /*05a4*/ 	.word	0x00017ff0


	//   ....[137]....
        /*05a8*/ 	.word	0x00018040


	//   ....[138]....
        /*05ac*/ 	.word	0x00018050


	//   ....[139]....
        /*05b0*/ 	.word	0x00018090


	//   ....[140]....
        /*05b4*/ 	.word	0x00018ab0


	//   ....[141]....
        /*05b8*/ 	.word	0x00019140


	//   ....[142]....
        /*05bc*/ 	.word	0x00019330


	//   ....[143]....
        /*05c0*/ 	.word	0x00019380


	//   ....[144]....
        /*05c4*/ 	.word	0x000193e0


	//   ....[145]....
        /*05c8*/ 	.word	0x00019480


	//   ....[146]....
        /*05cc*/ 	.word	0x00019550


	//   ....[147]....
        /*05d0*/ 	.word	0x000195f0


	//   ....[148]....
        /*05d4*/ 	.word	0x00019990


	//----- nvinfo : EIATTR_REG_RECONFIG
	.align		4
.L_201:
        /*05d8*/ 	.byte	0x01, 0x54
	.zero		2


	//----- nvinfo : EIATTR_SYSCALL_OFFSETS
	.align		4
        /*05dc*/ 	.byte	0x04, 0x46
        /*05de*/ 	.short	(.L_203 - .L_202)


	//   ....[0]....
.L_202:
        /*05e0*/ 	.word	0x00001fa0


	//   ....[1]....
        /*05e4*/ 	.word	0x00014bf0


	//   ....[2]....
        /*05e8*/ 	.word	0x00014d60


	//   ....[3]....
        /*05ec*/ 	.word	0x00014eb0


	//   ....[4]....
        /*05f0*/ 	.word	0x00014ff0


	//   ....[5]....
        /*05f4*/ 	.word	0x00015ab0


	//----- nvinfo : EIATTR_MBARRIER_INSTR_OFFSETS
	.align		4
.L_203:
        /*05f8*/ 	.byte	0x04, 0x39
        /*05fa*/ 	.short	(.L_205 - .L_204)


	//   ....[0]....
.L_204:
        /*05fc*/ 	.word	0x00000270
        /*0600*/ 	.word	0x000000ff
        /*0604*/ 	.word	0x00019c00
        /*0608*/ 	.short	0x0100
        /*060a*/ 	.byte	0x08
	.zero		1


	//   ....[1]....
        /*060c*/ 	.word	0x00000280
        /*0610*/ 	.word	0x000000ff
        /*0614*/ 	.word	0x00019c20
        /*0618*/ 	.short	0x0100
        /*061a*/ 	.byte	0x08
	.zero		1


	//   ....[2]....
        /*061c*/ 	.word	0x00000370
        /*0620*/ 	.word	0x000000ff
        /*0624*/ 	.word	0x00019c30
        /*0628*/ 	.short	0x0100
        /*062a*/ 	.byte	0x08
	.zero		1


	//   ....[3]....
        /*062c*/ 	.word	0x00000380
        /*0630*/ 	.word	0x000000ff
        /*0634*/ 	.word	0x00019c40
        /*0638*/ 	.short	0x0100
        /*063a*/ 	.byte	0x08
	.zero		1


	//   ....[4]....
        /*063c*/ 	.word	0x00000390
        /*0640*/ 	.word	0x000000ff
        /*0644*/ 	.word	0x00019c38
        /*0648*/ 	.short	0x0100
        /*064a*/ 	.byte	0x08
	.zero		1


	//   ....[5]....
        /*064c*/ 	.word	0x000003a0
        /*0650*/ 	.word	0x000000ff
        /*0654*/ 	.word	0x00019c48
        /*0658*/ 	.short	0x0100
        /*065a*/ 	.byte	0x08
	.zero		1


	//   ....[6]....
        /*065c*/ 	.word	0x000004d0
        /*0660*/ 	.word	0x000000ff
        /*0664*/ 	.word	0x00019c50
        /*0668*/ 	.short	0x0100
        /*066a*/ 	.byte	0x08
	.zero		1


	//   ....[7]....
        /*066c*/ 	.word	0x000004e0
        /*0670*/ 	.word	0x000000ff
        /*0674*/ 	.word	0x00019c60
        /*0678*/ 	.short	0x0100
        /*067a*/ 	.byte	0x08
	.zero		1


	//   ....[8]....
        /*067c*/ 	.word	0x000004f0
        /*0680*/ 	.word	0x000000ff
        /*0684*/ 	.word	0x00019c58
        /*0688*/ 	.short	0x0100
        /*068a*/ 	.byte	0x08
	.zero		1


	//   ....[9]....
        /*068c*/ 	.word	0x00000500
        /*0690*/ 	.word	0x000000ff
        /*0694*/ 	.word	0x00019c68
        /*0698*/ 	.short	0x0100
        /*069a*/ 	.byte	0x08
	.zero		1


	//   ....[10]....
        /*069c*/ 	.word	0x000005f0
        /*06a0*/ 	.word	0x000000ff
        /*06a4*/ 	.word	0x00019c70
        /*06a8*/ 	.short	0x0100
        /*06aa*/ 	.byte	0x06
	.zero		1


	//   ....[11]....
        /*06ac*/ 	.word	0x00000600
        /*06b0*/ 	.word	0x000000ff
        /*06b4*/ 	.word	0x00019c80
        /*06b8*/ 	.short	0x0100
        /*06ba*/ 	.byte	0x06
	.zero		1


	//   ....[12]....
        /*06bc*/ 	.word	0x00000610
        /*06c0*/ 	.word	0x000000ff
        /*06c4*/ 	.word	0x00019c78
        /*06c8*/ 	.short	0x0100
        /*06ca*/ 	.byte	0x06
	.zero		1


	//   ....[13]....
        /*06cc*/ 	.word	0x00000620
        /*06d0*/ 	.word	0x000000ff
        /*06d4*/ 	.word	0x00019c88
        /*06d8*/ 	.short	0x0100
        /*06da*/ 	.byte	0x06
	.zero		1


	//   ....[14]....
        /*06dc*/ 	.word	0x00000750
        /*06e0*/ 	.word	0x000000ff
        /*06e4*/ 	.word	0x00019c90
        /*06e8*/ 	.short	0x0100
        /*06ea*/ 	.byte	0x08
	.zero		1


	//   ....[15]....
        /*06ec*/ 	.word	0x00000760
        /*06f0*/ 	.word	0x000000ff
        /*06f4*/ 	.word	0x00019ca0
        /*06f8*/ 	.short	0x0100
        /*06fa*/ 	.byte	0x08
	.zero		1


	//   ....[16]....
        /*06fc*/ 	.word	0x00000770
        /*0700*/ 	.word	0x000000ff
        /*0704*/ 	.word	0x00019c98
        /*0708*/ 	.short	0x0100
        /*070a*/ 	.byte	0x08
	.zero		1


	//   ....[17]....
        /*070c*/ 	.word	0x00000780
        /*0710*/ 	.word	0x000000ff
        /*0714*/ 	.word	0x00019ca8
        /*0718*/ 	.short	0x0100
        /*071a*/ 	.byte	0x08
	.zero		1


	//   ....[18]....
        /*071c*/ 	.word	0x000008b0
        /*0720*/ 	.word	0x000000ff
        /*0724*/ 	.word	0x00019cb0
        /*0728*/ 	.short	0x0100
        /*072a*/ 	.byte	0x08
	.zero		1


	//   ....[19]....
        /*072c*/ 	.word	0x000008c0
        /*0730*/ 	.word	0x000000ff
        /*0734*/ 	.word	0x00019cc0
        /*0738*/ 	.short	0x0100
        /*073a*/ 	.byte	0x08
	.zero		1


	//   ....[20]....
        /*073c*/ 	.word	0x000008d0
        /*0740*/ 	.word	0x000000ff
        /*0744*/ 	.word	0x00019cb8
        /*0748*/ 	.short	0x0100
        /*074a*/ 	.byte	0x08
	.zero		1


	//   ....[21]....
        /*074c*/ 	.word	0x000008e0
        /*0750*/ 	.word	0x000000ff
        /*0754*/ 	.word	0x00019cc8
        /*0758*/ 	.short	0x0100
        /*075a*/ 	.byte	0x08
	.zero		1


	//   ....[22]....
        /*075c*/ 	.word	0x00002290
        /*0760*/ 	.word	0x000000ff
        /*0764*/ 	.word	0x00019c00
        /*0768*/ 	.short	0x010a
        /*076a*/ 	.byte	0x2e
	.zero		1


	//   ....[23]....
        /*076c*/ 	.word	0x00002330
        /*0770*/ 	.word	0x0000005a
        /*0774*/ 	.word	0x00019c30
        /*0778*/ 	.short	0x010a
        /*077a*/ 	.byte	0x3f
	.zero		1


	//   ....[24]....
        /*077c*/ 	.word	0x00002390
        /*0780*/ 	.word	0x0000005a
        /*0784*/ 	.word	0x00019c30
        /*0788*/ 	.short	0x010a
        /*078a*/ 	.byte	0x3f
	.zero		1


	//   ....[25]....
        /*078c*/ 	.word	0x00002ab0
        /*0790*/ 	.word	0x0000005a
        /*0794*/ 	.word	0x00000000
        /*0798*/ 	.short	0x0101
        /*079a*/ 	.byte	0x3f
	.zero		1


	//   ....[26]....
        /*079c*/ 	.word	0x00005e80
        /*07a0*/ 	.word	0x000000ff
        /*07a4*/ 	.word	0x00019c30
        /*07a8*/ 	.short	0x010a
        /*07aa*/ 	.byte	0x18
	.zero		1


	//   ....[27]....
        /*07ac*/ 	.word	0x00005ec0
        /*07b0*/ 	.word	0x000000ff
        /*07b4*/ 	.word	0x00019c30
        /*07b8*/ 	.short	0x010a
        /*07ba*/ 	.byte	0x18
	.zero		1


	//   ....[28]....
        /*07bc*/ 	.word	0x00006020
        /*07c0*/ 	.word	0x000000ff
        /*07c4*/ 	.word	0x00019c50
        /*07c8*/ 	.short	0x010a
        /*07ca*/ 	.byte	0x0b
	.zero		1


	//   ....[29]....
        /*07cc*/ 	.word	0x00006060
        /*07d0*/ 	.word	0x000000ff
        /*07d4*/ 	.word	0x00019c50
        /*07d8*/ 	.short	0x010a
        /*07da*/ 	.byte	0x0b
	.zero		1


	//   ....[30]....
        /*07dc*/ 	.word	0x00006a10
        /*07e0*/ 	.word	0x00000022
        /*07e4*/ 	.word	0x00000000
        /*07e8*/ 	.short	0x0101
        /*07ea*/ 	.byte	0x3f
	.zero		1


	//   ....[31]....
        /*07ec*/ 	.word	0x00008d40
        /*07f0*/ 	.word	0x000000ff
        /*07f4*/ 	.word	0x00000000
        /*07f8*/ 	.short	0x0101
        /*07fa*/ 	.byte	0x07
	.zero		1


	//   ....[32]....
        /*07fc*/ 	.word	0x000095c0
        /*0800*/ 	.word	0x000000ff
        /*0804*/ 	.word	0x00019c30
        /*0808*/ 	.short	0x010a
        /*080a*/ 	.byte	0x16
	.zero		1


	//   ....[33]....
        /*080c*/ 	.word	0x00009600
        /*0810*/ 	.word	0x000000ff
        /*0814*/ 	.word	0x00019c30
        /*0818*/ 	.short	0x010a
        /*081a*/ 	.byte	0x16
	.zero		1


	//   ....[34]....
        /*081c*/ 	.word	0x00009760
        /*0820*/ 	.word	0x000000ff
        /*0824*/ 	.word	0x00019c50
        /*0828*/ 	.short	0x010a
        /*082a*/ 	.byte	0x0b
	.zero		1


	//   ....[35]....
        /*082c*/ 	.word	0x000097a0
        /*0830*/ 	.word	0x000000ff
        /*0834*/ 	.word	0x00019c50
        /*0838*/ 	.short	0x010a
        /*083a*/ 	.byte	0x0b
	.zero		1


	//   ....[36]....
        /*083c*/ 	.word	0x0000b130
        /*0840*/ 	.word	0x00000004
        /*0844*/ 	.word	0x00000000
        /*0848*/ 	.short	0x0101
        /*084a*/ 	.byte	0x3f
	.zero		1


	//   ....[37]....
        /*084c*/ 	.word	0x0000b3c0
        /*0850*/ 	.word	0x000000ff
        /*0854*/ 	.word	0x00000000
        /*0858*/ 	.short	0x0101
        /*085a*/ 	.byte	0x07
	.zero		1


	//   ....[38]....
        /*085c*/ 	.word	0x0000b9c0
        /*0860*/ 	.word	0x000000ff
        /*0864*/ 	.word	0x00019c30
        /*0868*/ 	.short	0x010a
        /*086a*/ 	.byte	0x17
	.zero		1


	//   ....[39]....
        /*086c*/ 	.word	0x0000ba00
        /*0870*/ 	.word	0x000000ff
        /*0874*/ 	.word	0x00019c30
        /*0878*/ 	.short	0x010a
        /*087a*/ 	.byte	0x17
	.zero		1


	//   ....[40]....
        /*087c*/ 	.word	0x0000bb60
        /*0880*/ 	.word	0x000000ff
        /*0884*/ 	.word	0x00019c50
        /*0888*/ 	.short	0x010a
        /*088a*/ 	.byte	0x0b
	.zero		1


	//   ....[41]....
        /*088c*/ 	.word	0x0000bba0
        /*0890*/ 	.word	0x000000ff
        /*0894*/ 	.word	0x00019c50
        /*0898*/ 	.short	0x010a
        /*089a*/ 	.byte	0x0b
	.zero		1


	//   ....[42]....
        /*089c*/ 	.word	0x0000c530
        /*08a0*/ 	.word	0x00000022
        /*08a4*/ 	.word	0x00000000
        /*08a8*/ 	.short	0x0101
        /*08aa*/ 	.byte	0x3f
	.zero		1


	//   ....[43]....
        /*08ac*/ 	.word	0x0000e850
        /*08b0*/ 	.word	0x000000ff
        /*08b4*/ 	.word	0x00000000
        /*08b8*/ 	.short	0x0101
        /*08ba*/ 	.byte	0x07
	.zero		1


	//   ....[44]....
        /*08bc*/ 	.word	0x0000ed80
        /*08c0*/ 	.word	0x000000ff
        /*08c4*/ 	.word	0x00019c50
        /*08c8*/ 	.short	0x010a
        /*08ca*/ 	.byte	0x0e
	.zero		1


	//   ....[45]....
        /*08cc*/ 	.word	0x0000edc0
        /*08d0*/ 	.word	0x000000ff
        /*08d4*/ 	.word	0x00019c50
        /*08d8*/ 	.short	0x010a
        /*08da*/ 	.byte	0x0e
	.zero		1


	//   ....[46]....
        /*08dc*/ 	.word	0x0000f3a0
        /*08e0*/ 	.word	0x000000ff
        /*08e4*/ 	.word	0x00000000
        /*08e8*/ 	.short	0x0101
        /*08ea*/ 	.byte	0x04
	.zero		1


	//   ....[47]....
        /*08ec*/ 	.word	0x00011110
        /*08f0*/ 	.word	0x00000003
        /*08f4*/ 	.word	0x00000000
        /*08f8*/ 	.short	0x0101
        /*08fa*/ 	.byte	0x3f
	.zero		1


	//   ....[48]....
        /*08fc*/ 	.word	0x00011500
        /*0900*/ 	.word	0x00000006
        /*0904*/ 	.word	0x00000000
        /*0908*/ 	.short	0x0101
        /*090a*/ 	.byte	0x3f
	.zero		1


	//   ....[49]....
        /*090c*/ 	.word	0x00015390
        /*0910*/ 	.word	0x00000004
        /*0914*/ 	.word	0x00019c80
        /*0918*/ 	.short	0x010a
        /*091a*/ 	.byte	0x3f
	.zero		1


	//   ....[50]....
        /*091c*/ 	.word	0x00015610
        /*0920*/ 	.word	0x00000004
        /*0924*/ 	.word	0x00019c40
        /*0928*/ 	.short	0x010a
        /*092a*/ 	.byte	0x3f
	.zero		1


	//   ....[51]....
        /*092c*/ 	.word	0x00016250
        /*0930*/ 	.word	0x00000011
        /*0934*/ 	.word	0x00019c00
        /*0938*/ 	.short	0x0107
        /*093a*/ 	.byte	0x3f
	.zero		1


	//   ....[52]....
        /*093c*/ 	.word	0x00016360
        /*0940*/ 	.word	0x00000011
        /*0944*/ 	.word	0x00019c00
        /*0948*/ 	.short	0x0101
        /*094a*/ 	.byte	0x3f
	.zero		1


	//   ....[53]....
        /*094c*/ 	.word	0x00016380
        /*0950*/ 	.word	0x00000011
        /*0954*/ 	.word	0x00019c20
        /*0958*/ 	.short	0x010a
        /*095a*/ 	.byte	0x3f
	.zero		1


	//   ....[54]....
        /*095c*/ 	.word	0x00016650
        /*0960*/ 	.word	0x00000004
        /*0964*/ 	.word	0x00019c80
        /*0968*/ 	.short	0x010a
        /*096a*/ 	.byte	0x3f
	.zero		1


	//   ....[55]....
        /*096c*/ 	.word	0x00016a70
        /*0970*/ 	.word	0x00000004
        /*0974*/ 	.word	0x00019c40
        /*0978*/ 	.short	0x010a
        /*097a*/ 	.byte	0x3f
	.zero		1


	//   ....[56]....
        /*097c*/ 	.word	0x00016f20
        /*0980*/ 	.word	0x00000003
        /*0984*/ 	.word	0x00019c70
        /*0988*/ 	.short	0x010a
        /*098a*/ 	.byte	0x3f
	.zero		1


	//   ....[57]....
        /*098c*/ 	.word	0x00016f90
        /*0990*/ 	.word	0x00000003
        /*0994*/ 	.word	0x00019c60
        /*0998*/ 	.short	0x010a
        /*099a*/ 	.byte	0x3f
	.zero		1


	//   ....[58]....
        /*099c*/ 	.word	0x000172f0
        /*09a0*/ 	.word	0x00000003
        /*09a4*/ 	.word	0x00019c50
        /*09a8*/ 	.short	0x0101
        /*09aa*/ 	.byte	0x3f
	.zero		1


	//   ....[59]....
        /*09ac*/ 	.word	0x00017370
        /*09b0*/ 	.word	0x00000002
        /*09b4*/ 	.word	0x00000000
        /*09b8*/ 	.short	0x0101
        /*09ba*/ 	.byte	0x3f
	.zero		1


	//   ....[60]....
        /*09bc*/ 	.word	0x00017560
        /*09c0*/ 	.word	0x00000003
        /*09c4*/ 	.word	0x00019c70
        /*09c8*/ 	.short	0x010a
        /*09ca*/ 	.byte	0x3f
	.zero		1


	//   ....[61]....
        /*09cc*/ 	.word	0x000175d0
        /*09d0*/ 	.word	0x00000003
        /*09d4*/ 	.word	0x00019c60
        /*09d8*/ 	.short	0x010a
        /*09da*/ 	.byte	0x3f
	.zero		1


	//   ....[62]....
        /*09dc*/ 	.word	0x00017930
        /*09e0*/ 	.word	0x00000003
        /*09e4*/ 	.word	0x00019c50
        /*09e8*/ 	.short	0x0101
        /*09ea*/ 	.byte	0x3f
	.zero		1


	//   ....[63]....
        /*09ec*/ 	.word	0x00017980
        /*09f0*/ 	.word	0x00000000
        /*09f4*/ 	.word	0x00000000
        /*09f8*/ 	.short	0x0101
        /*09fa*/ 	.byte	0x3f
	.zero		1


	//   ....[64]....
        /*09fc*/ 	.word	0x00018a30
        /*0a00*/ 	.word	0x00000009
        /*0a04*/ 	.word	0x00019c20
        /*0a08*/ 	.short	0x010a
        /*0a0a*/ 	.byte	0x3f
	.zero		1


	//   ....[65]....
        /*0a0c*/ 	.word	0x00018bd0
        /*0a10*/ 	.word	0x00000007
        /*0a14*/ 	.word	0x00000000
        /*0a18*/ 	.short	0x010a
        /*0a1a*/ 	.byte	0x3f
	.zero		1


	//   ....[66]....
        /*0a1c*/ 	.word	0x00018c40
        /*0a20*/ 	.word	0x00000003
        /*0a24*/ 	.word	0x00000000
        /*0a28*/ 	.short	0x010a
        /*0a2a*/ 	.byte	0x3f
	.zero		1


	//   ....[67]....
        /*0a2c*/ 	.word	0x00018c90
        /*0a30*/ 	.word	0x00000003
        /*0a34*/ 	.word	0x00019c60
        /*0a38*/ 	.short	0x010a
        /*0a3a*/ 	.byte	0x3f
	.zero		1


	//   ....[68]....
        /*0a3c*/ 	.word	0x00018ce0
        /*0a40*/ 	.word	0x00000005
        /*0a44*/ 	.word	0x00019c60
        /*0a48*/ 	.short	0x010a
        /*0a4a*/ 	.byte	0x3f
	.zero		1


	//   ....[69]....
        /*0a4c*/ 	.word	0x00018d20
        /*0a50*/ 	.word	0x00000003
        /*0a54*/ 	.word	0x00019c80
        /*0a58*/ 	.short	0x010a
        /*0a5a*/ 	.byte	0x3f
	.zero		1


	//   ....[70]....
        /*0a5c*/ 	.word	0x00018d40
        /*0a60*/ 	.word	0x00000005
        /*0a64*/ 	.word	0x00019c80
        /*0a68*/ 	.short	0x010a
        /*0a6a*/ 	.byte	0x3f
	.zero		1


	//   ....[71]....
        /*0a6c*/ 	.word	0x00018db0
        /*0a70*/ 	.word	0x00000003
        /*0a74*/ 	.word	0x00019c00
        /*0a78*/ 	.short	0x010a
        /*0a7a*/ 	.byte	0x3f
	.zero		1


	//   ....[72]....
        /*0a7c*/ 	.word	0x00018e00
        /*0a80*/ 	.word	0x0000005a
        /*0a84*/ 	.word	0x00019c30
        /*0a88*/ 	.short	0x010a
        /*0a8a*/ 	.byte	0x3f
	.zero		1


	//   ....[73]....
        /*0a8c*/ 	.word	0x00018e60
        /*0a90*/ 	.word	0x00000006
        /*0a94*/ 	.word	0x00019c30
        /*0a98*/ 	.short	0x010a
        /*0a9a*/ 	.byte	0x3f
	.zero		1


	//   ....[74]....
        /*0a9c*/ 	.word	0x00018ec0
        /*0aa0*/ 	.word	0x00000006
        /*0aa4*/ 	.word	0x00019c50
        /*0aa8*/ 	.short	0x010a
        /*0aaa*/ 	.byte	0x3f
	.zero		1


	//   ....[75]....
        /*0aac*/ 	.word	0x00018f20
        /*0ab0*/ 	.word	0x00000008
        /*0ab4*/ 	.word	0x00019c30
        /*0ab8*/ 	.short	0x010a
        /*0aba*/ 	.byte	0x3f
	.zero		1


	//   ....[76]....
        /*0abc*/ 	.word	0x00018f80
        /*0ac0*/ 	.word	0x00000008
        /*0ac4*/ 	.word	0x00019c50
        /*0ac8*/ 	.short	0x010a
        /*0aca*/ 	.byte	0x3f
	.zero		1


	//   ....[77]....
        /*0acc*/ 	.word	0x00018fe0
        /*0ad0*/ 	.word	0x00000008
        /*0ad4*/ 	.word	0x00019c30
        /*0ad8*/ 	.short	0x010a
        /*0ada*/ 	.byte	0x3f
	.zero		1


	//   ....[78]....
        /*0adc*/ 	.word	0x00019040
        /*0ae0*/ 	.word	0x00000008
        /*0ae4*/ 	.word	0x00019c50
        /*0ae8*/ 	.short	0x010a
        /*0aea*/ 	.byte	0x3f
	.zero		1


	//   ....[79]....
        /*0aec*/ 	.word	0x000190a0
        /*0af0*/ 	.word	0x00000005
        /*0af4*/ 	.word	0x00019c50
        /*0af8*/ 	.short	0x010a
        /*0afa*/ 	.byte	0x3f
	.zero		1


	//   ....[80]....
        /*0afc*/ 	.word	0x000191f0
        /*0b00*/ 	.word	0x00000004
        /*0b04*/ 	.word	0x00019c80
        /*0b08*/ 	.short	0x010a
        /*0b0a*/ 	.byte	0x3f
	.zero		1


	//   ....[81]....
        /*0b0c*/ 	.word	0x00019240
        /*0b10*/ 	.word	0x00000004
        /*0b14*/ 	.word	0x00019c40
        /*0b18*/ 	.short	0x010a
        /*0b1a*/ 	.byte	0x3f
	.zero		1


	//   ....[82]....
        /*0b1c*/ 	.word	0x00019680
        /*0b20*/ 	.word	0x00000011
        /*0b24*/ 	.word	0x00019c20
        /*0b28*/ 	.short	0x010a
        /*0b2a*/ 	.byte	0x3f
	.zero		1


	//   ....[83]....
        /*0b2c*/ 	.word	0x000196d0
        /*0b30*/ 	.word	0x00000004
        /*0b34*/ 	.word	0x00019c80
        /*0b38*/ 	.short	0x010a
        /*0b3a*/ 	.byte	0x3f
	.zero		1


	//   ....[84]....
        /*0b3c*/ 	.word	0x00019720
        /*0b40*/ 	.word	0x00000004
        /*0b44*/ 	.word	0x00019c40
        /*0b48*/ 	.short	0x010a
        /*0b4a*/ 	.byte	0x3f
	.zero		1


	//   ....[85]....
        /*0b4c*/ 	.word	0x00019770
        /*0b50*/ 	.word	0x00000003
        /*0b54*/ 	.word	0x00019c70
        /*0b58*/ 	.short	0x010a
        /*0b5a*/ 	.byte	0x3f
	.zero		1


	//   ....[86]....
        /*0b5c*/ 	.word	0x000197c0
        /*0b60*/ 	.word	0x00000003
        /*0b64*/ 	.word	0x00019c60
        /*0b68*/ 	.short	0x010a
        /*0b6a*/ 	.byte	0x3f
	.zero		1


	//   ....[87]....
        /*0b6c*/ 	.word	0x00019810
        /*0b70*/ 	.word	0x00000003
        /*0b74*/ 	.word	0x00019c70
        /*0b78*/ 	.short	0x010a
        /*0b7a*/ 	.byte	0x3f
	.zero		1


	//   ....[88]....
        /*0b7c*/ 	.word	0x00019860
        /*0b80*/ 	.word	0x00000003
        /*0b84*/ 	.word	0x00019c60
        /*0b88*/ 	.short	0x010a
        /*0b8a*/ 	.byte	0x3f
	.zero		1


	//   ....[89]....
        /*0b8c*/ 	.word	0x000198b0
        /*0b90*/ 	.word	0x00000009
        /*0b94*/ 	.word	0x00019c20
        /*0b98*/ 	.short	0x010a
        /*0b9a*/ 	.byte	0x3f
	.zero		1


	//   ....[90]....
        /*0b9c*/ 	.word	0x00019a50
        /*0ba0*/ 	.word	0x00000007
        /*0ba4*/ 	.word	0x00000000
        /*0ba8*/ 	.short	0x010a
        /*0baa*/ 	.byte	0x3f
	.zero		1


	//   ....[91]....
        /*0bac*/ 	.word	0x00019aa0
        /*0bb0*/ 	.word	0x00000003
        /*0bb4*/ 	.word	0x00000000
        /*0bb8*/ 	.short	0x010a
        /*0bba*/ 	.byte	0x3f
	.zero		1


	//   ....[92]....
        /*0bbc*/ 	.word	0x00019af0
        /*0bc0*/ 	.word	0x00000003
        /*0bc4*/ 	.word	0x00019c60
        /*0bc8*/ 	.short	0x010a
        /*0bca*/ 	.byte	0x3f
	.zero		1


	//   ....[93]....
        /*0bcc*/ 	.word	0x00019b40
        /*0bd0*/ 	.word	0x00000005
        /*0bd4*/ 	.word	0x00019c60
        /*0bd8*/ 	.short	0x010a
        /*0bda*/ 	.byte	0x3f
	.zero		1


	//   ....[94]....
        /*0bdc*/ 	.word	0x00019b90
        /*0be0*/ 	.word	0x00000003
        /*0be4*/ 	.word	0x00019c80
        /*0be8*/ 	.short	0x010a
        /*0bea*/ 	.byte	0x3f
	.zero		1


	//----- nvinfo : EIATTR_NUM_MBARRIERS
	.align		4
.L_205:
        /*0bec*/ 	.byte	0x03, 0x38
        /*0bee*/ 	.short	0x0016


	//----- nvinfo : EIATTR_EXIT_INSTR_OFFSETS
	.align		4
        /*0bf0*/ 	.byte	0x04, 0x1c
        /*0bf2*/ 	.short	(.L_207 - .L_206)


	//   ....[0]....
.L_206:
        /*0bf4*/ 	.word	0x00000a40


	//   ....[1]....
        /*0bf8*/ 	.word	0x00012a70


	//   ....[2]....
        /*0bfc*/ 	.word	0x00018d90


	//----- nvinfo : EIATTR_MAX_THREADS
	.align		4
.L_207:
        /*0c00*/ 	.byte	0x04, 0x05
        /*0c02*/ 	.short	(.L_209 - .L_208)
.L_208:
        /*0c04*/ 	.word	0x00000200
        /*0c08*/ 	.word	0x00000001
        /*0c0c*/ 	.word	0x00000001


	//----- nvinfo : EIATTR_CRS_STACK_SIZE
	.align		4
.L_209:
        /*0c10*/ 	.byte	0x04, 0x1e
        /*0c12*/ 	.short	(.L_211 - .L_210)
.L_210:
        /*0c14*/ 	.word	0x00000000


	//----- nvinfo : EIATTR_CBANK_PARAM_SIZE
	.align		4
.L_211:
        /*0c18*/ 	.byte	0x03, 0x19
        /*0c1a*/ 	.short	0x0af0


	//----- nvinfo : EIATTR_PARAM_CBANK
	.align		4
        /*0c1c*/ 	.byte	0x04, 0x0a
        /*0c1e*/ 	.short	(.L_213 - .L_212)
	.align		4
.L_212:
        /*0c20*/ 	.word	index@(.nv.constant0._ZN7cutlass13device_kernelIN5flash11enable_sm90INS1_16FlashAttnFwdSm90INS1_25CollectiveMainloopFwdSm90ILi2EN4cute5tupleIJNS5_1CILi1EEES8_S8_EEENS6_IJNS7_ILi192EEENS7_ILi128EEENS7_ILi96EEEEEELi96ENS_12float_e4m3_tEfNS_4arch4Sm90ELb0ELb1ELb1ELb1ELb0ELb0ELb0ELb1ELb1ELb1ELb1ELb0EEENS1_21CollectiveEpilogueFwdINS6_IJSA_SC_SB_EEES9_NS_10bfloat16_tESG_Li384ELb1ELb1ELb1ELb1EEENS1_36VarlenDynamicPersistentTileSchedulerILi192ELi128ELi384ELi128ELb1ELb1ELb1ELb1ELb0ELb1EEEEEEEEEvNT_6ParamsE)
        /*0c24*/ 	.short	0x0210
        /*0c26*/ 	.short	0x0af0


	//----- nvinfo : EIATTR_SW_WAR
	.align		4
.L_213:
        /*0c28*/ 	.byte	0x04, 0x36
        /*0c2a*/ 	.short	(.L_215 - .L_214)
.L_214:
        /*0c2c*/ 	.word	0x00000008
.L_215:


//--------------------- .nv.info._ZN7cutlass13device_kernelIN5flash11enable_sm90INS1_16FlashAttnFwdSm90INS1_25CollectiveMainloopFwdSm90ILi2EN4cute5tupleIJNS5_1CILi1EEES8_S8_EEENS6_IJNS7_ILi192EEENS7_ILi128EEENS7_ILi96EEEEEELi96ENS_12float_e4m3_tEfNS_4arch4Sm90ELb0ELb1ELb1ELb1ELb0ELb1ELb0ELb1ELb1ELb1ELb1ELb0EEENS1_21CollectiveEpilogueFwdINS6_IJSA_SC_SB_EEES9_NS_10bfloat16_tESG_Li384ELb1ELb1ELb1ELb1EEENS1_36VarlenDynamicPersistentTileSchedulerILi192ELi128ELi384ELi128ELb1ELb1ELb1ELb1ELb0ELb1EEEEEEEEEvNT_6ParamsE --------------------------
	.section	.nv.info._ZN7cutlass13device_kernelIN5flash11enable_sm90INS1_16FlashAttnFwdSm90INS1_25CollectiveMainloopFwdSm90ILi2EN4cute5tupleIJNS5_1CILi1EEES8_S8_EEENS6_IJNS7_ILi192EEENS7_ILi128EEENS7_ILi96EEEEEELi96ENS_12float_e4m3_tEfNS_4arch4Sm90ELb0ELb1ELb1ELb1ELb0ELb1ELb0ELb1ELb1ELb1ELb1ELb0EEENS1_21CollectiveEpilogueFwdINS6_IJSA_SC_SB_EEES9_NS_10bfloat16_tESG_Li384ELb1ELb1ELb1ELb1EEENS1_36VarlenDynamicPersistentTileSchedulerILi192ELi128ELi384ELi128ELb1ELb1ELb1ELb1ELb0ELb1EEEEEEEEEvNT_6ParamsE,"",@"SHT_CUDA_INFO"
	.sectionflags	@""
	.align	4


	//----- nvinfo : EIATTR_CUDA_API_VERSION
	.align		4
        /*0000*/ 	.byte	0x04, 0x37
        /*0002*/ 	.short	(.L_217 - .L_216)
.L_216:
        /*0004*/ 	.word	0x00000082


	//----- nvinfo : EIATTR_KPARAM_INFO
	.align		4
.L_217:
        /*0008*/ 	.byte	0x04, 0x17
        /*000a*/ 	.short	(.L_219 - .L_218)
.L_218:
        /*000c*/ 	.word	0x00000000
        /*0010*/ 	.short	0x0000
        /*0012*/ 	.short	0x0070
        /*0014*/ 	.byte	0x00, 0xf0, 0x01, 0x2a


	//----- nvinfo : EIATTR_SPARSE_MMA_MASK
	.align		4
.L_219:
        /*0018*/ 	.byte	0x03, 0x50
        /*001a*/ 	.short	0x0000


	//----- nvinfo : EIATTR_MAXREG_COUNT
	.align		4
        /*001c*/ 	.byte	0x03, 0x1b
        /*001e*/ 	.short	0x0080


	//----- nvinfo : EIATTR_NUM_BARRIERS
	.align		4
        /*0020*/ 	.byte	0x02, 0x4c
        /*0022*/ 	.byte	0x10
	.zero		1


	//----- nvinfo : EIATTR_EXTERNS
	.align		4
        /*0024*/ 	.byte	0x04, 0x0f
        /*0026*/ 	.short	(.L_221 - .L_220)


	//   ....[0]....
	.align		4
.L_220:
        /*0028*/ 	.word	index@(__assertfail)


	//----- nvinfo : EIATTR_ANNOTATIONS
	.align		4
.L_221:
        /*002c*/ 	.byte	0x04, 0x55
        /*002e*/ 	.short	(.L_223 - .L_222)


	//   ....[0]....
.L_222:
        /* <DEDUP_REMOVED lines=99> */
        /*0654*/ 	.byte	0x90, 0x5e, 0x02, 0x00


	//----- nvinfo : EIATTR_MERCURY_ISA_VERSION
	.align		4
.L_223:
        /*0658*/ 	.byte	0x03, 0x5f
        /*065a*/ 	.short	0x0101


	//----- nvinfo : EIATTR_UNUSED_LOAD_BYTE_OFFSET
	.align		4
        /*065c*/ 	.byte	0x04, 0x44
        /*065e*/ 	.short	(.L_225 - .L_224)


	//   ....[0]....
.L_224:
        /*0660*/ 	.word	0x00000a90
        /*0664*/ 	.word	0x0000fff0


	//   ....[1]....
        /*0668*/ 	.word	0x00019f40
        /*066c*/ 	.word	0x0000fff0


	//----- nvinfo : EIATTR_INT_WARP_WIDE_INSTR_OFFSETS
	.align		4
.L_225:
        /*0670*/ 	.byte	0x04, 0x31
        /*0672*/ 	.short	(.L_227 - .L_226)


	//   ....[0]....
.L_226:
        /*0674*/ 	.word	0x00000180


	//   ....[1]....
        /*0678*/ 	.word	0x00000220


	//   ....[2]....
        /*067c*/ 	.word	0x00000290


	//   ....[3]....
        /*0680*/ 	.word	0x00020db0


	//   ....[4]....
        /*0684*/ 	.word	0x00020e40


	//   ....[5]....
        /*0688*/ 	.word	0x000237d0


	//   ....[6]....
        /*068c*/ 	.word	0x00023860


	//----- nvinfo : EIATTR_COOP_GROUP_MASK_REGIDS
	.align		4
.L_227:
        /*0690*/ 	.byte	0x04, 0x29
        /*0692*/ 	.short	(.L_229 - .L_228)


	//   ....[0]....
.L_228:
        /*0694*/ 	.word	0xffffffff


	//   ....[1]....
        /*0698*/ 	.word	0xffffffff


	//   ....[2]....
        /*069c*/ 	.word	0xffffffff


	//   ....[3]....
        /*06a0*/ 	.word	0xffffffff


	//   ....[4]....
        /*06a4*/ 	.word	0xffffffff


	//   ....[5]....
        /*06a8*/ 	.word	0xffffffff


	//   ....[6]....
        /*06ac*/ 	.word	0xffffffff


	//   ....[7]....
        /*06b0*/ 	.word	0xffffffff


	//   ....[8]....
        /*06b4*/ 	.word	0xffffffff


	//   ....[9]....
        /*06b8*/ 	.word	0xffffffff


	//   ....[10]....
        /*06bc*/ 	.word	0xffffffff


	//   ....[11]....
        /*06c0*/ 	.word	0xffffffff


	//   ....[12]....
        /*06c4*/ 	.word	0xffffffff


	//   ....[13]....
        /*06c8*/ 	.word	0xffffffff


	//   ....[14]....
        /*06cc*/ 	.word	0xffffffff


	//   ....[15]....
        /*06d0*/ 	.word	0xffffffff


	//   ....[16]....
        /*06d4*/ 	.word	0xffffffff


	//   ....[17]....
        /*06d8*/ 	.word	0xffffffff


	//   ....[18]....
        /*06dc*/ 	.word	0xffffffff


	//   ....[19]....
        /*06e0*/ 	.word	0xffffffff


	//   ....[20]....
        /*06e4*/ 	.word	0xffffffff


	//   ....[21]....
        /*06e8*/ 	.word	0xffffffff


	//   ....[22]....
        /*06ec*/ 	.word	0xffffffff


	//   ....[23]....
        /*06f0*/ 	.word	0xffffffff


	//   ....[24]....
        /*06f4*/ 	.word	0xffffffff


	//   ....[25]....
        /*06f8*/ 	.word	0xffffffff


	//   ....[26]....
        /*06fc*/ 	.word	0xffffffff


	//   ....[27]....
        /*0700*/ 	.word	0xffffffff


	//   ....[28]....
        /*0704*/ 	.word	0xffffffff


	//   ....[29]....
        /*0708*/ 	.word	0xffffffff


	//   ....[30]....
        /*070c*/ 	.word	0xffffffff


	//   ....[31]....
        /*0710*/ 	.word	0xffffffff


	//   ....[32]....
        /*0714*/ 	.word	0xffffffff


	//   ....[33]....
        /*0718*/ 	.word	0xffffffff


	//   ....[34]....
        /*071c*/ 	.word	0xffffffff


	//   ....[35]....
        /*0720*/ 	.word	0xffffffff


	//   ....[36]....
        /*0724*/ 	.word	0xffffffff


	//   ....[37]....
        /*0728*/ 	.word	0xffffffff


	//   ....[38]....
        /*072c*/ 	.word	0xffffffff


	//   ....[39]....
        /*0730*/ 	.word	0xffffffff


	//   ....[40]....
        /*0734*/ 	.word	0xffffffff


	//   ....[41]....
        /*0738*/ 	.word	0xffffffff


	//   ....[42]....
        /*073c*/ 	.word	0xffffffff


	//   ....[43]....
        /*0740*/ 	.word	0xffffffff


	//   ....[44]....
        /*0744*/ 	.word	0xffffffff


	//   ....[45]....
        /*0748*/ 	.word	0xffffffff


	//   ....[46]....
        /*074c*/ 	.word	0xffffffff


	//   ....[47]....
        /*0750*/ 	.word	0xffffffff


	//   ....[48]....
        /*0754*/ 	.word	0xffffffff


	//   ....[49]....
        /*0758*/ 	.word	0xffffffff


	//   ....[50]....
        /*075c*/ 	.word	0xffffffff


	//   ....[51]....
        /*0760*/ 	.word	0xffffffff


	//   ....[52]....
        /*0764*/ 	.word	0xffffffff


	//   ....[53]....
        /*0768*/ 	.word	0xffffffff


	//   ....[54]....
        /*076c*/ 	.word	0xffffffff


	//   ....[55]....
        /*0770*/ 	.word	0xffffffff


	//   ....[56]....
        /*0774*/ 	.word	0xffffffff


	//   ....[57]....
        /*0778*/ 	.word	0xffffffff


	//   ....[58]....
        /*077c*/ 	.word	0xffffffff


	//   ....[59]....
        /*0780*/ 	.word	0xffffffff


	//   ....[60]....
        /*0784*/ 	.word	0xffffffff


	//   ....[61]....
        /*0788*/ 	.word	0xffffffff


	//   ....[62]....
        /*078c*/ 	.word	0xffffffff


	//   ....[63]....
        /*0790*/ 	.word	0xffffffff


	//   ....[64]....
        /*0794*/ 	.word	0xffffffff


	//   ....[65]....
        /*0798*/ 	.word	0xffffffff


	//   ....[66]....
        /*079c*/ 	.word	0xffffffff


	//   ....[67]....
        /*07a0*/ 	.word	0xffffffff


	//   ....[68]....
        /*07a4*/ 	.word	0xffffffff


	//   ....[69]....
        /*07a8*/ 	.word	0xffffffff


	//   ....[70]....
        /*07ac*/ 	.word	0xffffffff


	//   ....[71]....
        /*07b0*/ 	.word	0xffffffff


	//   ....[72]....
        /*07b4*/ 	.word	0xffffffff


	//   ....[73]....
        /*07b8*/ 	.word	0xffffffff


	//   ....[74]....
        /*07bc*/ 	.word	0xffffffff


	//   ....[75]....
        /*07c0*/ 	.word	0xffffffff


	//   ....[76]....
        /*07c4*/ 	.word	0xffffffff


	//   ....[77]....
        /*07c8*/ 	.word	0xffffffff


	//   ....[78]....
        /*07cc*/ 	.word	0xffffffff


	//   ....[79]....
        /*07d0*/ 	.word	0xffffffff


	//   ....[80]....
        /*07d4*/ 	.word	0xffffffff


	//   ....[81]....
        /*07d8*/ 	.word	0xffffffff


	//   ....[82]....
        /*07dc*/ 	.word	0xffffffff


	//   ....[83]....
        /*07e0*/ 	.word	0xffffffff


	//   ....[84]....
        /*07e4*/ 	.word	0xffffffff


	//   ....[85]....
        /*07e8*/ 	.word	0xffffffff


	//   ....[86]....
        /*07ec*/ 	.word	0xffffffff


	//   ....[87]....
        /*07f0*/ 	.word	0xffffffff


	//   ....[88]....
        /*07f4*/ 	.word	0xffffffff


	//   ....[89]....
        /*07f8*/ 	.word	0xffffffff


	//   ....[90]....
        /*07fc*/ 	.word	0xffffffff


	//   ....[91]....
        /*0800*/ 	.word	0xffffffff


	//   ....[92]....
        /*0804*/ 	.word	0xffffffff


	//   ....[93]....
        /*0808*/ 	.word	0xffffffff


	//   ....[94]....
        /*080c*/ 	.word	0xffffffff


	//   ....[95]....
        /*0810*/ 	.word	0xffffffff


	//   ....[96]....
        /*0814*/ 	.word	0xffffffff


	//   ....[97]....
        /*0818*/ 	.word	0xffffffff


	//   ....[98]....
        /*081c*/ 	.word	0xffffffff


	//   ....[99]....
        /*0820*/ 	.word	0xffffffff


	//   ....[100]....
        /*0824*/ 	.word	0xffffffff


	//   ....[101]....
        /*0828*/ 	.word	0xffffffff


	//   ....[102]....
        /*082c*/ 	.word	0xffffffff


	//   ....[103]....
        /*0830*/ 	.word	0xffffffff


	//   ....[104]....
        /*0834*/ 	.word	0xffffffff


	//   ....[105]....
        /*0838*/ 	.word	0xffffffff


	//   ....[106]....
        /*083c*/ 	.word	0xffffffff


	//   ....[107]....
        /*0840*/ 	.word	0xffffffff


	//   ....[108]....
        /*0844*/ 	.word	0xffffffff


	//   ....[109]....
        /*0848*/ 	.word	0xffffffff


	//   ....[110]....
        /*084c*/ 	.word	0xffffffff


	//   ....[111]....
        /*0850*/ 	.word	0xffffffff


	//   ....[112]....
        /*0854*/ 	.word	0xffffffff


	//   ....[113]....
        /*0858*/ 	.word	0xffffffff


	//   ....[114]....
        /*085c*/ 	.word	0xffffffff


	//   ....[115]....
        /*0860*/ 	.word	0xffffffff


	//   ....[116]....
        /*0864*/ 	.word	0xffffffff


	//   ....[117]....
        /*0868*/ 	.word	0xffffffff


	//   ....[118]....
        /*086c*/ 	.word	0xffffffff


	//   ....[119]....
        /*0870*/ 	.word	0xffffffff


	//   ....[120]....
        /*0874*/ 	.word	0xffffffff


	//   ....[121]....
        /*0878*/ 	.word	0xffffffff


	//   ....[122]....
        /*087c*/ 	.word	0xffffffff


	//   ....[123]....
        /*0880*/ 	.word	0xffffffff


	//   ....[124]....
        /*0884*/ 	.word	0xffffffff


	//   ....[125]....
        /*0888*/ 	.word	0xffffffff


	//   ....[126]....
        /*088c*/ 	.word	0xffffffff


	//   ....[127]....
        /*0890*/ 	.word	0xffffffff


	//   ....[128]....
        /*0894*/ 	.word	0xffffffff


	//   ....[129]....
        /*0898*/ 	.word	0xffffffff


	//   ....[130]....
        /*089c*/ 	.word	0xffffffff


	//   ....[131]....
        /*08a0*/ 	.word	0xffffffff


	//   ....[132]....
        /*08a4*/ 	.word	0xffffffff


	//   ....[133]....
        /*08a8*/ 	.word	0xffffffff


	//   ....[134]....
        /*08ac*/ 	.word	0xffffffff


	//   ....[135]....
        /*08b0*/ 	.word	0xffffffff


	//   ....[136]....
        /*08b4*/ 	.word	0xffffffff


	//   ....[137]....
        /*08b8*/ 	.word	0xffffffff


	//   ....[138]....
        /*08bc*/ 	.word	0xffffffff


	//   ....[139]....
        /*08c0*/ 	.word	0xffffffff


	//   ....[140]....
        /*08c4*/ 	.word	0xffffffff


	//   ....[141]....
        /*08c8*/ 	.word	0xffffffff


	//   ....[142]....
        /*08cc*/ 	.word	0xffffffff


	//   ....[143]....
        /*08d0*/ 	.word	0xffffffff


	//   ....[144]....
        /*08d4*/ 	.word	0xffffffff


	//   ....[145]....
        /*08d8*/ 	.word	0xffffffff


	//   ....[146]....
        /*08dc*/ 	.word	0xffffffff


	//   ....[147]....
        /*08e0*/ 	.word	0xffffffff


	//   ....[148]....
        /*08e4*/ 	.word	0xffffffff


	//   ....[149]....
        /*08e8*/ 	.word	0xffffffff


	//   ....[150]....
        /*08ec*/ 	.word	0x0500000f


	//   ....[151]....
        /*08f0*/ 	.word	0x0500000f


	//   ....[152]....
        /*08f4*/ 	.word	0x0500000f


	//   ....[153]....
        /*08f8*/ 	.word	0x0500000f


	//   ....[154]....
        /*08fc*/ 	.word	0x0500000f


	//   ....[155]....
        /*0900*/ 	.word	0x0500000f


	//   ....[156]....
        /*0904*/ 	.word	0x0500000f


	//   ....[157]....
        /*0908*/ 	.word	0x0500000f


	//   ....[158]....
        /*090c*/ 	.word	0x0500000f


	//   ....[159]....
        /*0910*/ 	.word	0x0500000f


	//   ....[160]....
        /*0914*/ 	.word	0x0500000f


	//   ....[161]....
        /*0918*/ 	.word	0x0500000f


	//   ....[162]....
        /*091c*/ 	.word	0x0500000f


	//   ....[163]....
        /*0920*/ 	.word	0x0500000f


	//   ....[164]....
        /*0924*/ 	.word	0x0500000f


	//   ....[165]....
        /*0928*/ 	.word	0x0500000f


	//   ....[166]....
        /*092c*/ 	.word	0x0500000f


	//   ....[167]....
        /*0930*/ 	.word	0x0500000f


	//   ....[168]....
        /*0934*/ 	.word	0x0500000f


	//   ....[169]....
        /*0938*/ 	.word	0x0500000f


	//   ....[170]....
        /*093c*/ 	.word	0x0500000f


	//   ....[171]....
        /*0940*/ 	.word	0x0500000f


	//   ....[172]....
        /*0944*/ 	.word	0x0500000f


	//   ....[173]....
        /*0948*/ 	.word	0x0500000f


	//   ....[174]....
        /*094c*/ 	.word	0x0500000f


	//   ....[175]....
        /*0950*/ 	.word	0x0500000f


	//   ....[176]....
        /*0954*/ 	.word	0x0500000f


	//   ....[177]....
        /*0958*/ 	.word	0x0500000f


	//   ....[178]....
        /*095c*/ 	.word	0x0500000f


	//   ....[179]....
        /*0960*/ 	.word	0x0500000f


	//   ....[180]....
        /*0964*/ 	.word	0x0500000f


	//   ....[181]....
        /*0968*/ 	.word	0x0500000f


	//   ....[182]....
        /*096c*/ 	.word	0x0500000f


	//   ....[183]....
        /*0970*/ 	.word	0x0500000f


	//   ....[184]....
        /*0974*/ 	.word	0x0500000f


	//----- nvinfo : EIATTR_COOP_GROUP_INSTR_OFFSETS
	.align		4
.L_229:
        /*0978*/ 	.byte	0x04, 0x28
        /*097a*/ 	.short	(.L_231 - .L_230)


	//   ....[0]....
.L_230:
        /*097c*/ 	.word	0x00000060


	//   ....[1]....
        /*0980*/ 	.word	0x00000190


	//   ....[2]....
        /*0984*/ 	.word	0x00000240


	//   ....[3]....
        /*0988*/ 	.word	0x00000400


	//   ....[4]....
        /*098c*/ 	.word	0x00000560


	//   ....[5]....
        /*0990*/ 	.word	0x00000680


	//   ....[6]....
        /*0994*/ 	.word	0x000007e0


	//   ....[7]....
        /*0998*/ 	.word	0x00007610


	//   ....[8]....
        /*099c*/ 	.word	0x00007f50


	//   ....[9]....
        /*09a0*/ 	.word	0x00007f60


	//   ....[10]....
        /*09a4*/ 	.word	0x00007f70


	//   ....[11]....
        /*09a8*/ 	.word	0x00007f80


	//   ....[12]....
        /*09ac*/ 	.word	0x00009c50


	//   ....[13]....
        /*09b0*/ 	.word	0x00009c60


	//   ....[14]....
        /*09b4*/ 	.word	0x00009c70


	//   ....[15]....
        /*09b8*/ 	.word	0x00009c80


	//   ....[16]....
        /*09bc*/ 	.word	0x0000c760


	//   ....[17]....
        /*09c0*/ 	.word	0x0000cf70


	//   ....[18]....
        /*09c4*/ 	.word	0x0000e3d0


	//   ....[19]....
        /*09c8*/ 	.word	0x0000e510


	//   ....[20]....
        /*09cc*/ 	.word	0x0000e9a0


	//   ....[21]....
        /*09d0*/ 	.word	0x0000eb00


	//   ....[22]....
        /*09d4*/ 	.word	0x00010920


	//   ....[23]....
        /*09d8*/ 	.word	0x00010d60


	//   ....[24]....
        /*09dc*/ 	.word	0x00011ab0


	//   ....[25]....
        /*09e0*/ 	.word	0x00011be0


	//   ....[26]....
        /*09e4*/ 	.word	0x00012360


	//   ....[27]....
        /*09e8*/ 	.word	0x000123c0


	//   ....[28]....
        /*09ec*/ 	.word	0x00014900


	//   ....[29]....
        /*09f0*/ 	.word	0x00014920


	//   ....[30]....
        /*09f4*/ 	.word	0x00014940


	//   ....[31]....
        /*09f8*/ 	.word	0x00014970


	//   ....[32]....
        /*09fc*/ 	.word	0x000169d0


	//   ....[33]....
        /*0a00*/ 	.word	0x00016e50


	//   ....[34]....
        /*0a04*/ 	.word	0x00017e20


	//   ....[35]....
        /*0a08*/ 	.word	0x00017f20


	//   ....[36]....
        /*0a0c*/ 	.word	0x00018300


	//   ....[37]....
        /*0a10*/ 	.word	0x00018450


	//   ....[38]....
        /*0a14*/ 	.word	0x000197d0


	//   ....[39]....
        /*0a18*/ 	.word	0x00019870


	//   ....[40]....
        /*0a1c*/ 	.word	0x000198b0


	//   ....[41]....
        /*0a20*/ 	.word	0x000199b0


	//   ....[42]....
        /*0a24*/ 	.word	0x0001a560


	//   ....[43]....
        /*0a28*/ 	.word	0x0001a630


	//   ....[44]....
        /*0a2c*/ 	.word	0x0001a660


	//   ....[45]....
        /*0a30*/ 	.word	0x0001a680


	//   ....[46]....
        /*0a34*/ 	.word	0x0001a6a0


	//   ....[47]....
        /*0a38*/ 	.word	0x0001a6d0


	//   ....[48]....
        /*0a3c*/ 	.word	0x0001a6e0


	//   ....[49]....
        /*0a40*/ 	.word	0x0001a6f0


	//   ....[50]....
        /*0a44*/ 	.word	0x0001a700


	//   ....[51]....
        /*0a48*/ 	.word	0x0001a710


	//   ....[52]....
        /*0a4c*/ 	.word	0x0001a720


	//   ....[53]....
        /*0a50*/ 	.word	0x0001a730


	//   ....[54]....
        /*0a54*/ 	.word	0x0001a740


	//   ....[55]....
        /*0a58*/ 	.word	0x0001a750


	//   ....[56]....
        /*0a5c*/ 	.word	0x0001a760


	//   ....[57]....
        /*0a60*/ 	.word	0x0001a770


	//   ....[58]....
        /*0a64*/ 	.word	0x0001a780


	//   ....[59]....
        /*0a68*/ 	.word	0x0001a790


	//   ....[60]....
        /*0a6c*/ 	.word	0x0001a7a0


	//   ....[61]....
        /*0a70*/ 	.word	0x0001a7b0


	//   ....[62]....
        /*0a74*/ 	.word	0x0001a7c0


	//   ....[63]....
        /*0a78*/ 	.word	0x0001a7d0


	//   ....[64]....
        /*0a7c*/ 	.word	0x0001a7e0


	//   ....[65]....
        /*0a80*/ 	.word	0x0001a7f0


	//   ....[66]....
        /*0a84*/ 	.word	0x0001a800


	//   ....[67]....
        /*0a88*/ 	.word	0x0001a810


	//   ....[68]....
        /*0a8c*/ 	.word	0x0001a820


	//   ....[69]....
        /*0a90*/ 	.word	0x0001a830


	//   ....[70]....
        /*0a94*/ 	.word	0x0001a840


	//   ....[71]....
        /*0a98*/ 	.word	0x0001a850


	//   ....[72]....
        /*0a9c*/ 	.word	0x0001a860


	//   ....[73]....
        /*0aa0*/ 	.word	0x0001a870


	//   ....[74]....
        /*0aa4*/ 	.word	0x0001a880


	//   ....[75]....
        /*0aa8*/ 	.word	0x0001a890


	//   ....[76]....
        /*0aac*/ 	.word	0x0001a8a0


	//   ....[77]....
        /*0ab0*/ 	.word	0x0001a8b0


	//   ....[78]....
        /*0ab4*/ 	.word	0x0001a8c0


	//   ....[79]....
        /*0ab8*/ 	.word	0x0001a8d0


	//   ....[80]....
        /*0abc*/ 	.word	0x0001a8e0


	//   ....[81]....
        /*0ac0*/ 	.word	0x0001a8f0


	//   ....[82]....
        /*0ac4*/ 	.word	0x0001a900


	//   ....[83]....
        /*0ac8*/ 	.word	0x0001a910


	//   ....[84]....
        /*0acc*/ 	.word	0x0001a920


	//   ....[85]....
        /*0ad0*/ 	.word	0x0001a930


	//   ....[86]....
        /*0ad4*/ 	.word	0x0001a940


	//   ....[87]....
        /*0ad8*/ 	.word	0x0001a950


	//   ....[88]....
        /*0adc*/ 	.word	0x0001a960


	//   ....[89]....
        /*0ae0*/ 	.word	0x0001a970


	//   ....[90]....
        /*0ae4*/ 	.word	0x0001b2c0


	//   ....[91]....
        /*0ae8*/ 	.word	0x0001b2d0


	//   ....[92]....
        /*0aec*/ 	.word	0x0001b2e0


	//   ....[93]....
        /*0af0*/ 	.word	0x0001b320


	//   ....[94]....
        /*0af4*/ 	.word	0x0001ba10


	//   ....[95]....
        /*0af8*/ 	.word	0x0001ba20


	//   ....[96]....
        /*0afc*/ 	.word	0x0001bb30


	//   ....[97]....
        /*0b00*/ 	.word	0x0001bb50


	//   ....[98]....
        /*0b04*/ 	.word	0x0001bf80


	//   ....[99]....
        /*0b08*/ 	.word	0x0001bfc0


	//   ....[100]....
        /*0b0c*/ 	.word	0x0001c3f0


	//   ....[101]....
        /*0b10*/ 	.word	0x0001c400


	//   ....[102]....
        /*0b14*/ 	.word	0x0001d020


	//   ....[103]....
        /*0b18*/ 	.word	0x0001d030


	//   ....[104]....
        /*0b1c*/ 	.word	0x0001d130


	//   ....[105]....
        /*0b20*/ 	.word	0x0001d150


	//   ....[106]....
        /*0b24*/ 	.word	0x0001d2e0


	//   ....[107]....
        /*0b28*/ 	.word	0x0001d4e0


	//   ....[108]....
        /*0b2c*/ 	.word	0x0001d510


	//   ....[109]....
        /*0b30*/ 	.word	0x0001d540


	//   ....[110]....
        /*0b34*/ 	.word	0x0001d570


	//   ....[111]....
        /*0b38*/ 	.word	0x0001d5a0


	//   ....[112]....
        /*0b3c*/ 	.word	0x0001d5d0


	//   ....[113]....
        /*0b40*/ 	.word	0x0001d760


	//   ....[114]....
        /*0b44*/ 	.word	0x0001d790


	//   ....[115]....
        /*0b48*/ 	.word	0x0001d7c0


	//   ....[116]....
        /*0b4c*/ 	.word	0x0001d7f0


	//   ....[117]....
        /*0b50*/ 	.word	0x0001d820


	//   ....[118]....
        /*0b54*/ 	.word	0x0001d850


	//   ....[119]....
        /*0b58*/ 	.word	0x0001d8e0


	//   ....[120]....
        /*0b5c*/ 	.word	0x0001d910


	//   ....[121]....
        /*0b60*/ 	.word	0x0001d920


	//   ....[122]....
        /*0b64*/ 	.word	0x0001d960


	//   ....[123]....
        /*0b68*/ 	.word	0x0001f300


	//   ....[124]....
        /*0b6c*/ 	.word	0x000214f0


	//   ....[125]....
        /*0b70*/ 	.word	0x00022360


	//   ....[126]....
        /*0b74*/ 	.word	0x00022370


	//   ....[127]....
        /*0b78*/ 	.word	0x00022380


	//   ....[128]....
        /*0b7c*/ 	.word	0x00022390


	//   ....[129]....
        /*0b80*/ 	.word	0x000224c0


	//   ....[130]....
        /*0b84*/ 	.word	0x000224d0


	//   ....[131]....
        /*0b88*/ 	.word	0x00023f60


	//   ....[132]....
        /*0b8c*/ 	.word	0x00023f90


	//   ....[133]....
        /*0b90*/ 	.word	0x00023ff0


	//   ....[134]....
        /*0b94*/ 	.word	0x00024020


	//   ....[135]....
        /*0b98*/ 	.word	0x00024050


	//   ....[136]....
        /*0b9c*/ 	.word	0x00024080


	//   ....[137]....
        /*0ba0*/ 	.word	0x000240b0


	//   ....[138]....
        /*0ba4*/ 	.word	0x000240e0


	//   ....[139]....
        /*0ba8*/ 	.word	0x00024280


	//   ....[140]....
        /*0bac*/ 	.word	0x000242b0


	//   ....[141]....
        /*0bb0*/ 	.word	0x000242e0


	//   ....[142]....
        /*0bb4*/ 	.word	0x00024310


	//   ....[143]....
        /*0bb8*/ 	.word	0x00024340


	//   ....[144]....
        /*0bbc*/ 	.word	0x00024370


	//   ....[145]....
        /*0bc0*/ 	.word	0x00024430


	//   ....[146]....
        /*0bc4*/ 	.word	0x00024450


	//   ....[147]....
        /*0bc8*/ 	.word	0x00024470


	//   ....[148]....
        /*0bcc*/ 	.word	0x000244d0


	//   ....[149]....
        /*0bd0*/ 	.word	0x00024f10


	//   ....[150]....
        /*0bd4*/ 	.word	0x00025380


	//   ....[151]....
        /*0bd8*/ 	.word	0x00025410


	//   ....[152]....
        /*0bdc*/ 	.word	0x00025460


	//   ....[153]....
        /*0be0*/ 	.word	0x000254b0


	//   ....[154]....
        /*0be4*/ 	.word	0x00025580


	//   ....[155]....
        /*0be8*/ 	.word	0x00025610


	//   ....[156]....
        /*0bec*/ 	.word	0x00025660


	//   ....[157]....
        /*0bf0*/ 	.word	0x000256b0


	//   ....[158]....
        /*0bf4*/ 	.word	0x00025a50


	//   ....[159]....
        /*0bf8*/ 	.word	0x00025d30


	//   ....[160]....
        /*0bfc*/ 	.word	0x00025f30


	//   ....[161]....
        /*0c00*/ 	.word	0x00025f80


	//   ....[162]....
        /*0c04*/ 	.word	0x00025fe0


	//   ....[163]....
        /*0c08*/ 	.word	0x00026080


	//   ....[164]....
        /*0c0c*/ 	.word	0x00026150


	//   ....[165]....
        /*0c10*/ 	.word	0x00026230


	//   ....[166]....
        /*0c14*/ 	.word	0x00026500


	//   ....[167]....
        /*0c18*/ 	.word	0x000265a0


	//   ....[168]....
        /*0c1c*/ 	.word	0x00026720


	//   ....[169]....
        /*0c20*/ 	.word	0x000267a0


	//   ....[170]....
        /*0c24*/ 	.word	0x00026820


	//   ....[171]....
        /*0c28*/ 	.word	0x000268a0


	//   ....[172]....
        /*0c2c*/ 	.word	0x00026920


	//   ....[173]....
        /*0c30*/ 	.word	0x000269b0


	//   ....[174]....
        /*0c34*/ 	.word	0x00026a50


	//   ....[175]....
        /*0c38*/ 	.word	0x00026b00


	//   ....[176]....
        /*0c3c*/ 	.word	0x00026b80


	//   ....[177]....
        /*0c40*/ 	.word	0x00026c00


	//   ....[178]....
        /*0c44*/ 	.word	0x00026c80


	//   ....[179]....
        /*0c48*/ 	.word	0x00026d10


	//   ....[180]....
        /*0c4c*/ 	.word	0x00026d90


	//   ....[181]....
        /*0c50*/ 	.word	0x00026e40


	//   ....[182]....
        /*0c54*/ 	.word	0x00026e90


	//   ....[183]....
        /*0c58*/ 	.word	0x00026f30


	//   ....[184]....
        /*0c5c*/ 	.word	0x00027060


	//----- nvinfo : EIATTR_REG_RECONFIG
	.align		4
.L_231:
        /*0c60*/ 	.byte	0x01, 0x54
	.zero		2


	//----- nvinfo : EIATTR_SYSCALL_OFFSETS
	.align		4
        /*0c64*/ 	.byte	0x04, 0x46
        /*0c66*/ 	.short	(.L_233 - .L_232)


	//   ....[0]....
.L_232:
        /*0c68*/ 	.word	0x00002040


	//   ....[1]....
        /*0c6c*/ 	.word	0x00002190


	//   ....[2]....
        /*0c70*/ 	.word	0x00007780


	//   ....[3]....
        /*0c74*/ 	.word	0x00007cf0


	//   ....[4]....
        /*0c78*/ 	.word	0x00020fa0


	//   ....[5]....
        /*0c7c*/ 	.word	0x00021110


	//   ....[6]....
        /*0c80*/ 	.word	0x00021260


	//   ....[7]....
        /*0c84*/ 	.word	0x000213a0


	//   ....[8]....
        /*0c88*/ 	.word	0x00021e30


	//----- nvinfo : EIATTR_MBARRIER_INSTR_OFFSETS
	.align		4
.L_233:
        /*0c8c*/ 	.byte	0x04, 0x39
        /*0c8e*/ 	.short	(.L_235 - .L_234)


	//   ....[0]....
.L_234:
        /*0c90*/ 	.word	0x000002b0
        /*0c94*/ 	.word	0x000000ff
        /*0c98*/ 	.word	0x00019c00
        /*0c9c*/ 	.short	0x0100
        /*0c9e*/ 	.byte	0x08
	.zero		1


	//   ....[1]....
        /*0ca0*/ 	.word	0x000002c0
        /*0ca4*/ 	.word	0x000000ff
        /*0ca8*/ 	.word	0x00019c20
        /*0cac*/ 	.short	0x0100
        /*0cae*/ 	.byte	0x08
	.zero		1


	//   ....[2]....
        /*0cb0*/ 	.word	0x000003b0
        /*0cb4*/ 	.word	0x000000ff
        /*0cb8*/ 	.word	0x00019c30
        /*0cbc*/ 	.short	0x0100
        /*0cbe*/ 	.byte	0x08
	.zero		1


	//   ....[3]....
        /*0cc0*/ 	.word	0x000003c0
        /*0cc4*/ 	.word	0x000000ff
        /*0cc8*/ 	.word	0x00019c40
        /*0ccc*/ 	.short	0x0100
        /*0cce*/ 	.byte	0x08
	.zero		1


	//   ....[4]....
        /*0cd0*/ 	.word	0x000003d0
        /*0cd4*/ 	.word	0x000000ff
        /*0cd8*/ 	.word	0x00019c38
        /*0cdc*/ 	.short	0x0100
        /*0cde*/ 	.byte	0x08
	.zero		1


	//   ....[5]....
        /*0ce0*/ 	.word	0x000003e0
        /*0ce4*/ 	.word	0x000000ff
        /*0ce8*/ 	.word	0x00019c48
        /*0cec*/ 	.short	0x0100
        /*0cee*/ 	.byte	0x08
	.zero		1


	//   ....[6]....
        /*0cf0*/ 	.word	0x00000510
        /*0cf4*/ 	.word	0x000000ff
        /*0cf8*/ 	.word	0x00019c50
        /*0cfc*/ 	.short	0x0100
        /*0cfe*/ 	.byte	0x08
	.zero		1


	//   ....[7]....
        /*0d00*/ 	.word	0x00000520
        /*0d04*/ 	.word	0x000000ff
        /*0d08*/ 	.word	0x00019c60
        /*0d0c*/ 	.short	0x0100
        /*0d0e*/ 	.byte	0x08
	.zero		1


	//   ....[8]....
        /*0d10*/ 	.word	0x00000530
        /*0d14*/ 	.word	0x000000ff
        /*0d18*/ 	.word	0x00019c58
        /*0d1c*/ 	.short	0x0100
        /*0d1e*/ 	.byte	0x08
	.zero		1


	//   ....[9]....
        /*0d20*/ 	.word	0x00000540
        /*0d24*/ 	.word	0x000000ff
        /*0d28*/ 	.word	0x00019c68
        /*0d2c*/ 	.short	0x0100
        /*0d2e*/ 	.byte	0x08
	.zero		1


	//   ....[10]....
        /*0d30*/ 	.word	0x00000630
        /*0d34*/ 	.word	0x000000ff
        /*0d38*/ 	.word	0x00019c70
        /*0d3c*/ 	.short	0x0100
        /*0d3e*/ 	.byte	0x06
	.zero		1


	//   ....[11]....
        /*0d40*/ 	.word	0x00000640
        /*0d44*/ 	.word	0x000000ff
        /*0d48*/ 	.word	0x00019c80
        /*0d4c*/ 	.short	0x0100
        /*0d4e*/ 	.byte	0x06
	.zero		1


	//   ....[12]....
        /*0d50*/ 	.word	0x00000650
        /*0d54*/ 	.word	0x000000ff
        /*0d58*/ 	.word	0x00019c78
        /*0d5c*/ 	.short	0x0100
        /*0d5e*/ 	.byte	0x06
	.zero		1


	//   ....[13]....
        /*0d60*/ 	.word	0x00000660
        /*0d64*/ 	.word	0x000000ff
        /*0d68*/ 	.word	0x00019c88
        /*0d6c*/ 	.short	0x0100
        /*0d6e*/ 	.byte	0x06
	.zero		1


	//   ....[14]....
        /*0d70*/ 	.word	0x00000790
        /*0d74*/ 	.word	0x000000ff
        /*0d78*/ 	.word	0x00019c90
        /*0d7c*/ 	.short	0x0100
        /*0d7e*/ 	.byte	0x08
	.zero		1


	//   ....[15]....
        /*0d80*/ 	.word	0x000007a0
        /*0d84*/ 	.word	0x000000ff
        /*0d88*/ 	.word	0x00019ca0
        /*0d8c*/ 	.short	0x0100
        /*0d8e*/ 	.byte	0x08
	.zero		1


	//   ....[16]....
        /*0d90*/ 	.word	0x000007b0
        /*0d94*/ 	.word	0x000000ff
        /*0d98*/ 	.word	0x00019c98
        /*0d9c*/ 	.short	0x0100
        /*0d9e*/ 	.byte	0x08
	.zero		1


	//   ....[17]....
        /*0da0*/ 	.word	0x000007c0
        /*0da4*/ 	.word	0x000000ff
        /*0da8*/ 	.word	0x00019ca8
        /*0dac*/ 	.short	0x0100
        /*0dae*/ 	.byte	0x08
	.zero		1


	//   ....[18]....
        /*0db0*/ 	.word	0x000008f0
        /*0db4*/ 	.word	0x000000ff
        /*0db8*/ 	.word	0x00019cb0
        /*0dbc*/ 	.short	0x0100
        /*0dbe*/ 	.byte	0x08
	.zero		1


	//   ....[19]....
        /*0dc0*/ 	.word	0x00000900
        /*0dc4*/ 	.word	0x000000ff
        /*0dc8*/ 	.word	0x00019cc0
        /*0dcc*/ 	.short	0x0100
        /*0dce*/ 	.byte	0x08
	.zero		1


	//   ....[20]....
        /*0dd0*/ 	.word	0x00000910
        /*0dd4*/ 	.word	0x000000ff
        /*0dd8*/ 	.word	0x00019cb8
        /*0ddc*/ 	.short	0x0100
        /*0dde*/ 	.byte	0x08
	.zero		1


	//   ....[21]....
        /*0de0*/ 	.word	0x00000920
        /*0de4*/ 	.word	0x000000ff
        /*0de8*/ 	.word	0x00019cc8
        /*0dec*/ 	.short	0x0100
        /*0dee*/ 	.byte	0x08
	.zero		1


	//   ....[22]....
        /*0df0*/ 	.word	0x00002ee0
        /*0df4*/ 	.word	0x00000052
        /*0df8*/ 	.word	0x00019c90
        /*0dfc*/ 	.short	0x010a
        /*0dfe*/ 	.byte	0x3f
	.zero		1


	//   ....[23]....
        /*0e00*/ 	.word	0x00004720
        /*0e04*/ 	.word	0x00000052
        /*0e08*/ 	.word	0x00019c90
        /*0e0c*/ 	.short	0x010a
        /*0e0e*/ 	.byte	0x3f
	.zero		1


	//   ....[24]....
        /*0e10*/ 	.word	0x00006790
        /*0e14*/ 	.word	0x00000052
        /*0e18*/ 	.word	0x00019c90
        /*0e1c*/ 	.short	0x010a
        /*0e1e*/ 	.byte	0x3f
	.zero		1


	//   ....[25]....
        /*0e20*/ 	.word	0x00006940
        /*0e24*/ 	.word	0x00000008
        /*0e28*/ 	.word	0x00000000
        /*0e2c*/ 	.short	0x0101
        /*0e2e*/ 	.byte	0x3f
	.zero		1


	//   ....[26]....
        /*0e30*/ 	.word	0x00006980
        /*0e34*/ 	.word	0x00000052
        /*0e38*/ 	.word	0x00019cb0
        /*0e3c*/ 	.short	0x010a
        /*0e3e*/ 	.byte	0x3f
	.zero		1


	//   ....[27]....
        /*0e40*/ 	.word	0x00006c00
        /*0e44*/ 	.word	0x00000052
        /*0e48*/ 	.word	0x00000000
        /*0e4c*/ 	.short	0x0101
        /*0e4e*/ 	.byte	0x3f
	.zero		1


	//   ....[28]....
        /*0e50*/ 	.word	0x00007a70
        /*0e54*/ 	.word	0x00000010
        /*0e58*/ 	.word	0x00019c00
        /*0e5c*/ 	.short	0x010a
        /*0e5e*/ 	.byte	0x3f
	.zero		1


	//   ....[29]....
        /*0e60*/ 	.word	0x00007ac0
        /*0e64*/ 	.word	0x00000010
        /*0e68*/ 	.word	0x00019c00
        /*0e6c*/ 	.short	0x010a
        /*0e6e*/ 	.byte	0x3f
	.zero		1


	//   ....[30]....
        /*0e70*/ 	.word	0x000082c0
        /*0e74*/ 	.word	0x00000010
        /*0e78*/ 	.word	0x00019c00
        /*0e7c*/ 	.short	0x010a
        /*0e7e*/ 	.byte	0x3f
	.zero		1


	//   ....[31]....
        /*0e80*/ 	.word	0x00009f80
        /*0e84*/ 	.word	0x00000010
        /*0e88*/ 	.word	0x00019c00
        /*0e8c*/ 	.short	0x010a
        /*0e8e*/ 	.byte	0x3f
	.zero		1


	//   ....[32]....
        /*0e90*/ 	.word	0x0000c110
        /*0e94*/ 	.word	0x00000003
        /*0e98*/ 	.word	0x00019c30
        /*0e9c*/ 	.short	0x010a
        /*0e9e*/ 	.byte	0x3f
	.zero		1


	//   ....[33]....
        /*0ea0*/ 	.word	0x0000c180
        /*0ea4*/ 	.word	0x00000003
        /*0ea8*/ 	.word	0x00019c30
        /*0eac*/ 	.short	0x010a
        /*0eae*/ 	.byte	0x3f
	.zero		1


	//   ....[34]....
        /*0eb0*/ 	.word	0x0000c950
        /*0eb4*/ 	.word	0x00000004
        /*0eb8*/ 	.word	0x00000000
        /*0ebc*/ 	.short	0x0101
        /*0ebe*/ 	.byte	0x3f
	.zero		1


	//   ....[35]....
        /*0ec0*/ 	.word	0x0000fd70
        /*0ec4*/ 	.word	0x00000015
        /*0ec8*/ 	.word	0x00019c30
        /*0ecc*/ 	.short	0x010a
        /*0ece*/ 	.byte	0x3f
	.zero		1


	//   ....[36]....
        /*0ed0*/ 	.word	0x0000fdf0
        /*0ed4*/ 	.word	0x00000015
        /*0ed8*/ 	.word	0x00019c30
        /*0edc*/ 	.short	0x010a
        /*0ede*/ 	.byte	0x3f
	.zero		1


	//   ....[37]....
        /*0ee0*/ 	.word	0x0000fff0
        /*0ee4*/ 	.word	0x00000016
        /*0ee8*/ 	.word	0x00019c50
        /*0eec*/ 	.short	0x010a
        /*0eee*/ 	.byte	0x3f
	.zero		1


	//   ....[38]....
        /*0ef0*/ 	.word	0x00010040
        /*0ef4*/ 	.word	0x00000016
        /*0ef8*/ 	.word	0x00019c50
        /*0efc*/ 	.short	0x010a
        /*0efe*/ 	.byte	0x3f
	.zero		1


	//   ....[39]....
        /*0f00*/ 	.word	0x00010930
        /*0f04*/ 	.word	0x00000015
        /*0f08*/ 	.word	0x00000000
        /*0f0c*/ 	.short	0x0101
        /*0f0e*/ 	.byte	0x3f
	.zero		1


	//   ....[40]....
        /*0f10*/ 	.word	0x00012dd0
        /*0f14*/ 	.word	0x00000016
        /*0f18*/ 	.word	0x00000000
        /*0f1c*/ 	.short	0x0101
        /*0f1e*/ 	.byte	0x3f
	.zero		1


	//   ....[41]....
        /*0f20*/ 	.word	0x00013830
        /*0f24*/ 	.word	0x0000000f
        /*0f28*/ 	.word	0x00019c30
        /*0f2c*/ 	.short	0x010a
        /*0f2e*/ 	.byte	0x3f
	.zero		1


	//   ....[42]....
        /*0f30*/ 	.word	0x000138b0
        /*0f34*/ 	.word	0x0000000f
        /*0f38*/ 	.word	0x00019c30
        /*0f3c*/ 	.short	0x010a
        /*0f3e*/ 	.byte	0x3f
	.zero		1


	//   ....[43]....
        /*0f40*/ 	.word	0x00013ab0
        /*0f44*/ 	.word	0x00000014
        /*0f48*/ 	.word	0x00019c50
        /*0f4c*/ 	.short	0x010a
        /*0f4e*/ 	.byte	0x3f
	.zero		1


	//   ....[44]....
        /*0f50*/ 	.word	0x00013b00
        /*0f54*/ 	.word	0x00000014
        /*0f58*/ 	.word	0x00019c50
        /*0f5c*/ 	.short	0x010a
        /*0f5e*/ 	.byte	0x3f
	.zero		1


	//   ....[45]....
        /*0f60*/ 	.word	0x00014a50
        /*0f64*/ 	.word	0x0000000f
        /*0f68*/ 	.word	0x00000000
        /*0f6c*/ 	.short	0x0101
        /*0f6e*/ 	.byte	0x3f
	.zero		1


	//   ....[46]....
        /*0f70*/ 	.word	0x00015cf0
        /*0f74*/ 	.word	0x00000014
        /*0f78*/ 	.word	0x00000000
        /*0f7c*/ 	.short	0x0101
        /*0f7e*/ 	.byte	0x3f
	.zero		1


	//   ....[47]....
        /*0f80*/ 	.word	0x00015e50
        /*0f84*/ 	.word	0x00000014
        /*0f88*/ 	.word	0x00019c30
        /*0f8c*/ 	.short	0x010a
        /*0f8e*/ 	.byte	0x3f
	.zero		1


	//   ....[48]....
        /*0f90*/ 	.word	0x00015ed0
        /*0f94*/ 	.word	0x00000014
        /*0f98*/ 	.word	0x00019c30
        /*0f9c*/ 	.short	0x010a
        /*0f9e*/ 	.byte	0x3f
	.zero		1


	//   ....[49]....
        /*0fa0*/ 	.word	0x000160d0
        /*0fa4*/ 	.word	0x0000000f
        /*0fa8*/ 	.word	0x00019c50
        /*0fac*/ 	.short	0x010a
        /*0fae*/ 	.byte	0x3f
	.zero		1


	//   ....[50]....
        /*0fb0*/ 	.word	0x00016120
        /*0fb4*/ 	.word	0x0000000f
        /*0fb8*/ 	.word	0x00019c50
        /*0fbc*/ 	.short	0x010a
        /*0fbe*/ 	.byte	0x3f
	.zero		1


	//   ....[51]....
        /*0fc0*/ 	.word	0x00016a50
        /*0fc4*/ 	.word	0x0000002c
        /*0fc8*/ 	.word	0x00000000
        /*0fcc*/ 	.short	0x0101
        /*0fce*/ 	.byte	0x3f
	.zero		1


	//   ....[52]....
        /*0fd0*/ 	.word	0x00018ec0
        /*0fd4*/ 	.word	0x0000000f
        /*0fd8*/ 	.word	0x00000000
        /*0fdc*/ 	.short	0x0101
        /*0fde*/ 	.byte	0x3f
	.zero		1


	//   ....[53]....
        /*0fe0*/ 	.word	0x00019550
        /*0fe4*/ 	.word	0x00000005
        /*0fe8*/ 	.word	0x00019c50
        /*0fec*/ 	.short	0x010a
        /*0fee*/ 	.byte	0x3f
	.zero		1


	//   ....[54]....
        /*0ff0*/ 	.word	0x000195a0
        /*0ff4*/ 	.word	0x00000005
        /*0ff8*/ 	.word	0x00019c50
        /*0ffc*/ 	.short	0x010a
        /*0ffe*/ 	.byte	0x3f
	.zero		1


	//   ....[55]....
        /*1000*/ 	.word	0x00019e70
        /*1004*/ 	.word	0x00000005
        /*1008*/ 	.word	0x00000000
        /*100c*/ 	.short	0x0101
        /*100e*/ 	.byte	0x3f
	.zero		1


	//   ....[56]....
        /*1010*/ 	.word	0x0001ba30
        /*1014*/ 	.word	0x00000000
        /*1018*/ 	.word	0x00000000
        /*101c*/ 	.short	0x0101
        /*101e*/ 	.byte	0x3f
	.zero		1


	//   ....[57]....
        /*1020*/ 	.word	0x0001bfa0
        /*1024*/ 	.word	0x00000004
        /*1028*/ 	.word	0x00000000
        /*102c*/ 	.short	0x0101
        /*102e*/ 	.byte	0x3f
	.zero		1


	//   ....[58]....
        /*1030*/ 	.word	0x0001f3e0
        /*1034*/ 	.word	0x00000013
        /*1038*/ 	.word	0x00019c20
        /*103c*/ 	.short	0x010a
        /*103e*/ 	.byte	0x3f
	.zero		1


	//   ....[59]....
        /*1040*/ 	.word	0x0001f470
        /*1044*/ 	.word	0x0000000a
        /*1048*/ 	.word	0x00019ca0
        /*104c*/ 	.short	0x010a
        /*104e*/ 	.byte	0x3f
	.zero		1


	//   ....[60]....
        /*1050*/ 	.word	0x0001f8c0
        /*1054*/ 	.word	0x0000000a
        /*1058*/ 	.word	0x00019cc0
        /*105c*/ 	.short	0x010a
        /*105e*/ 	.byte	0x3f
	.zero		1


	//   ....[61]....
        /*1060*/ 	.word	0x0001fdd0
        /*1064*/ 	.word	0x00000009
        /*1068*/ 	.word	0x00019ca0
        /*106c*/ 	.short	0x010a
        /*106e*/ 	.byte	0x3f
	.zero		1


	//   ....[62]....
        /*1070*/ 	.word	0x00020210
        /*1074*/ 	.word	0x00000009
        /*1078*/ 	.word	0x00019cc0
        /*107c*/ 	.short	0x010a
        /*107e*/ 	.byte	0x3f
	.zero		1


	//   ....[63]....
        /*1080*/ 	.word	0x00021720
        /*1084*/ 	.word	0x00000004
        /*1088*/ 	.word	0x00019c80
        /*108c*/ 	.short	0x010a
        /*108e*/ 	.byte	0x3f
	.zero		1


	//   ....[64]....
        /*1090*/ 	.word	0x00021980
        /*1094*/ 	.word	0x00000004
        /*1098*/ 	.word	0x00019c40
        /*109c*/ 	.short	0x010a
        /*109e*/ 	.byte	0x3f
	.zero		1


	//   ....[65]....
        /*10a0*/ 	.word	0x000225b0
        /*10a4*/ 	.word	0x00000013
        /*10a8*/ 	.word	0x00019c00
        /*10ac*/ 	.short	0x0107
        /*10ae*/ 	.byte	0x3f
	.zero		1


	//   ....[66]....
        /*10b0*/ 	.word	0x000226b0
        /*10b4*/ 	.word	0x00000013
        /*10b8*/ 	.word	0x00019c00
        /*10bc*/ 	.short	0x0101
        /*10be*/ 	.byte	0x3f
	.zero		1


	//   ....[67]....
        /*10c0*/ 	.word	0x000226d0
        /*10c4*/ 	.word	0x00000013
        /*10c8*/ 	.word	0x00019c20
        /*10cc*/ 	.short	0x010a
        /*10ce*/ 	.byte	0x3f
	.zero		1


	//   ....[68]....
        /*10d0*/ 	.word	0x000229c0
        /*10d4*/ 	.word	0x00000006
        /*10d8*/ 	.word	0x00019c80
        /*10dc*/ 	.short	0x010a
        /*10de*/ 	.byte	0x3f
	.zero		1


	//   ....[69]....
        /*10e0*/ 	.word	0x00022df0
        /*10e4*/ 	.word	0x00000006
        /*10e8*/ 	.word	0x00019c40
        /*10ec*/ 	.short	0x010a
        /*10ee*/ 	.byte	0x3f
	.zero		1


	//   ....[70]....
        /*10f0*/ 	.word	0x00023290
        /*10f4*/ 	.word	0x00000003
        /*10f8*/ 	.word	0x00019c70
        /*10fc*/ 	.short	0x010a
        /*10fe*/ 	.byte	0x3f
	.zero		1


	//   ....[71]....
        /*1100*/ 	.word	0x00023310
        /*1104*/ 	.word	0x00000003
        /*1108*/ 	.word	0x00019c60
        /*110c*/ 	.short	0x010a
        /*110e*/ 	.byte	0x3f
	.zero		1


	//   ....[72]....
        /*1110*/ 	.word	0x00023690
        /*1114*/ 	.word	0x00000003
        /*1118*/ 	.word	0x00019c50
        /*111c*/ 	.short	0x0101
        /*111e*/ 	.byte	0x3f
	.zero		1


	//   ....[73]....
        /*1120*/ 	.word	0x00023710
        /*1124*/ 	.word	0x00000003
        /*1128*/ 	.word	0x00000000
        /*112c*/ 	.short	0x0101
        /*112e*/ 	.byte	0x3f
	.zero		1


	//   ....[74]....
        /*1130*/ 	.word	0x00023900
        /*1134*/ 	.word	0x00000003
        /*1138*/ 	.word	0x00019c70
        /*113c*/ 	.short	0x010a
        /*113e*/ 	.byte	0x3f
	.zero		1


	//   ....[75]....
        /*1140*/ 	.word	0x00023970
        /*1144*/ 	.word	0x00000003
        /*1148*/ 	.word	0x00019c60
        /*114c*/ 	.short	0x010a
        /*114e*/ 	.byte	0x3f
	.zero		1


	//   ....[76]....
        /*1150*/ 	.word	0x00023cf0
        /*1154*/ 	.word	0x00000003
        /*1158*/ 	.word	0x00019c50
        /*115c*/ 	.short	0x0101
        /*115e*/ 	.byte	0x3f
	.zero		1


	//   ....[77]....
        /*1160*/ 	.word	0x00023d40
        /*1164*/ 	.word	0x00000000
        /*1168*/ 	.word	0x00000000
        /*116c*/ 	.short	0x0101
        /*116e*/ 	.byte	0x3f
	.zero		1


	//   ....[78]....
        /*1170*/ 	.word	0x00024e90
        /*1174*/ 	.word	0x00000009
        /*1178*/ 	.word	0x00019c20
        /*117c*/ 	.short	0x010a
        /*117e*/ 	.byte	0x3f
	.zero		1


	//   ....[79]....
        /*1180*/ 	.word	0x00025020
        /*1184*/ 	.word	0x00000007
        /*1188*/ 	.word	0x00000000
        /*118c*/ 	.short	0x010a
        /*118e*/ 	.byte	0x3f
	.zero		1


	//   ....[80]....
        /*1190*/ 	.word	0x00025090
        /*1194*/ 	.word	0x00000003
        /*1198*/ 	.word	0x00000000
        /*119c*/ 	.short	0x010a
        /*119e*/ 	.byte	0x3f
	.zero		1


	//   ....[81]....
        /*11a0*/ 	.word	0x000250e0
        /*11a4*/ 	.word	0x00000003
        /*11a8*/ 	.word	0x00019c60
        /*11ac*/ 	.short	0x010a
        /*11ae*/ 	.byte	0x3f
	.zero		1


	//   ....[82]....
        /*11b0*/ 	.word	0x00025130
        /*11b4*/ 	.word	0x00000005
        /*11b8*/ 	.word	0x00019c60
        /*11bc*/ 	.short	0x010a
        /*11be*/ 	.byte	0x3f
	.zero		1


	//   ....[83]....
        /*11c0*/ 	.word	0x00025170
        /*11c4*/ 	.word	0x00000003
        /*11c8*/ 	.word	0x00019c80
        /*11cc*/ 	.short	0x010a
        /*11ce*/ 	.byte	0x3f
	.zero		1


	//   ....[84]....
        /*11d0*/ 	.word	0x00025190
        /*11d4*/ 	.word	0x00000005
        /*11d8*/ 	.word	0x00019c80
        /*11dc*/ 	.short	0x010a
        /*11de*/ 	.byte	0x3f
	.zero		1


	//   ....[85]....
        /*11e0*/ 	.word	0x000251f0
        /*11e4*/ 	.word	0x00000052
        /*11e8*/ 	.word	0x00019c90
        /*11ec*/ 	.short	0x010a
        /*11ee*/ 	.byte	0x3f
	.zero		1


	//   ....[86]....
        /*11f0*/ 	.word	0x00025240
        /*11f4*/ 	.word	0x00000052
        /*11f8*/ 	.word	0x00019c90
        /*11fc*/ 	.short	0x010a
        /*11fe*/ 	.byte	0x3f
	.zero		1


	//   ....[87]....
        /*1200*/ 	.word	0x00025290
        /*1204*/ 	.word	0x00000052
        /*1208*/ 	.word	0x00019c90
        /*120c*/ 	.short	0x010a
        /*120e*/ 	.byte	0x3f
	.zero		1


	//   ....[88]....
        /*1210*/ 	.word	0x000252e0
        /*1214*/ 	.word	0x00000052
        /*1218*/ 	.word	0x00019cb0
        /*121c*/ 	.short	0x010a
        /*121e*/ 	.byte	0x3f
	.zero		1


	//   ....[89]....
        /*1220*/ 	.word	0x000254e0
        /*1224*/ 	.word	0x00000010
        /*1228*/ 	.word	0x00019c00
        /*122c*/ 	.short	0x010a
        /*122e*/ 	.byte	0x3f
	.zero		1


	//   ....[90]....
        /*1230*/ 	.word	0x000256f0
        /*1234*/ 	.word	0x00000010
        /*1238*/ 	.word	0x00019c00
        /*123c*/ 	.short	0x010a
        /*123e*/ 	.byte	0x3f
	.zero		1


	//   ....[91]....
        /*1240*/ 	.word	0x00025740
        /*1244*/ 	.word	0x00000003
        /*1248*/ 	.word	0x00019c30
        /*124c*/ 	.short	0x010a
        /*124e*/ 	.byte	0x3f
	.zero		1


	//   ....[92]....
        /*1250*/ 	.word	0x00025790
        /*1254*/ 	.word	0x00000015
        /*1258*/ 	.word	0x00019c30
        /*125c*/ 	.short	0x010a
        /*125e*/ 	.byte	0x3f
	.zero		1


	//   ....[93]....
        /*1260*/ 	.word	0x000257e0
        /*1264*/ 	.word	0x00000016
        /*1268*/ 	.word	0x00019c50
        /*126c*/ 	.short	0x010a
        /*126e*/ 	.byte	0x3f
	.zero		1


	//   ....[94]....
        /*1270*/ 	.word	0x00025830
        /*1274*/ 	.word	0x0000000f
        /*1278*/ 	.word	0x00019c30
        /*127c*/ 	.short	0x010a
        /*127e*/ 	.byte	0x3f
	.zero		1


	//   ....[95]....
        /*1280*/ 	.word	0x00025880
        /*1284*/ 	.word	0x00000014
        /*1288*/ 	.word	0x00019c50
        /*128c*/ 	.short	0x010a
        /*128e*/ 	.byte	0x3f
	.zero		1


	//   ....[96]....
        /*1290*/ 	.word	0x000258d0
        /*1294*/ 	.word	0x00000014
        /*1298*/ 	.word	0x00019c30
        /*129c*/ 	.short	0x010a
        /*129e*/ 	.byte	0x3f
	.zero		1


	//   ....[97]....
        /*12a0*/ 	.word	0x00025920
        /*12a4*/ 	.word	0x0000000f
        /*12a8*/ 	.word	0x00019c50
        /*12ac*/ 	.short	0x010a
        /*12ae*/ 	.byte	0x3f
	.zero		1


	//   ....[98]....
        /*12b0*/ 	.word	0x00025970
        /*12b4*/ 	.word	0x00000005
        /*12b8*/ 	.word	0x00019c50
        /*12bc*/ 	.short	0x010a
        /*12be*/ 	.byte	0x3f
	.zero		1


	//   ....[99]....
        /*12c0*/ 	.word	0x00025b10
        /*12c4*/ 	.word	0x00000013
        /*12c8*/ 	.word	0x00019c20
        /*12cc*/ 	.short	0x010a
        /*12ce*/ 	.byte	0x3f
	.zero		1


	//   ....[100]....
        /*12d0*/ 	.word	0x00025b60
        /*12d4*/ 	.word	0x0000000a
        /*12d8*/ 	.word	0x00019ca0
        /*12dc*/ 	.short	0x010a
        /*12de*/ 	.byte	0x3f
	.zero		1


	//   ....[101]....
        /*12e0*/ 	.word	0x00025bb0
        /*12e4*/ 	.word	0x0000000a
        /*12e8*/ 	.word	0x00019cc0
        /*12ec*/ 	.short	0x010a
        /*12ee*/ 	.byte	0x3f
	.zero		1


	//   ....[102]....
        /*12f0*/ 	.word	0x00025c00
        /*12f4*/ 	.word	0x00000009
        /*12f8*/ 	.word	0x00019ca0
        /*12fc*/ 	.short	0x010a
        /*12fe*/ 	.byte	0x3f
	.zero		1


	//   ....[103]....
        /*1300*/ 	.word	0x00025c50
        /*1304*/ 	.word	0x00000009
        /*1308*/ 	.word	0x00019cc0
        /*130c*/ 	.short	0x010a
        /*130e*/ 	.byte	0x3f
	.zero		1


	//   ....[104]....
        /*1310*/ 	.word	0x00025df0
        /*1314*/ 	.word	0x00000004
        /*1318*/ 	.word	0x00019c80
        /*131c*/ 	.short	0x010a
        /*131e*/ 	.byte	0x3f
	.zero		1


	//   ....[105]....
        /*1320*/ 	.word	0x00025e40
        /*1324*/ 	.word	0x00000004
        /*1328*/ 	.word	0x00019c40
        /*132c*/ 	.short	0x010a
        /*132e*/ 	.byte	0x3f
	.zero		1


	//   ....[106]....
        /*1330*/ 	.word	0x00026270
        /*1334*/ 	.word	0x00000013
        /*1338*/ 	.word	0x00019c20
        /*133c*/ 	.short	0x010a
        /*133e*/ 	.byte	0x3f
	.zero		1


	//   ....[107]....
        /*1340*/ 	.word	0x000262c0
        /*1344*/ 	.word	0x00000006
        /*1348*/ 	.word	0x00019c80
        /*134c*/ 	.short	0x010a
        /*134e*/ 	.byte	0x3f
	.zero		1


	//   ....[108]....
        /*1350*/ 	.word	0x00026310
        /*1354*/ 	.word	0x00000006
        /*1358*/ 	.word	0x00019c40
        /*135c*/ 	.short	0x010a
        /*135e*/ 	.byte	0x3f
	.zero		1


	//   ....[109]....
        /*1360*/ 	.word	0x00026360
        /*1364*/ 	.word	0x00000003
        /*1368*/ 	.word	0x00019c70
        /*136c*/ 	.short	0x010a
        /*136e*/ 	.byte	0x3f
	.zero		1


	//   ....[110]....
        /*1370*/ 	.word	0x000263b0
        /*1374*/ 	.word	0x00000003
        /*1378*/ 	.word	0x00019c60
        /*137c*/ 	.short	0x010a
        /*137e*/ 	.byte	0x3f
	.zero		1


	//   ....[111]....
        /*1380*/ 	.word	0x00026400
        /*1384*/ 	.word	0x00000003
        /*1388*/ 	.word	0x00019c70
        /*138c*/ 	.short	0x010a
        /*138e*/ 	.byte	0x3f
	.zero		1


	//   ....[112]....
        /*1390*/ 	.word	0x00026450
        /*1394*/ 	.word	0x00000003
        /*1398*/ 	.word	0x00019c60
        /*139c*/ 	.short	0x010a
        /*139e*/ 	.byte	0x3f
	.zero		1


	//   ....[113]....
        /*13a0*/ 	.word	0x00026f80
        /*13a4*/ 	.word	0x00000009
        /*13a8*/ 	.word	0x00019c20
        /*13ac*/ 	.short	0x010a
        /*13ae*/ 	.byte	0x3f
	.zero		1


	//   ....[114]....
        /*13b0*/ 	.word	0x00027120
        /*13b4*/ 	.word	0x00000007
        /*13b8*/ 	.word	0x00000000
        /*13bc*/ 	.short	0x010a
        /*13be*/ 	.byte	0x3f
	.zero		1


	//   ....[115]....
        /*13c0*/ 	.word	0x00027170
        /*13c4*/ 	.word	0x00000003
        /*13c8*/ 	.word	0x00000000
        /*13cc*/ 	.short	0x010a
        /*13ce*/ 	.byte	0x3f
	.zero		1


	//   ....[116]....
        /*13d0*/ 	.word	0x000271c0
        /*13d4*/ 	.word	0x00000003
        /*13d8*/ 	.word	0x00019c60
        /*13dc*/ 	.short	0x010a
        /*13de*/ 	.byte	0x3f
	.zero		1


	//   ....[117]....
        /*13e0*/ 	.word	0x00027210
        /*13e4*/ 	.word	0x00000005
        /*13e8*/ 	.word	0x00019c60
        /*13ec*/ 	.short	0x010a
        /*13ee*/ 	.byte	0x3f
	.zero		1


	//   ....[118]....
        /*13f0*/ 	.word	0x00027260
        /*13f4*/ 	.word	0x00000003
        /*13f8*/ 	.word	0x00019c80
        /*13fc*/ 	.short	0x010a
        /*13fe*/ 	.byte	0x3f
	.zero		1


	//----- nvinfo : EIATTR_NUM_MBARRIERS
	.align		4
.L_235:
        /*1400*/ 	.byte	0x03, 0x38
        /*1402*/ 	.short	0x0016


	//----- nvinfo : EIATTR_EXIT_INSTR_OFFSETS
	.align		4
        /*1404*/ 	.byte	0x04, 0x1c
        /*1406*/ 	.short	(.L_237 - .L_236)


	//   ....[0]....
.L_236:
        /*1408*/ 	.word	0x000251e0


	//----- nvinfo : EIATTR_MAX_THREADS
	.align		4
.L_237:
        /*140c*/ 	.byte	0x04, 0x05
        /*140e*/ 	.short	(.L_239 - .L_238)
.L_238:
        /*1410*/ 	.word	0x00000200
        /*1414*/ 	.word	0x00000001
        /*1418*/ 	.word	0x00000001


	//----- nvinfo : EIATTR_CRS_STACK_SIZE
	.align		4
.L_239:
        /*141c*/ 	.byte	0x04, 0x1e
        /*141e*/ 	.short	(.L_241 - .L_240)
.L_240:
        /*1420*/ 	.word	0x00000000


	//----- nvinfo : EIATTR_CBANK_PARAM_SIZE
	.align		4
.L_241:
        /*1424*/ 	.byte	0x03, 0x19
        /*1426*/ 	.short	0x0af0


	//----- nvinfo : EIATTR_PARAM_CBANK
	.align		4
        /*1428*/ 	.byte	0x04, 0x0a
        /*142a*/ 	.short	(.L_243 - .L_242)
	.align		4
.L_242:
        /*142c*/ 	.word	index@(.nv.constant0._ZN7cutlass13device_kernelIN5flash11enable_sm90INS1_16FlashAttnFwdSm90INS1_25CollectiveMainloopFwdSm90ILi2EN4cute5tupleIJNS5_1CILi1EEES8_S8_EEENS6_IJNS7_ILi192EEENS7_ILi128EEENS7_ILi96EEEEEELi96ENS_12float_e4m3_tEfNS_4arch4Sm90ELb0ELb1ELb1ELb1ELb0ELb1ELb0ELb1ELb1ELb1ELb1ELb0EEENS1_21CollectiveEpilogueFwdINS6_IJSA_SC_SB_EEES9_NS_10bfloat16_tESG_Li384ELb1ELb1ELb1ELb1EEENS1_36VarlenDynamicPersistentTileSchedulerILi192ELi128ELi384ELi128ELb1ELb1ELb1ELb1ELb0ELb1EEEEEEEEEvNT_6ParamsE)
        /*1430*/ 	.short	0x0210
        /*1432*/ 	.short	0x0af0


	//----- nvinfo : EIATTR_SW_WAR
	.align		4
.L_243:
        /*1434*/ 	.byte	0x04, 0x36
        /*1436*/ 	.short	(.L_245 - .L_244)
.L_244:
        /*1438*/ 	.word	0x00000008
.L_245:


//--------------------- .nv.info._ZN7cutlass13device_kernelIN5flash11enable_sm90INS1_16FlashAttnFwdSm90INS1_25CollectiveMainloopFwdSm90ILi2EN4cute5tupleIJNS5_1CILi1EEES8_S8_EEENS6_IJNS7_ILi192EEENS7_ILi128EEENS7_ILi96EEEEEELi96ENS_12float_e4m3_tEfNS_4arch4Sm90ELb1ELb0ELb1ELb0ELb0ELb0ELb0ELb1ELb1ELb1ELb1ELb0EEENS1_21CollectiveEpilogueFwdINS6_IJSA_SC_SB_EEES9_NS_10bfloat16_tESG_Li384ELb0ELb1ELb1ELb1EEENS1_19SingleTileSchedulerILb0ELb1ELb1ELi192EEEEEEEEEvNT_6ParamsE --------------------------
	.section	.nv.info._ZN7cutlass13device_kernelIN5flash11enable_sm90INS1_16FlashAttnFwdSm90INS1_25CollectiveMainloopFwdSm90ILi2EN4cute5tupleIJNS5_1CILi1EEES8_S8_EEENS6_IJNS7_ILi192EEENS7_ILi128EEENS7_ILi96EEEEEELi96ENS_12float_e4m3_tEfNS_4arch4Sm90ELb1ELb0ELb1ELb0ELb0ELb0ELb0ELb1ELb1ELb1ELb1ELb0EEENS1_21CollectiveEpilogueFwdINS6_IJSA_SC_SB_EEES9_NS_10bfloat16_tESG_Li384ELb0ELb1ELb1ELb1EEENS1_19SingleTileSchedulerILb0ELb1ELb1ELi192EEEEEEEEEvNT_6ParamsE,"",@"SHT_CUDA_INFO"
	.sectionflags	@""
	.align	4


	//----- nvinfo : EIATTR_CUDA_API_VERSION
	.align		4
        /*0000*/ 	.byte	0x04, 0x37
        /*0002*/ 	.short	(.L_247 - .L_246)
.L_246:
        /*0004*/ 	.word	0x00000082


	//----- nvinfo : EIATTR_KPARAM_INFO
	.align		4
.L_247:
        /*0008*/ 	.byte	0x04, 0x17
        /*000a*/ 	.short	(.L_249 - .L_248)
.L_248:
        /*000c*/ 	.word	0x00000000
        /*0010*/ 	.short	0x0000
        /*0012*/ 	.short	0x0070
        /*0014*/ 	.byte	0x00, 0xf0, 0x01, 0x28


	//----- nvinfo : EIATTR_SPARSE_MMA_MASK
	.align		4
.L_249:
        /*0018*/ 	.byte	0x03, 0x50
        /*001a*/ 	.short	0x0000


	//----- nvinfo : EIATTR_MAXREG_COUNT
	.align		4
        /*001c*/ 	.byte	0x03, 0x1b
        /*001e*/ 	.short	0x0080


	//----- nvinfo : EIATTR_NUM_BARRIERS
	.align		4
        /*0020*/ 	.byte	0x02, 0x4c
        /*0022*/ 	.byte	0x09
	.zero		1


	//----- nvinfo : EIATTR_EXTERNS
	.align		4
        /*0024*/ 	.byte	0x04, 0x0f
        /*0026*/ 	.short	(.L_251 - .L_250)


	//   ....[0]....
	.align		4
.L_250:
        /*0028*/ 	.word	index@(__assertfail)


	//----- nvinfo : EIATTR_MERCURY_ISA_VERSION
	.align		4
.L_251:
        /*002c*/ 	.byte	0x03, 0x5f
        /*002e*/ 	.short	0x0101


	//----- nvinfo : EIATTR_INT_WARP_WIDE_INSTR_OFFSETS
	.align		4
        /*0030*/ 	.byte	0x04, 0x31
        /*0032*/ 	.short	(.L_253 - .L_252)


	//   ....[0]....
.L_252:
        /*0034*/ 	.word	0x00000120


	//   ....[1]....
        /*0038*/ 	.word	0x00000160


	//   ....[2]....
        /*003c*/ 	.word	0x000001d0


	//----- nvinfo : EIATTR_COOP_GROUP_MASK_REGIDS
	.align		4
.L_253:
        /*0040*/ 	.byte	0x04, 0x29
        /*0042*/ 	.short	(.L_255 - .L_254)


	//   ....[0]....
.L_254:
        /*0044*/ 	.word	0xffffffff


	//   ....[1]....
        /*0048*/ 	.word	0xffffffff


	//   ....[2]....
        /*004c*/ 	.word	0xffffffff


	//   ....[3]....
        /*0050*/ 	.word	0xffffffff


	//   ....[4]....
        /*0054*/ 	.word	0xffffffff


	//   ....[5]....
        /*0058*/ 	.word	0xffffffff


	//   ....[6]....
        /*005c*/ 	.word	0xffffffff


	//   ....[7]....
        /*0060*/ 	.word	0xffffffff


	//   ....[8]....
        /*0064*/ 	.word	0xffffffff


	//   ....[9]....
        /*0068*/ 	.word	0xffffffff


	//   ....[10]....
        /*006c*/ 	.word	0xffffffff


	//   ....[11]....
        /*0070*/ 	.word	0xffffffff


	//   ....[12]....
        /*0074*/ 	.word	0xffffffff


	//   ....[13]....
        /*0078*/ 	.word	0xffffffff


	//   ....[14]....
        /*007c*/ 	.word	0xffffffff


	//   ....[15]....
        /*0080*/ 	.word	0xffffffff


	//   ....[16]....
        /*0084*/ 	.word	0xffffffff


	//   ....[17]....
        /*0088*/ 	.word	0xffffffff


	//   ....[18]....
        /*008c*/ 	.word	0xffffffff


	//   ....[19]....
        /*0090*/ 	.word	0xffffffff


	//   ....[20]....
        /*0094*/ 	.word	0xffffffff


	//   ....[21]....
        /*0098*/ 	.word	0xffffffff


	//   ....[22]....
        /*009c*/ 	.word	0xffffffff


	//   ....[23]....
        /*00a0*/ 	.word	0xffffffff


	//   ....[24]....
        /*00a4*/ 	.word	0xffffffff


	//   ....[25]....
        /*00a8*/ 	.word	0xffffffff


	//   ....[26]....
        /*00ac*/ 	.word	0xffffffff


	//   ....[27]....
        /*00b0*/ 	.word	0xffffffff


	//   ....[28]....
        /*00b4*/ 	.word	0xffffffff


	//   ....[29]....
        /*00b8*/ 	.word	0xffffffff


	//   ....[30]....
        /*00bc*/ 	.word	0xffffffff


	//   ....[31]....
        /*00c0*/ 	.word	0xffffffff


	//   ....[32]....
        /*00c4*/ 	.word	0xffffffff


	//   ....[33]....
        /*00c8*/ 	.word	0xffffffff


	//   ....[34]....
        /*00cc*/ 	.word	0xffffffff


	//   ....[35]....
        /*00d0*/ 	.word	0xffffffff


	//   ....[36]....
        /*00d4*/ 	.word	0xffffffff


	//   ....[37]....
        /*00d8*/ 	.word	0xffffffff


	//   ....[38]....
        /*00dc*/ 	.word	0xffffffff


	//   ....[39]....
        /*00e0*/ 	.word	0xffffffff


	//   ....[40]....
        /*00e4*/ 	.word	0xffffffff


	//   ....[41]....
        /*00e8*/ 	.word	0xffffffff


	//   ....[42]....
        /*00ec*/ 	.word	0xffffffff


	//   ....[43]....
        /*00f0*/ 	.word	0xffffffff


	//   ....[44]....
        /*00f4*/ 	.word	0xffffffff


	//   ....[45]....
        /*00f8*/ 	.word	0xffffffff


	//   ....[46]....
        /*00fc*/ 	.word	0xffffffff


	//   ....[47]....
        /*0100*/ 	.word	0xffffffff


	//   ....[48]....
        /*0104*/ 	.word	0xffffffff


	//   ....[49]....
        /*0108*/ 	.word	0xffffffff


	//   ....[50]....
        /*010c*/ 	.word	0xffffffff


	//   ....[51]....
        /*0110*/ 	.word	0xffffffff


	//   ....[52]....
        /*0114*/ 	.word	0xffffffff


	//   ....[53]....
        /*0118*/ 	.word	0xffffffff


	//   ....[54]....
        /*011c*/ 	.word	0xffffffff


	//   ....[55]....
        /*0120*/ 	.word	0xffffffff


	//   ....[56]....
        /*0124*/ 	.word	0xffffffff


	//   ....[57]....
        /*0128*/ 	.word	0xffffffff


	//   ....[58]....
        /*012c*/ 	.word	0xffffffff


	//   ....[59]....
        /*0130*/ 	.word	0xffffffff


	//   ....[60]....
        /*0134*/ 	.word	0xffffffff


	//   ....[61]....
        /*0138*/ 	.word	0xffffffff


	//   ....[62]....
        /*013c*/ 	.word	0xffffffff


	//   ....[63]....
        /*0140*/ 	.word	0xffffffff


	//   ....[64]....
        /*0144*/ 	.word	0xffffffff


	//   ....[65]....
        /*0148*/ 	.word	0xffffffff


	//   ....[66]....
        /*014c*/ 	.word	0xffffffff


	//   ....[67]....
        /*0150*/ 	.word	0xffffffff


	//   ....[68]....
        /*0154*/ 	.word	0xffffffff


	//   ....[69]....
        /*0158*/ 	.word	0xffffffff


	//   ....[70]....
        /*015c*/ 	.word	0xffffffff


	//   ....[71]....
        /*0160*/ 	.word	0xffffffff


	//   ....[72]....
        /*0164*/ 	.word	0xffffffff


	//   ....[73]....
        /*0168*/ 	.word	0xffffffff


	//   ....[74]....
        /*016c*/ 	.word	0xffffffff


	//   ....[75]....
        /*0170*/ 	.word	0xffffffff


	//   ....[76]....
        /*0174*/ 	.word	0xffffffff


	//   ....[77]....
        /*0178*/ 	.word	0xffffffff


	//   ....[78]....
        /*017c*/ 	.word	0xffffffff


	//   ....[79]....
        /*0180*/ 	.word	0xffffffff


	//   ....[80]....
        /*0184*/ 	.word	0xffffffff


	//   ....[81]....
        /*0188*/ 	.word	0xffffffff


	//   ....[82]....
        /*018c*/ 	.word	0xffffffff


	//   ....[83]....
        /*0190*/ 	.word	0xffffffff


	//   ....[84]....
        /*0194*/ 	.word	0xffffffff


	//   ....[85]....
        /*0198*/ 	.word	0xffffffff


	//   ....[86]....
        /*019c*/ 	.word	0xffffffff


	//   ....[87]....
        /*01a0*/ 	.word	0xffffffff


	//   ....[88]....
        /*01a4*/ 	.word	0xffffffff


	//   ....[89]....
        /*01a8*/ 	.word	0xffffffff


	//   ....[90]....
        /*01ac*/ 	.word	0xffffffff


	//   ....[91]....
        /*01b0*/ 	.word	0xffffffff


	//   ....[92]....
        /*01b4*/ 	.word	0xffffffff


	//   ....[93]....
        /*01b8*/ 	.word	0x0500000f


	//   ....[94]....
        /*01bc*/ 	.word	0x0500000f


	//   ....[95]....
        /*01c0*/ 	.word	0x0500000f


	//   ....[96]....
        /*01c4*/ 	.word	0x0500000f


	//   ....[97]....
        /*01c8*/ 	.word	0x0500000f


	//   ....[98]....
        /*01cc*/ 	.word	0x0500000f


	//   ....[99]....
        /*01d0*/ 	.word	0x0500000f


	//----- nvinfo : EIATTR_COOP_GROUP_INSTR_OFFSETS
	.align		4
.L_255:
        /*01d4*/ 	.byte	0x04, 0x28
        /*01d6*/ 	.short	(.L_257 - .L_256)


	//   ....[0]....
.L_256:
        /*01d8*/ 	.word	0x00000050


	//   ....[1]....
        /*01dc*/ 	.word	0x00000130


	//   ....[2]....
        /*01e0*/ 	.word	0x00000180


	//   ....[3]....
        /*01e4*/ 	.word	0x000003b0


	//   ....[4]....
        /*01e8*/ 	.word	0x00000510


	//   ....[5]....
        /*01ec*/ 	.word	0x00000630


	//   ....[6]....
        /*01f0*/ 	.word	0x00000790


	//   ....[7]....
        /*01f4*/ 	.word	0x00001200


	//   ....[8]....
        /*01f8*/ 	.word	0x00001c60


	//   ....[9]....
        /*01fc*/ 	.word	0x00001ca0


	//   ....[10]....
        /*0200*/ 	.word	0x00002b30


	//   ....[11]....
        /*0204*/ 	.word	0x00002bb0


	//   ....[12]....
        /*0208*/ 	.word	0x00003560


	//   ....[13]....
        /*020c*/ 	.word	0x00003620


	//   ....[14]....
        /*0210*/ 	.word	0x00004b90


	//   ....[15]....
        /*0214*/ 	.word	0x00004c90


	//   ....[16]....
        /*0218*/ 	.word	0x00005690


	//   ....[17]....
        /*021c*/ 	.word	0x000057f0


	//   ....[18]....
        /*0220*/ 	.word	0x000060f0


	//   ....[19]....
        /*0224*/ 	.word	0x00006160


	//   ....[20]....
        /*0228*/ 	.word	0x00008080


	//   ....[21]....
        /*022c*/ 	.word	0x000080b0


	//   ....[22]....
        /*0230*/ 	.word	0x00008160


	//   ....[23]....
        /*0234*/ 	.word	0x00008170


	//   ....[24]....
        /*0238*/ 	.word	0x00009870


	//   ....[25]....
        /*023c*/ 	.word	0x00009890


	//   ....[26]....
        /*0240*/ 	.word	0x00009910


	//   ....[27]....
        /*0244*/ 	.word	0x00009920


	//   ....[28]....
        /*0248*/ 	.word	0x0000a5f0


	//   ....[29]....
        /*024c*/ 	.word	0x0000a600


	//   ....[30]....
        /*0250*/ 	.word	0x0000a610


	//   ....[31]....
        /*0254*/ 	.word	0x0000a620


	//   ....[32]....
        /*0258*/ 	.word	0x0000a630


	//   ....[33]....
        /*025c*/ 	.word	0x0000a650


	//   ....[34]....
        /*0260*/ 	.word	0x0000a660


	//   ....[35]....
        /*0264*/ 	.word	0x0000a670


	//   ....[36]....
        /*0268*/ 	.word	0x0000a690


	//   ....[37]....
        /*026c*/ 	.word	0x0000a6a0


	//   ....[38]....
        /*0270*/ 	.word	0x0000a6b0


	//   ....[39]....
        /*0274*/ 	.word	0x0000a6c0


	//   ....[40]....
        /*0278*/ 	.word	0x0000a6e0


	//   ....[41]....
        /*027c*/ 	.word	0x0000a700


	//   ....[42]....
        /*0280*/ 	.word	0x0000a710


	//   ....[43]....
        /*0284*/ 	.word	0x0000a720


	//   ....[44]....
        /*0288*/ 	.word	0x0000a740


	//   ....[45]....
        /*028c*/ 	.word	0x0000a760


	//   ....[46]....
        /*0290*/ 	.word	0x0000a770


	//   ....[47]....
        /*0294*/ 	.word	0x0000a790


	//   ....[48]....
        /*0298*/ 	.word	0x0000a7b0


	//   ....[49]....
        /*029c*/ 	.word	0x0000a7c0


	//   ....[50]....
        /*02a0*/ 	.word	0x0000a7d0


	//   ....[51]....
        /*02a4*/ 	.word	0x0000a7e0


	//   ....[52]....
        /*02a8*/ 	.word	0x0000a7f0


	//   ....[53]....
        /*02ac*/ 	.word	0x0000a810


	//   ....[54]....
        /*02b0*/ 	.word	0x0000a820


	//   ....[55]....
        /*02b4*/ 	.word	0x0000a830


	//   ....[56]....
        /*02b8*/ 	.word	0x0000a840


	//   ....[57]....
        /*02bc*/ 	.word	0x0000a850


	//   ....[58]....
        /*02c0*/ 	.word	0x0000a860


	//   ....[59]....
        /*02c4*/ 	.word	0x0000a870


	//   ....[60]....
        /*02c8*/ 	.word	0x0000a880


	//   ....[61]....
        /*02cc*/ 	.word	0x0000a8a0


	//   ....[62]....
        /*02d0*/ 	.word	0x0000a8d0


	//   ....[63]....
        /*02d4*/ 	.word	0x0000a900


	//   ....[64]....
        /*02d8*/ 	.word	0x0000a930


	//   ....[65]....
        /*02dc*/ 	.word	0x0000a970


	//   ....[66]....
        /*02e0*/ 	.word	0x0000a9b0


	//   ....[67]....
        /*02e4*/ 	.word	0x0000a9e0


	//   ....[68]....
        /*02e8*/ 	.word	0x0000a9f0


	//   ....[69]....
        /*02ec*/ 	.word	0x0000aa00


	//   ....[70]....
        /*02f0*/ 	.word	0x0000aa10


	//   ....[71]....
        /*02f4*/ 	.word	0x0000aa20


	//   ....[72]....
        /*02f8*/ 	.word	0x0000aa30


	//   ....[73]....
        /*02fc*/ 	.word	0x0000aa40


	//   ....[74]....
        /*0300*/ 	.word	0x0000aa50


	//   ....[75]....
        /*0304*/ 	.word	0x0000aa60


	//   ....[76]....
        /*0308*/ 	.word	0x0000adb0


	//   ....[77]....
        /*030c*/ 	.word	0x0000ae10


	//   ....[78]....
        /*0310*/ 	.word	0x0000ae40


	//   ....[79]....
        /*0314*/ 	.word	0x0000ae80


	//   ....[80]....
        /*0318*/ 	.word	0x0000aec0


	//   ....[81]....
        /*031c*/ 	.word	0x0000af00


	//   ....[82]....
        /*0320*/ 	.word	0x0000b420


	//   ....[83]....
        /*0324*/ 	.word	0x0000b450


	//   ....[84]....
        /*0328*/ 	.word	0x0000be20


	//   ....[85]....
        /*032c*/ 	.word	0x0000cc30


	//   ....[86]....
        /*0330*/ 	.word	0x0000d910


	//   ....[87]....
        /*0334*/ 	.word	0x0000d940


	//   ....[88]....
        /*0338*/ 	.word	0x0000d970


	//   ....[89]....
        /*033c*/ 	.word	0x0000d990


	//   ....[90]....
        /*0340*/ 	.word	0x0000d9a0


	//   ....[91]....
        /*0344*/ 	.word	0x0000da80


	//   ....[92]....
        /*0348*/ 	.word	0x0000f0f0


	//   ....[93]....
        /*034c*/ 	.word	0x0000f6a0


	//   ....[94]....
        /*0350*/ 	.word	0x0000f870


	//   ....[95]....
        /*0354*/ 	.word	0x0000f8c0


	//   ....[96]....
        /*0358*/ 	.word	0x0000f960


	//   ....[97]....
        /*035c*/ 	.word	0x0000fa40


	//   ....[98]....
        /*0360*/ 	.word	0x0000fae0


	//   ....[99]....
        /*0364*/ 	.word	0x0000fbb0


	//----- nvinfo : EIATTR_REG_RECONFIG
	.align		4
.L_257:
        /*0368*/ 	.byte	0x01, 0x54
	.zero		2


	//----- nvinfo : EIATTR_SYSCALL_OFFSETS
	.align		4
        /*036c*/ 	.byte	0x04, 0x46
        /*036e*/ 	.short	(.L_259 - .L_258)


	//   ....[0]....
.L_258:
        /*0370*/ 	.word	0x000013c0


	//   ....[1]....
        /*0374*/ 	.word	0x0000c600


	//   ....[2]....
        /*0378*/ 	.word	0x0000c740


	//   ....[3]....
        /*037c*/ 	.word	0x0000c880


	//   ....[4]....
        /*0380*/ 	.word	0x0000c9a0


	//   ....[5]....
        /*0384*/ 	.word	0x0000d450


	//----- nvinfo : EIATTR_MBARRIER_INSTR_OFFSETS
	.align		4
.L_259:
        /*0388*/ 	.byte	0x04, 0x39
        /*038a*/ 	.short	(.L_261 - .L_260)


	//   ....[0]....
.L_260:
        /*038c*/ 	.word	0x00000260
        /*0390*/ 	.word	0x000000ff
        /*0394*/ 	.word	0x00017000
        /*0398*/ 	.short	0x0100
        /*039a*/ 	.byte	0x08
	.zero		1


	//   ....[1]....
        /*039c*/ 	.word	0x00000270
        /*03a0*/ 	.word	0x000000ff
        /*03a4*/ 	.word	0x00017020
        /*03a8*/ 	.short	0x0100
        /*03aa*/ 	.byte	0x08
	.zero		1


	//   ....[2]....
        /*03ac*/ 	.word	0x00000360
        /*03b0*/ 	.word	0x000000ff
        /*03b4*/ 	.word	0x00017030
        /*03b8*/ 	.short	0x0100
        /*03ba*/ 	.byte	0x08
	.zero		1


	//   ....[3]....
        /*03bc*/ 	.word	0x00000370
        /*03c0*/ 	.word	0x000000ff
        /*03c4*/ 	.word	0x00017040
        /*03c8*/ 	.short	0x0100
        /*03ca*/ 	.byte	0x08
	.zero		1


	//   ....[4]....
        /*03cc*/ 	.word	0x00000380
        /*03d0*/ 	.word	0x000000ff
        /*03d4*/ 	.word	0x00017038
        /*03d8*/ 	.short	0x0100
        /*03da*/ 	.byte	0x08
	.zero		1


	//   ....[5]....
        /*03dc*/ 	.word	0x00000390
        /*03e0*/ 	.word	0x000000ff
        /*03e4*/ 	.word	0x00017048
        /*03e8*/ 	.short	0x0100
        /*03ea*/ 	.byte	0x08
	.zero		1


	//   ....[6]....
        /*03ec*/ 	.word	0x000004c0
        /*03f0*/ 	.word	0x000000ff
        /*03f4*/ 	.word	0x00017050
        /*03f8*/ 	.short	0x0100
        /*03fa*/ 	.byte	0x08
	.zero		1


	//   ....[7]....
        /*03fc*/ 	.word	0x000004d0
        /*0400*/ 	.word	0x000000ff
        /*0404*/ 	.word	0x00017060
        /*0408*/ 	.short	0x0100
        /*040a*/ 	.byte	0x08
	.zero		1


	//   ....[8]....
        /*040c*/ 	.word	0x000004e0
        /*0410*/ 	.word	0x000000ff
        /*0414*/ 	.word	0x00017058
        /*0418*/ 	.short	0x0100
        /*041a*/ 	.byte	0x08
	.zero		1


	//   ....[9]....
        /*041c*/ 	.word	0x000004f0
        /*0420*/ 	.word	0x000000ff
        /*0424*/ 	.word	0x00017068
        /*0428*/ 	.short	0x0100
        /*042a*/ 	.byte	0x08
	.zero		1


	//   ....[10]....
        /*042c*/ 	.word	0x000005e0
        /*0430*/ 	.word	0x000000ff
        /*0434*/ 	.word	0x00017070
        /*0438*/ 	.short	0x0100
        /*043a*/ 	.byte	0x06
	.zero		1


	//   ....[11]....
        /*043c*/ 	.word	0x000005f0
        /*0440*/ 	.word	0x000000ff
        /*0444*/ 	.word	0x00017080
        /*0448*/ 	.short	0x0100
        /*044a*/ 	.byte	0x06
	.zero		1


	//   ....[12]....
        /*044c*/ 	.word	0x00000600
        /*0450*/ 	.word	0x000000ff
        /*0454*/ 	.word	0x00017078
        /*0458*/ 	.short	0x0100
        /*045a*/ 	.byte	0x06
	.zero		1


	//   ....[13]....
        /*045c*/ 	.word	0x00000610
        /*0460*/ 	.word	0x000000ff
        /*0464*/ 	.word	0x00017088
        /*0468*/ 	.short	0x0100
        /*046a*/ 	.byte	0x06
	.zero		1


	//   ....[14]....
        /*046c*/ 	.word	0x00000740
        /*0470*/ 	.word	0x000000ff
        /*0474*/ 	.word	0x00017090
        /*0478*/ 	.short	0x0100
        /*047a*/ 	.byte	0x08
	.zero		1


	//   ....[15]....
        /*047c*/ 	.word	0x00000750
        /*0480*/ 	.word	0x000000ff
        /*0484*/ 	.word	0x000170a0
        /*0488*/ 	.short	0x0100
        /*048a*/ 	.byte	0x08
	.zero		1


	//   ....[16]....
        /*048c*/ 	.word	0x00000760
        /*0490*/ 	.word	0x000000ff
        /*0494*/ 	.word	0x00017098
        /*0498*/ 	.short	0x0100
        /*049a*/ 	.byte	0x08
	.zero		1


	//   ....[17]....
        /*049c*/ 	.word	0x00000770
        /*04a0*/ 	.word	0x000000ff
        /*04a4*/ 	.word	0x000170a8
        /*04a8*/ 	.short	0x0100
        /*04aa*/ 	.byte	0x08
	.zero		1


	//   ....[18]....
        /*04ac*/ 	.word	0x000008a0
        /*04b0*/ 	.word	0x000000ff
        /*04b4*/ 	.word	0x000170b0
        /*04b8*/ 	.short	0x0100
        /*04ba*/ 	.byte	0x08
	.zero		1


	//   ....[19]....
        /*04bc*/ 	.word	0x000008b0
        /*04c0*/ 	.word	0x000000ff
        /*04c4*/ 	.word	0x000170c0
        /*04c8*/ 	.short	0x0100
        /*04ca*/ 	.byte	0x08
	.zero		1


	//   ....[20]....
        /*04cc*/ 	.word	0x000008c0
        /*04d0*/ 	.word	0x000000ff
        /*04d4*/ 	.word	0x000170b8
        /*04d8*/ 	.short	0x0100
        /*04da*/ 	.byte	0x08
	.zero		1


	//   ....[21]....
        /*04dc*/ 	.word	0x000008d0
        /*04e0*/ 	.word	0x000000ff
        /*04e4*/ 	.word	0x000170c8
        /*04e8*/ 	.short	0x0100
        /*04ea*/ 	.byte	0x08
	.zero		1


	//   ....[22]....
        /*04ec*/ 	.word	0x00001690
        /*04f0*/ 	.word	0x000000ff
        /*04f4*/ 	.word	0x00017000
        /*04f8*/ 	.short	0x010a
        /*04fa*/ 	.byte	0x27
	.zero		1


	//   ....[23]....
        /*04fc*/ 	.word	0x00001720
        /*0500*/ 	.word	0x000000ff
        /*0504*/ 	.word	0x00017030
        /*0508*/ 	.short	0x010a
        /*050a*/ 	.byte	0x27
	.zero		1


	//   ....[24]....
        /*050c*/ 	.word	0x00001790
        /*0510*/ 	.word	0x000000ff
        /*0514*/ 	.word	0x00017030
        /*0518*/ 	.short	0x010a
        /*051a*/ 	.byte	0x27
	.zero		1


	//   ....[25]....
        /*051c*/ 	.word	0x00003a60
        /*0520*/ 	.word	0x0000003b
        /*0524*/ 	.word	0x00000000
        /*0528*/ 	.short	0x0101
        /*052a*/ 	.byte	0x3f
	.zero		1


	//   ....[26]....
        /*052c*/ 	.word	0x000044e0
        /*0530*/ 	.word	0x000000ff
        /*0534*/ 	.word	0x00017030
        /*0538*/ 	.short	0x010a
        /*053a*/ 	.byte	0x1a
	.zero		1


	//   ....[27]....
        /*053c*/ 	.word	0x00004520
        /*0540*/ 	.word	0x000000ff
        /*0544*/ 	.word	0x00017030
        /*0548*/ 	.short	0x010a
        /*054a*/ 	.byte	0x1a
	.zero		1


	//   ....[28]....
        /*054c*/ 	.word	0x000046a0
        /*0550*/ 	.word	0x000000ff
        /*0554*/ 	.word	0x00017050
        /*0558*/ 	.short	0x010a
        /*055a*/ 	.byte	0x0e
	.zero		1


	//   ....[29]....
        /*055c*/ 	.word	0x00004aa0
        /*0560*/ 	.word	0x000000ff
        /*0564*/ 	.word	0x00017050
        /*0568*/ 	.short	0x010a
        /*056a*/ 	.byte	0x0e
	.zero		1


	//   ....[30]....
        /*056c*/ 	.word	0x000069a0
        /*0570*/ 	.word	0x00000002
        /*0574*/ 	.word	0x00000000
        /*0578*/ 	.short	0x0101
        /*057a*/ 	.byte	0x3f
	.zero		1


	//   ....[31]....
        /*057c*/ 	.word	0x00006c70
        /*0580*/ 	.word	0x000000ff
        /*0584*/ 	.word	0x00000000
        /*0588*/ 	.short	0x0101
        /*058a*/ 	.byte	0x07
	.zero		1


	//   ....[32]....
        /*058c*/ 	.word	0x00007240
        /*0590*/ 	.word	0x000000ff
        /*0594*/ 	.word	0x00017030
        /*0598*/ 	.short	0x010a
        /*059a*/ 	.byte	0x17
	.zero		1


	//   ....[33]....
        /*059c*/ 	.word	0x00007280
        /*05a0*/ 	.word	0x000000ff
        /*05a4*/ 	.word	0x00017030
        /*05a8*/ 	.short	0x010a
        /*05aa*/ 	.byte	0x17
	.zero		1


	//   ....[34]....
        /*05ac*/ 	.word	0x00007400
        /*05b0*/ 	.word	0x000000ff
        /*05b4*/ 	.word	0x00017050
        /*05b8*/ 	.short	0x010a
        /*05ba*/ 	.byte	0x0e
	.zero		1


	//   ....[35]....
        /*05bc*/ 	.word	0x00008030
        /*05c0*/ 	.word	0x000000ff
        /*05c4*/ 	.word	0x00017050
        /*05c8*/ 	.short	0x010a
        /*05ca*/ 	.byte	0x0e
	.zero		1


	//   ....[36]....
        /*05cc*/ 	.word	0x00008d70
        /*05d0*/ 	.word	0x00000002
        /*05d4*/ 	.word	0x00000000
        /*05d8*/ 	.short	0x0101
        /*05da*/ 	.byte	0x3f
	.zero		1


	//   ....[37]....
        /*05dc*/ 	.word	0x00009080
        /*05e0*/ 	.word	0x000000ff
        /*05e4*/ 	.word	0x00000000
        /*05e8*/ 	.short	0x0101
        /*05ea*/ 	.byte	0x07
	.zero		1


	//   ....[38]....
        /*05ec*/ 	.word	0x00009590
        /*05f0*/ 	.word	0x000000ff
        /*05f4*/ 	.word	0x00017050
        /*05f8*/ 	.short	0x010a
        /*05fa*/ 	.byte	0x0b
	.zero		1


	//   ....[39]....
        /*05fc*/ 	.word	0x000095d0
        /*0600*/ 	.word	0x000000ff
        /*0604*/ 	.word	0x00017050
        /*0608*/ 	.short	0x010a
        /*060a*/ 	.byte	0x0b
	.zero		1


	//   ....[40]....
        /*060c*/ 	.word	0x00009c00
        /*0610*/ 	.word	0x000000ff
        /*0614*/ 	.word	0x00000000
        /*0618*/ 	.short	0x0101
        /*061a*/ 	.byte	0x04
	.zero		1


	//   ....[41]....
        /*061c*/ 	.word	0x0000aee0
        /*0620*/ 	.word	0x000000ff
        /*0624*/ 	.word	0x00000000
        /*0628*/ 	.short	0x0101
        /*062a*/ 	.byte	0x04
	.zero		1


	//   ....[42]....
        /*062c*/ 	.word	0x0000ce40
        /*0630*/ 	.word	0x000000ff
        /*0634*/ 	.word	0x00017080
        /*0638*/ 	.short	0x010a
        /*063a*/ 	.byte	0x26
	.zero		1


	//   ....[43]....
        /*063c*/ 	.word	0x0000d060
        /*0640*/ 	.word	0x000000ff
        /*0644*/ 	.word	0x00017040
        /*0648*/ 	.short	0x010a
        /*064a*/ 	.byte	0x26
	.zero		1


	//   ....[44]....
        /*064c*/ 	.word	0x0000dbc0
        /*0650*/ 	.word	0x000000ff
        /*0654*/ 	.word	0x00017000
        /*0658*/ 	.short	0x0107
        /*065a*/ 	.byte	0x26
	.zero		1


	//   ....[45]....
        /*065c*/ 	.word	0x0000dc00
        /*0660*/ 	.word	0x000000ff
        /*0664*/ 	.word	0x00017000
        /*0668*/ 	.short	0x0101
        /*066a*/ 	.byte	0x26
	.zero		1


	//   ....[46]....
        /*066c*/ 	.word	0x0000dc30
        /*0670*/ 	.word	0x000000ff
        /*0674*/ 	.word	0x00017020
        /*0678*/ 	.short	0x010a
        /*067a*/ 	.byte	0x26
	.zero		1


	//   ....[47]....
        /*067c*/ 	.word	0x0000def0
        /*0680*/ 	.word	0x00000006
        /*0684*/ 	.word	0x00017080
        /*0688*/ 	.short	0x010a
        /*068a*/ 	.byte	0x3f
	.zero		1


	//   ....[48]....
        /*068c*/ 	.word	0x0000e2d0
        /*0690*/ 	.word	0x00000006
        /*0694*/ 	.word	0x00017040
        /*0698*/ 	.short	0x010a
        /*069a*/ 	.byte	0x3f
	.zero		1


	//   ....[49]....
        /*069c*/ 	.word	0x0000e6e0
        /*06a0*/ 	.word	0x00000003
        /*06a4*/ 	.word	0x00017070
        /*06a8*/ 	.short	0x010a
        /*06aa*/ 	.byte	0x3f
	.zero		1


	//   ....[50]....
        /*06ac*/ 	.word	0x0000e740
        /*06b0*/ 	.word	0x00000003
        /*06b4*/ 	.word	0x00017060
        /*06b8*/ 	.short	0x010a
        /*06ba*/ 	.byte	0x3f
	.zero		1


	//   ....[51]....
        /*06bc*/ 	.word	0x0000ea70
        /*06c0*/ 	.word	0x00000003
        /*06c4*/ 	.word	0x00017050
        /*06c8*/ 	.short	0x0101
        /*06ca*/ 	.byte	0x3f
	.zero		1


	//   ....[52]....
        /*06cc*/ 	.word	0x0000eae0
        /*06d0*/ 	.word	0x00000002
        /*06d4*/ 	.word	0x00000000
        /*06d8*/ 	.short	0x0101
        /*06da*/ 	.byte	0x3f
	.zero		1


	//   ....[53]....
        /*06dc*/ 	.word	0x0000ebd0
        /*06e0*/ 	.word	0x00000000
        /*06e4*/ 	.word	0x00017070
        /*06e8*/ 	.short	0x010a
        /*06ea*/ 	.byte	0x3f
	.zero		1


	//   ....[54]....
        /*06ec*/ 	.word	0x0000ec70
        /*06f0*/ 	.word	0x00000000
        /*06f4*/ 	.word	0x00017060
        /*06f8*/ 	.short	0x010a
        /*06fa*/ 	.byte	0x3f
	.zero		1


	//   ....[55]....
        /*06fc*/ 	.word	0x0000efa0
        /*0700*/ 	.word	0x00000000
        /*0704*/ 	.word	0x00017050
        /*0708*/ 	.short	0x0101
        /*070a*/ 	.byte	0x3f
	.zero		1


	//   ....[56]....
        /*070c*/ 	.word	0x0000f000
        /*0710*/ 	.word	0x00000002
        /*0714*/ 	.word	0x00000000
        /*0718*/ 	.short	0x0101
        /*071a*/ 	.byte	0x3f
	.zero		1


	//   ....[57]....
        /*071c*/ 	.word	0x0000f0a0
        /*0720*/ 	.word	0x00000009
        /*0724*/ 	.word	0x00017020
        /*0728*/ 	.short	0x010a
        /*072a*/ 	.byte	0x3f
	.zero		1


	//   ....[58]....
        /*072c*/ 	.word	0x0000f1e0
        /*0730*/ 	.word	0x00000006
        /*0734*/ 	.word	0x00000000
        /*0738*/ 	.short	0x010a
        /*073a*/ 	.byte	0x3f
	.zero		1


	//   ....[59]....
        /*073c*/ 	.word	0x0000f250
        /*0740*/ 	.word	0x00000007
        /*0744*/ 	.word	0x00000000
        /*0748*/ 	.short	0x010a
        /*074a*/ 	.byte	0x3f
	.zero		1


	//   ....[60]....
        /*074c*/ 	.word	0x0000f2a0
        /*0750*/ 	.word	0x00000000
        /*0754*/ 	.word	0x00017060
        /*0758*/ 	.short	0x010a
        /*075a*/ 	.byte	0x3f
	.zero		1


	//   ....[61]....
        /*075c*/ 	.word	0x0000f2f0
        /*0760*/ 	.word	0x00000005
        /*0764*/ 	.word	0x00017060
        /*0768*/ 	.short	0x010a
        /*076a*/ 	.byte	0x3f
	.zero		1


	//   ....[62]....
        /*076c*/ 	.word	0x0000f330
        /*0770*/ 	.word	0x00000000
        /*0774*/ 	.word	0x00017080
        /*0778*/ 	.short	0x010a
        /*077a*/ 	.byte	0x3f
	.zero		1


	//   ....[63]....
        /*077c*/ 	.word	0x0000f350
        /*0780*/ 	.word	0x00000005
        /*0784*/ 	.word	0x00017080
        /*0788*/ 	.short	0x010a
        /*078a*/ 	.byte	0x3f
	.zero		1


	//   ....[64]....
        /*078c*/ 	.word	0x0000f3c0
        /*0790*/ 	.word	0x00000003
        /*0794*/ 	.word	0x00017000
        /*0798*/ 	.short	0x010a
        /*079a*/ 	.byte	0x3f
	.zero		1


	//   ....[65]....
        /*079c*/ 	.word	0x0000f420
        /*07a0*/ 	.word	0x00000003
        /*07a4*/ 	.word	0x00017030
        /*07a8*/ 	.short	0x010a
        /*07aa*/ 	.byte	0x3f
	.zero		1


	//   ....[66]....
        /*07ac*/ 	.word	0x0000f480
        /*07b0*/ 	.word	0x0000000b
        /*07b4*/ 	.word	0x00017030
        /*07b8*/ 	.short	0x010a
        /*07ba*/ 	.byte	0x3f
	.zero		1


	//   ....[67]....
        /*07bc*/ 	.word	0x0000f4e0
        /*07c0*/ 	.word	0x00000029
        /*07c4*/ 	.word	0x00017050
        /*07c8*/ 	.short	0x010a
        /*07ca*/ 	.byte	0x3f
	.zero		1


	//   ....[68]....
        /*07cc*/ 	.word	0x0000f540
        /*07d0*/ 	.word	0x00000009
        /*07d4*/ 	.word	0x00017030
        /*07d8*/ 	.short	0x010a
        /*07da*/ 	.byte	0x3f
	.zero		1


	//   ....[69]....
        /*07dc*/ 	.word	0x0000f5a0
        /*07e0*/ 	.word	0x0000000b
        /*07e4*/ 	.word	0x00017050
        /*07e8*/ 	.short	0x010a
        /*07ea*/ 	.byte	0x3f
	.zero		1


	//   ....[70]....
        /*07ec*/ 	.word	0x0000f600
        /*07f0*/ 	.word	0x00000005
        /*07f4*/ 	.word	0x00017050
        /*07f8*/ 	.short	0x010a
        /*07fa*/ 	.byte	0x3f
	.zero		1


	//   ....[71]....
        /*07fc*/ 	.word	0x0000f760
        /*0800*/ 	.word	0x00000003
        /*0804*/ 	.word	0x00017080
        /*0808*/ 	.short	0x010a
        /*080a*/ 	.byte	0x3f
	.zero		1


	//   ....[72]....
        /*080c*/ 	.word	0x0000f7c0
        /*0810*/ 	.word	0x00000003
        /*0814*/ 	.word	0x00017040
        /*0818*/ 	.short	0x010a
        /*081a*/ 	.byte	0x3f
	.zero		1


	//   ....[73]....
        /*081c*/ 	.word	0x0000fbf0
        /*0820*/ 	.word	0x00000003
        /*0824*/ 	.word	0x00017020
        /*0828*/ 	.short	0x010a
        /*082a*/ 	.byte	0x3f
	.zero		1


	//   ....[74]....
        /*082c*/ 	.word	0x0000fc40
        /*0830*/ 	.word	0x00000006
        /*0834*/ 	.word	0x00017080
        /*0838*/ 	.short	0x010a
        /*083a*/ 	.byte	0x3f
	.zero		1


	//   ....[75]....
        /*083c*/ 	.word	0x0000fc90
        /*0840*/ 	.word	0x00000006
        /*0844*/ 	.word	0x00017040
        /*0848*/ 	.short	0x010a
        /*084a*/ 	.byte	0x3f
	.zero		1


	//   ....[76]....
        /*084c*/ 	.word	0x0000fce0
        /*0850*/ 	.word	0x00000003
        /*0854*/ 	.word	0x00017070
        /*0858*/ 	.short	0x010a
        /*085a*/ 	.byte	0x3f
	.zero		1


	//   ....[77]....
        /*085c*/ 	.word	0x0000fd30
        /*0860*/ 	.word	0x00000003
        /*0864*/ 	.word	0x00017060
        /*0868*/ 	.short	0x010a
        /*086a*/ 	.byte	0x3f
	.zero		1


	//   ....[78]....
        /*086c*/ 	.word	0x0000fd80
        /*0870*/ 	.word	0x00000000
        /*0874*/ 	.word	0x00017070
        /*0878*/ 	.short	0x010a
        /*087a*/ 	.byte	0x3f
	.zero		1


	//   ....[79]....
        /*087c*/ 	.word	0x0000fdd0
        /*0880*/ 	.word	0x00000000
        /*0884*/ 	.word	0x00017060
        /*0888*/ 	.short	0x010a
        /*088a*/ 	.byte	0x3f
	.zero		1


	//   ....[80]....
        /*088c*/ 	.word	0x0000fe20
        /*0890*/ 	.word	0x00000009
        /*0894*/ 	.word	0x00017020
        /*0898*/ 	.short	0x010a
        /*089a*/ 	.byte	0x3f
	.zero		1


	//   ....[81]....
        /*089c*/ 	.word	0x0000fe70
        /*08a0*/ 	.word	0x00000006
        /*08a4*/ 	.word	0x00000000
        /*08a8*/ 	.short	0x010a
        /*08aa*/ 	.byte	0x3f
	.zero		1


	//   ....[82]....
        /*08ac*/ 	.word	0x0000fec0
        /*08b0*/ 	.word	0x00000007
        /*08b4*/ 	.word	0x00000000
        /*08b8*/ 	.short	0x010a
        /*08ba*/ 	.byte	0x3f
	.zero		1


	//   ....[83]....
        /*08bc*/ 	.word	0x0000ff10
        /*08c0*/ 	.word	0x00000000
        /*08c4*/ 	.word	0x00017060
        /*08c8*/ 	.short	0x010a
        /*08ca*/ 	.byte	0x3f
	.zero		1


	//   ....[84]....
        /*08cc*/ 	.word	0x0000ff60
        /*08d0*/ 	.word	0x00000005
        /*08d4*/ 	.word	0x00017060
        /*08d8*/ 	.short	0x010a
        /*08da*/ 	.byte	0x3f
	.zero		1


	//   ....[85]....
        /*08dc*/ 	.word	0x0000ffb0
        /*08e0*/ 	.word	0x00000000
        /*08e4*/ 	.word	0x00017080
        /*08e8*/ 	.short	0x010a
        /*08ea*/ 	.byte	0x3f
	.zero		1


	//----- nvinfo : EIATTR_NUM_MBARRIERS
	.align		4
.L_261:
        /*08ec*/ 	.byte	0x03, 0x38
        /*08ee*/ 	.short	0x0016


	//----- nvinfo : EIATTR_EXIT_INSTR_OFFSETS
	.align		4
        /*08f0*/ 	.byte	0x04, 0x1c
        /*08f2*/ 	.short	(.L_263 - .L_262)


	//   ....[0]....
.L_262:
        /*08f4*/ 	.word	0x0000f3a0


	//----- nvinfo : EIATTR_MAX_THREADS
	.align		4
.L_263:
        /*08f8*/ 	.byte	0x04, 0x05
        /*08fa*/ 	.short	(.L_265 - .L_264)
.L_264:
        /*08fc*/ 	.word	0x00000200
        /*0900*/ 	.word	0x00000001
        /*0904*/ 	.word	0x00000001


	//----- nvinfo : EIATTR_CRS_STACK_SIZE
	.align		4
.L_265:
        /*0908*/ 	.byte	0x04, 0x1e
        /*090a*/ 	.short	(.L_267 - .L_266)
.L_266:
        /*090c*/ 	.word	0x00000000


	//----- nvinfo : EIATTR_CBANK_PARAM_SIZE
	.align		4
.L_267:
        /*0910*/ 	.byte	0x03, 0x19
        /*0912*/ 	.short	0x0a70


	//----- nvinfo : EIATTR_PARAM_CBANK
	.align		4
        /*0914*/ 	.byte	0x04, 0x0a
        /*0916*/ 	.short	(.L_269 - .L_268)
	.align		4
.L_268:
        /*0918*/ 	.word	index@(.nv.constant0._ZN7cutlass13device_kernelIN5flash11enable_sm90INS1_16FlashAttnFwdSm90INS1_25CollectiveMainloopFwdSm90ILi2EN4cute5tupleIJNS5_1CILi1EEES8_S8_EEENS6_IJNS7_ILi192EEENS7_ILi128EEENS7_ILi96EEEEEELi96ENS_12float_e4m3_tEfNS_4arch4Sm90ELb1ELb0ELb1ELb0ELb0ELb0ELb0ELb1ELb1ELb1ELb1ELb0EEENS1_21CollectiveEpilogueFwdINS6_IJSA_SC_SB_EEES9_NS_10bfloat16_tESG_Li384ELb0ELb1ELb1ELb1EEENS1_19SingleTileSchedulerILb0ELb1ELb1ELi192EEEEEEEEEvNT_6ParamsE)
        /*091c*/ 	.short	0x0210
        /*091e*/ 	.short	0x0a70


	//----- nvinfo : EIATTR_SW_WAR
	.align		4
.L_269:
        /*0920*/ 	.byte	0x04, 0x36
        /*0922*/ 	.short	(.L_271 - .L_270)
.L_270:
        /*0924*/ 	.word	0x00000008
.L_271:


//--------------------- .nv.info._ZN7cutlass13device_kernelIN5flash11enable_sm90INS1_16FlashAttnFwdSm90INS1_25CollectiveMainloopFwdSm90ILi2EN4cute5tupleIJNS5_1CILi1EEES8_S8_EEENS6_IJNS7_ILi192EEENS7_ILi128EEENS7_ILi96EEEEEELi96ENS_12float_e4m3_tEfNS_4arch4Sm90ELb1ELb0ELb1ELb1ELb0ELb0ELb0ELb1ELb1ELb1ELb1ELb0EEENS1_21CollectiveEpilogueFwdINS6_IJSA_SC_SB_EEES9_NS_10bfloat16_tESG_Li384ELb1ELb1ELb1ELb1EEENS1_36VarlenDynamicPersistentTileSchedulerILi192ELi128ELi384ELi128ELb1ELb1ELb1ELb1ELb1ELb1EEEEEEEEEvNT_6ParamsE --------------------------
	.section	.nv.info._ZN7cutlass13device_kernelIN5flash11enable_sm90INS1_16FlashAttnFwdSm90INS1_25CollectiveMainloopFwdSm90ILi2EN4cute5tupleIJNS5_1CILi1EEES8_S8_EEENS6_IJNS7_ILi192EEENS7_ILi128EEENS7_ILi96EEEEEELi96ENS_12float_e4m3_tEfNS_4arch4Sm90ELb1ELb0ELb1ELb1ELb0ELb0ELb0ELb1ELb1ELb1ELb1ELb0EEENS1_21CollectiveEpilogueFwdINS6_IJSA_SC_SB_EEES9_NS_10bfloat16_tESG_Li384ELb1ELb1ELb1ELb1EEENS1_36VarlenDynamicPersistentTileSchedulerILi192ELi128ELi384ELi128ELb1ELb1ELb1ELb1ELb1ELb1EEEEEEEEEvNT_6ParamsE,"",@"SHT_CUDA_INFO"
	.sectionflags	@""
	.align	4


	//----- nvinfo : EIATTR_CUDA_API_VERSION
	.align		4
        /*0000*/ 	.byte	0x04, 0x37
        /*0002*/ 	.short	(.L_273 - .L_272)
.L_272:
        /*0004*/ 	.word	0x00000082


	//----- nvinfo : EIATTR_KPARAM_INFO
	.align		4
.L_273:
        /*0008*/ 	.byte	0x04, 0x17
        /*000a*/ 	.short	(.L_275 - .L_274)
.L_274:
        /*000c*/ 	.word	0x00000000
        /*0010*/ 	.short	0x0000
        /*0012*/ 	.short	0x0070
        /*0014*/ 	.byte	0x00, 0xf0, 0x01, 0x2a


	//----- nvinfo : EIATTR_SPARSE_MMA_MASK
	.align		4
.L_275:
        /*0018*/ 	.byte	0x03, 0x50
        /*001a*/ 	.short	0x0000


	//----- nvinfo : EIATTR_MAXREG_COUNT
	.align		4
        /*001c*/ 	.byte	0x03, 0x1b
        /*001e*/ 	.short	0x0080


	//----- nvinfo : EIATTR_NUM_BARRIERS
	.align		4
        /*0020*/ 	.byte	0x02, 0x4c
        /*0022*/ 	.byte	0x09
	.zero		1


	//----- nvinfo : EIATTR_EXTERNS
	.align		4
        /*0024*/ 	.byte	0x04, 0x0f
        /*0026*/ 	.short	(.L_277 - .L_276)


	//   ....[0]....
	.align		4
.L_276:
        /*0028*/ 	.word	index@(__assertfail)


	//----- nvinfo : EIATTR_ANNOTATIONS
	.align		4
.L_277:
        /*002c*/ 	.byte	0x04, 0x55
        /*002e*/ 	.short	(.L_279 - .L_278)


	//   ....[0]....
.L_278:
        /* <DEDUP_REMOVED lines=12> */


	//----- nvinfo : EIATTR_MERCURY_ISA_VERSION
	.align		4
.L_279:
        /*00e0*/ 	.byte	0x03, 0x5f
        /*00e2*/ 	.short	0x0101


	//----- nvinfo : EIATTR_UNUSED_LOAD_BYTE_OFFSET
	.align		4
        /*00e4*/ 	.byte	0x04, 0x44
        /*00e6*/ 	.short	(.L_281 - .L_280)


	//   ....[0]....
.L_280:
        /*00e8*/ 	.word	0x00000a00
        /*00ec*/ 	.word	0x0000fff0


	//   ....[1]....
        /*00f0*/ 	.word	0x0000a440
        /*00f4*/ 	.word	0x0000fff0


	//----- nvinfo : EIATTR_INT_WARP_WIDE_INSTR_OFFSETS
	.align		4
.L_281:
        /*00f8*/ 	.byte	0x04, 0x31
        /*00fa*/ 	.short	(.L_283 - .L_282)


	//   ....[0]....
.L_282:
        /*00fc*/ 	.word	0x00000130


	//   ....[1]....
        /*0100*/ 	.word	0x00000170


	//   ....[2]....
        /*0104*/ 	.word	0x000001e0


	//   ....[3]....
        /*0108*/ 	.word	0x0000f430


	//   ....[4]....
        /*010c*/ 	.word	0x0000f4c0


	//   ....[5]....
        /*0110*/ 	.word	0x00011da0


	//   ....[6]....
        /*0114*/ 	.word	0x00011e30


	//----- nvinfo : EIATTR_COOP_GROUP_MASK_REGIDS
	.align		4
.L_283:
        /*0118*/ 	.byte	0x04, 0x29
        /*011a*/ 	.short	(.L_285 - .L_284)


	//   ....[0]....
.L_284:
        /*011c*/ 	.word	0xffffffff


	//   ....[1]....
        /*0120*/ 	.word	0xffffffff


	//   ....[2]....
        /*0124*/ 	.word	0xffffffff


	//   ....[3]....
        /*0128*/ 	.word	0xffffffff


	//   ....[4]....
        /*012c*/ 	.word	0xffffffff


	//   ....[5]....
        /*0130*/ 	.word	0xffffffff


	//   ....[6]....
        /*0134*/ 	.word	0xffffffff


	//   ....[7]....
        /*0138*/ 	.word	0xffffffff


	//   ....[8]....
        /*013c*/ 	.word	0xffffffff


	//   ....[9]....
        /*0140*/ 	.word	0xffffffff


	//   ....[10]....
        /*0144*/ 	.word	0xffffffff


	//   ....[11]....
        /*0148*/ 	.word	0xffffffff


	//   ....[12]....
        /*014c*/ 	.word	0xffffffff


	//   ....[13]....
        /*0150*/ 	.word	0xffffffff


	//   ....[14]....
        /*0154*/ 	.word	0xffffffff


	//   ....[15]....
        /*0158*/ 	.word	0xffffffff


	//   ....[16]....
        /*015c*/ 	.word	0xffffffff


	//   ....[17]....
        /*0160*/ 	.word	0xffffffff


	//   ....[18]....
        /*0164*/ 	.word	0xffffffff


	//   ....[19]....
        /*0168*/ 	.word	0xffffffff


	//   ....[20]....
        /*016c*/ 	.word	0xffffffff


	//   ....[21]....
        /*0170*/ 	.word	0xffffffff


	//   ....[22]....
        /*0174*/ 	.word	0xffffffff


	//   ....[23]....
        /*0178*/ 	.word	0xffffffff


	//   ....[24]....
        /*017c*/ 	.word	0xffffffff


	//   ....[25]....
        /*0180*/ 	.word	0xffffffff


	//   ....[26]....
        /*0184*/ 	.word	0xffffffff


	//   ....[27]....
        /*0188*/ 	.word	0xffffffff


	//   ....[28]....
        /*018c*/ 	.word	0xffffffff


	//   ....[29]....
        /*0190*/ 	.word	0xffffffff


	//   ....[30]....
        /*0194*/ 	.word	0xffffffff


	//   ....[31]....
        /*0198*/ 	.word	0xffffffff


	//   ....[32]....
        /*019c*/ 	.word	0xffffffff


	//   ....[33]....
        /*01a0*/ 	.word	0xffffffff


	//   ....[34]....
        /*01a4*/ 	.word	0xffffffff


	//   ....[35]....
        /*01a8*/ 	.word	0xffffffff


	//   ....[36]....
        /*01ac*/ 	.word	0xffffffff


	//   ....[37]....
        /*01b0*/ 	.word	0xffffffff


	//   ....[38]....
        /*01b4*/ 	.word	0xffffffff


	//   ....[39]....
        /*01b8*/ 	.word	0xffffffff


	//   ....[40]....
        /*01bc*/ 	.word	0xffffffff


	//   ....[41]....
        /*01c0*/ 	.word	0xffffffff


	//   ....[42]....
        /*01c4*/ 	.word	0xffffffff


	//   ....[43]....
        /*01c8*/ 	.word	0xffffffff


	//   ....[44]....
        /*01cc*/ 	.word	0xffffffff


	//   ....[45]....
        /*01d0*/ 	.word	0xffffffff


	//   ....[46]....
        /*01d4*/ 	.word	0xffffffff


	//   ....[47]....
        /*01d8*/ 	.word	0xffffffff


	//   ....[48]....
        /*01dc*/ 	.word	0xffffffff


	//   ....[49]....
        /*01e0*/ 	.word	0xffffffff


	//   ....[50]....
        /*01e4*/ 	.word	0xffffffff


	//   ....[51]....
        /*01e8*/ 	.word	0xffffffff


	//   ....[52]....
        /*01ec*/ 	.word	0xffffffff


	//   ....[53]....
        /*01f0*/ 	.word	0xffffffff


	//   ....[54]....
        /*01f4*/ 	.word	0xffffffff


	//   ....[55]....
        /*01f8*/ 	.word	0xffffffff


	//   ....[56]....
        /*01fc*/ 	.word	0xffffffff


	//   ....[57]....
        /*0200*/ 	.word	0xffffffff


	//   ....[58]....
        /*0204*/ 	.word	0xffffffff


	//   ....[59]....
        /*0208*/ 	.word	0xffffffff


	//   ....[60]....
        /*020c*/ 	.word	0xffffffff


	//   ....[61]....
        /*0210*/ 	.word	0xffffffff


	//   ....[62]....
        /*0214*/ 	.word	0xffffffff


	//   ....[63]....
        /*0218*/ 	.word	0xffffffff


	//   ....[64]....
        /*021c*/ 	.word	0xffffffff


	//   ....[65]....
        /*0220*/ 	.word	0xffffffff


	//   ....[66]....
        /*0224*/ 	.word	0xffffffff


	//   ....[67]....
        /*0228*/ 	.word	0xffffffff


	//   ....[68]....
        /*022c*/ 	.word	0xffffffff


	//   ....[69]....
        /*0230*/ 	.word	0xffffffff


	//   ....[70]....
        /*0234*/ 	.word	0xffffffff


	//   ....[71]....
        /*0238*/ 	.word	0xffffffff


	//   ....[72]....
        /*023c*/ 	.word	0xffffffff


	//   ....[73]....
        /*0240*/ 	.word	0xffffffff


	//   ....[74]....
        /*0244*/ 	.word	0xffffffff


	//   ....[75]....
        /*0248*/ 	.word	0xffffffff


	//   ....[76]....
        /*024c*/ 	.word	0xffffffff


	//   ....[77]....
        /*0250*/ 	.word	0xffffffff


	//   ....[78]....
        /*0254*/ 	.word	0xffffffff


	//   ....[79]....
        /*0258*/ 	.word	0xffffffff


	//   ....[80]....
        /*025c*/ 	.word	0xffffffff


	//   ....[81]....
        /*0260*/ 	.word	0xffffffff


	//   ....[82]....
        /*0264*/ 	.word	0xffffffff


	//   ....[83]....
        /*0268*/ 	.word	0xffffffff


	//   ....[84]....
        /*026c*/ 	.word	0xffffffff


	//   ....[85]....
        /*0270*/ 	.word	0xffffffff


	//   ....[86]....
        /*0274*/ 	.word	0xffffffff


	//   ....[87]....
        /*0278*/ 	.word	0xffffffff


	//   ....[88]....
        /*027c*/ 	.word	0xffffffff


	//   ....[89]....
        /*0280*/ 	.word	0xffffffff


	//   ....[90]....
        /*0284*/ 	.word	0xffffffff


	//   ....[91]....
        /*0288*/ 	.word	0xffffffff


	//   ....[92]....
        /*028c*/ 	.word	0xffffffff


	//   ....[93]....
        /*0290*/ 	.word	0xffffffff


	//   ....[94]....
        /*0294*/ 	.word	0xffffffff


	//   ....[95]....
        /*0298*/ 	.word	0xffffffff


	//   ....[96]....
        /*029c*/ 	.word	0xffffffff


	//   ....[97]....
        /*02a0*/ 	.word	0xffffffff


	//   ....[98]....
        /*02a4*/ 	.word	0xffffffff


	//   ....[99]....
        /*02a8*/ 	.word	0xffffffff


	//   ....[100]....
        /*02ac*/ 	.word	0xffffffff


	//   ....[101]....
        /*02b0*/ 	.word	0xffffffff


	//   ....[102]....
        /*02b4*/ 	.word	0xffffffff


	//   ....[103]....
        /*02b8*/ 	.word	0xffffffff


	//   ....[104]....
        /*02bc*/ 	.word	0xffffffff


	//   ....[105]....
        /*02c0*/ 	.word	0xffffffff


	//   ....[106]....
        /*02c4*/ 	.word	0xffffffff


	//   ....[107]....
        /*02c8*/ 	.word	0xffffffff


	//   ....[108]....
        /*02cc*/ 	.word	0xffffffff


	//   ....[109]....
        /*02d0*/ 	.word	0xffffffff


	//   ....[110]....
        /*02d4*/ 	.word	0xffffffff


	//   ....[111]....
        /*02d8*/ 	.word	0xffffffff


	//   ....[112]....
        /*02dc*/ 	.word	0xffffffff


	//   ....[113]....
        /*02e0*/ 	.word	0xffffffff


	//   ....[114]....
        /*02e4*/ 	.word	0xffffffff


	//   ....[115]....
        /*02e8*/ 	.word	0xffffffff


	//   ....[116]....
        /*02ec*/ 	.word	0xffffffff


	//   ....[117]....
        /*02f0*/ 	.word	0xffffffff


	//   ....[118]....
        /*02f4*/ 	.word	0xffffffff


	//   ....[119]....
        /*02f8*/ 	.word	0xffffffff


	//   ....[120]....
        /*02fc*/ 	.word	0xffffffff


	//   ....[121]....
        /*0300*/ 	.word	0xffffffff


	//   ....[122]....
        /*0304*/ 	.word	0xffffffff


	//   ....[123]....
        /*0308*/ 	.word	0xffffffff


	//   ....[124]....
        /*030c*/ 	.word	0xffffffff


	//   ....[125]....
        /*0310*/ 	.word	0xffffffff


	//   ....[126]....
        /*0314*/ 	.word	0xffffffff


	//   ....[127]....
        /*0318*/ 	.word	0xffffffff


	//   ....[128]....
        /*031c*/ 	.word	0xffffffff


	//   ....[129]....
        /*0320*/ 	.word	0xffffffff


	//   ....[130]....
        /*0324*/ 	.word	0xffffffff


	//   ....[131]....
        /*0328*/ 	.word	0xffffffff


	//   ....[132]....
        /*032c*/ 	.word	0xffffffff


	//   ....[133]....
        /*0330*/ 	.word	0xffffffff


	//   ....[134]....
        /*0334*/ 	.word	0xffffffff


	//   ....[135]....
        /*0338*/ 	.word	0x0500000f


	//   ....[136]....
        /*033c*/ 	.word	0x0500000f


	//   ....[137]....
        /*0340*/ 	.word	0x0500000f


	//   ....[138]....
        /*0344*/ 	.word	0x0500000f


	//   ....[139]....
        /*0348*/ 	.word	0x0500000f


	//   ....[140]....
        /*034c*/ 	.word	0x0500000f


	//   ....[141]....
        /*0350*/ 	.word	0x0500000f


	//   ....[142]....
        /*0354*/ 	.word	0x0500000f


	//----- nvinfo : EIATTR_COOP_GROUP_INSTR_OFFSETS
	.align		4
.L_285:
        /*0358*/ 	.byte	0x04, 0x28
        /*035a*/ 	.short	(.L_287 - .L_286)


	//   ....[0]....
.L_286:
        /*035c*/ 	.word	0x00000060


	//   ....[1]....
        /*0360*/ 	.word	0x00000140


	//   ....[2]....
        /*0364*/ 	.word	0x00000190


	//   ....[3]....
        /*0368*/ 	.word	0x000003c0


	//   ....[4]....
        /*036c*/ 	.word	0x00000520


	//   ....[5]....
        /*0370*/ 	.word	0x00000640


	//   ....[6]....
        /*0374*/ 	.word	0x000007a0


	//   ....[7]....
        /*0378*/ 	.word	0x00001ae0


	//   ....[8]....
        /*037c*/ 	.word	0x000024e0


	//   ....[9]....
        /*0380*/ 	.word	0x00002c60


	//   ....[10]....
        /*0384*/ 	.word	0x00003110


	//   ....[11]....
        /*0388*/ 	.word	0x000031b0


	//   ....[12]....
        /*038c*/ 	.word	0x00003bf0


	//   ....[13]....
        /*0390*/ 	.word	0x00003c70


	//   ....[14]....
        /*0394*/ 	.word	0x000054a0


	//   ....[15]....
        /*0398*/ 	.word	0x00005660


	//   ....[16]....
        /*039c*/ 	.word	0x00005d40


	//   ....[17]....
        /*03a0*/ 	.word	0x00005e60


	//   ....[18]....
        /*03a4*/ 	.word	0x000066b0


	//   ....[19]....
        /*03a8*/ 	.word	0x00006710


	//   ....[20]....
        /*03ac*/ 	.word	0x00008780


	//   ....[21]....
        /*03b0*/ 	.word	0x000087a0


	//   ....[22]....
        /*03b4*/ 	.word	0x000087c0


	//   ....[23]....
        /*03b8*/ 	.word	0x000087e0


	//   ....[24]....
        /*03bc*/ 	.word	0x00009d80


	//   ....[25]....
        /*03c0*/ 	.word	0x00009d90


	//   ....[26]....
        /*03c4*/ 	.word	0x00009e10


	//   ....[27]....
        /*03c8*/ 	.word	0x00009e20


	//   ....[28]....
        /*03cc*/ 	.word	0x0000a8b0


	//   ....[29]....
        /*03d0*/ 	.word	0x0000a8c0


	//   ....[30]....
        /*03d4*/ 	.word	0x0000a8d0


	//   ....[31]....
        /*03d8*/ 	.word	0x0000a8f0


	//   ....[32]....
        /*03dc*/ 	.word	0x0000a920


	//   ....[33]....
        /*03e0*/ 	.word	0x0000a980


	//   ....[34]....
        /*03e4*/ 	.word	0x0000a9c0


	//   ....[35]....
        /*03e8*/ 	.word	0x0000a9f0


	//   ....[36]....
        /*03ec*/ 	.word	0x0000aa20


	//   ....[37]....
        /*03f0*/ 	.word	0x0000aa60


	//   ....[38]....
        /*03f4*/ 	.word	0x0000aa90


	//   ....[39]....
        /*03f8*/ 	.word	0x0000aac0


	//   ....[40]....
        /*03fc*/ 	.word	0x0000ab00


	//   ....[41]....
        /*0400*/ 	.word	0x0000ab30


	//   ....[42]....
        /*0404*/ 	.word	0x0000ab60


	//   ....[43]....
        /*0408*/ 	.word	0x0000ab90


	//   ....[44]....
        /*040c*/ 	.word	0x0000abc0


	//   ....[45]....
        /*0410*/ 	.word	0x0000abf0


	//   ....[46]....
        /*0414*/ 	.word	0x0000ac20


	//   ....[47]....
        /*0418*/ 	.word	0x0000ac50


	//   ....[48]....
        /*041c*/ 	.word	0x0000ac80


	//   ....[49]....
        /*0420*/ 	.word	0x0000acb0


	//   ....[50]....
        /*0424*/ 	.word	0x0000ace0


	//   ....[51]....
        /*0428*/ 	.word	0x0000ad10


	//   ....[52]....
        /*042c*/ 	.word	0x0000ad20


	//   ....[53]....
        /*0430*/ 	.word	0x0000ad30


	//   ....[54]....
        /*0434*/ 	.word	0x0000ad50


	//   ....[55]....
        /*0438*/ 	.word	0x0000ad70


	//   ....[56]....
        /*043c*/ 	.word	0x0000ad80


	//   ....[57]....
        /*0440*/ 	.word	0x0000ad90


	//   ....[58]....
        /*0444*/ 	.word	0x0000ada0


	//   ....[59]....
        /*0448*/ 	.word	0x0000adb0


	//   ....[60]....
        /*044c*/ 	.word	0x0000adc0


	//   ....[61]....
        /*0450*/ 	.word	0x0000add0


	//   ....[62]....
        /*0454*/ 	.word	0x0000ade0


	//   ....[63]....
        /*0458*/ 	.word	0x0000adf0


	//   ....[64]....
        /*045c*/ 	.word	0x0000ae00


	//   ....[65]....
        /*0460*/ 	.word	0x0000ae10


	//   ....[66]....
        /*0464*/ 	.word	0x0000ae40


	//   ....[67]....
        /*0468*/ 	.word	0x0000ae70


	//   ....[68]....
        /*046c*/ 	.word	0x0000aea0


	//   ....[69]....
        /*0470*/ 	.word	0x0000aeb0


	//   ....[70]....
        /*0474*/ 	.word	0x0000aec0


	//   ....[71]....
        /*0478*/ 	.word	0x0000aed0


	//   ....[72]....
        /*047c*/ 	.word	0x0000aef0


	//   ....[73]....
        /*0480*/ 	.word	0x0000af10


	//   ....[74]....
        /*0484*/ 	.word	0x0000af40


	//   ....[75]....
        /*0488*/ 	.word	0x0000af70


	//   ....[76]....
        /*048c*/ 	.word	0x0000b790


	//   ....[77]....
        /*0490*/ 	.word	0x0000b7a0


	//   ....[78]....
        /*0494*/ 	.word	0x0000b7b0


	//   ....[79]....
        /*0498*/ 	.word	0x0000b7f0


	//   ....[80]....
        /*049c*/ 	.word	0x0000bf00


	//   ....[81]....
        /*04a0*/ 	.word	0x0000bf10


	//   ....[82]....
        /*04a4*/ 	.word	0x0000c010


	//   ....[83]....
        /*04a8*/ 	.word	0x0000c030


	//   ....[84]....
        /*04ac*/ 	.word	0x0000c540


	//   ....[85]....
        /*04b0*/ 	.word	0x0000c550


	//   ....[86]....
        /*04b4*/ 	.word	0x0000c890


	//   ....[87]....
        /*04b8*/ 	.word	0x0000c8a0


	//   ....[88]....
        /*04bc*/ 	.word	0x0000d500


	//   ....[89]....
        /*04c0*/ 	.word	0x0000d510


	//   ....[90]....
        /*04c4*/ 	.word	0x0000d610


	//   ....[91]....
        /*04c8*/ 	.word	0x0000d630


	//   ....[92]....
        /*04cc*/ 	.word	0x0000d7a0


	//   ....[93]....
        /*04d0*/ 	.word	0x0000d9a0


	//   ....[94]....
        /*04d4*/ 	.word	0x0000d9d0


	//   ....[95]....
        /*04d8*/ 	.word	0x0000da00


	//   ....[96]....
        /*04dc*/ 	.word	0x0000da30


	//   ....[97]....
        /*04e0*/ 	.word	0x0000da60


	//   ....[98]....
        /*04e4*/ 	.word	0x0000dab0


	//   ....[99]....
        /*04e8*/ 	.word	0x0000dc50


	//   ....[100]....
        /*04ec*/ 	.word	0x0000dc80


	//   ....[101]....
        /*04f0*/ 	.word	0x0000dcb0


	//   ....[102]....
        /*04f4*/ 	.word	0x0000dce0


	//   ....[103]....
        /*04f8*/ 	.word	0x0000dd10


	//   ....[104]....
        /*04fc*/ 	.word	0x0000dd40


	//   ....[105]....
        /*0500*/ 	.word	0x0000ddd0


	//   ....[106]....
        /*0504*/ 	.word	0x0000de30


	//   ....[107]....
        /*0508*/ 	.word	0x0000de40


	//   ....[108]....
        /*050c*/ 	.word	0x0000de90


	//   ....[109]....
        /*0510*/ 	.word	0x0000fb70


	//   ....[110]....
        /*0514*/ 	.word	0x00010980


	//   ....[111]....
        /*0518*/ 	.word	0x000109b0


	//   ....[112]....
        /*051c*/ 	.word	0x000109d0


	//   ....[113]....
        /*0520*/ 	.word	0x000109e0


	//   ....[114]....
        /*0524*/ 	.word	0x000109f0


	//   ....[115]....
        /*0528*/ 	.word	0x00010a00


	//   ....[116]....
        /*052c*/ 	.word	0x00012570


	//   ....[117]....
        /*0530*/ 	.word	0x00012590


	//   ....[118]....
        /*0534*/ 	.word	0x000125c0


	//   ....[119]....
        /*0538*/ 	.word	0x00012600


	//   ....[120]....
        /*053c*/ 	.word	0x00012640


	//   ....[121]....
        /*0540*/ 	.word	0x00012670


	//   ....[122]....
        /*0544*/ 	.word	0x00012680


	//   ....[123]....
        /*0548*/ 	.word	0x000126b0


	//   ....[124]....
        /*054c*/ 	.word	0x00012810


	//   ....[125]....
        /*0550*/ 	.word	0x00012840


	//   ....[126]....
        /*0554*/ 	.word	0x00012870


	//   ....[127]....
        /*0558*/ 	.word	0x000128b0


	//   ....[128]....
        /*055c*/ 	.word	0x000128e0


	//   ....[129]....
        /*0560*/ 	.word	0x00012910


	//   ....[130]....
        /*0564*/ 	.word	0x00012990


	//   ....[131]....
        /*0568*/ 	.word	0x000129e0


	//   ....[132]....
        /*056c*/ 	.word	0x000129f0


	//   ....[133]....
        /*0570*/ 	.word	0x00012a30


	//   ....[134]....
        /*0574*/ 	.word	0x00013450


	//   ....[135]....
        /*0578*/ 	.word	0x00013a20


	//   ....[136]....
        /*057c*/ 	.word	0x00013be0


	//   ....[137]....
        /*0580*/ 	.word	0x00013c40


	//   ....[138]....
        /*0584*/ 	.word	0x00013ca0


	//   ....[139]....
        /*0588*/ 	.word	0x00013d40


	//   ....[140]....
        /*058c*/ 	.word	0x00013e10


	//   ....[141]....
        /*0590*/ 	.word	0x00013ea0


	//   ....[142]....
        /*0594*/ 	.word	0x00014240


	//----- nvinfo : EIATTR_REG_RECONFIG
	.align		4
.L_287:
        /*0598*/ 	.byte	0x01, 0x54
	.zero		2


	//----- nvinfo : EIATTR_SYSCALL_OFFSETS
	.align		4
        /*059c*/ 	.byte	0x04, 0x46
        /*059e*/ 	.short	(.L_289 - .L_288)


	//   ....[0]....
.L_288:
        /*05a0*/ 	.word	0x00001c90


	//   ....[1]....
        /*05a4*/ 	.word	0x0000f620


	//   ....[2]....
        /*05a8*/ 	.word	0x0000f780


	//   ....[3]....
        /*05ac*/ 	.word	0x0000f8d0


	//   ....[4]....
        /*05b0*/ 	.word	0x0000fa10


	//   ....[5]....
        /*05b4*/ 	.word	0x00010490


	//----- nvinfo : EIATTR_MBARRIER_INSTR_OFFSETS
	.align		4
.L_289:
        /*05b8*/ 	.byte	0x04, 0x39
        /*05ba*/ 	.short	(.L_291 - .L_290)


	//   ....[0]....
.L_290:
        /*05bc*/ 	.word	0x00000270
        /*05c0*/ 	.word	0x000000ff
        /*05c4*/ 	.word	0x00019c00
        /*05c8*/ 	.short	0x0100
        /*05ca*/ 	.byte	0x08
	.zero		1


	//   ....[1]....
        /*05cc*/ 	.word	0x00000280
        /*05d0*/ 	.word	0x000000ff
        /*05d4*/ 	.word	0x00019c20
        /*05d8*/ 	.short	0x0100
        /*05da*/ 	.byte	0x08
	.zero		1


	//   ....[2]....
        /*05dc*/ 	.word	0x00000370
        /*05e0*/ 	.word	0x000000ff
        /*05e4*/ 	.word	0x00019c30
        /*05e8*/ 	.short	0x0100
        /*05ea*/ 	.byte	0x08
	.zero		1


	//   ....[3]....
        /*05ec*/ 	.word	0x00000380
        /*05f0*/ 	.word	0x000000ff
        /*05f4*/ 	.word	0x00019c40
        /*05f8*/ 	.short	0x0100
        /*05fa*/ 	.byte	0x08
	.zero		1


	//   ....[4]....
        /*05fc*/ 	.word	0x00000390
        /*0600*/ 	.word	0x000000ff
        /*0604*/ 	.word	0x00019c38
        /*0608*/ 	.short	0x0100
        /*060a*/ 	.byte	0x08
	.zero		1


	//   ....[5]....
        /*060c*/ 	.word	0x000003a0
        /*0610*/ 	.word	0x000000ff
        /*0614*/ 	.word	0x00019c48
        /*0618*/ 	.short	0x0100
        /*061a*/ 	.byte	0x08
	.zero		1


	//   ....[6]....
        /*061c*/ 	.word	0x000004d0
        /*0620*/ 	.word	0x000000ff
        /*0624*/ 	.word	0x00019c50
        /*0628*/ 	.short	0x0100
        /*062a*/ 	.byte	0x08
	.zero		1


	//   ....[7]....
        /*062c*/ 	.word	0x000004e0
        /*0630*/ 	.word	0x000000ff
        /*0634*/ 	.word	0x00019c60
        /*0638*/ 	.short	0x0100
        /*063a*/ 	.byte	0x08
	.zero		1


	//   ....[8]....
        /*063c*/ 	.word	0x000004f0
        /*0640*/ 	.word	0x000000ff
        /*0644*/ 	.word	0x00019c58
        /*0648*/ 	.short	0x0100
        /*064a*/ 	.byte	0x08
	.zero		1


	//   ....[9]....
        /*064c*/ 	.word	0x00000500
        /*0650*/ 	.word	0x000000ff
        /*0654*/ 	.word	0x00019c68
        /*0658*/ 	.short	0x0100
        /*065a*/ 	.byte	0x08
	.zero		1


	//   ....[10]....
        /*065c*/ 	.word	0x000005f0
        /*0660*/ 	.word	0x000000ff
        /*0664*/ 	.word	0x00019c70
        /*0668*/ 	.short	0x0100
        /*066a*/ 	.byte	0x06
	.zero		1


	//   ....[11]....
        /*066c*/ 	.word	0x00000600
        /*0670*/ 	.word	0x000000ff
        /*0674*/ 	.word	0x00019c80
        /*0678*/ 	.short	0x0100
        /*067a*/ 	.byte	0x06
	.zero		1


	//   ....[12]....
        /*067c*/ 	.word	0x00000610
        /*0680*/ 	.word	0x000000ff
        /*0684*/ 	.word	0x00019c78
        /*0688*/ 	.short	0x0100
        /*068a*/ 	.byte	0x06
	.zero		1


	//   ....[13]....
        /*068c*/ 	.word	0x00000620
        /*0690*/ 	.word	0x000000ff
        /*0694*/ 	.word	0x00019c88
        /*0698*/ 	.short	0x0100
        /*069a*/ 	.byte	0x06
	.zero		1


	//   ....[14]....
        /*069c*/ 	.word	0x00000750
        /*06a0*/ 	.word	0x000000ff
        /*06a4*/ 	.word	0x00019c90
        /*06a8*/ 	.short	0x0100
        /*06aa*/ 	.byte	0x08
	.zero		1


	//   ....[15]....
        /*06ac*/ 	.word	0x00000760
        /*06b0*/ 	.word	0x000000ff
        /*06b4*/ 	.word	0x00019ca0
        /*06b8*/ 	.short	0x0100
        /*06ba*/ 	.byte	0x08
	.zero		1


	//   ....[16]....
        /*06bc*/ 	.word	0x00000770
        /*06c0*/ 	.word	0x000000ff
        /*06c4*/ 	.word	0x00019c98
        /*06c8*/ 	.short	0x0100
        /*06ca*/ 	.byte	0x08
	.zero		1


	//   ....[17]....
        /*06cc*/ 	.word	0x00000780
        /*06d0*/ 	.word	0x000000ff
        /*06d4*/ 	.word	0x00019ca8
        /*06d8*/ 	.short	0x0100
        /*06da*/ 	.byte	0x08
	.zero		1


	//   ....[18]....
        /*06dc*/ 	.word	0x000008b0
        /*06e0*/ 	.word	0x000000ff
        /*06e4*/ 	.word	0x00019cb0
        /*06e8*/ 	.short	0x0100
        /*06ea*/ 	.byte	0x08
	.zero		1


	//   ....[19]....
        /*06ec*/ 	.word	0x000008c0
        /*06f0*/ 	.word	0x000000ff
        /*06f4*/ 	.word	0x00019cc0
        /*06f8*/ 	.short	0x0100
        /*06fa*/ 	.byte	0x08
	.zero		1


	//   ....[20]....
        /*06fc*/ 	.word	0x000008d0
        /*0700*/ 	.word	0x000000ff
        /*0704*/ 	.word	0x00019cb8
        /*0708*/ 	.short	0x0100
        /*070a*/ 	.byte	0x08
	.zero		1


	//   ....[21]....
        /*070c*/ 	.word	0x000008e0
        /*0710*/ 	.word	0x000000ff
        /*0714*/ 	.word	0x00019cc8
        /*0718*/ 	.short	0x0100
        /*071a*/ 	.byte	0x08
	.zero		1


	//   ....[22]....
        /*071c*/ 	.word	0x00001ee0
        /*0720*/ 	.word	0x000000ff
        /*0724*/ 	.word	0x00019c00
        /*0728*/ 	.short	0x010a
        /*072a*/ 	.byte	0x2f
	.zero		1


	//   ....[23]....
        /*072c*/ 	.word	0x00001fa0
        /*0730*/ 	.word	0x00000002
        /*0734*/ 	.word	0x00019c30
        /*0738*/ 	.short	0x010a
        /*073a*/ 	.byte	0x3f
	.zero		1


	//   ....[24]....
        /*073c*/ 	.word	0x00002000
        /*0740*/ 	.word	0x00000002
        /*0744*/ 	.word	0x00019c30
        /*0748*/ 	.short	0x010a
        /*074a*/ 	.byte	0x3f
	.zero		1


	//   ....[25]....
        /*074c*/ 	.word	0x00004060
        /*0750*/ 	.word	0x0000003a
        /*0754*/ 	.word	0x00000000
        /*0758*/ 	.short	0x0101
        /*075a*/ 	.byte	0x3f
	.zero		1


	//   ....[26]....
        /*075c*/ 	.word	0x00004ae0
        /*0760*/ 	.word	0x000000ff
        /*0764*/ 	.word	0x00019c30
        /*0768*/ 	.short	0x010a
        /*076a*/ 	.byte	0x16
	.zero		1


	//   ....[27]....
        /*076c*/ 	.word	0x00004b20
        /*0770*/ 	.word	0x000000ff
        /*0774*/ 	.word	0x00019c30
        /*0778*/ 	.short	0x010a
        /*077a*/ 	.byte	0x16
	.zero		1


	//   ....[28]....
        /*077c*/ 	.word	0x00004c80
        /*0780*/ 	.word	0x000000ff
        /*0784*/ 	.word	0x00019c50
        /*0788*/ 	.short	0x010a
        /*078a*/ 	.byte	0x0b
	.zero		1


	//   ....[29]....
        /*078c*/ 	.word	0x00004cc0
        /*0790*/ 	.word	0x000000ff
        /*0794*/ 	.word	0x00019c50
        /*0798*/ 	.short	0x010a
        /*079a*/ 	.byte	0x0b
	.zero		1


	//   ....[30]....
        /*079c*/ 	.word	0x00006f60
        /*07a0*/ 	.word	0x00000003
        /*07a4*/ 	.word	0x00000000
        /*07a8*/ 	.short	0x0101
        /*07aa*/ 	.byte	0x3f
	.zero		1


	//   ....[31]....
        /*07ac*/ 	.word	0x00007230
        /*07b0*/ 	.word	0x000000ff
        /*07b4*/ 	.word	0x00000000
        /*07b8*/ 	.short	0x0101
        /*07ba*/ 	.byte	0x06
	.zero		1


	//   ....[32]....
        /*07bc*/ 	.word	0x00007800
        /*07c0*/ 	.word	0x000000ff
        /*07c4*/ 	.word	0x00019c30
        /*07c8*/ 	.short	0x010a
        /*07ca*/ 	.byte	0x06
	.zero		1


	//   ....[33]....
        /*07cc*/ 	.word	0x00007840
        /*07d0*/ 	.word	0x000000ff
        /*07d4*/ 	.word	0x00019c30
        /*07d8*/ 	.short	0x010a
        /*07da*/ 	.byte	0x06
	.zero		1


	//   ....[34]....
        /*07dc*/ 	.word	0x000079a0
        /*07e0*/ 	.word	0x000000ff
        /*07e4*/ 	.word	0x00019c50
        /*07e8*/ 	.short	0x010a
        /*07ea*/ 	.byte	0x0b
	.zero		1


	//   ....[35]....
        /*07ec*/ 	.word	0x000079e0
        /*07f0*/ 	.word	0x000000ff
        /*07f4*/ 	.word	0x00019c50
        /*07f8*/ 	.short	0x010a
        /*07fa*/ 	.byte	0x0b
	.zero		1


	//   ....[36]....
        /*07fc*/ 	.word	0x00009310
        /*0800*/ 	.word	0x00000003
        /*0804*/ 	.word	0x00000000
        /*0808*/ 	.short	0x0101
        /*080a*/ 	.byte	0x3f
	.zero		1


	//   ....[37]....
        /*080c*/ 	.word	0x00009620
        /*0810*/ 	.word	0x000000ff
        /*0814*/ 	.word	0x00000000
        /*0818*/ 	.short	0x0101
        /*081a*/ 	.byte	0x06
	.zero		1


	//   ....[38]....
        /*081c*/ 	.word	0x00009b30
        /*0820*/ 	.word	0x000000ff
        /*0824*/ 	.word	0x00019c50
        /*0828*/ 	.short	0x010a
        /*082a*/ 	.byte	0x05
	.zero		1


	//   ....[39]....
        /*082c*/ 	.word	0x00009b70
        /*0830*/ 	.word	0x000000ff
        /*0834*/ 	.word	0x00019c50
        /*0838*/ 	.short	0x010a
        /*083a*/ 	.byte	0x05
	.zero		1


	//   ....[40]....
        /*083c*/ 	.word	0x0000a100
        /*0840*/ 	.word	0x000000ff
        /*0844*/ 	.word	0x00000000
        /*0848*/ 	.short	0x0101
        /*084a*/ 	.byte	0x04
	.zero		1


	//   ....[41]....
        /*084c*/ 	.word	0x0000be10
        /*0850*/ 	.word	0x00000003
        /*0854*/ 	.word	0x00000000
        /*0858*/ 	.short	0x0101
        /*085a*/ 	.byte	0x3f
	.zero		1


	//   ....[42]....
        /*085c*/ 	.word	0x0000c270
        /*0860*/ 	.word	0x00000002
        /*0864*/ 	.word	0x00000000
        /*0868*/ 	.short	0x0101
        /*086a*/ 	.byte	0x3f
	.zero		1


	//   ....[43]....
        /*086c*/ 	.word	0x0000fdb0
        /*0870*/ 	.word	0x00000003
        /*0874*/ 	.word	0x00019c80
        /*0878*/ 	.short	0x010a
        /*087a*/ 	.byte	0x3f
	.zero		1


	//   ....[44]....
        /*087c*/ 	.word	0x00010010
        /*0880*/ 	.word	0x00000003
        /*0884*/ 	.word	0x00019c40
        /*0888*/ 	.short	0x010a
        /*088a*/ 	.byte	0x3f
	.zero		1


	//   ....[45]....
        /*088c*/ 	.word	0x00010be0
        /*0890*/ 	.word	0x00000011
        /*0894*/ 	.word	0x00019c00
        /*0898*/ 	.short	0x0107
        /*089a*/ 	.byte	0x3f
	.zero		1


	//   ....[46]....
        /*089c*/ 	.word	0x00010cf0
        /*08a0*/ 	.word	0x00000011
        /*08a4*/ 	.word	0x00019c00
        /*08a8*/ 	.short	0x0101
        /*08aa*/ 	.byte	0x3f
	.zero		1


	//   ....[47]....
        /*08ac*/ 	.word	0x00010d10
        /*08b0*/ 	.word	0x00000011
        /*08b4*/ 	.word	0x00019c20
        /*08b8*/ 	.short	0x010a
        /*08ba*/ 	.byte	0x3f
	.zero		1


	//   ....[48]....
        /*08bc*/ 	.word	0x00010fe0
        /*08c0*/ 	.word	0x00000004
        /*08c4*/ 	.word	0x00019c80
        /*08c8*/ 	.short	0x010a
        /*08ca*/ 	.byte	0x3f
	.zero		1


	//   ....[49]....
        /*08cc*/ 	.word	0x00011400
        /*08d0*/ 	.word	0x00000004
        /*08d4*/ 	.word	0x00019c40
        /*08d8*/ 	.short	0x010a
        /*08da*/ 	.byte	0x3f
	.zero		1


	//   ....[50]....
        /*08dc*/ 	.word	0x000118b0
        /*08e0*/ 	.word	0x00000003
        /*08e4*/ 	.word	0x00019c70
        /*08e8*/ 	.short	0x010a
        /*08ea*/ 	.byte	0x3f
	.zero		1


	//   ....[51]....
        /*08ec*/ 	.word	0x00011920
        /*08f0*/ 	.word	0x00000003
        /*08f4*/ 	.word	0x00019c60
        /*08f8*/ 	.short	0x010a
        /*08fa*/ 	.byte	0x3f
	.zero		1


	//   ....[52]....
        /*08fc*/ 	.word	0x00011c80
        /*0900*/ 	.word	0x00000003
        /*0904*/ 	.word	0x00019c50
        /*0908*/ 	.short	0x0101
        /*090a*/ 	.byte	0x3f
	.zero		1


	//   ....[53]....
        /*090c*/ 	.word	0x00011d00
        /*0910*/ 	.word	0x00000002
        /*0914*/ 	.word	0x00000000
        /*0918*/ 	.short	0x0101
        /*091a*/ 	.byte	0x3f
	.zero		1


	//   ....[54]....
        /*091c*/ 	.word	0x00011ef0
        /*0920*/ 	.word	0x00000003
        /*0924*/ 	.word	0x00019c70
        /*0928*/ 	.short	0x010a
        /*092a*/ 	.byte	0x3f
	.zero		1


	//   ....[55]....
        /*092c*/ 	.word	0x00011f60
        /*0930*/ 	.word	0x00000003
        /*0934*/ 	.word	0x00019c60
        /*0938*/ 	.short	0x010a
        /*093a*/ 	.byte	0x3f
	.zero		1


	//   ....[56]....
        /*093c*/ 	.word	0x000122c0
        /*0940*/ 	.word	0x00000003
        /*0944*/ 	.word	0x00019c50
        /*0948*/ 	.short	0x0101
        /*094a*/ 	.byte	0x3f
	.zero		1


	//   ....[57]....
        /*094c*/ 	.word	0x00012310
        /*0950*/ 	.word	0x00000000
        /*0954*/ 	.word	0x00000000
        /*0958*/ 	.short	0x0101
        /*095a*/ 	.byte	0x3f
	.zero		1


	//   ....[58]....
        /*095c*/ 	.word	0x000133d0
        /*0960*/ 	.word	0x00000007
        /*0964*/ 	.word	0x00019c20
        /*0968*/ 	.short	0x010a
        /*096a*/ 	.byte	0x3f
	.zero		1


	//   ....[59]....
        /*096c*/ 	.word	0x00013570
        /*0970*/ 	.word	0x00000005
        /*0974*/ 	.word	0x00000000
        /*0978*/ 	.short	0x010a
        /*097a*/ 	.byte	0x3f
	.zero		1


	//   ....[60]....
        /*097c*/ 	.word	0x000135e0
        /*0980*/ 	.word	0x00000003
        /*0984*/ 	.word	0x00000000
        /*0988*/ 	.short	0x010a
        /*098a*/ 	.byte	0x3f
	.zero		1


	//   ....[61]....
        /*098c*/ 	.word	0x00013630
        /*0990*/ 	.word	0x00000003
        /*0994*/ 	.word	0x00019c60
        /*0998*/ 	.short	0x010a
        /*099a*/ 	.byte	0x3f
	.zero		1


	//   ....[62]....
        /*099c*/ 	.word	0x00013680
        /*09a0*/ 	.word	0x00000005
        /*09a4*/ 	.word	0x00019c60
        /*09a8*/ 	.short	0x010a
        /*09aa*/ 	.byte	0x3f
	.zero		1


	//   ....[63]....
        /*09ac*/ 	.word	0x000136c0
        /*09b0*/ 	.word	0x00000003
        /*09b4*/ 	.word	0x00019c80
        /*09b8*/ 	.short	0x010a
        /*09ba*/ 	.byte	0x3f
	.zero		1


	//   ....[64]....
        /*09bc*/ 	.word	0x000136e0
        /*09c0*/ 	.word	0x00000005
        /*09c4*/ 	.word	0x00019c80
        /*09c8*/ 	.short	0x010a
        /*09ca*/ 	.byte	0x3f
	.zero		1


	//   ....[65]....
        /*09cc*/ 	.word	0x00013750
        /*09d0*/ 	.word	0x00000003
        /*09d4*/ 	.word	0x00019c00
        /*09d8*/ 	.short	0x010a
        /*09da*/ 	.byte	0x3f
	.zero		1


	//   ....[66]....
        /*09dc*/ 	.word	0x000137a0
        /*09e0*/ 	.word	0x00000002
        /*09e4*/ 	.word	0x00019c30
        /*09e8*/ 	.short	0x010a
        /*09ea*/ 	.byte	0x3f
	.zero		1


	//   ....[67]....
        /*09ec*/ 	.word	0x00013800
        /*09f0*/ 	.word	0x00000007
        /*09f4*/ 	.word	0x00019c30
        /*09f8*/ 	.short	0x010a
        /*09fa*/ 	.byte	0x3f
	.zero		1


	//   ....[68]....
        /*09fc*/ 	.word	0x00013860
        /*0a00*/ 	.word	0x00000007
        /*0a04*/ 	.word	0x00019c50
        /*0a08*/ 	.short	0x010a
        /*0a0a*/ 	.byte	0x3f
	.zero		1


	//   ....[69]....
        /*0a0c*/ 	.word	0x000138c0
        /*0a10*/ 	.word	0x00000007
        /*0a14*/ 	.word	0x00019c30
        /*0a18*/ 	.short	0x010a
        /*0a1a*/ 	.byte	0x3f
	.zero		1


	//   ....[70]....
        /*0a1c*/ 	.word	0x00013920
        /*0a20*/ 	.word	0x00000007
        /*0a24*/ 	.word	0x00019c50
        /*0a28*/ 	.short	0x010a
        /*0a2a*/ 	.byte	0x3f
	.zero		1


	//   ....[71]....
        /*0a2c*/ 	.word	0x00013980
        /*0a30*/ 	.word	0x00000005
        /*0a34*/ 	.word	0x00019c50
        /*0a38*/ 	.short	0x010a
        /*0a3a*/ 	.byte	0x3f
	.zero		1


	//   ....[72]....
        /*0a3c*/ 	.word	0x00013ad0
        /*0a40*/ 	.word	0x00000003
        /*0a44*/ 	.word	0x00019c80
        /*0a48*/ 	.short	0x010a
        /*0a4a*/ 	.byte	0x3f
	.zero		1


	//   ....[73]....
        /*0a4c*/ 	.word	0x00013b20
        /*0a50*/ 	.word	0x00000003
        /*0a54*/ 	.word	0x00019c40
        /*0a58*/ 	.short	0x010a
        /*0a5a*/ 	.byte	0x3f
	.zero		1


	//   ....[74]....
        /*0a5c*/ 	.word	0x00013f30
        /*0a60*/ 	.word	0x00000011
        /*0a64*/ 	.word	0x00019c20
        /*0a68*/ 	.short	0x010a
        /*0a6a*/ 	.byte	0x3f
	.zero		1


	//   ....[75]....
        /*0a6c*/ 	.word	0x00013f80
        /*0a70*/ 	.word	0x00000004
        /*0a74*/ 	.word	0x00019c80
        /*0a78*/ 	.short	0x010a
        /*0a7a*/ 	.byte	0x3f
	.zero		1


	//   ....[76]....
        /*0a7c*/ 	.word	0x00013fd0
        /*0a80*/ 	.word	0x00000004
        /*0a84*/ 	.word	0x00019c40
        /*0a88*/ 	.short	0x010a
        /*0a8a*/ 	.byte	0x3f
	.zero		1


	//   ....[77]....
        /*0a8c*/ 	.word	0x00014020
        /*0a90*/ 	.word	0x00000003
        /*0a94*/ 	.word	0x00019c70
        /*0a98*/ 	.short	0x010a
        /*0a9a*/ 	.byte	0x3f
	.zero		1


	//   ....[78]....
        /*0a9c*/ 	.word	0x00014070
        /*0aa0*/ 	.word	0x00000003
        /*0aa4*/ 	.word	0x00019c60
        /*0aa8*/ 	.short	0x010a
        /*0aaa*/ 	.byte	0x3f
	.zero		1


	//   ....[79]....
        /*0aac*/ 	.word	0x000140c0
        /*0ab0*/ 	.word	0x00000003
        /*0ab4*/ 	.word	0x00019c70
        /*0ab8*/ 	.short	0x010a
        /*0aba*/ 	.byte	0x3f
	.zero		1


	//   ....[80]....
        /*0abc*/ 	.word	0x00014110
        /*0ac0*/ 	.word	0x00000003
        /*0ac4*/ 	.word	0x00019c60
        /*0ac8*/ 	.short	0x010a
        /*0aca*/ 	.byte	0x3f
	.zero		1


	//   ....[81]....
        /*0acc*/ 	.word	0x00014160
        /*0ad0*/ 	.word	0x00000007
        /*0ad4*/ 	.word	0x00019c20
        /*0ad8*/ 	.short	0x010a
        /*0ada*/ 	.byte	0x3f
	.zero		1


	//   ....[82]....
        /*0adc*/ 	.word	0x00014300
        /*0ae0*/ 	.word	0x00000005
        /*0ae4*/ 	.word	0x00000000
        /*0ae8*/ 	.short	0x010a
        /*0aea*/ 	.byte	0x3f
	.zero		1


	//   ....[83]....
        /*0aec*/ 	.word	0x00014350
        /*0af0*/ 	.word	0x00000003
        /*0af4*/ 	.word	0x00000000
        /*0af8*/ 	.short	0x010a
        /*0afa*/ 	.byte	0x3f
	.zero		1


	//   ....[84]....
        /*0afc*/ 	.word	0x000143a0
        /*0b00*/ 	.word	0x00000003
        /*0b04*/ 	.word	0x00019c60
        /*0b08*/ 	.short	0x010a
        /*0b0a*/ 	.byte	0x3f
	.zero		1


	//   ....[85]....
        /*0b0c*/ 	.word	0x000143f0
        /*0b10*/ 	.word	0x00000005
        /*0b14*/ 	.word	0x00019c60
        /*0b18*/ 	.short	0x010a
        /*0b1a*/ 	.byte	0x3f
	.zero		1


	//   ....[86]....
        /*0b1c*/ 	.word	0x00014440
        /*0b20*/ 	.word	0x00000003
        /*0b24*/ 	.word	0x00019c80
        /*0b28*/ 	.short	0x010a
        /*0b2a*/ 	.byte	0x3f
	.zero		1


	//----- nvinfo : EIATTR_NUM_MBARRIERS
	.align		4
.L_291:
        /*0b2c*/ 	.byte	0x03, 0x38
        /*0b2e*/ 	.short	0x0016


	//----- nvinfo : EIATTR_EXIT_INSTR_OFFSETS
	.align		4
        /*0b30*/ 	.byte	0x04, 0x1c
        /*0b32*/ 	.short	(.L_293 - .L_292)


	//   ....[0]....
.L_292:
        /*0b34*/ 	.word	0x00000a40


	//   ....[1]....
        /*0b38*/ 	.word	0x0000d750


	//   ....[2]....
        /*0b3c*/ 	.word	0x00013730


	//----- nvinfo : EIATTR_MAX_THREADS
	.align		4
.L_293:
        /*0b40*/ 	.byte	0x04, 0x05
        /*0b42*/ 	.short	(.L_295 - .L_294)
.L_294:
        /*0b44*/ 	.word	0x00000200
        /*0b48*/ 	.word	0x00000001
        /*0b4c*/ 	.word	0x00000001


	//----- nvinfo : EIATTR_CRS_STACK_SIZE
	.align		4
.L_295:
        /*0b50*/ 	.byte	0x04, 0x1e
        /*0b52*/ 	.short	(.L_297 - .L_296)
.L_296:
        /*0b54*/ 	.word	0x00000000


	//----- nvinfo : EIATTR_CBANK_PARAM_SIZE
	.align		4
.L_297:
        /*0b58*/ 	.byte	0x03, 0x19
        /*0b5a*/ 	.short	0x0af0


	//----- nvinfo : EIATTR_PARAM_CBANK
	.align		4
        /*0b5c*/ 	.byte	0x04, 0x0a
        /*0b5e*/ 	.short	(.L_299 - .L_298)
	.align		4
.L_298:
        /*0b60*/ 	.word	index@(.nv.constant0._ZN7cutlass13device_kernelIN5flash11enable_sm90INS1_16FlashAttnFwdSm90INS1_25CollectiveMainloopFwdSm90ILi2EN4cute5tupleIJNS5_1CILi1EEES8_S8_EEENS6_IJNS7_ILi192EEENS7_ILi128EEENS7_ILi96EEEEEELi96ENS_12float_e4m3_tEfNS_4arch4Sm90ELb1ELb0ELb1ELb1ELb0ELb0ELb0ELb1ELb1ELb1ELb1ELb0EEENS1_21CollectiveEpilogueFwdINS6_IJSA_SC_SB_EEES9_NS_10bfloat16_tESG_Li384ELb1ELb1ELb1ELb1EEENS1_36VarlenDynamicPersistentTileSchedulerILi192ELi128ELi384ELi128ELb1ELb1ELb1ELb1ELb1ELb1EEEEEEEEEvNT_6ParamsE)
        /*0b64*/ 	.short	0x0210
        /*0b66*/ 	.short	0x0af0


	//----- nvinfo : EIATTR_SW_WAR
	.align		4
.L_299:
        /*0b68*/ 	.byte	0x04, 0x36
        /*0b6a*/ 	.short	(.L_301 - .L_300)
.L_300:
        /*0b6c*/ 	.word	0x00000008
.L_301:


//--------------------- .nv.info._ZN7cutlass13device_kernelIN5flash11enable_sm90INS1_16FlashAttnFwdSm90INS1_25CollectiveMainloopFwdSm90ILi2EN4cute5tupleIJNS5_1CILi1EEES8_S8_EEENS6_IJNS7_ILi192EEENS7_ILi128EEENS7_ILi96EEEEEELi96ENS_12float_e4m3_tEfNS_4arch4Sm90ELb1ELb0ELb1ELb1ELb0ELb1ELb0ELb1ELb1ELb1ELb1ELb0EEENS1_21CollectiveEpilogueFwdINS6_IJSA_SC_SB_EEES9_NS_10bfloat16_tESG_Li384ELb1ELb1ELb1ELb1EEENS1_36VarlenDynamicPersistentTileSchedulerILi192ELi128ELi384ELi128ELb1ELb1ELb1ELb1ELb1ELb1EEEEEEEEEvNT_6ParamsE --------------------------
	.section	.nv.info._ZN7cutlass13device_kernelIN5flash11enable_sm90INS1_16FlashAttnFwdSm90INS1_25CollectiveMainloopFwdSm90ILi2EN4cute5tupleIJNS5_1CILi1EEES8_S8_EEENS6_IJNS7_ILi192EEENS7_ILi128EEENS7_ILi96EEEEEELi96ENS_12float_e4m3_tEfNS_4arch4Sm90ELb1ELb0ELb1ELb1ELb0ELb1ELb0ELb1ELb1ELb1ELb1ELb0EEENS1_21CollectiveEpilogueFwdINS6_IJSA_SC_SB_EEES9_NS_10bfloat16_tESG_Li384ELb1ELb1ELb1ELb1EEENS1_36VarlenDynamicPersistentTileSchedulerILi192ELi128ELi384ELi128ELb1ELb1ELb1ELb1ELb1ELb1EEEEEEEEEvNT_6ParamsE,"",@"SHT_CUDA_INFO"
	.sectionflags	@""
	.align	4


	//----- nvinfo : EIATTR_CUDA_API_VERSION
	.align		4
        /*0000*/ 	.byte	0x04, 0x37
        /*0002*/ 	.short	(.L_303 - .L_302)
.L_302:
        /*0004*/ 	.word	0x00000082


	//----- nvinfo : EIATTR_KPARAM_INFO
	.align		4
.L_303:
        /*0008*/ 	.byte	0x04, 0x17
        /*000a*/ 	.short	(.L_305 - .L_304)
.L_304:
        /*000c*/ 	.word	0x00000000
        /*0010*/ 	.short	0x0000
        /*0012*/ 	.short	0x0070
        /*0014*/ 	.byte	0x00, 0xf0, 0x01, 0x2a


	//----- nvinfo : EIATTR_SPARSE_MMA_MASK
	.align		4
.L_305:
        /*0018*/ 	.byte	0x03, 0x50
        /*001a*/ 	.short	0x0000


	//----- nvinfo : EIATTR_MAXREG_COUNT
	.align		4
        /*001c*/ 	.byte	0x03, 0x1b
        /*001e*/ 	.short	0x0080


	//----- nvinfo : EIATTR_NUM_BARRIERS
	.align		4
        /*0020*/ 	.byte	0x02, 0x4c
        /*0022*/ 	.byte	0x10
	.zero		1


	//----- nvinfo : EIATTR_EXTERNS
	.align		4
        /*0024*/ 	.byte	0x04, 0x0f
        /*0026*/ 	.short	(.L_307 - .L_306)


	//   ....[0]....
	.align		4
.L_306:
        /*0028*/ 	.word	index@(__assertfail)


	//----- nvinfo : EIATTR_ANNOTATIONS
	.align		4
.L_307:
        /*002c*/ 	.byte	0x04, 0x55
        /*002e*/ 	.short	(.L_309 - .L_308)


	//   ....[0]....
.L_308:
        /* <DEDUP_REMOVED lines=89> */


	//----- nvinfo : EIATTR_MERCURY_ISA_VERSION
	.align		4
.L_309:
        /*05b0*/ 	.byte	0x03, 0x5f
        /*05b2*/ 	.short	0x0101


	//----- nvinfo : EIATTR_UNUSED_LOAD_BYTE_OFFSET
	.align		4
        /*05b4*/ 	.byte	0x04, 0x44
        /*05b6*/ 	.short	(.L_311 - .L_310)


	//   ....[0]....
.L_310:
        /*05b8*/ 	.word	0x00000aa0
        /*05bc*/ 	.word	0x0000fff0


	//   ....[1]....
        /*05c0*/ 	.word	0x000144e0
        /*05c4*/ 	.word	0x0000fff0


	//----- nvinfo : EIATTR_INT_WARP_WIDE_INSTR_OFFSETS
	.align		4
.L_311:
        /*05c8*/ 	.byte	0x04, 0x31
        /*05ca*/ 	.short	(.L_313 - .L_312)


	//   ....[0]....
.L_312:
        /*05cc*/ 	.word	0x00000190


	//   ....[1]....
        /*05d0*/ 	.word	0x000001d0


	//   ....[2]....
        /*05d4*/ 	.word	0x00000240


	//   ....[3]....
        /*05d8*/ 	.word	0x0001ad50


	//   ....[4]....
        /*05dc*/ 	.word	0x0001ade0


	//   ....[5]....
        /*05e0*/ 	.word	0x0001d790


	//   ....[6]....
        /*05e4*/ 	.word	0x0001d820


	//----- nvinfo : EIATTR_COOP_GROUP_MASK_REGIDS
	.align		4
.L_313:
        /*05e8*/ 	.byte	0x04, 0x29
        /*05ea*/ 	.short	(.L_315 - .L_314)


	//   ....[0]....
.L_314:
        /*05ec*/ 	.word	0xffffffff


	//   ....[1]....
        /*05f0*/ 	.word	0xffffffff


	//   ....[2]....
        /*05f4*/ 	.word	0xffffffff


	//   ....[3]....
        /*05f8*/ 	.word	0xffffffff


	//   ....[4]....
        /*05fc*/ 	.word	0xffffffff


	//   ....[5]....
        /*0600*/ 	.word	0xffffffff


	//   ....[6]....
        /*0604*/ 	.word	0xffffffff


	//   ....[7]....
        /*0608*/ 	.word	0xffffffff


	//   ....[8]....
        /*060c*/ 	.word	0xffffffff


	//   ....[9]....
        /*0610*/ 	.word	0xffffffff


	//   ....[10]....
        /*0614*/ 	.word	0xffffffff


	//   ....[11]....
        /*0618*/ 	.word	0xffffffff


	//   ....[12]....
        /*061c*/ 	.word	0xffffffff


	//   ....[13]....
        /*0620*/ 	.word	0xffffffff


	//   ....[14]....
        /*0624*/ 	.word	0xffffffff


	//   ....[15]....
        /*0628*/ 	.word	0xffffffff


	//   ....[16]....
        /*062c*/ 	.word	0xffffffff


	//   ....[17]....
        /*0630*/ 	.word	0xffffffff


	//   ....[18]....
        /*0634*/ 	.word	0xffffffff


	//   ....[19]....
        /*0638*/ 	.word	0xffffffff


	//   ....[20]....
        /*063c*/ 	.word	0xffffffff


	//   ....[21]....
        /*0640*/ 	.word	0xffffffff


	//   ....[22]....
        /*0644*/ 	.word	0xffffffff


	//   ....[23]....
        /*0648*/ 	.word	0xffffffff


	//   ....[24]....
        /*064c*/ 	.word	0xffffffff


	//   ....[25]....
        /*0650*/ 	.word	0xffffffff


	//   ....[26]....
        /*0654*/ 	.word	0xffffffff


	//   ....[27]....
        /*0658*/ 	.word	0xffffffff


	//   ....[28]....
        /*065c*/ 	.word	0xffffffff


	//   ....[29]....
        /*0660*/ 	.word	0xffffffff


	//   ....[30]....
        /*0664*/ 	.word	0xffffffff


	//   ....[31]....
        /*0668*/ 	.word	0xffffffff


	//   ....[32]....
        /*066c*/ 	.word	0xffffffff


	//   ....[33]....
        /*0670*/ 	.word	0xffffffff


	//   ....[34]....
        /*0674*/ 	.word	0xffffffff


	//   ....[35]....
        /*0678*/ 	.word	0xffffffff


	//   ....[36]....
        /*067c*/ 	.word	0xffffffff


	//   ....[37]....
        /*0680*/ 	.word	0xffffffff


	//   ....[38]....
        /*0684*/ 	.word	0xffffffff


	//   ....[39]....
        /*0688*/ 	.word	0xffffffff


	//   ....[40]....
        /*068c*/ 	.word	0xffffffff


	//   ....[41]....
        /*0690*/ 	.word	0xffffffff


	//   ....[42]....
        /*0694*/ 	.word	0xffffffff


	//   ....[43]....
        /*0698*/ 	.word	0xffffffff


	//   ....[44]....
        /*069c*/ 	.word	0xffffffff


	//   ....[45]....
        /*06a0*/ 	.word	0xffffffff


	//   ....[46]....
        /*06a4*/ 	.word	0xffffffff


	//   ....[47]....
        /*06a8*/ 	.word	0xffffffff


	//   ....[48]....
        /*06ac*/ 	.word	0xffffffff


	//   ....[49]....
        /*06b0*/ 	.word	0xffffffff


	//   ....[50]....
        /*06b4*/ 	.word	0xffffffff


	//   ....[51]....
        /*06b8*/ 	.word	0xffffffff


	//   ....[52]....
        /*06bc*/ 	.word	0xffffffff


	//   ....[53]....
        /*06c0*/ 	.word	0xffffffff


	//   ....[54]....
        /*06c4*/ 	.word	0xffffffff


	//   ....[55]....
        /*06c8*/ 	.word	0xffffffff


	//   ....[56]....
        /*06cc*/ 	.word	0xffffffff


	//   ....[57]....
        /*06d0*/ 	.word	0xffffffff


	//   ....[58]....
        /*06d4*/ 	.word	0xffffffff


	//   ....[59]....
        /*06d8*/ 	.word	0xffffffff


	//   ....[60]....
        /*06dc*/ 	.word	0xffffffff


	//   ....[61]....
        /*06e0*/ 	.word	0xffffffff


	//   ....[62]....
        /*06e4*/ 	.word	0xffffffff


	//   ....[63]....
        /*06e8*/ 	.word	0xffffffff


	//   ....[64]....
        /*06ec*/ 	.word	0xffffffff


	//   ....[65]....
        /*06f0*/ 	.word	0xffffffff


	//   ....[66]....
        /*06f4*/ 	.word	0xffffffff


	//   ....[67]....
        /*06f8*/ 	.word	0xffffffff


	//   ....[68]....
        /*06fc*/ 	.word	0xffffffff


	//   ....[69]....
        /*0700*/ 	.word	0xffffffff


	//   ....[70]....
        /*0704*/ 	.word	0xffffffff


	//   ....[71]....
        /*0708*/ 	.word	0xffffffff


	//   ....[72]....
        /*070c*/ 	.word	0xffffffff


	//   ....[73]....
        /*0710*/ 	.word	0xffffffff


	//   ....[74]....
        /*0714*/ 	.word	0xffffffff


	//   ....[75]....
        /*0718*/ 	.word	0xffffffff


	//   ....[76]....
        /*071c*/ 	.word	0xffffffff


	//   ....[77]....
        /*0720*/ 	.word	0xffffffff


	//   ....[78]....
        /*0724*/ 	.word	0xffffffff


	//   ....[79]....
        /*0728*/ 	.word	0xffffffff


	//   ....[80]....
        /*072c*/ 	.word	0xffffffff


	//   ....[81]....
        /*0730*/ 	.word	0xffffffff


	//   ....[82]....
        /*0734*/ 	.word	0xffffffff


	//   ....[83]....
        /*0738*/ 	.word	0xffffffff


	//   ....[84]....
        /*073c*/ 	.word	0xffffffff


	//   ....[85]....
        /*0740*/ 	.word	0xffffffff


	//   ....[86]....
        /*0744*/ 	.word	0xffffffff


	//   ....[87]....
        /*0748*/ 	.word	0xffffffff


	//   ....[88]....
        /*074c*/ 	.word	0xffffffff


	//   ....[89]....
        /*0750*/ 	.word	0xffffffff


	//   ....[90]....
        /*0754*/ 	.word	0xffffffff


	//   ....[91]....
        /*0758*/ 	.word	0xffffffff


	//   ....[92]....
        /*075c*/ 	.word	0xffffffff


	//   ....[93]....
        /*0760*/ 	.word	0xffffffff


	//   ....[94]....
        /*0764*/ 	.word	0xffffffff


	//   ....[95]....
        /*0768*/ 	.word	0xffffffff


	//   ....[96]....
        /*076c*/ 	.word	0xffffffff


	//   ....[97]....
        /*0770*/ 	.word	0xffffffff


	//   ....[98]....
        /*0774*/ 	.word	0xffffffff


	//   ....[99]....
        /*0778*/ 	.word	0xffffffff


	//   ....[100]....
        /*077c*/ 	.word	0xffffffff


	//   ....[101]....
        /*0780*/ 	.word	0xffffffff


	//   ....[102]....
        /*0784*/ 	.word	0xffffffff


	//   ....[103]....
        /*0788*/ 	.word	0xffffffff


	//   ....[104]....
        /*078c*/ 	.word	0xffffffff


	//   ....[105]....
        /*0790*/ 	.word	0xffffffff


	//   ....[106]....
        /*0794*/ 	.word	0xffffffff


	//   ....[107]....
        /*0798*/ 	.word	0xffffffff


	//   ....[108]....
        /*079c*/ 	.word	0xffffffff


	//   ....[109]....
        /*07a0*/ 	.word	0xffffffff


	//   ....[110]....
        /*07a4*/ 	.word	0xffffffff


	//   ....[111]....
        /*07a8*/ 	.word	0xffffffff


	//   ....[112]....
        /*07ac*/ 	.word	0xffffffff


	//   ....[113]....
        /*07b0*/ 	.word	0xffffffff


	//   ....[114]....
        /*07b4*/ 	.word	0xffffffff


	//   ....[115]....
        /*07b8*/ 	.word	0xffffffff


	//   ....[116]....
        /*07bc*/ 	.word	0xffffffff


	//   ....[117]....
        /*07c0*/ 	.word	0xffffffff


	//   ....[118]....
        /*07c4*/ 	.word	0xffffffff


	//   ....[119]....
        /*07c8*/ 	.word	0xffffffff


	//   ....[120]....
        /*07cc*/ 	.word	0xffffffff


	//   ....[121]....
        /*07d0*/ 	.word	0xffffffff


	//   ....[122]....
        /*07d4*/ 	.word	0xffffffff


	//   ....[123]....
        /*07d8*/ 	.word	0xffffffff


	//   ....[124]....
        /*07dc*/ 	.word	0xffffffff


	//   ....[125]....
        /*07e0*/ 	.word	0xffffffff


	//   ....[126]....
        /*07e4*/ 	.word	0xffffffff


	//   ....[127]....
        /*07e8*/ 	.word	0xffffffff


	//   ....[128]....
        /*07ec*/ 	.word	0xffffffff


	//   ....[129]....
        /*07f0*/ 	.word	0xffffffff


	//   ....[130]....
        /*07f4*/ 	.word	0xffffffff


	//   ....[131]....
        /*07f8*/ 	.word	0xffffffff


	//   ....[132]....
        /*07fc*/ 	.word	0xffffffff


	//   ....[133]....
        /*0800*/ 	.word	0xffffffff


	//   ....[134]....
        /*0804*/ 	.word	0xffffffff


	//   ....[135]....
        /*0808*/ 	.word	0xffffffff


	//   ....[136]....
        /*080c*/ 	.word	0xffffffff


	//   ....[137]....
        /*0810*/ 	.word	0xffffffff


	//   ....[138]....
        /*0814*/ 	.word	0xffffffff


	//   ....[139]....
        /*0818*/ 	.word	0xffffffff


	//   ....[140]....
        /*081c*/ 	.word	0xffffffff


	//   ....[141]....
        /*0820*/ 	.word	0xffffffff


	//   ....[142]....
        /*0824*/ 	.word	0xffffffff


	//   ....[143]....
        /*0828*/ 	.word	0xffffffff


	//   ....[144]....
        /*082c*/ 	.word	0x0500000f


	//   ....[145]....
        /*0830*/ 	.word	0x0500000f


	//   ....[146]....
        /*0834*/ 	.word	0x0500000f


	//   ....[147]....
        /*0838*/ 	.word	0x0500000f


	//   ....[148]....
        /*083c*/ 	.word	0x0500000f


	//   ....[149]....
        /*0840*/ 	.word	0x0500000f


	//   ....[150]....
        /*0844*/ 	.word	0x0500000f


	//   ....[151]....
        /*0848*/ 	.word	0x0500000f


	//   ....[152]....
        /*084c*/ 	.word	0x0500000f


	//   ....[153]....
        /*0850*/ 	.word	0x0500000f


	//   ....[154]....
        /*0854*/ 	.word	0x0500000f


	//   ....[155]....
        /*0858*/ 	.word	0x0500000f


	//   ....[156]....
        /*085c*/ 	.word	0x0500000f


	//   ....[157]....
        /*0860*/ 	.word	0x0500000f


	//   ....[158]....
        /*0864*/ 	.word	0x0500000f


	//   ....[159]....
        /*0868*/ 	.word	0x0500000f


	//   ....[160]....
        /*086c*/ 	.word	0x0500000f


	//   ....[161]....
        /*0870*/ 	.word	0x0500000f


	//   ....[162]....
        /*0874*/ 	.word	0x0500000f


	//   ....[163]....
        /*0878*/ 	.word	0x0500000f


	//   ....[164]....
        /*087c*/ 	.word	0x0500000f


	//   ....[165]....
        /*0880*/ 	.word	0x0500000f


	//   ....[166]....
        /*0884*/ 	.word	0x0500000f


	//   ....[167]....
        /*0888*/ 	.word	0x0500000f


	//   ....[168]....
        /*088c*/ 	.word	0x0500000f


	//   ....[169]....
        /*0890*/ 	.word	0x0500000f


	//   ....[170]....
        /*0894*/ 	.word	0x0500000f


	//   ....[171]....
        /*0898*/ 	.word	0x0500000f


	//   ....[172]....
        /*089c*/ 	.word	0x0500000f


	//   ....[173]....
        /*08a0*/ 	.word	0x0500000f


	//   ....[174]....
        /*08a4*/ 	.word	0x0500000f


	//   ....[175]....
        /*08a8*/ 	.word	0x0500000f


	//   ....[176]....
        /*08ac*/ 	.word	0x0500000f


	//   ....[177]....
        /*08b0*/ 	.word	0x0500000f


	//   ....[178]....
        /*08b4*/ 	.word	0x0500000f


	//----- nvinfo : EIATTR_COOP_GROUP_INSTR_OFFSETS
	.align		4
.L_315:
        /*08b8*/ 	.byte	0x04, 0x28
        /*08ba*/ 	.short	(.L_317 - .L_316)


	//   ....[0]....
.L_316:
        /*08bc*/ 	.word	0x00000070


	//   ....[1]....
        /*08c0*/ 	.word	0x000001a0


	//   ....[2]....
        /*08c4*/ 	.word	0x000001f0


	//   ....[3]....
        /*08c8*/ 	.word	0x00000420


	//   ....[4]....
        /*08cc*/ 	.word	0x00000580


	//   ....[5]....
        /*08d0*/ 	.word	0x000006a0


	//   ....[6]....
        /*08d4*/ 	.word	0x00000800


	//   ....[7]....
        /*08d8*/ 	.word	0x00006f10


	//   ....[8]....
        /*08dc*/ 	.word	0x00007840


	//   ....[9]....
        /*08e0*/ 	.word	0x00007850


	//   ....[10]....
        /*08e4*/ 	.word	0x00007860


	//   ....[11]....
        /*08e8*/ 	.word	0x00007870


	//   ....[12]....
        /*08ec*/ 	.word	0x00009520


	//   ....[13]....
        /*08f0*/ 	.word	0x00009530


	//   ....[14]....
        /*08f4*/ 	.word	0x00009540


	//   ....[15]....
        /*08f8*/ 	.word	0x00009550


	//   ....[16]....
        /*08fc*/ 	.word	0x0000be50


	//   ....[17]....
        /*0900*/ 	.word	0x0000c950


	//   ....[18]....
        /*0904*/ 	.word	0x0000c970


	//   ....[19]....
        /*0908*/ 	.word	0x0000c990


	//   ....[20]....
        /*090c*/ 	.word	0x0000d3b0


	//   ....[21]....
        /*0910*/ 	.word	0x0000d3d0


	//   ....[22]....
        /*0914*/ 	.word	0x0000f150


	//   ....[23]....
        /*0918*/ 	.word	0x0000f720


	//   ....[24]....
        /*091c*/ 	.word	0x00010030


	//   ....[25]....
        /*0920*/ 	.word	0x00010060


	//   ....[26]....
        /*0924*/ 	.word	0x00010080


	//   ....[27]....
        /*0928*/ 	.word	0x000100a0


	//   ....[28]....
        /*092c*/ 	.word	0x00012670


	//   ....[29]....
        /*0930*/ 	.word	0x00012690


	//   ....[30]....
        /*0934*/ 	.word	0x000126c0


	//   ....[31]....
        /*0938*/ 	.word	0x00012710


	//   ....[32]....
        /*093c*/ 	.word	0x00013d60


	//   ....[33]....
        /*0940*/ 	.word	0x00013d70


	//   ....[34]....
        /*0944*/ 	.word	0x00013ec0


	//   ....[35]....
        /*0948*/ 	.word	0x00013ed0


	//   ....[36]....
        /*094c*/ 	.word	0x00014be0


	//   ....[37]....
        /*0950*/ 	.word	0x00014c10


	//   ....[38]....
        /*0954*/ 	.word	0x00014c50


	//   ....[39]....
        /*0958*/ 	.word	0x00014c70


	//   ....[40]....
        /*095c*/ 	.word	0x00014c90


	//   ....[41]....
        /*0960*/ 	.word	0x00014cc0


	//   ....[42]....
        /*0964*/ 	.word	0x00014ce0


	//   ....[43]....
        /*0968*/ 	.word	0x00014cf0


	//   ....[44]....
        /*096c*/ 	.word	0x00014d00


	//   ....[45]....
        /*0970*/ 	.word	0x00014d10


	//   ....[46]....
        /*0974*/ 	.word	0x00014d20


	//   ....[47]....
        /*0978*/ 	.word	0x00014d30


	//   ....[48]....
        /*097c*/ 	.word	0x00014d40


	//   ....[49]....
        /*0980*/ 	.word	0x00014d50


	//   ....[50]....
        /*0984*/ 	.word	0x00014d60


	//   ....[51]....
        /*0988*/ 	.word	0x00014d70


	//   ....[52]....
        /*098c*/ 	.word	0x00014d80


	//   ....[53]....
        /*0990*/ 	.word	0x00014d90


	//   ....[54]....
        /*0994*/ 	.word	0x00014da0


	//   ....[55]....
        /*0998*/ 	.word	0x00014db0


	//   ....[56]....
        /*099c*/ 	.word	0x00014dc0


	//   ....[57]....
        /*09a0*/ 	.word	0x00014dd0


	//   ....[58]....
        /*09a4*/ 	.word	0x00014de0


	//   ....[59]....
        /*09a8*/ 	.word	0x00014df0


	//   ....[60]....
        /*09ac*/ 	.word	0x00014e00


	//   ....[61]....
        /*09b0*/ 	.word	0x00014e10


	//   ....[62]....
        /*09b4*/ 	.word	0x00014e20


	//   ....[63]....
        /*09b8*/ 	.word	0x00014e30


	//   ....[64]....
        /*09bc*/ 	.word	0x00014e40


	//   ....[65]....
        /*09c0*/ 	.word	0x00014e50


	//   ....[66]....
        /*09c4*/ 	.word	0x00014e60


	//   ....[67]....
        /*09c8*/ 	.word	0x00014e70


	//   ....[68]....
        /*09cc*/ 	.word	0x00014e80


	//   ....[69]....
        /*09d0*/ 	.word	0x00014e90


	//   ....[70]....
        /*09d4*/ 	.word	0x00014ea0


	//   ....[71]....
        /*09d8*/ 	.word	0x00014eb0


	//   ....[72]....
        /*09dc*/ 	.word	0x00014ec0


	//   ....[73]....
        /*09e0*/ 	.word	0x00014ed0


	//   ....[74]....
        /*09e4*/ 	.word	0x00014ee0


	//   ....[75]....
        /*09e8*/ 	.word	0x00014ef0


	//   ....[76]....
        /*09ec*/ 	.word	0x00014f00


	//   ....[77]....
        /*09f0*/ 	.word	0x00014f10


	//   ....[78]....
        /*09f4*/ 	.word	0x00014f20


	//   ....[79]....
        /*09f8*/ 	.word	0x00014f30


	//   ....[80]....
        /*09fc*/ 	.word	0x00014f40


	//   ....[81]....
        /*0a00*/ 	.word	0x00014f50


	//   ....[82]....
        /*0a04*/ 	.word	0x00014f60


	//   ....[83]....
        /*0a08*/ 	.word	0x00014f70


	//   ....[84]....
        /*0a0c*/ 	.word	0x000158b0


	//   ....[85]....
        /*0a10*/ 	.word	0x000158c0


	//   ....[86]....
        /*0a14*/ 	.word	0x000158d0


	//   ....[87]....
        /*0a18*/ 	.word	0x00015910


	//   ....[88]....
        /*0a1c*/ 	.word	0x00016000


	//   ....[89]....
        /*0a20*/ 	.word	0x00016020


	//   ....[90]....
        /*0a24*/ 	.word	0x00016120


	//   ....[91]....
        /*0a28*/ 	.word	0x00016140


	//   ....[92]....
        /*0a2c*/ 	.word	0x00016520


	//   ....[93]....
        /*0a30*/ 	.word	0x00016550


	//   ....[94]....
        /*0a34*/ 	.word	0x000169c0


	//   ....[95]....
        /*0a38*/ 	.word	0x000169d0


	//   ....[96]....
        /*0a3c*/ 	.word	0x00017600


	//   ....[97]....
        /*0a40*/ 	.word	0x00017610


	//   ....[98]....
        /*0a44*/ 	.word	0x00017710


	//   ....[99]....
        /*0a48*/ 	.word	0x00017730


	//   ....[100]....
        /*0a4c*/ 	.word	0x000178b0


	//   ....[101]....
        /*0a50*/ 	.word	0x00017ab0


	//   ....[102]....
        /*0a54*/ 	.word	0x00017ae0


	//   ....[103]....
        /*0a58*/ 	.word	0x00017b10


	//   ....[104]....
        /*0a5c*/ 	.word	0x00017b40


	//   ....[105]....
        /*0a60*/ 	.word	0x00017b70


	//   ....[106]....
        /*0a64*/ 	.word	0x00017ba0


	//   ....[107]....
        /*0a68*/ 	.word	0x00017d30


	//   ....[108]....
        /*0a6c*/ 	.word	0x00017d60


	//   ....[109]....
        /*0a70*/ 	.word	0x00017d90


	//   ....[110]....
        /*0a74*/ 	.word	0x00017dc0


	//   ....[111]....
        /*0a78*/ 	.word	0x00017df0


	//   ....[112]....
        /*0a7c*/ 	.word	0x00017e20


	//   ....[113]....
        /*0a80*/ 	.word	0x00017eb0


	//   ....[114]....
        /*0a84*/ 	.word	0x00017ee0


	//   ....[115]....
        /*0a88*/ 	.word	0x00017ef0


	//   ....[116]....
        /*0a8c*/ 	.word	0x00017f30


	//   ....[117]....
        /*0a90*/ 	.word	0x000195d0


	//   ....[118]....
        /*0a94*/ 	.word	0x0001b490


	//   ....[119]....
        /*0a98*/ 	.word	0x0001c2f0


	//   ....[120]....
        /*0a9c*/ 	.word	0x0001c320


	//   ....[121]....
        /*0aa0*/ 	.word	0x0001c340


	//   ....[122]....
        /*0aa4*/ 	.word	0x0001c350


	//   ....[123]....
        /*0aa8*/ 	.word	0x0001c450


	//   ....[124]....
        /*0aac*/ 	.word	0x0001c460


	//   ....[125]....
        /*0ab0*/ 	.word	0x0001df70


	//   ....[126]....
        /*0ab4*/ 	.word	0x0001dfa0


	//   ....[127]....
        /*0ab8*/ 	.word	0x0001e000


	//   ....[128]....
        /*0abc*/ 	.word	0x0001e030


	//   ....[129]....
        /*0ac0*/ 	.word	0x0001e060


	//   ....[130]....
        /*0ac4*/ 	.word	0x0001e090


	//   ....[131]....
        /*0ac8*/ 	.word	0x0001e0c0


	//   ....[132]....
        /*0acc*/ 	.word	0x0001e0f0


	//   ....[133]....
        /*0ad0*/ 	.word	0x0001e290


	//   ....[134]....
        /*0ad4*/ 	.word	0x0001e2c0


	//   ....[135]....
        /*0ad8*/ 	.word	0x0001e2f0


	//   ....[136]....
        /*0adc*/ 	.word	0x0001e320


	//   ....[137]....
        /*0ae0*/ 	.word	0x0001e350


	//   ....[138]....
        /*0ae4*/ 	.word	0x0001e380


	//   ....[139]....
        /*0ae8*/ 	.word	0x0001e440


	//   ....[140]....
        /*0aec*/ 	.word	0x0001e460


	//   ....[141]....
        /*0af0*/ 	.word	0x0001e480


	//   ....[142]....
        /*0af4*/ 	.word	0x0001e4e0


	//   ....[143]....
        /*0af8*/ 	.word	0x0001ef10


	//   ....[144]....
        /*0afc*/ 	.word	0x0001f380


	//   ....[145]....
        /*0b00*/ 	.word	0x0001f410


	//   ....[146]....
        /*0b04*/ 	.word	0x0001f460


	//   ....[147]....
        /*0b08*/ 	.word	0x0001f4b0


	//   ....[148]....
        /*0b0c*/ 	.word	0x0001f580


	//   ....[149]....
        /*0b10*/ 	.word	0x0001f610


	//   ....[150]....
        /*0b14*/ 	.word	0x0001f660


	//   ....[151]....
        /*0b18*/ 	.word	0x0001f6b0


	//   ....[152]....
        /*0b1c*/ 	.word	0x0001f9b0


	//   ....[153]....
        /*0b20*/ 	.word	0x0001fc90


	//   ....[154]....
        /*0b24*/ 	.word	0x0001fe60


	//   ....[155]....
        /*0b28*/ 	.word	0x0001fec0


	//   ....[156]....
        /*0b2c*/ 	.word	0x0001ff20


	//   ....[157]....
        /*0b30*/ 	.word	0x0001ffc0


	//   ....[158]....
        /*0b34*/ 	.word	0x00020090


	//   ....[159]....
        /*0b38*/ 	.word	0x00020170


	//   ....[160]....
        /*0b3c*/ 	.word	0x00020440


	//   ....[161]....
        /*0b40*/ 	.word	0x000204e0


	//   ....[162]....
        /*0b44*/ 	.word	0x00020660


	//   ....[163]....
        /*0b48*/ 	.word	0x000206d0


	//   ....[164]....
        /*0b4c*/ 	.word	0x00020740


	//   ....[165]....
        /*0b50*/ 	.word	0x000207b0


	//   ....[166]....
        /*0b54*/ 	.word	0x00020820


	//   ....[167]....
        /*0b58*/ 	.word	0x000208a0


	//   ....[168]....
        /*0b5c*/ 	.word	0x00020930


	//   ....[169]....
        /*0b60*/ 	.word	0x000209d0


	//   ....[170]....
        /*0b64*/ 	.word	0x00020a40


	//   ....[171]....
        /*0b68*/ 	.word	0x00020ab0


	//   ....[172]....
        /*0b6c*/ 	.word	0x00020b20


	//   ....[173]....
        /*0b70*/ 	.word	0x00020ba0


	//   ....[174]....
        /*0b74*/ 	.word	0x00020c10


	//   ....[175]....
        /*0b78*/ 	.word	0x00020cc0


	//   ....[176]....
        /*0b7c*/ 	.word	0x00020d10


	//   ....[177]....
        /*0b80*/ 	.word	0x00020da0


	//   ....[178]....
        /*0b84*/ 	.word	0x00020ed0


	//----- nvinfo : EIATTR_REG_RECONFIG
	.align		4
.L_317:
        /*0b88*/ 	.byte	0x01, 0x54
	.zero		2


	//----- nvinfo : EIATTR_SYSCALL_OFFSETS
	.align		4
        /*0b8c*/ 	.byte	0x04, 0x46
        /*0b8e*/ 	.short	(.L_319 - .L_318)


	//   ....[0]....
.L_318:
        /*0b90*/ 	.word	0x00001d40


	//   ....[1]....
        /*0b94*/ 	.word	0x00001e90


	//   ....[2]....
        /*0b98*/ 	.word	0x00007080


	//   ....[3]....
        /*0b9c*/ 	.word	0x000075e0


	//   ....[4]....
        /*0ba0*/ 	.word	0x0001af40


	//   ....[5]....
        /*0ba4*/ 	.word	0x0001b0b0


	//   ....[6]....
        /*0ba8*/ 	.word	0x0001b200


	//   ....[7]....
        /*0bac*/ 	.word	0x0001b340


	//   ....[8]....
        /*0bb0*/ 	.word	0x0001bde0


	//----- nvinfo : EIATTR_MBARRIER_INSTR_OFFSETS
	.align		4
.L_319:
        /*0bb4*/ 	.byte	0x04, 0x39
        /*0bb6*/ 	.short	(.L_321 - .L_320)


	//   ....[0]....
.L_320:
        /*0bb8*/ 	.word	0x000002d0
        /*0bbc*/ 	.word	0x000000ff
        /*0bc0*/ 	.word	0x00019c00
        /*0bc4*/ 	.short	0x0100
        /*0bc6*/ 	.byte	0x08
	.zero		1


	//   ....[1]....
        /*0bc8*/ 	.word	0x000002e0
        /*0bcc*/ 	.word	0x000000ff
        /*0bd0*/ 	.word	0x00019c20
        /*0bd4*/ 	.short	0x0100
        /*0bd6*/ 	.byte	0x08
	.zero		1


	//   ....[2]....
        /*0bd8*/ 	.word	0x000003d0
        /*0bdc*/ 	.word	0x000000ff
        /*0be0*/ 	.word	0x00019c30
        /*0be4*/ 	.short	0x0100
        /*0be6*/ 	.byte	0x08
	.zero		1


	//   ....[3]....
        /*0be8*/ 	.word	0x000003e0
        /*0bec*/ 	.word	0x000000ff
        /*0bf0*/ 	.word	0x00019c40
        /*0bf4*/ 	.short	0x0100
        /*0bf6*/ 	.byte	0x08
	.zero		1


	//   ....[4]....
        /*0bf8*/ 	.word	0x000003f0
        /*0bfc*/ 	.word	0x000000ff
        /*0c00*/ 	.word	0x00019c38
        /*0c04*/ 	.short	0x0100
        /*0c06*/ 	.byte	0x08
	.zero		1


	//   ....[5]....
        /*0c08*/ 	.word	0x00000400
        /*0c0c*/ 	.word	0x000000ff
        /*0c10*/ 	.word	0x00019c48
        /*0c14*/ 	.short	0x0100
        /*0c16*/ 	.byte	0x08
	.zero		1


	//   ....[6]....
        /*0c18*/ 	.word	0x00000530
        /*0c1c*/ 	.word	0x000000ff
        /*0c20*/ 	.word	0x00019c50
        /*0c24*/ 	.short	0x0100
        /*0c26*/ 	.byte	0x08
	.zero		1


	//   ....[7]....
        /*0c28*/ 	.word	0x00000540
        /*0c2c*/ 	.word	0x000000ff
        /*0c30*/ 	.word	0x00019c60
        /*0c34*/ 	.short	0x0100
        /*0c36*/ 	.byte	0x08
	.zero		1


	//   ....[8]....
        /*0c38*/ 	.word	0x00000550
        /*0c3c*/ 	.word	0x000000ff
        /*0c40*/ 	.word	0x00019c58
        /*0c44*/ 	.short	0x0100
        /*0c46*/ 	.byte	0x08
	.zero		1


	//   ....[9]....
        /*0c48*/ 	.word	0x00000560
        /*0c4c*/ 	.word	0x000000ff
        /*0c50*/ 	.word	0x00019c68
        /*0c54*/ 	.short	0x0100
        /*0c56*/ 	.byte	0x08
	.zero		1


	//   ....[10]....
        /*0c58*/ 	.word	0x00000650
        /*0c5c*/ 	.word	0x000000ff
        /*0c60*/ 	.word	0x00019c70
        /*0c64*/ 	.short	0x0100
        /*0c66*/ 	.byte	0x06
	.zero		1


	//   ....[11]....
        /*0c68*/ 	.word	0x00000660
        /*0c6c*/ 	.word	0x000000ff
        /*0c70*/ 	.word	0x00019c80
        /*0c74*/ 	.short	0x0100
        /*0c76*/ 	.byte	0x06
	.zero		1


	//   ....[12]....
        /*0c78*/ 	.word	0x00000670
        /*0c7c*/ 	.word	0x000000ff
        /*0c80*/ 	.word	0x00019c78
        /*0c84*/ 	.short	0x0100
        /*0c86*/ 	.byte	0x06
	.zero		1


	//   ....[13]....
        /*0c88*/ 	.word	0x00000680
        /*0c8c*/ 	.word	0x000000ff
        /*0c90*/ 	.word	0x00019c88
        /*0c94*/ 	.short	0x0100
        /*0c96*/ 	.byte	0x06
	.zero		1


	//   ....[14]....
        /*0c98*/ 	.word	0x000007b0
        /*0c9c*/ 	.word	0x000000ff
        /*0ca0*/ 	.word	0x00019c90
        /*0ca4*/ 	.short	0x0100
        /*0ca6*/ 	.byte	0x08
	.zero		1


	//   ....[15]....
        /*0ca8*/ 	.word	0x000007c0
        /*0cac*/ 	.word	0x000000ff
        /*0cb0*/ 	.word	0x00019ca0
        /*0cb4*/ 	.short	0x0100
        /*0cb6*/ 	.byte	0x08
	.zero		1


	//   ....[16]....
        /*0cb8*/ 	.word	0x000007d0
        /*0cbc*/ 	.word	0x000000ff
        /*0cc0*/ 	.word	0x00019c98
        /*0cc4*/ 	.short	0x0100
        /*0cc6*/ 	.byte	0x08
	.zero		1


	//   ....[17]....
        /*0cc8*/ 	.word	0x000007e0
        /*0ccc*/ 	.word	0x000000ff
        /*0cd0*/ 	.word	0x00019ca8
        /*0cd4*/ 	.short	0x0100
        /*0cd6*/ 	.byte	0x08
	.zero		1


	//   ....[18]....
        /*0cd8*/ 	.word	0x00000910
        /*0cdc*/ 	.word	0x000000ff
        /*0ce0*/ 	.word	0x00019cb0
        /*0ce4*/ 	.short	0x0100
        /*0ce6*/ 	.byte	0x08
	.zero		1


	//   ....[19]....
        /*0ce8*/ 	.word	0x00000920
        /*0cec*/ 	.word	0x000000ff
        /*0cf0*/ 	.word	0x00019cc0
        /*0cf4*/ 	.short	0x0100
        /*0cf6*/ 	.byte	0x08
	.zero		1


	//   ....[20]....
        /*0cf8*/ 	.word	0x00000930
        /*0cfc*/ 	.word	0x000000ff
        /*0d00*/ 	.word	0x00019cb8
        /*0d04*/ 	.short	0x0100
        /*0d06*/ 	.byte	0x08
	.zero		1


	//   ....[21]....
        /*0d08*/ 	.word	0x00000940
        /*0d0c*/ 	.word	0x000000ff
        /*0d10*/ 	.word	0x00019cc8
        /*0d14*/ 	.short	0x0100
        /*0d16*/ 	.byte	0x08
	.zero		1


	//   ....[22]....
        /*0d18*/ 	.word	0x00002b80
        /*0d1c*/ 	.word	0x00000054
        /*0d20*/ 	.word	0x00019c90
        /*0d24*/ 	.short	0x010a
        /*0d26*/ 	.byte	0x3f
	.zero		1


	//   ....[23]....
        /*0d28*/ 	.word	0x000043a0
        /*0d2c*/ 	.word	0x00000054
        /*0d30*/ 	.word	0x00019c90
        /*0d34*/ 	.short	0x010a
        /*0d36*/ 	.byte	0x3f
	.zero		1


	//   ....[24]....
        /*0d38*/ 	.word	0x000063f0
        /*0d3c*/ 	.word	0x00000054
        /*0d40*/ 	.word	0x00019c90
        /*0d44*/ 	.short	0x010a
        /*0d46*/ 	.byte	0x3f
	.zero		1


	//   ....[25]....
        /*0d48*/ 	.word	0x000065c0
        /*0d4c*/ 	.word	0x00000008
        /*0d50*/ 	.word	0x00000000
        /*0d54*/ 	.short	0x0101
        /*0d56*/ 	.byte	0x3f
	.zero		1


	//   ....[26]....
        /*0d58*/ 	.word	0x00006600
        /*0d5c*/ 	.word	0x00000054
        /*0d60*/ 	.word	0x00019cb0
        /*0d64*/ 	.short	0x010a
        /*0d66*/ 	.byte	0x3f
	.zero		1


	//   ....[27]....
        /*0d68*/ 	.word	0x00006870
        /*0d6c*/ 	.word	0x00000054
        /*0d70*/ 	.word	0x00000000
        /*0d74*/ 	.short	0x0101
        /*0d76*/ 	.byte	0x3f
	.zero		1


	//   ....[28]....
        /*0d78*/ 	.word	0x00007360
        /*0d7c*/ 	.word	0x00000010
        /*0d80*/ 	.word	0x00019c00
        /*0d84*/ 	.short	0x010a
        /*0d86*/ 	.byte	0x3f
	.zero		1


	//   ....[29]....
        /*0d88*/ 	.word	0x000073b0
        /*0d8c*/ 	.word	0x00000010
        /*0d90*/ 	.word	0x00019c00
        /*0d94*/ 	.short	0x010a
        /*0d96*/ 	.byte	0x3f
	.zero		1


	//   ....[30]....
        /*0d98*/ 	.word	0x00007ba0
        /*0d9c*/ 	.word	0x00000010
        /*0da0*/ 	.word	0x00019c00
        /*0da4*/ 	.short	0x010a
        /*0da6*/ 	.byte	0x3f
	.zero		1


	//   ....[31]....
        /*0da8*/ 	.word	0x00009850
        /*0dac*/ 	.word	0x00000010
        /*0db0*/ 	.word	0x00019c00
        /*0db4*/ 	.short	0x010a
        /*0db6*/ 	.byte	0x3f
	.zero		1


	//   ....[32]....
        /*0db8*/ 	.word	0x0000b9e0
        /*0dbc*/ 	.word	0x00000000
        /*0dc0*/ 	.word	0x00019c30
        /*0dc4*/ 	.short	0x010a
        /*0dc6*/ 	.byte	0x3f
	.zero		1


	//   ....[33]....
        /*0dc8*/ 	.word	0x0000ba50
        /*0dcc*/ 	.word	0x00000000
        /*0dd0*/ 	.word	0x00019c30
        /*0dd4*/ 	.short	0x010a
        /*0dd6*/ 	.byte	0x3f
	.zero		1


	//   ....[34]....
        /*0dd8*/ 	.word	0x0000dae0
        /*0ddc*/ 	.word	0x0000001d
        /*0de0*/ 	.word	0x00000000
        /*0de4*/ 	.short	0x0101
        /*0de6*/ 	.byte	0x3f
	.zero		1


	//   ....[35]....
        /*0de8*/ 	.word	0x0000e620
        /*0dec*/ 	.word	0x0000000f
        /*0df0*/ 	.word	0x00019c30
        /*0df4*/ 	.short	0x010a
        /*0df6*/ 	.byte	0x3f
	.zero		1


	//   ....[36]....
        /*0df8*/ 	.word	0x0000e690
        /*0dfc*/ 	.word	0x0000000f
        /*0e00*/ 	.word	0x00019c30
        /*0e04*/ 	.short	0x010a
        /*0e06*/ 	.byte	0x3f
	.zero		1


	//   ....[37]....
        /*0e08*/ 	.word	0x0000e890
        /*0e0c*/ 	.word	0x00000014
        /*0e10*/ 	.word	0x00019c50
        /*0e14*/ 	.short	0x010a
        /*0e16*/ 	.byte	0x3f
	.zero		1


	//   ....[38]....
        /*0e18*/ 	.word	0x0000e8e0
        /*0e1c*/ 	.word	0x00000014
        /*0e20*/ 	.word	0x00019c50
        /*0e24*/ 	.short	0x010a
        /*0e26*/ 	.byte	0x3f
	.zero		1


	//   ....[39]....
        /*0e28*/ 	.word	0x00010670
        /*0e2c*/ 	.word	0x0000000f
        /*0e30*/ 	.word	0x00000000
        /*0e34*/ 	.short	0x0101
        /*0e36*/ 	.byte	0x3f
	.zero		1


	//   ....[40]....
        /*0e38*/ 	.word	0x00010e70
        /*0e3c*/ 	.word	0x00000014
        /*0e40*/ 	.word	0x00000000
        /*0e44*/ 	.short	0x0101
        /*0e46*/ 	.byte	0x3f
	.zero		1


	//   ....[41]....
        /*0e48*/ 	.word	0x000115c0
        /*0e4c*/ 	.word	0x0000000a
        /*0e50*/ 	.word	0x00019c30
        /*0e54*/ 	.short	0x010a
        /*0e56*/ 	.byte	0x3f
	.zero		1


	//   ....[42]....
        /*0e58*/ 	.word	0x00011630
        /*0e5c*/ 	.word	0x0000000a
        /*0e60*/ 	.word	0x00019c30
        /*0e64*/ 	.short	0x010a
        /*0e66*/ 	.byte	0x3f
	.zero		1


	//   ....[43]....
        /*0e68*/ 	.word	0x00011830
        /*0e6c*/ 	.word	0x0000000f
        /*0e70*/ 	.word	0x00019c50
        /*0e74*/ 	.short	0x010a
        /*0e76*/ 	.byte	0x3f
	.zero		1


	//   ....[44]....
        /*0e78*/ 	.word	0x00011880
        /*0e7c*/ 	.word	0x0000000f
        /*0e80*/ 	.word	0x00019c50
        /*0e84*/ 	.short	0x010a
        /*0e86*/ 	.byte	0x3f
	.zero		1


	//   ....[45]....
        /*0e88*/ 	.word	0x00012d40
        /*0e8c*/ 	.word	0x00000054
        /*0e90*/ 	.word	0x00000000
        /*0e94*/ 	.short	0x0101
        /*0e96*/ 	.byte	0x3f
	.zero		1


	//   ....[46]....
        /*0e98*/ 	.word	0x000134a0
        /*0e9c*/ 	.word	0x0000000f
        /*0ea0*/ 	.word	0x00000000
        /*0ea4*/ 	.short	0x0101
        /*0ea6*/ 	.byte	0x3f
	.zero		1


	//   ....[47]....
        /*0ea8*/ 	.word	0x00013af0
        /*0eac*/ 	.word	0x0000000a
        /*0eb0*/ 	.word	0x00019c50
        /*0eb4*/ 	.short	0x010a
        /*0eb6*/ 	.byte	0x3f
	.zero		1


	//   ....[48]....
        /*0eb8*/ 	.word	0x00013b40
        /*0ebc*/ 	.word	0x0000000a
        /*0ec0*/ 	.word	0x00019c50
        /*0ec4*/ 	.short	0x010a
        /*0ec6*/ 	.byte	0x3f
	.zero		1


	//   ....[49]....
        /*0ec8*/ 	.word	0x00014400
        /*0ecc*/ 	.word	0x00000004
        /*0ed0*/ 	.word	0x00000000
        /*0ed4*/ 	.short	0x0101
        /*0ed6*/ 	.byte	0x3f
	.zero		1


	//   ....[50]....
        /*0ed8*/ 	.word	0x00016010
        /*0edc*/ 	.word	0x00000000
        /*0ee0*/ 	.word	0x00000000
        /*0ee4*/ 	.short	0x0101
        /*0ee6*/ 	.byte	0x3f
	.zero		1


	//   ....[51]....
        /*0ee8*/ 	.word	0x00016540
        /*0eec*/ 	.word	0x00000004
        /*0ef0*/ 	.word	0x00000000
        /*0ef4*/ 	.short	0x0101
        /*0ef6*/ 	.byte	0x3f
	.zero		1


	//   ....[52]....
        /*0ef8*/ 	.word	0x000196b0
        /*0efc*/ 	.word	0x00000012
        /*0f00*/ 	.word	0x00019c20
        /*0f04*/ 	.short	0x010a
        /*0f06*/ 	.byte	0x3f
	.zero		1


	//   ....[53]....
        /*0f08*/ 	.word	0x00019740
        /*0f0c*/ 	.word	0x00000009
        /*0f10*/ 	.word	0x00019ca0
        /*0f14*/ 	.short	0x010a
        /*0f16*/ 	.byte	0x3f
	.zero		1


	//   ....[54]....
        /*0f18*/ 	.word	0x00019b90
        /*0f1c*/ 	.word	0x00000009
        /*0f20*/ 	.word	0x00019cc0
        /*0f24*/ 	.short	0x010a
        /*0f26*/ 	.byte	0x3f
	.zero		1


	//   ....[55]....
        /*0f28*/ 	.word	0x0001a0a0
        /*0f2c*/ 	.word	0x00000009
        /*0f30*/ 	.word	0x00019ca0
        /*0f34*/ 	.short	0x010a
        /*0f36*/ 	.byte	0x3f
	.zero		1


	//   ....[56]....
        /*0f38*/ 	.word	0x0001a4e0
        /*0f3c*/ 	.word	0x00000009
        /*0f40*/ 	.word	0x00019cc0
        /*0f44*/ 	.short	0x010a
        /*0f46*/ 	.byte	0x3f
	.zero		1


	//   ....[57]....
        /*0f48*/ 	.word	0x0001b6c0
        /*0f4c*/ 	.word	0x00000004
        /*0f50*/ 	.word	0x00019c80
        /*0f54*/ 	.short	0x010a
        /*0f56*/ 	.byte	0x3f
	.zero		1


	//   ....[58]....
        /*0f58*/ 	.word	0x0001b920
        /*0f5c*/ 	.word	0x00000004
        /*0f60*/ 	.word	0x00019c40
        /*0f64*/ 	.short	0x010a
        /*0f66*/ 	.byte	0x3f
	.zero		1


	//   ....[59]....
        /*0f68*/ 	.word	0x0001c540
        /*0f6c*/ 	.word	0x00000012
        /*0f70*/ 	.word	0x00019c00
        /*0f74*/ 	.short	0x0107
        /*0f76*/ 	.byte	0x3f
	.zero		1


	//   ....[60]....
        /*0f78*/ 	.word	0x0001c640
        /*0f7c*/ 	.word	0x00000012
        /*0f80*/ 	.word	0x00019c00
        /*0f84*/ 	.short	0x0101
        /*0f86*/ 	.byte	0x3f
	.zero		1


	//   ....[61]....
        /*0f88*/ 	.word	0x0001c660
        /*0f8c*/ 	.word	0x00000012
        /*0f90*/ 	.word	0x00019c20
        /*0f94*/ 	.short	0x010a
        /*0f96*/ 	.byte	0x3f
	.zero		1


	//   ....[62]....
        /*0f98*/ 	.word	0x0001c960
        /*0f9c*/ 	.word	0x00000006
        /*0fa0*/ 	.word	0x00019c80
        /*0fa4*/ 	.short	0x010a
        /*0fa6*/ 	.byte	0x3f
	.zero		1


	//   ....[63]....
        /*0fa8*/ 	.word	0x0001cd90
        /*0fac*/ 	.word	0x00000006
        /*0fb0*/ 	.word	0x00019c40
        /*0fb4*/ 	.short	0x010a
        /*0fb6*/ 	.byte	0x3f
	.zero		1


	//   ....[64]....
        /*0fb8*/ 	.word	0x0001d240
        /*0fbc*/ 	.word	0x00000003
        /*0fc0*/ 	.word	0x00019c70
        /*0fc4*/ 	.short	0x010a
        /*0fc6*/ 	.byte	0x3f
	.zero		1


	//   ....[65]....
        /*0fc8*/ 	.word	0x0001d2b0
        /*0fcc*/ 	.word	0x00000003
        /*0fd0*/ 	.word	0x00019c60
        /*0fd4*/ 	.short	0x010a
        /*0fd6*/ 	.byte	0x3f
	.zero		1


	//   ....[66]....
        /*0fd8*/ 	.word	0x0001d660
        /*0fdc*/ 	.word	0x00000003
        /*0fe0*/ 	.word	0x00019c50
        /*0fe4*/ 	.short	0x0101
        /*0fe6*/ 	.byte	0x3f
	.zero		1


	//   ....[67]....
        /*0fe8*/ 	.word	0x0001d6e0
        /*0fec*/ 	.word	0x00000003
        /*0ff0*/ 	.word	0x00000000
        /*0ff4*/ 	.short	0x0101
        /*0ff6*/ 	.byte	0x3f
	.zero		1


	//   ....[68]....
        /*0ff8*/ 	.word	0x0001d8e0
        /*0ffc*/ 	.word	0x00000003
        /*1000*/ 	.word	0x00019c70
        /*1004*/ 	.short	0x010a
        /*1006*/ 	.byte	0x3f
	.zero		1


	//   ....[69]....
        /*1008*/ 	.word	0x0001d950
        /*100c*/ 	.word	0x00000003
        /*1010*/ 	.word	0x00019c60
        /*1014*/ 	.short	0x010a
        /*1016*/ 	.byte	0x3f
	.zero		1


	//   ....[70]....
        /*1018*/ 	.word	0x0001dd00
        /*101c*/ 	.word	0x00000003
        /*1020*/ 	.word	0x00019c50
        /*1024*/ 	.short	0x0101
        /*1026*/ 	.byte	0x3f
	.zero		1


	//   ....[71]....
        /*1028*/ 	.word	0x0001dd50
        /*102c*/ 	.word	0x00000000
        /*1030*/ 	.word	0x00000000
        /*1034*/ 	.short	0x0101
        /*1036*/ 	.byte	0x3f
	.zero		1


	//   ....[72]....
        /*1038*/ 	.word	0x0001ee90
        /*103c*/ 	.word	0x00000008
        /*1040*/ 	.word	0x00019c20
        /*1044*/ 	.short	0x010a
        /*1046*/ 	.byte	0x3f
	.zero		1


	//   ....[73]....
        /*1048*/ 	.word	0x0001f020
        /*104c*/ 	.word	0x00000006
        /*1050*/ 	.word	0x00000000
        /*1054*/ 	.short	0x010a
        /*1056*/ 	.byte	0x3f
	.zero		1


	//   ....[74]....
        /*1058*/ 	.word	0x0001f090
        /*105c*/ 	.word	0x00000007
        /*1060*/ 	.word	0x00000000
        /*1064*/ 	.short	0x010a
        /*1066*/ 	.byte	0x3f
	.zero		1


	//   ....[75]....
        /*1068*/ 	.word	0x0001f0e0
        /*106c*/ 	.word	0x00000002
        /*1070*/ 	.word	0x00019c60
        /*1074*/ 	.short	0x010a
        /*1076*/ 	.byte	0x3f
	.zero		1


	//   ....[76]....
        /*1078*/ 	.word	0x0001f130
        /*107c*/ 	.word	0x00000005
        /*1080*/ 	.word	0x00019c60
        /*1084*/ 	.short	0x010a
        /*1086*/ 	.byte	0x3f
	.zero		1


	//   ....[77]....
        /*1088*/ 	.word	0x0001f170
        /*108c*/ 	.word	0x00000002
        /*1090*/ 	.word	0x00019c80
        /*1094*/ 	.short	0x010a
        /*1096*/ 	.byte	0x3f
	.zero		1


	//   ....[78]....
        /*1098*/ 	.word	0x0001f190
        /*109c*/ 	.word	0x00000005
        /*10a0*/ 	.word	0x00019c80
        /*10a4*/ 	.short	0x010a
        /*10a6*/ 	.byte	0x3f
	.zero		1


	//   ....[79]....
        /*10a8*/ 	.word	0x0001f1f0
        /*10ac*/ 	.word	0x00000054
        /*10b0*/ 	.word	0x00019c90
        /*10b4*/ 	.short	0x010a
        /*10b6*/ 	.byte	0x3f
	.zero		1


	//   ....[80]....
        /*10b8*/ 	.word	0x0001f240
        /*10bc*/ 	.word	0x00000054
        /*10c0*/ 	.word	0x00019c90
        /*10c4*/ 	.short	0x010a
        /*10c6*/ 	.byte	0x3f
	.zero		1


	//   ....[81]....
        /*10c8*/ 	.word	0x0001f290
        /*10cc*/ 	.word	0x00000054
        /*10d0*/ 	.word	0x00019c90
        /*10d4*/ 	.short	0x010a
        /*10d6*/ 	.byte	0x3f
	.zero		1


	//   ....[82]....
        /*10d8*/ 	.word	0x0001f2e0
        /*10dc*/ 	.word	0x00000054
        /*10e0*/ 	.word	0x00019cb0
        /*10e4*/ 	.short	0x010a
        /*10e6*/ 	.byte	0x3f
	.zero		1


	//   ....[83]....
        /*10e8*/ 	.word	0x0001f4e0
        /*10ec*/ 	.word	0x00000010
        /*10f0*/ 	.word	0x00019c00
        /*10f4*/ 	.short	0x010a
        /*10f6*/ 	.byte	0x3f
	.zero		1


	//   ....[84]....
        /*10f8*/ 	.word	0x0001f6f0
        /*10fc*/ 	.word	0x00000010
        /*1100*/ 	.word	0x00019c00
        /*1104*/ 	.short	0x010a
        /*1106*/ 	.byte	0x3f
	.zero		1


	//   ....[85]....
        /*1108*/ 	.word	0x0001f740
        /*110c*/ 	.word	0x00000000
        /*1110*/ 	.word	0x00019c30
        /*1114*/ 	.short	0x010a
        /*1116*/ 	.byte	0x3f
	.zero		1


	//   ....[86]....
        /*1118*/ 	.word	0x0001f790
        /*111c*/ 	.word	0x0000000f
        /*1120*/ 	.word	0x00019c30
        /*1124*/ 	.short	0x010a
        /*1126*/ 	.byte	0x3f
	.zero		1


	//   ....[87]....
        /*1128*/ 	.word	0x0001f7e0
        /*112c*/ 	.word	0x00000014
        /*1130*/ 	.word	0x00019c50
        /*1134*/ 	.short	0x010a
        /*1136*/ 	.byte	0x3f
	.zero		1


	//   ....[88]....
        /*1138*/ 	.word	0x0001f830
        /*113c*/ 	.word	0x0000000a
        /*1140*/ 	.word	0x00019c30
        /*1144*/ 	.short	0x010a
        /*1146*/ 	.byte	0x3f
	.zero		1


	//   ....[89]....
        /*1148*/ 	.word	0x0001f880
        /*114c*/ 	.word	0x0000000f
        /*1150*/ 	.word	0x00019c50
        /*1154*/ 	.short	0x010a
        /*1156*/ 	.byte	0x3f
	.zero		1


	//   ....[90]....
        /*1158*/ 	.word	0x0001f8d0
        /*115c*/ 	.word	0x0000000a
        /*1160*/ 	.word	0x00019c50
        /*1164*/ 	.short	0x010a
        /*1166*/ 	.byte	0x3f
	.zero		1


	//   ....[91]....
        /*1168*/ 	.word	0x0001fa70
        /*116c*/ 	.word	0x00000012
        /*1170*/ 	.word	0x00019c20
        /*1174*/ 	.short	0x010a
        /*1176*/ 	.byte	0x3f
	.zero		1


	//   ....[92]....
        /*1178*/ 	.word	0x0001fac0
        /*117c*/ 	.word	0x00000009
        /*1180*/ 	.word	0x00019ca0
        /*1184*/ 	.short	0x010a
        /*1186*/ 	.byte	0x3f
	.zero		1


	//   ....[93]....
        /*1188*/ 	.word	0x0001fb10
        /*118c*/ 	.word	0x00000009
        /*1190*/ 	.word	0x00019cc0
        /*1194*/ 	.short	0x010a
        /*1196*/ 	.byte	0x3f
	.zero		1


	//   ....[94]....
        /*1198*/ 	.word	0x0001fb60
        /*119c*/ 	.word	0x00000009
        /*11a0*/ 	.word	0x00019ca0
        /*11a4*/ 	.short	0x010a
        /*11a6*/ 	.byte	0x3f
	.zero		1


	//   ....[95]....
        /*11a8*/ 	.word	0x0001fbb0
        /*11ac*/ 	.word	0x00000009
        /*11b0*/ 	.word	0x00019cc0
        /*11b4*/ 	.short	0x010a
        /*11b6*/ 	.byte	0x3f
	.zero		1


	//   ....[96]....
        /*11b8*/ 	.word	0x0001fd50
        /*11bc*/ 	.word	0x00000004
        /*11c0*/ 	.word	0x00019c80
        /*11c4*/ 	.short	0x010a
        /*11c6*/ 	.byte	0x3f
	.zero		1


	//   ....[97]....
        /*11c8*/ 	.word	0x0001fda0
        /*11cc*/ 	.word	0x00000004
        /*11d0*/ 	.word	0x00019c40
        /*11d4*/ 	.short	0x010a
        /*11d6*/ 	.byte	0x3f
	.zero		1


	//   ....[98]....
        /*11d8*/ 	.word	0x000201b0
        /*11dc*/ 	.word	0x00000012
        /*11e0*/ 	.word	0x00019c20
        /*11e4*/ 	.short	0x010a
        /*11e6*/ 	.byte	0x3f
	.zero		1


	//   ....[99]....
        /*11e8*/ 	.word	0x00020200
        /*11ec*/ 	.word	0x00000006
        /*11f0*/ 	.word	0x00019c80
        /*11f4*/ 	.short	0x010a
        /*11f6*/ 	.byte	0x3f
	.zero		1


	//   ....[100]....
        /*11f8*/ 	.word	0x00020250
        /*11fc*/ 	.word	0x00000006
        /*1200*/ 	.word	0x00019c40
        /*1204*/ 	.short	0x010a
        /*1206*/ 	.byte	0x3f
	.zero		1


	//   ....[101]....
        /*1208*/ 	.word	0x000202a0
        /*120c*/ 	.word	0x00000003
        /*1210*/ 	.word	0x00019c70
        /*1214*/ 	.short	0x010a
        /*1216*/ 	.byte	0x3f
	.zero		1


	//   ....[102]....
        /*1218*/ 	.word	0x000202f0
        /*121c*/ 	.word	0x00000003
        /*1220*/ 	.word	0x00019c60
        /*1224*/ 	.short	0x010a
        /*1226*/ 	.byte	0x3f
	.zero		1


	//   ....[103]....
        /*1228*/ 	.word	0x00020340
        /*122c*/ 	.word	0x00000003
        /*1230*/ 	.word	0x00019c70
        /*1234*/ 	.short	0x010a
        /*1236*/ 	.byte	0x3f
	.zero		1


	//   ....[104]....
        /*1238*/ 	.word	0x00020390
        /*123c*/ 	.word	0x00000003
        /*1240*/ 	.word	0x00019c60
        /*1244*/ 	.short	0x010a
        /*1246*/ 	.byte	0x3f
	.zero		1


	//   ....[105]....
        /*1248*/ 	.word	0x00020df0
        /*124c*/ 	.word	0x00000008
        /*1250*/ 	.word	0x00019c20
        /*1254*/ 	.short	0x010a
        /*1256*/ 	.byte	0x3f
	.zero		1


	//   ....[106]....
        /*1258*/ 	.word	0x00020f90
        /*125c*/ 	.word	0x00000006
        /*1260*/ 	.word	0x00000000
        /*1264*/ 	.short	0x010a
        /*1266*/ 	.byte	0x3f
	.zero		1


	//   ....[107]....
        /*1268*/ 	.word	0x00020fe0
        /*126c*/ 	.word	0x00000007
        /*1270*/ 	.word	0x00000000
        /*1274*/ 	.short	0x010a
        /*1276*/ 	.byte	0x3f
	.zero		1


	//   ....[108]....
        /*1278*/ 	.word	0x00021030
        /*127c*/ 	.word	0x00000002
        /*1280*/ 	.word	0x00019c60
        /*1284*/ 	.short	0x010a
        /*1286*/ 	.byte	0x3f
	.zero		1


	//   ....[109]....
        /*1288*/ 	.word	0x00021080
        /*128c*/ 	.word	0x00000005
        /*1290*/ 	.word	0x00019c60
        /*1294*/ 	.short	0x010a
        /*1296*/ 	.byte	0x3f
	.zero		1


	//   ....[110]....
        /*1298*/ 	.word	0x000210d0
        /*129c*/ 	.word	0x00000002
        /*12a0*/ 	.word	0x00019c80
        /*12a4*/ 	.short	0x010a
        /*12a6*/ 	.byte	0x3f
	.zero		1


	//----- nvinfo : EIATTR_NUM_MBARRIERS
	.align		4
.L_321:
        /*12a8*/ 	.byte	0x03, 0x38
        /*12aa*/ 	.short	0x0016


	//----- nvinfo : EIATTR_EXIT_INSTR_OFFSETS
	.align		4
        /*12ac*/ 	.byte	0x04, 0x1c
        /*12ae*/ 	.short	(.L_323 - .L_322)


	//   ....[0]....
.L_322:
        /*12b0*/ 	.word	0x0001f1e0


	//----- nvinfo : EIATTR_MAX_THREADS
	.align		4
.L_323:
        /*12b4*/ 	.byte	0x04, 0x05
        /*12b6*/ 	.short	(.L_325 - .L_324)
.L_324:
        /*12b8*/ 	.word	0x00000200
        /*12bc*/ 	.word	0x00000001
        /*12c0*/ 	.word	0x00000001


	//----- nvinfo : EIATTR_CRS_STACK_SIZE
	.align		4
.L_325:
        /*12c4*/ 	.byte	0x04, 0x1e
        /*12c6*/ 	.short	(.L_327 - .L_326)
.L_326:
        /*12c8*/ 	.word	0x00000000


	//----- nvinfo : EIATTR_CBANK_PARAM_SIZE
	.align		4
.L_327:
        /*12cc*/ 	.byte	0x03, 0x19
        /*12ce*/ 	.short	0x0af0


	//----- nvinfo : EIATTR_PARAM_CBANK
	.align		4
        /*12d0*/ 	.byte	0x04, 0x0a
        /*12d2*/ 	.short	(.L_329 - .L_328)
	.align		4
.L_328:
        /*12d4*/ 	.word	index@(.nv.constant0._ZN7cutlass13device_kernelIN5flash11enable_sm90INS1_16FlashAttnFwdSm90INS1_25CollectiveMainloopFwdSm90ILi2EN4cute5tupleIJNS5_1CILi1EEES8_S8_EEENS6_IJNS7_ILi192EEENS7_ILi128EEENS7_ILi96EEEEEELi96ENS_12float_e4m3_tEfNS_4arch4Sm90ELb1ELb0ELb1ELb1ELb0ELb1ELb0ELb1ELb1ELb1ELb1ELb0EEENS1_21CollectiveEpilogueFwdINS6_IJSA_SC_SB_EEES9_NS_10bfloat16_tESG_Li384ELb1ELb1ELb1ELb1EEENS1_36VarlenDynamicPersistentTileSchedulerILi192ELi128ELi384ELi128ELb1ELb1ELb1ELb1ELb1ELb1EEEEEEEEEvNT_6ParamsE)
        /*12d8*/ 	.short	0x0210
        /*12da*/ 	.short	0x0af0


	//----- nvinfo : EIATTR_SW_WAR
	.align		4
.L_329:
        /*12dc*/ 	.byte	0x04, 0x36
        /*12de*/ 	.short	(.L_331 - .L_330)
.L_330:
        /*12e0*/ 	.word	0x00000008
.L_331:


//--------------------- .nv.callgraph             --------------------------
	.section	.nv.callgraph,"",@"SHT_CUDA_CALLGRAPH"
	.align	4
	.sectionentsize	8
	.align		4
        /*0000*/ 	.word	0x00000000
	.align		4
        /*0004*/ 	.word	0xffffffff
	.align		4
        /*0008*/ 	.word	index@(_ZN7cutlass13device_kernelIN5flash11enable_sm90INS1_16FlashAttnFwdSm90INS1_25CollectiveMainloopFwdSm90ILi2EN4cute5tupleIJNS5_1CILi1EEES8_S8_EEENS6_IJNS7_ILi192EEENS7_ILi128EEENS7_ILi96EEEEEELi96ENS_12float_e4m3_tEfNS_4arch4Sm90ELb0ELb0ELb1ELb0ELb0ELb0ELb0ELb1ELb1ELb1ELb1ELb0EEENS1_21CollectiveEpilogueFwdINS6_IJSA_SC_SB_EEES9_NS_10bfloat16_tESG_Li384ELb0ELb1ELb1ELb1EEENS1_19SingleTileSchedulerILb0ELb1ELb1ELi192EEEEEEEEEvNT_6ParamsE)
	.align		4
        /*000c*/ 	.word	index@(__assertfail)
	.align		4
        /*0010*/ 	.word	index@(_ZN7cutlass13device_kernelIN5flash11enable_sm90INS1_16FlashAttnFwdSm90INS1_25CollectiveMainloopFwdSm90ILi2EN4cute5tupleIJNS5_1CILi1EEES8_S8_EEENS6_IJNS7_ILi192EEENS7_ILi128EEENS7_ILi96EEEEEELi96ENS_12float_e4m3_tEfNS_4arch4Sm90ELb0ELb0ELb1ELb1ELb0ELb0ELb0ELb1ELb1ELb1ELb1ELb0EEENS1_21CollectiveEpilogueFwdINS6_IJSA_SC_SB_EEES9_NS_10bfloat16_tESG_Li384ELb1ELb1ELb1ELb1EEENS1_36VarlenDynamicPersistentTileSchedulerILi192ELi128ELi384ELi128ELb1ELb1ELb1ELb0ELb1ELb1EEEEEEEEEvNT_6ParamsE)
	.align		4
        /*0014*/ 	.word	index@(__assertfail)
	.align		4
        /*0018*/ 	.word	index@(_ZN7cutlass13device_kernelIN5flash11enable_sm90INS1_16FlashAttnFwdSm90INS1_25CollectiveMainloopFwdSm90ILi2EN4cute5tupleIJNS5_1CILi1EEES8_S8_EEENS6_IJNS7_ILi192EEENS7_ILi128EEENS7_ILi96EEEEEELi96ENS_12float_e4m3_tEfNS_4arch4Sm90ELb0ELb0ELb1ELb1ELb0ELb1ELb0ELb1ELb1ELb1ELb1ELb0EEENS1_21CollectiveEpilogueFwdINS6_IJSA_SC_SB_EEES9_NS_10bfloat16_tESG_Li384ELb1ELb1ELb1ELb1EEENS1_36VarlenDynamicPersistentTileSchedulerILi192ELi128ELi384ELi128ELb1ELb1ELb1ELb0ELb1ELb1EEEEEEEEEvNT_6ParamsE)
	.align		4
        /*001c*/ 	.word	index@(__assertfail)
	.align		4
        /*0020*/ 	.word	index@(_ZN7cutlass13device_kernelIN5flash11enable_sm90INS1_16FlashAttnFwdSm90INS1_25CollectiveMainloopFwdSm90ILi2EN4cute5tupleIJNS5_1CILi1EEES8_S8_EEENS6_IJNS7_ILi192EEENS7_ILi128EEENS7_ILi96EEEEEELi96ENS_12float_e4m3_tEfNS_4arch4Sm90ELb0ELb1ELb1ELb0ELb0ELb0ELb0ELb1ELb1ELb1ELb1ELb0EEENS1_21CollectiveEpilogueFwdINS6_IJSA_SC_SB_EEES9_NS_10bfloat16_tESG_Li384ELb0ELb1ELb1ELb1EEENS1_19SingleTileSchedulerILb0ELb1ELb1ELi192EEEEEEEEEvNT_6ParamsE)
	.align		4
        /*0024*/ 	.word	index@(__assertfail)
	.align		4
        /*0028*/ 	.word	index@(_ZN7cutlass13device_kernelIN5flash11enable_sm90INS1_16FlashAttnFwdSm90INS1_25CollectiveMainloopFwdSm90ILi2EN4cute5tupleIJNS5_1CILi1EEES8_S8_EEENS6_IJNS7_ILi192EEENS7_ILi128EEENS7_ILi96EEEEEELi96ENS_12float_e4m3_tEfNS_4arch4Sm90ELb0ELb1ELb1ELb1ELb0ELb0ELb0ELb1ELb1ELb1ELb1ELb0EEENS1_21CollectiveEpilogueFwdINS6_IJSA_SC_SB_EEES9_NS_10bfloat16_tESG_Li384ELb1ELb1ELb1ELb1EEENS1_36VarlenDynamicPersistentTileSchedulerILi192ELi128ELi384ELi128ELb1ELb1ELb1ELb1ELb0ELb1EEEEEEEEEvNT_6ParamsE)
	.align		4
        /*002c*/ 	.word	index@(__assertfail)
	.align		4
        /*0030*/ 	.word	index@(_ZN7cutlass13device_kernelIN5flash11enable_sm90INS1_16FlashAttnFwdSm90INS1_25CollectiveMainloopFwdSm90ILi2EN4cute5tupleIJNS5_1CILi1EEES8_S8_EEENS6_IJNS7_ILi192EEENS7_ILi128EEENS7_ILi96EEEEEELi96ENS_12float_e4m3_tEfNS_4arch4Sm90ELb0ELb1ELb1ELb1ELb0ELb1ELb0ELb1ELb1ELb1ELb1ELb0EEENS1_21CollectiveEpilogueFwdINS6_IJSA_SC_SB_EEES9_NS_10bfloat16_tESG_Li384ELb1ELb1ELb1ELb1EEENS1_36VarlenDynamicPersistentTileSchedulerILi192ELi128ELi384ELi128ELb1ELb1ELb1ELb1ELb0ELb1EEEEEEEEEvNT_6ParamsE)
	.align		4
        /*0034*/ 	.word	index@(__assertfail)
	.align		4
        /*0038*/ 	.word	index@(_ZN7cutlass13device_kernelIN5flash11enable_sm90INS1_16FlashAttnFwdSm90INS1_25CollectiveMainloopFwdSm90ILi2EN4cute5tupleIJNS5_1CILi1EEES8_S8_EEENS6_IJNS7_ILi192EEENS7_ILi128EEENS7_ILi96EEEEEELi96ENS_12float_e4m3_tEfNS_4arch4Sm90ELb1ELb0ELb1ELb0ELb0ELb0ELb0ELb1ELb1ELb1ELb1ELb0EEENS1_21CollectiveEpilogueFwdINS6_IJSA_SC_SB_EEES9_NS_10bfloat16_tESG_Li384ELb0ELb1ELb1ELb1EEENS1_19SingleTileSchedulerILb0ELb1ELb1ELi192EEEEEEEEEvNT_6ParamsE)
	.align		4
        /*003c*/ 	.word	index@(__assertfail)
	.align		4
        /*0040*/ 	.word	index@(_ZN7cutlass13device_kernelIN5flash11enable_sm90INS1_16FlashAttnFwdSm90INS1_25CollectiveMainloopFwdSm90ILi2EN4cute5tupleIJNS5_1CILi1EEES8_S8_EEENS6_IJNS7_ILi192EEENS7_ILi128EEENS7_ILi96EEEEEELi96ENS_12float_e4m3_tEfNS_4arch4Sm90ELb1ELb0ELb1ELb1ELb0ELb0ELb0ELb1ELb1ELb1ELb1ELb0EEENS1_21CollectiveEpilogueFwdINS6_IJSA_SC_SB_EEES9_NS_10bfloat16_tESG_Li384ELb1ELb1ELb1ELb1EEENS1_36VarlenDynamicPersistentTileSchedulerILi192ELi128ELi384ELi128ELb1ELb1ELb1ELb1ELb1ELb1EEEEEEEEEvNT_6ParamsE)
	.align		4
        /*0044*/ 	.word	index@(__assertfail)
	.align		4
        /*0048*/ 	.word	index@(_ZN7cutlass13device_kernelIN5flash11enable_sm90INS1_16FlashAttnFwdSm90INS1_25CollectiveMainloopFwdSm90ILi2EN4cute5tupleIJNS5_1CILi1EEES8_S8_EEENS6_IJNS7_ILi192EEENS7_ILi128EEENS7_ILi96EEEEEELi96ENS_12float_e4m3_tEfNS_4arch4Sm90ELb1ELb0ELb1ELb1ELb0ELb1ELb0ELb1ELb1ELb1ELb1ELb0EEENS1_21CollectiveEpilogueFwdINS6_IJSA_SC_SB_EEES9_NS_10bfloat16_tESG_Li384ELb1ELb1ELb1ELb1EEENS1_36VarlenDynamicPersistentTileSchedulerILi192ELi128ELi384ELi128ELb1ELb1ELb1ELb1ELb1ELb1EEEEEEEEEvNT_6ParamsE)
	.align		4
        /*004c*/ 	.word	index@(__assertfail)
	.align		4
        /*0050*/ 	.word	0x00000000
	.align		4
        /*0054*/ 	.word	0xfffffffe
	.align		4
        /*0058*/ 	.word	0x00000000
	.align		4
        /*005c*/ 	.word	0xfffffffd
	.align		4
        /*0060*/ 	.word	0x00000000
	.align		4
        /*0064*/ 	.word	0xfffffffc


//--------------------- .nv.constant4             --------------------------
	.section	.nv.constant4,"a",@progbits
	.align	8
	.align		8
.nv.constant4:
        /*0000*/ 	.dword	__assertfail
	.align		8
        /*0008*/ 	.dword	__unnamed_1
	.align		8
        /*0010*/ 	.dword	__unnamed_2
	.align		8
        /*0018*/ 	.dword	__unnamed_3
	.align		8
        /*0020*/ 	.dword	__unnamed_4
	.align		8
        /*0028*/ 	.dword	__unnamed_5
	.align		8
        /*0030*/ 	.dword	__unnamed_6
	.align		8
        /*0038*/ 	.dword	_ZZN5flash28permute_output_fp8_VcolmajorIN4cute6TensorINS1_11ArrayEngineIfLm48EEENS1_6LayoutINS1_5tupleIJNS6_IJNS1_1CILi2EEES8_NS7_ILi12EEEEEENS7_ILi1EEESB_EEENS6_IJNS6_IJSB_S8_NS7_ILi4EEEEEENS7_ILi0EEESF_EEEEEEEEEvRT_E9upper_map
	.align		8
        /*0040*/ 	.dword	_ZN79_INTERNAL_018351f1_43_flash_fwd_hdim96_e4m3_split_softcap_sm90_cu_61719c98_50904cuda3std3__45__cpo5beginE
	.align		8
        /*0048*/ 	.dword	_ZN79_INTERNAL_018351f1_43_flash_fwd_hdim96_e4m3_split_softcap_sm90_cu_61719c98_50904cuda3std3__45__cpo3endE
	.align		8
        /*0050*/ 	.dword	_ZN79_INTERNAL_018351f1_43_flash_fwd_hdim96_e4m3_split_softcap_sm90_cu_61719c98_50904cuda3std3__45__cpo6cbeginE
	.align		8
        /*0058*/ 	.dword	_ZN79_INTERNAL_018351f1_43_flash_fwd_hdim96_e4m3_split_softcap_sm90_cu_61719c98_50904cuda3std3__45__cpo4cendE
	.align		8
        /*0060*/ 	.dword	_ZN79_INTERNAL_018351f1_43_flash_fwd_hdim96_e4m3_split_softcap_sm90_cu_61719c98_50904cuda3std3__481_GLOBAL__N__018351f1_43_flash_fwd_hdim96_e4m3_split_softcap_sm90_cu_61719c98_50906ignoreE
	.align		8
        /*0068*/ 	.dword	_ZN79_INTERNAL_018351f1_43_flash_fwd_hdim96_e4m3_split_softcap_sm90_cu_61719c98_50904cuda3std3__419piecewise_constructE
	.align		8
        /*0070*/ 	.dword	_ZN79_INTERNAL_018351f1_43_flash_fwd_hdim96_e4m3_split_softcap_sm90_cu_61719c98_50904cuda3std3__48in_placeE
	.align		8
        /*0078*/ 	.dword	_ZN79_INTERNAL_018351f1_43_flash_fwd_hdim96_e4m3_split_softcap_sm90_cu_61719c98_50904cuda3std6ranges3__45__cpo4swapE
	.align		8
        /*0080*/ 	.dword	_ZN79_INTERNAL_018351f1_43_flash_fwd_hdim96_e4m3_split_softcap_sm90_cu_61719c98_50904cuda3std6ranges3__45__cpo9iter_moveE
	.align		8
        /*0088*/ 	.dword	_ZN79_INTERNAL_018351f1_43_flash_fwd_hdim96_e4m3_split_softcap_sm90_cu_61719c98_50904cute7productE
	.align		8
        /*0090*/ 	.dword	_ZN79_INTERNAL_018351f1_43_flash_fwd_hdim96_e4m3_split_softcap_sm90_cu_61719c98_50904cute1_E
	.align		8
        /*0098*/ 	.dword	$str$23
	.align		8
        /*00a0*/ 	.dword	$str$24


//--------------------- .text._ZN7cutlass13device_kernelIN5flash11enable_sm90INS1_16FlashAttnFwdSm90INS1_25CollectiveMainloopFwdSm90ILi2EN4cute5tupleIJNS5_1CILi1EEES8_S8_EEENS6_IJNS7_ILi192EEENS7_ILi128EEENS7_ILi96EEEEEELi96ENS_12float_e4m3_tEfNS_4arch4Sm90ELb0ELb0ELb1ELb0ELb0ELb0ELb0ELb1ELb1ELb1ELb1ELb0EEENS1_21CollectiveEpilogueFwdINS6_IJSA_SC_SB_EEES9_NS_10bfloat16_tESG_Li384ELb0ELb1ELb1ELb1EEENS1_19SingleTileSchedulerILb0ELb1ELb1ELi192EEEEEEEEEvNT_6ParamsE --------------------------
	.section	.text._ZN7cutlass13device_kernelIN5flash11enable_sm90INS1_16FlashAttnFwdSm90INS1_25CollectiveMainloopFwdSm90ILi2EN4cute5tupleIJNS5_1CILi1EEES8_S8_EEENS6_IJNS7_ILi192EEENS7_ILi128EEENS7_ILi96EEEEEELi96ENS_12float_e4m3_tEfNS_4arch4Sm90ELb0ELb0ELb1ELb0ELb0ELb0ELb0ELb1ELb1ELb1ELb1ELb0EEENS1_21CollectiveEpilogueFwdINS6_IJSA_SC_SB_EEES9_NS_10bfloat16_tESG_Li384ELb0ELb1ELb1ELb1EEENS1_19SingleTileSchedulerILb0ELb1ELb1ELi192EEEEEEEEEvNT_6ParamsE,"ax",@progbits
	.align	128
.text._ZN7cutlass13device_kernelIN5flash11enable_sm90INS1_16FlashAttnFwdSm90INS1_25CollectiveMainloopFwdSm90ILi2EN4cute5tupleIJNS5_1CILi1EEES8_S8_EEENS6_IJNS7_ILi192EEENS7_ILi128EEENS7_ILi96EEEEEELi96ENS_12float_e4m3_tEfNS_4arch4Sm90ELb0ELb0ELb1ELb0ELb0ELb0ELb0ELb1ELb1ELb1ELb1ELb0EEENS1_21CollectiveEpilogueFwdINS6_IJSA_SC_SB_EEES9_NS_10bfloat16_tESG_Li384ELb0ELb1ELb1ELb1EEENS1_19SingleTileSchedulerILb0ELb1ELb1ELi192EEEEEEEEEvNT_6ParamsE:
        .type           _ZN7cutlass13device_kernelIN5flash11enable_sm90INS1_16FlashAttnFwdSm90INS1_25CollectiveMainloopFwdSm90ILi2EN4cute5tupleIJNS5_1CILi1EEES8_S8_EEENS6_IJNS7_ILi192EEENS7_ILi128EEENS7_ILi96EEEEEELi96ENS_12float_e4m3_tEfNS_4arch4Sm90ELb0ELb0ELb1ELb0ELb0ELb0ELb0ELb1ELb1ELb1ELb1ELb0EEENS1_21CollectiveEpilogueFwdINS6_IJSA_SC_SB_EEES9_NS_10bfloat16_tESG_Li384ELb0ELb1ELb1ELb1EEENS1_19SingleTileSchedulerILb0ELb1ELb1ELi192EEEEEEEEEvNT_6ParamsE,@function
        .size           _ZN7cutlass13device_kernelIN5flash11enable_sm90INS1_16FlashAttnFwdSm90INS1_25CollectiveMainloopFwdSm90ILi2EN4cute5tupleIJNS5_1CILi1EEES8_S8_EEENS6_IJNS7_ILi192EEENS7_ILi128EEENS7_ILi96EEEEEELi96ENS_12float_e4m3_tEfNS_4arch4Sm90ELb0ELb0ELb1ELb0ELb0ELb0ELb0ELb1ELb1ELb1ELb1ELb0EEENS1_21CollectiveEpilogueFwdINS6_IJSA_SC_SB_EEES9_NS_10bfloat16_tESG_Li384ELb0ELb1ELb1ELb1EEENS1_19SingleTileSchedulerILb0ELb1ELb1ELi192EEEEEEEEEvNT_6ParamsE,(.L_x_2276 - _ZN7cutlass13device_kernelIN5flash11enable_sm90INS1_16FlashAttnFwdSm90INS1_25CollectiveMainloopFwdSm90ILi2EN4cute5tupleIJNS5_1CILi1EEES8_S8_EEENS6_IJNS7_ILi192EEENS7_ILi128EEENS7_ILi96EEEEEELi96ENS_12float_e4m3_tEfNS_4arch4Sm90ELb0ELb0ELb1ELb0ELb0ELb0ELb0ELb1ELb1ELb1ELb1ELb0EEENS1_21CollectiveEpilogueFwdINS6_IJSA_SC_SB_EEES9_NS_10bfloat16_tESG_Li384ELb0ELb1ELb1ELb1EEENS1_19SingleTileSchedulerILb0ELb1ELb1ELi192EEEEEEEEEvNT_6ParamsE)
        .other          _ZN7cutlass13device_kernelIN5flash11enable_sm90INS1_16FlashAttnFwdSm90INS1_25CollectiveMainloopFwdSm90ILi2EN4cute5tupleIJNS5_1CILi1EEES8_S8_EEENS6_IJNS7_ILi192EEENS7_ILi128EEENS7_ILi96EEEEEELi96ENS_12float_e4m3_tEfNS_4arch4Sm90ELb0ELb0ELb1ELb0ELb0ELb0ELb0ELb1ELb1ELb1ELb1ELb0EEENS1_21CollectiveEpilogueFwdINS6_IJSA_SC_SB_EEES9_NS_10bfloat16_tESG_Li384ELb0ELb1ELb1ELb1EEENS1_19SingleTileSchedulerILb0ELb1ELb1ELi192EEEEEEEEEvNT_6ParamsE,@"STO_CUDA_ENTRY STV_DEFAULT"
_ZN7cutlass13device_kernelIN5flash11enable_sm90INS1_16FlashAttnFwdSm90INS1_25CollectiveMainloopFwdSm90ILi2EN4cute5tupleIJNS5_1CILi1EEES8_S8_EEENS6_IJNS7_ILi192EEENS7_ILi128EEENS7_ILi96EEEEEELi96ENS_12float_e4m3_tEfNS_4arch4Sm90ELb0ELb0ELb1ELb0ELb0ELb0ELb0ELb1ELb1ELb1ELb1ELb0EEENS1_21CollectiveEpilogueFwdINS6_IJSA_SC_SB_EEES9_NS_10bfloat16_tESG_Li384ELb0ELb1ELb1ELb1EEENS1_19SingleTileSchedulerILb0ELb1ELb1ELi192EEEEEEEEEvNT_6ParamsE:
[----:B------:R-:W0:Y:S01]  /*0000*/  LDC R1, c[0x0][0x28] ;  /* 0x00000a00ff017b82 */ /* 0x000e220000000800 */
[----:B------:R-:W1:Y:S01]  /*0010*/  S2R R28, SR_TID.X ;  /* 0x00000000001c7919 */ /* 0x000e620000002100 */
[----:B------:R-:W-:Y:S01]  /*0020*/  ELECT P0, URZ, PT ;  /* 0x00000000003f782f */ /* 0x000fe20003800000 */
[----:B------:R-:W-:Y:S01]  /*0030*/  BSSY B0, `(.L_x_0) ;  /* 0x000000e000007945 */ /* 0x000fe20003800000 */
[----:B-1----:R-:W-:-:S05]  /*0040*/  SHF.R.U32.HI R16, RZ, 0x5, R28 ;  /* 0x00000005ff107819 */ /* 0x002fca000001161c */
[----:B------:R-:W1:Y:S02]  /*0050*/  SHFL.IDX PT, R0, R16, RZ, 0x1f ;  /* 0x00001fff10007589 */ /* 0x000e6400000e0000 */
[----:B-1----:R-:W-:Y:S02]  /*0060*/  ISETP.EQ.AND P0, PT, R0, RZ, P0 ;  /* 0x000000ff0000720c */ /* 0x002fe40000702270 */
[----:B------:R-:W-:-:S11]  /*0070*/  SHF.R.U32.HI R0, RZ, 0x7, R28 ;  /* 0x00000007ff007819 */ /* 0x000fd6000001161c */
[----:B0-----:R-:W-:Y:S05]  /*0080*/  @!P0 BRA `(.L_x_1) ;  /* 0x0000000000208947 */ /* 0x001fea0003800000 */
[----:B------:R-:W-:Y:S02]  /*0090*/  ULDC.64 UR4, c[0x0][0x198] ;  /* 0x0000660000047ab9 */ /* 0x000fe40000000a00 */
[----:B------:R-:W-:Y:S02]  /*00a0*/  UIADD3 UR6, UP0, UR4, 0x370, URZ ;  /* 0x0000037004067890 */ /* 0x000fe4000ff1e03f */
[----:B------:R-:W-:Y:S02]  /*00b0*/  UIADD3 UR4, UP1, UR4, 0x470, URZ ;  /* 0x0000047004047890 */ /* 0x000fe4000ff3e03f */
[----:B------:R-:W-:Y:S02]  /*00c0*/  UIADD3.X UR7, URZ, UR5, URZ, UP0, !UPT ;  /* 0x000000053f077290 */ /* 0x000fe400087fe43f */
[----:B------:R-:W-:-:S07]  /*00d0*/  UIADD3.X UR5, URZ, UR5, URZ, UP1, !UPT ;  /* 0x000000053f057290 */ /* 0x000fce0008ffe43f */
[----:B------:R0:W-:Y:S02]  /*00e0*/  UTMACCTL.PF [UR6] ;  /* 0x00000000060079b9 */ /* 0x0001e40008040000 */
[----:B------:R0:W-:Y:S02]  /*00f0*/  UTMACCTL.PF [UR4] ;  /* 0x00000000040079b9 */ /* 0x0001e40008040000 */
[----:B0-----:R-:W-:Y:S01]  /*0100*/  NOP ;  /* 0x0000000000007918 */ /* 0x001fe20000000000 */
.L_x_1:
[----:B------:R-:W-:Y:S05]  /*0110*/  BSYNC B0 ;  /* 0x0000000000007941 */ /* 0x000fea0003800000 */
.L_x_0:
[----:B------:R-:W-:Y:S01]  /*0120*/  VOTEU.ANY UP0, P0 ;  /* 0x00000000003f7886 */ /* 0x000fe20000000100 */
[----:B------:R-:W0:Y:S01]  /*0130*/  SHFL.IDX PT, R0, R0, RZ, 0x1f ;  /* 0x00001fff00007589 */ /* 0x000e2200000e0000 */
[----:B------:R-:W-:Y:S01]  /*0140*/  UMOV UR4, 0x80 ;  /* 0x0000008000047882 */ /* 0x000fe20000000000 */
[----:B------:R-:W-:Y:S01]  /*0150*/  UMOV UR7, 0x180 ;  /* 0x0000018000077882 */ /* 0x000fe20000000000 */
[----:B------:R-:W-:Y:S01]  /*0160*/  VOTEU.ANY UP1, P0 ;  /* 0x00000000003f7886 */ /* 0x000fe20000020100 */
[----:B------:R-:W1:Y:S01]  /*0170*/  @UP0 S2UR UR8, SR_CgaCtaId ;  /* 0x00000000000809c3 */ /* 0x000e620000008800 */
[----:B------:R-:W2:Y:S01]  /*0180*/  SHFL.IDX PT, R2, R16, RZ, 0x1f ;  /* 0x00001fff10027589 */ /* 0x000ea200000e0000 */
[----:B------:R-:W-:Y:S01]  /*0190*/  @UP0 UMOV UR6, 0x400 ;  /* 0x0000040000060882 */ /* 0x000fe20000000000 */
[----:B------:R-:W-:-:S04]  /*01a0*/  @UP0 UIADD3 UR4, -UR4, 0x100000, URZ ;  /* 0x0010000004040890 */ /* 0x000fc8000fffe13f */
[----:B------:R-:W-:Y:S02]  /*01b0*/  @UP0 USHF.L.U32 UR5, UR4, 0xb, URZ ;  /* 0x0000000b04050899 */ /* 0x000fe4000800063f */
[----:B------:R-:W-:Y:S01]  /*01c0*/  @UP0 USHF.L.U32 UR4, UR4, 0x1, URZ ;  /* 0x0000000104040899 */ /* 0x000fe2000800063f */
[----:B------:R-:W-:Y:S01]  /*01d0*/  VOTEU.ANY UP2, P0 ;  /* 0x00000000003f7886 */ /* 0x000fe20000040100 */
[----:B0-----:R-:W-:Y:S01]  /*01e0*/  R2UR UR9, R0 ;  /* 0x00000000000972ca */ /* 0x001fe200000e0000 */
[----:B-1----:R-:W-:Y:S01]  /*01f0*/  @UP0 ULEA UR8, UR8, UR6, 0x18 ;  /* 0x0000000608080291 */ /* 0x002fe2000f8ec03f */
[----:B--2---:R-:W-:Y:S01]  /*0200*/  ISETP.NE.AND P1, PT, R2, RZ, PT ;  /* 0x000000ff0200720c */ /* 0x004fe20003f25270 */
[----:B------:R-:W-:-:S04]  /*0210*/  @UP0 UIADD3 UR6, -UR7, 0x100000, URZ ;  /* 0x0010000007060890 */ /* 0x000fc8000fffe13f */
[----:B------:R-:W-:Y:S02]  /*0220*/  @UP0 USHF.L.U32 UR7, UR6, 0xb, URZ ;  /* 0x0000000b06070899 */ /* 0x000fe4000800063f */
[----:B------:R-:W-:-:S04]  /*0230*/  @UP0 USHF.L.U32 UR6, UR6, 0x1, URZ ;  /* 0x0000000106060899 */ /* 0x000fc8000800063f */
[----:B------:R-:W-:Y:S01]  /*0240*/  UISETP.NE.AND UP0, UPT, UR9, URZ, UPT ;  /* 0x0000003f0900728c */ /* 0x000fe2000bf05270 */
[----:B------:R-:W0:Y:S02]  /*0250*/  FENCE.VIEW.ASYNC.S ;  /* 0x00000000000073c6 */ /* 0x000e240000000000 */
[----:B0-----:R0:W1:Y:S05]  /*0260*/  @UP1 SYNCS.EXCH.64 URZ, [UR8+0x17000], UR4 ;  /* 0x01700004083f15b2 */ /* 0x00106a0008000100 */
[----:B------:R0:W2:Y:S01]  /*0270*/  @UP2 SYNCS.EXCH.64 URZ, [UR8+0x17020], UR6 ;  /* 0x01702006083f25b2 */ /* 0x0000a20008000100 */
[----:B------:R-:W-:Y:S05]  /*0280*/  @P1 BRA `(.L_x_2) ;  /* 0x0000000000481947 */ /* 0x000fea0003800000 */
[----:B0-----:R-:W0:Y:S01]  /*0290*/  S2UR UR5, SR_CgaCtaId ;  /* 0x00000000000579c3 */ /* 0x001e220000008800 */
[----:B------:R-:W-:Y:S01]  /*02a0*/  UMOV UR4, 0x400 ;  /* 0x0000040000047882 */ /* 0x000fe20000000000 */
[----:B------:R-:W-:Y:S01]  /*02b0*/  UMOV UR6, 0x1 ;  /* 0x0000000100067882 */ /* 0x000fe20000000000 */
[----:B------:R-:W-:Y:S01]  /*02c0*/  UMOV UR7, 0x3 ;  /* 0x0000000300077882 */ /* 0x000fe20000000000 */
[----:B------:R-:W-:Y:S01]  /*02d0*/  ELECT P0, URZ, PT ;  /* 0x00000000003f782f */ /* 0x000fe20003800000 */
[----:B0-----:R-:W-:Y:S02]  /*02e0*/  ULEA UR8, UR5, UR4, 0x18 ;  /* 0x0000000405087291 */ /* 0x001fe4000f8ec03f */
[----:B------:R-:W-:-:S04]  /*02f0*/  UIADD3 UR4, -UR6, 0x100000, URZ ;  /* 0x0010000006047890 */ /* 0x000fc8000fffe13f */
[----:B------:R-:W-:Y:S02]  /*0300*/  USHF.L.U32 UR5, UR4, 0xb, URZ ;  /* 0x0000000b04057899 */ /* 0x000fe4000800063f */
[----:B------:R-:W-:Y:S02]  /*0310*/  USHF.L.U32 UR4, UR4, 0x1, URZ ;  /* 0x0000000104047899 */ /* 0x000fe4000800063f */
[----:B------:R-:W-:-:S04]  /*0320*/  UIADD3 UR6, -UR7, 0x100000, URZ ;  /* 0x0010000007067890 */ /* 0x000fc8000fffe13f */
[----:B------:R-:W-:Y:S02]  /*0330*/  USHF.L.U32 UR7, UR6, 0xb, URZ ;  /* 0x0000000b06077899 */ /* 0x000fe4000800063f */
[----:B------:R-:W-:Y:S01]  /*0340*/  USHF.L.U32 UR6, UR6, 0x1, URZ ;  /* 0x0000000106067899 */ /* 0x000fe2000800063f */
[----:B------:R-:W0:Y:S03]  /*0350*/  FENCE.VIEW.ASYNC.S ;  /* 0x00000000000073c6 */ /* 0x000e260000000000 */
[----:B0-----:R3:W4:Y:S08]  /*0360*/  SYNCS.EXCH.64 URZ, [UR8+0x17030], UR4 ;  /* 0x01703004083f75b2 */ /* 0x0017300008000100 */
[----:B------:R3:W0:Y:S01]  /*0370*/  SYNCS.EXCH.64 URZ, [UR8+0x17040], UR6 ;  /* 0x01704006083f75b2 */ /* 0x0006220008000100 */
[----:B------:R3:W0:Y:S01]  /*0380*/  SYNCS.EXCH.64 URZ, [UR8+0x17038], UR4 ;  /* 0x01703804083f75b2 */ /* 0x0006220008000100 */
[----:B------:R3:W0:Y:S02]  /*0390*/  SYNCS.EXCH.64 URZ, [UR8+0x17048], UR6 ;  /* 0x01704806083f75b2 */ /* 0x0006240008000100 */
[----:B---3--:R-:W-:Y:S01]  /*03a0*/  NOP ;  /* 0x0000000000007918 */ /* 0x008fe20000000000 */
.L_x_2:
[----:B------:R-:W3:Y:S01]  /*03b0*/  SHFL.IDX PT, R0, R16, RZ, 0x1f ;  /* 0x00001fff10007589 */ /* 0x000ee200000e0000 */
[----:B------:R-:W-:Y:S01]  /*03c0*/  NOP ;  /* 0x0000000000007918 */ /* 0x000fe20000000000 */
[----:B---3--:R-:W-:-:S13]  /*03d0*/  ISETP.NE.AND P0, PT, R0, RZ, PT ;  /* 0x000000ff0000720c */ /* 0x008fda0003f05270 */
        /* <DEDUP_REMOVED lines=14> */
[----:B0-----:R3:W0:Y:S08]  /*04c0*/  SYNCS.EXCH.64 URZ, [UR8+0x17050], UR4 ;  /* 0x01705004083f75b2 */ /* 0x0016300008000100 */
[----:B------:R3:W0:Y:S01]  /*04d0*/  SYNCS.EXCH.64 URZ, [UR8+0x17060], UR6 ;  /* 0x01706006083f75b2 */ /* 0x0006220008000100 */
[----:B------:R3:W0:Y:S01]  /*04e0*/  SYNCS.EXCH.64 URZ, [UR8+0x17058], UR4 ;  /* 0x01705804083f75b2 */ /* 0x0006220008000100 */
[----:B------:R3:W0:Y:S02]  /*04f0*/  SYNCS.EXCH.64 URZ, [UR8+0x17068], UR6 ;  /* 0x01706806083f75b2 */ /* 0x0006240008000100 */
[----:B---3--:R-:W-:Y:S01]  /*0500*/  NOP ;  /* 0x0000000000007918 */ /* 0x008fe20000000000 */
.L_x_3:
[----:B------:R-:W3:Y:S01]  /*0510*/  SHFL.IDX PT, R0, R16, RZ, 0x1f ;  /* 0x00001fff10007589 */ /* 0x000ee200000e0000 */
[----:B------:R-:W-:Y:S01]  /*0520*/  NOP ;  /* 0x0000000000007918 */ /* 0x000fe20000000000 */
[----:B---3--:R-:W-:-:S13]  /*0530*/  ISETP.NE.AND P0, PT, R0, RZ, PT ;  /* 0x000000ff0000720c */ /* 0x008fda0003f05270 */
[----:B------:R-:W-:Y:S05]  /*0540*/  @P0 BRA `(.L_x_4) ;  /* 0x0000000000380947 */ /* 0x000fea0003800000 */
[----:B0-----:R-:W0:Y:S01]  /*0550*/  S2UR UR5, SR_CgaCtaId ;  /* 0x00000000000579c3 */ /* 0x001e220000008800 */
[----:B------:R-:W-:Y:S01]  /*0560*/  UMOV UR4, 0x400 ;  /* 0x0000040000047882 */ /* 0x000fe20000000000 */
[----:B------:R-:W-:Y:S01]  /*0570*/  UMOV UR7, 0x1 ;  /* 0x0000000100077882 */ /* 0x000fe20000000000 */
[----:B------:R-:W-:Y:S01]  /*0580*/  ELECT P0, URZ, PT ;  /* 0x00000000003f782f */ /* 0x000fe20003800000 */
[----:B0-----:R-:W-:Y:S02]  /*0590*/  ULEA UR6, UR5, UR4, 0x18 ;  /* 0x0000000405067291 */ /* 0x001fe4000f8ec03f */
[----:B------:R-:W-:-:S04]  /*05a0*/  UIADD3 UR4, -UR7, 0x100000, URZ ;  /* 0x0010000007047890 */ /* 0x000fc8000fffe13f */
[----:B------:R-:W-:Y:S02]  /*05b0*/  USHF.L.U32 UR5, UR4, 0xb, URZ ;  /* 0x0000000b04057899 */ /* 0x000fe4000800063f */
[----:B------:R-:W-:Y:S01]  /*05c0*/  USHF.L.U32 UR4, UR4, 0x1, URZ ;  /* 0x0000000104047899 */ /* 0x000fe2000800063f */
[----:B------:R-:W0:Y:S11]  /*05d0*/  FENCE.VIEW.ASYNC.S ;  /* 0x00000000000073c6 */ /* 0x000e360000000000 */
[----:B0-----:R3:W0:Y:S01]  /*05e0*/  SYNCS.EXCH.64 URZ, [UR6+0x17070], UR4 ;  /* 0x01707004063f75b2 */ /* 0x0016220008000100 */
[----:B------:R3:W0:Y:S01]  /*05f0*/  SYNCS.EXCH.64 URZ, [UR6+0x17080], UR4 ;  /* 0x01708004063f75b2 */ /* 0x0006220008000100 */
[----:B------:R3:W0:Y:S01]  /*0600*/  SYNCS.EXCH.64 URZ, [UR6+0x17078], UR4 ;  /* 0x01707804063f75b2 */ /* 0x0006220008000100 */
[----:B------:R3:W0:Y:S02]  /*0610*/  SYNCS.EXCH.64 URZ, [UR6+0x17088], UR4 ;  /* 0x01708804063f75b2 */ /* 0x0006240008000100 */
[----:B---3--:R-:W-:Y:S01]  /*0620*/  NOP ;  /* 0x0000000000007918 */ /* 0x008fe20000000000 */
.L_x_4:
        /* <DEDUP_REMOVED lines=22> */
.L_x_5:
        /* <DEDUP_REMOVED lines=22> */
.L_x_6:
[----:B------:R-:W-:Y:S01]  /*08f0*/  PLOP3.LUT P0, PT, PT, PT, UP0, 0x80, 0x0 ;  /* 0x000000000000781c */ /* 0x000fe20003f0f008 */
[----:B------:R-:W-:Y:S01]  /*0900*/  UMOV UR41, 0x1 ;  /* 0x0000000100297882 */ /* 0x000fe20000000000 */
[----:B------:R-:W-:Y:S01]  /*0910*/  NOP ;  /* 0x0000000000007918 */ /* 0x000fe20000000000 */
[----:B------:R-:W-:Y:S01]  /*0920*/  USEL UR41, UR41, 0x2, !UP0 ;  /* 0x0000000229297887 */ /* 0x000fe2000c000000 */
[----:B------:R-:W-:Y:S01]  /*0930*/  BSSY B6, `(.L_x_7) ;  /* 0x0000b7d000067945 */ /* 0x000fe20003800000 */
[----:B------:R-:W-:Y:S01]  /*0940*/  ULDC.64 UR44, c[0x0][0x208] ;  /* 0x00008200002c7ab9 */ /* 0x000fe20000000a00 */
[----:B------:R-:W-:Y:S01]  /*0950*/  LOP3.LUT R26, R28, 0x7f, RZ, 0xc0, !PT ;  /* 0x0000007f1c1a7812 */ /* 0x000fe200078ec0ff */
[----:B012-4-:R-:W-:Y:S06]  /*0960*/  BAR.SYNC.DEFER_BLOCKING 0x0 ;  /* 0x0000000000007b1d */ /* 0x017fec0000010000 */
[----:B------:R-:W-:Y:S05]  /*0970*/  @!P0 BRA `(.L_x_8) ;  /* 0x0000008000948947 */ /* 0x000fea0003800000 */
.L_x_9:
[----:B------:R-:W-:-:S08]  /*0980*/  NOP ;  /* 0x0000000000007918 */ /* 0x000fd00000000000 */
[----:B------:R-:W0:Y:S02]  /*0990*/  USETMAXREG.TRY_ALLOC.CTAPOOL UP0, 0xa0 ;  /* 0x000000a0000079c8 */ /* 0x000e240008000600 */
[----:B0-----:R-:W-:-:S13]  /*09a0*/  PLOP3.LUT P0, PT, PT, PT, UP0, 0x80, 0x0 ;  /* 0x000000000000781c */ /* 0x001fda0003f0f008 */
[----:B------:R-:W-:Y:S05]  /*09b0*/  @!P0 BRA `(.L_x_9) ;  /* 0xfffffffc00f08947 */ /* 0x000fea000383ffff */
[----:B------:R-:W0:Y:S01]  /*09c0*/  S2UR UR6, SR_CTAID.Y ;  /* 0x00000000000679c3 */ /* 0x000e220000002600 */
[----:B------:R-:W-:Y:S02]  /*09d0*/  ULDC UR7, c[0x0][0xc50] ;  /* 0x0003140000077ab9 */ /* 0x000fe40000000800 */
[----:B------:R-:W-:-:S05]  /*09e0*/  UISETP.NE.AND UP0, UPT, UR7, 0x1, UPT ;  /* 0x000000010700788c */ /* 0x000fca000bf05270 */
[----:B------:R-:W1:Y:S06]  /*09f0*/  S2UR UR43, SR_CTAID.Z ;  /* 0x00000000002b79c3 */ /* 0x000e6c0000002700 */
[----:B------:R-:W-:Y:S01]  /*0a00*/  @UP0 ULDC UR4, c[0x0][0xc54] ;  /* 0x0003150000040ab9 */ /* 0x000fe20000000800 */
[----:B------:R-:W-:Y:S01]  /*0a10*/  @UP0 ULDC UR8, c[0x0][0xc58] ;  /* 0x0003160000080ab9 */ /* 0x000fe20000000800 */
[----:B0-----:R-:W-:Y:S02]  /*0a20*/  UIMAD.WIDE.U32 UR4, UR6, UR4, URZ ;  /* 0x00000004060472a5 */ /* 0x001fe4000f8e003f */
[----:B------:R-:W-:-:S02]  /*0a30*/  UMOV UR36, UR6 ;  /* 0x0000000600247c82 */ /* 0x000fc40008000000 */
[----:B------:R-:W-:Y:S01]  /*0a40*/  @UP0 USHF.R.U32.HI UR36, URZ, UR8, UR5 ;  /* 0x000000083f240299 */ /* 0x000fe20008011605 */
[----:B------:R-:W-:Y:S06]  /*0a50*/  BAR.ARV 0x8, 0x200 ;  /* 0x0208000000007b1d */ /* 0x000fec0000002000 */
[----:B-1----:R-:W-:Y:S01]  /*0a60*/  ISETP.LE.AND P0, PT, RZ, UR43, PT ;  /* 0x0000002bff007c0c */ /* 0x002fe2000bf03270 */
[----:B------:R-:W-:-:S04]  /*0a70*/  UIADD3 UR4, -UR36, URZ, URZ ;  /* 0x0000003f24047290 */ /* 0x000fc8000fffe13f */
[----:B------:R-:W-:-:S08]  /*0a80*/  UIMAD UR7, UR7, UR4, UR6 ;  /* 0x00000004070772a4 */ /* 0x000fd0000f8e0206 */
[----:B------:R-:W-:Y:S05]  /*0a90*/  @!P0 BRA `(.L_x_10) ;  /* 0x000000b400988947 */ /* 0x000fea0003800000 */
[----:B------:R-:W-:Y:S01]  /*0aa0*/  ULDC.64 UR4, c[0x0][0x418] ;  /* 0x0001060000047ab9 */ /* 0x000fe20000000a00 */
[----:B------:R-:W-:Y:S01]  /*0ab0*/  ULDC UR39, c[0x0][0x424] ;  /* 0x0001090000277ab9 */ /* 0x000fe20000000800 */
[----:B------:R-:W-:Y:S02]  /*0ac0*/  UISETP.NE.U32.AND UP0, UPT, UR4, URZ, UPT ;  /* 0x0000003f0400728c */ /* 0x000fe4000bf05070 */
[----:B------:R-:W-:Y:S02]  /*0ad0*/  ULOP3.LUT UR37, UR7, 0xffff, URZ, 0xc0, !UPT ;  /* 0x0000ffff07257892 */ /* 0x000fe4000f8ec03f */
[----:B------:R-:W-:Y:S01]  /*0ae0*/  UISETP.NE.AND.EX UP0, UPT, UR5, URZ, UPT, UP0 ;  /* 0x0000003f0500728c */ /* 0x000fe2000bf05300 */
[----:B------:R-:W-:-:S03]  /*0af0*/  ULDC UR4, c[0x0][0x2f0] ;  /* 0x0000bc0000047ab9 */ /* 0x000fc60000000800 */
[----:B------:R-:W-:-:S04]  /*0b00*/  USEL UR39, UR39, 0x1, UP0 ;  /* 0x0000000127277887 */ /* 0x000fc80008000000 */
[----:B------:R-:W-:-:S04]  /*0b10*/  UIMAD UR39, UR39, UR4, URZ ;  /* 0x00000004272772a4 */ /* 0x000fc8000f8e023f */
[----:B------:R-:W-:Y:S02]  /*0b20*/  UISETP.GE.AND UP0, UPT, UR39, 0x1, UPT ;  /* 0x000000012700788c */ /* 0x000fe4000bf06270 */
[----:B------:R-:W-:-:S04]  /*0b30*/  UIADD3 UR4, UR39, 0x7f, URZ ;  /* 0x0000007f27047890 */ /* 0x000fc8000fffe03f */
[----:B------:R-:W-:Y:S01]  /*0b40*/  PLOP3.LUT P0, PT, PT, PT, UP0, 0x80, 0x0 ;  /* 0x000000000000781c */ /* 0x000fe20003f0f008 */
[----:B------:R-:W-:-:S04]  /*0b50*/  USHF.R.S32.HI UR5, URZ, 0x1f, UR4 ;  /* 0x0000001f3f057899 */ /* 0x000fc80008011404 */
[----:B------:R-:W-:-:S03]  /*0b60*/  ULEA.HI UR5, UR5, UR4, URZ, 0x7 ;  /* 0x0000000405057291 */ /* 0x000fc6000f8f383f */
[----:B------:R-:W-:Y:S01]  /*0b70*/  UMOV UR4, URZ ;  /* 0x0000003f00047c82 */ /* 0x000fe20008000000 */
[----:B------:R-:W-:-:S04]  /*0b80*/  USHF.R.S32.HI UR6, URZ, 0x7, UR5 ;  /* 0x000000073f067899 */ /* 0x000fc80008011405 */
[----:B------:R-:W-:Y:S08]  /*0b90*/  @!P0 BRA `(.L_x_11) ;  /* 0x0000000000908947 */ /* 0x000ff00003800000 */
[----:B------:R-:W-:Y:S01]  /*0ba0*/  USHF.R.U32.HI UR7, URZ, 0x10, UR7 ;  /* 0x000000103f077899 */ /* 0x000fe20008011607 */
[----:B------:R-:W-:-:S03]  /*0bb0*/  UMOV UR4, URZ ;  /* 0x0000003f00047c82 */ /* 0x000fc60008000000 */
[----:B------:R-:W-:-:S11]  /*0bc0*/  UISETP.NE.AND UP0, UPT, UR7, URZ, UPT ;  /* 0x0000003f0700728c */ /* 0x000fd6000bf05270 */
[----:B------:R-:W-:Y:S02]  /*0bd0*/  @!UP0 ULDC UR7, c[0x0][0x9f0] ;  /* 0x00027c0000078ab9 */ /* 0x000fe40000000800 */
[----:B------:R-:W-:Y:S01]  /*0be0*/  IMAD.U32 R3, RZ, RZ, UR7 ;  /* 0x00000007ff037e24 */ /* 0x000fe2000f8e00ff */
[----:B------:R-:W-:-:S04]  /*0bf0*/  UIADD3 UR8, UR6, -0x1, UR7 ;  /* 0xffffffff06087890 */ /* 0x000fc8000fffe007 */
[-C--:B------:R-:W-:Y:S02]  /*0c00*/  IABS R0, R3.reuse ;  /* 0x0000000300007213 */ /* 0x080fe40000000000 */
[----:B------:R-:W-:Y:S01]  /*0c10*/  IMAD.U32 R4, RZ, RZ, UR8 ;  /* 0x00000008ff047e24 */ /* 0x000fe2000f8e00ff */
[----:B------:R-:W-:Y:S01]  /*0c20*/  IABS R5, R3 ;  /* 0x0000000300057213 */ /* 0x000fe20000000000 */
[----:B------:R-:W-:Y:S01]  /*0c30*/  ULOP3.LUT UR8, UR8, UR7, URZ, 0x3c, !UPT ;  /* 0x0000000708087292 */ /* 0x000fe2000f8e3c3f */
[----:B------:R-:W-:Y:S02]  /*0c40*/  R2UR UR11, R0 ;  /* 0x00000000000b72ca */ /* 0x000fe400000e0000 */
[----:B------:R-:W-:-:S05]  /*0c50*/  IABS R4, R4 ;  /* 0x0000000400047213 */ /* 0x000fca0000000000 */
[----:B------:R-:W-:-:S05]  /*0c60*/  IMAD.MOV.U32 R3, RZ, RZ, R4 ;  /* 0x000000ffff037224 */ /* 0x000fca00078e0004 */
[----:B------:R-:W-:Y:S01]  /*0c70*/  R2UR UR10, R3 ;  /* 0x00000000030a72ca */ /* 0x000fe200000e0000 */
[----:B------:R-:W0:Y:S08]  /*0c80*/  I2F.RP R0, UR11 ;  /* 0x0000000b00007d06 */ /* 0x000e300008209400 */
[----:B0-----:R-:W0:Y:S02]  /*0c90*/  MUFU.RCP R0, R0 ;  /* 0x0000000000007308 */ /* 0x001e240000001000 */
[----:B0-----:R-:W-:-:S02]  /*0ca0*/  VIADD R2, R0, 0xffffffe ;  /* 0x0ffffffe00027836 */ /* 0x001fc40000000000 */
[----:B------:R-:W-:-:S04]  /*0cb0*/  IMAD.MOV R0, RZ, RZ, -R5 ;  /* 0x000000ffff007224 */ /* 0x000fc800078e0a05 */
[----:B------:R-:W0:Y:S02]  /*0cc0*/  F2I.FTZ.U32.TRUNC.NTZ R2, R2 ;  /* 0x0000000200027305 */ /* 0x000e24000021f000 */
[----:B0-----:R-:W-:-:S13]  /*0cd0*/  R2UR UR5, R2 ;  /* 0x00000000020572ca */ /* 0x001fda00000e0000 */
[----:B------:R-:W-:-:S04]  /*0ce0*/  UIADD3 UR9, URZ, -UR5, URZ ;  /* 0x800000053f097290 */ /* 0x000fc8000fffe03f */
[----:B------:R-:W-:-:S04]  /*0cf0*/  UIMAD UR9, UR9, UR11, URZ ;  /* 0x0000000b090972a4 */ /* 0x000fc8000f8e023f */
[----:B------:R-:W-:-:S03]  /*0d00*/  UIMAD.WIDE.U32 UR4, UR5, UR9, UR4 ;  /* 0x00000009050472a5 */ /* 0x000fc6000f8e0004 */
[----:B------:R-:W-:Y:S01]  /*0d10*/  R2UR UR9, R0 ;  /* 0x00000000000972ca */ /* 0x000fe200000e0000 */
[----:B------:R-:W-:-:S12]  /*0d20*/  UIMAD.WIDE.U32 UR4, UR5, UR10, URZ ;  /* 0x0000000a050472a5 */ /* 0x000fd8000f8e003f */
[----:B------:R-:W-:-:S04]  /*0d30*/  UIMAD UR4, UR5, UR9, UR10 ;  /* 0x00000009050472a4 */ /* 0x000fc8000f8e020a */
[----:B------:R-:W-:-:S11]  /*0d40*/  UISETP.GT.U32.AND UP1, UPT, UR11, UR4, UPT ;  /* 0x000000040b00728c */ /* 0x000fd6000bf24070 */
[----:B------:R-:W-:Y:S02]  /*0d50*/  @!UP1 UIADD3 UR4, UR4, -UR11, URZ ;  /* 0x8000000b04049290 */ /* 0x000fe4000fffe03f */
[----:B------:R-:W-:Y:S02]  /*0d60*/  @!UP1 UIADD3 UR5, UR5, 0x1, URZ ;  /* 0x0000000105059890 */ /* 0x000fe4000fffe03f */
[----:B------:R-:W-:Y:S02]  /*0d70*/  UISETP.GE.U32.AND UP0, UPT, UR4, UR11, UPT ;  /* 0x0000000b0400728c */ /* 0x000fe4000bf06070 */
[----:B------:R-:W-:-:S09]  /*0d80*/  UISETP.GE.AND UP1, UPT, UR8, URZ, UPT ;  /* 0x0000003f0800728c */ /* 0x000fd2000bf26270 */
[----:B------:R-:W-:Y:S02]  /*0d90*/  @UP0 UIADD3 UR5, UR5, 0x1, URZ ;  /* 0x0000000105050890 */ /* 0x000fe4000fffe03f */
[----:B------:R-:W-:-:S05]  /*0da0*/  UISETP.NE.AND UP0, UPT, UR7, URZ, UPT ;  /* 0x0000003f0700728c */ /* 0x000fca000bf05270 */
[----:B------:R-:W-:Y:S02]  /*0db0*/  UMOV UR4, UR5 ;  /* 0x0000000500047c82 */ /* 0x000fe40008000000 */
[----:B------:R-:W-:-:S04]  /*0dc0*/  @!UP1 UIADD3 UR4, -UR4, URZ, URZ ;  /* 0x0000003f04049290 */ /* 0x000fc8000fffe13f */
[----:B------:R-:W-:-:S12]  /*0dd0*/  @!UP0 ULOP3.LUT UR4, URZ, UR7, URZ, 0x33, !UPT ;  /* 0x000000073f048292 */ /* 0x000fd8000f8e333f */
.L_x_11:
[----:B------:R-:W-:Y:S01]  /*0de0*/  UIMAD UR37, UR37, UR4, URZ ;  /* 0x00000004252572a4 */ /* 0x000fe2000f8e023f */
[----:B------:R-:W-:Y:S01]  /*0df0*/  IMAD.U32 R0, RZ, RZ, UR6 ;  /* 0x00000006ff007e24 */ /* 0x000fe2000f8e00ff */
[----:B------:R-:W-:Y:S01]  /*0e00*/  USHF.R.S32.HI UR46, URZ, 0x1f, UR43 ;  /* 0x0000001f3f2e7899 */ /* 0x000fe2000801142b */
[----:B------:R-:W-:Y:S01]  /*0e10*/  IMAD.U32 R3, RZ, RZ, UR4 ;  /* 0x00000004ff037e24 */ /* 0x000fe2000f8e00ff */
[----:B------:R-:W-:Y:S01]  /*0e20*/  PLOP3.LUT P0, PT, PT, PT, PT, 0x80, 0x0 ;  /* 0x000000000000781c */ /* 0x000fe20003f0f070 */
[----:B------:R-:W-:Y:S01]  /*0e30*/  VIADD R16, R28, 0xffffff80 ;  /* 0xffffff801c107836 */ /* 0x000fe20000000000 */
[----:B------:R-:W-:Y:S01]  /*0e40*/  CS2R R94, SRZ ;  /* 0x00000000005e7805 */ /* 0x000fe2000001ff00 */
[----:B------:R-:W-:Y:S01]  /*0e50*/  IMAD.MOV.U32 R13, RZ, RZ, RZ ;  /* 0x000000ffff0d7224 */ /* 0x000fe200078e00ff */
[----:B------:R-:W-:Y:S02]  /*0e60*/  VIADDMNMX R0, R3, UR37, R0, PT ;  /* 0x0000002503007c46 */ /* 0x000fe4000b800100 */
[----:B------:R-:W-:-:S02]  /*0e70*/  CS2R R2, SRZ ;  /* 0x0000000000027805 */ /* 0x000fc4000001ff00 */
[----:B------:R-:W-:Y:S02]  /*0e80*/  CS2R R90, SRZ ;  /* 0x00000000005a7805 */ /* 0x000fe4000001ff00 */
[----:B------:R-:W-:Y:S02]  /*0e90*/  CS2R R4, SRZ ;  /* 0x0000000000047805 */ /* 0x000fe4000001ff00 */
[----:B------:R-:W-:Y:S01]  /*0ea0*/  R2UR UR40, R0 ;  /* 0x00000000002872ca */ /* 0x000fe200000e0000 */
[----:B------:R-:W-:Y:S01]  /*0eb0*/  IMAD.MOV.U32 R0, RZ, RZ, RZ ;  /* 0x000000ffff007224 */ /* 0x000fe200078e00ff */
[----:B------:R-:W-:Y:S02]  /*0ec0*/  CS2R R8, SRZ ;  /* 0x0000000000087805 */ /* 0x000fe4000001ff00 */
[----:B------:R-:W-:Y:S02]  /*0ed0*/  CS2R R14, SRZ ;  /* 0x00000000000e7805 */ /* 0x000fe4000001ff00 */
[----:B------:R-:W-:-:S02]  /*0ee0*/  CS2R R102, SRZ ;  /* 0x0000000000667805 */ /* 0x000fc4000001ff00 */
[----:B------:R-:W-:Y:S02]  /*0ef0*/  CS2R R98, SRZ ;  /* 0x0000000000627805 */ /* 0x000fe4000001ff00 */
[----:B------:R-:W-:Y:S02]  /*0f00*/  CS2R R10, SRZ ;  /* 0x00000000000a7805 */ /* 0x000fe4000001ff00 */
[----:B------:R-:W-:Y:S02]  /*0f10*/  CS2R R18, SRZ ;  /* 0x0000000000127805 */ /* 0x000fe4000001ff00 */
[----:B------:R-:W-:Y:S02]  /*0f20*/  CS2R R110, SRZ ;  /* 0x00000000006e7805 */ /* 0x000fe4000001ff00 */
[----:B------:R-:W-:Y:S02]  /*0f30*/  CS2R R106, SRZ ;  /* 0x00000000006a7805 */ /* 0x000fe4000001ff00 */
[----:B------:R-:W-:Y:S01]  /*0f40*/  CS2R R20, SRZ ;  /* 0x0000000000147805 */ /* 0x000fe2000001ff00 */
[----:B------:R-:W-:Y:S01]  /*0f50*/  IMAD.MOV.U32 R58, RZ, RZ, RZ ;  /* 0x000000ffff3a7224 */ /* 0x000fe200078e00ff */
[----:B------:R-:W-:Y:S01]  /*0f60*/  MOV R17, RZ ;  /* 0x000000ff00117202 */ /* 0x000fe20000000f00 */
[----:B------:R-:W-:Y:S01]  /*0f70*/  UISETP.GT.AND UP0, UPT, UR40, UR37, UPT ;  /* 0x000000252800728c */ /* 0x000fe2000bf04270 */
[----:B------:R-:W-:-:S02]  /*0f80*/  CS2R R118, SRZ ;  /* 0x0000000000767805 */ /* 0x000fc4000001ff00 */
[----:B------:R-:W-:Y:S02]  /*0f90*/  CS2R R114, SRZ ;  /* 0x0000000000727805 */ /* 0x000fe4000001ff00 */
[----:B------:R-:W-:Y:S01]  /*0fa0*/  CS2R R22, SRZ ;  /* 0x0000000000167805 */ /* 0x000fe2000001ff00 */
[----:B------:R-:W-:Y:S01]  /*0fb0*/  IMAD.MOV.U32 R124, RZ, RZ, RZ ;  /* 0x000000ffff7c7224 */ /* 0x000fe200078e00ff */
[----:B------:R-:W-:Y:S02]  /*0fc0*/  CS2R R126, SRZ ;  /* 0x00000000007e7805 */ /* 0x000fe4000001ff00 */
[----:B------:R-:W-:Y:S01]  /*0fd0*/  PLOP3.LUT P1, PT, PT, PT, UP0, 0x80, 0x0 ;  /* 0x000000000000781c */ /* 0x000fe20003f2f008 */
[----:B------:R-:W-:Y:S01]  /*0fe0*/  IMAD.MOV.U32 R47, RZ, RZ, RZ ;  /* 0x000000ffff2f7224 */ /* 0x000fe200078e00ff */
[----:B------:R-:W-:Y:S01]  /*0ff0*/  CS2R R122, SRZ ;  /* 0x00000000007a7805 */ /* 0x000fe2000001ff00 */
[----:B------:R-:W-:Y:S01]  /*1000*/  IMAD.MOV.U32 R24, RZ, RZ, RZ ;  /* 0x000000ffff187224 */ /* 0x000fe200078e00ff */
[----:B------:R-:W-:Y:S01]  /*1010*/  CS2R R134, SRZ ;  /* 0x0000000000867805 */ /* 0x000fe2000001ff00 */
[----:B------:R-:W-:Y:S01]  /*1020*/  IMAD.MOV.U32 R132, RZ, RZ, RZ ;  /* 0x000000ffff847224 */ /* 0x000fe200078e00ff */
[----:B------:R-:W-:Y:S01]  /*1030*/  CS2R R130, SRZ ;  /* 0x0000000000827805 */ /* 0x000fe2000001ff00 */
[----:B------:R-:W-:-:S02]  /*1040*/  IMAD.MOV.U32 R51, RZ, RZ, RZ ;  /* 0x000000ffff337224 */ /* 0x000fc400078e00ff */
[----:B------:R-:W-:-:S04]  /*1050*/  IMAD.MOV.U32 R28, RZ, RZ, RZ ;  /* 0x000000ffff1c7224 */ /* 0x000fc800078e00ff */
[----:B------:R-:W-:Y:S05]  /*1060*/  @!P1 BRA `(.L_x_12) ;  /* 0x0000005c00009947 */ /* 0x000fea0003800000 */
[----:B------:R-:W-:Y:S01]  /*1070*/  SHF.R.S32.HI R17, RZ, 0x1f, R16 ;  /* 0x0000001fff117819 */ /* 0x000fe20000011410 */
[----:B------:R-:W0:Y:S01]  /*1080*/  S2UR UR7, SR_CgaCtaId ;  /* 0x00000000000779c3 */ /* 0x000e220000008800 */
[----:B------:R-:W-:Y:S02]  /*1090*/  UMOV UR38, 0x400 ;  /* 0x0000040000267882 */ /* 0x000fe40000000000 */
[----:B------:R-:W-:-:S04]  /*10a0*/  LEA.HI R17, R17, R16, RZ, 0x7 ;  /* 0x0000001011117211 */ /* 0x000fc800078f38ff */
[----:B------:R-:W-:-:S06]  /*10b0*/  SHF.R.S32.HI R0, RZ, 0x7, R17 ;  /* 0x00000007ff007819 */ /* 0x000fcc0000011411 */
[----:B------:R-:W1:Y:S01]  /*10c0*/  SHFL.IDX PT, R0, R0, RZ, 0x1f ;  /* 0x00001fff00007589 */ /* 0x000e6200000e0000 */
[----:B0-----:R-:W-:Y:S01]  /*10d0*/  ULEA UR38, UR7, UR38, 0x18 ;  /* 0x0000002607267291 */ /* 0x001fe2000f8ec03f */
[----:B-1----:R-:W-:-:S13]  /*10e0*/  R2UR UR6, R0 ;  /* 0x00000000000672ca */ /* 0x002fda00000e0000 */
[----:B------:R-:W-:Y:S02]  /*10f0*/  UIMAD.WIDE UR4, UR6, 0x55555556, URZ ;  /* 0x55555556060478a5 */ /* 0x000fe4000f8e023f */
[----:B------:R-:W-:Y:S02]  /*1100*/  UIADD3 UR4, UR38, 0xc400, URZ ;  /* 0x0000c40026047890 */ /* 0x000fe4000fffe03f */
[----:B------:R-:W-:Y:S02]  /*1110*/  ULEA.HI UR5, UR5, UR5, URZ, 0x1 ;  /* 0x0000000505057291 */ /* 0x000fe4000f8f083f */
[----:B------:R-:W-:Y:S02]  /*1120*/  ULOP3.LUT UP0, URZ, UR4, 0x3ff, URZ, 0xc0, !UPT ;  /* 0x000003ff043f7892 */ /* 0x000fe4000f80c03f */
[----:B------:R-:W-:-:S04]  /*1130*/  UIMAD UR5, UR5, -0x3, UR6 ;  /* 0xfffffffd050578a4 */ /* 0x000fc8000f8e0206 */
[----:B------:R-:W-:Y:S01]  /*1140*/  PLOP3.LUT P0, PT, PT, PT, UP0, 0x80, 0x0 ;  /* 0x000000000000781c */ /* 0x000fe20003f0f008 */
[----:B------:R-:W-:-:S04]  /*1150*/  ULEA UR5, UR5, UR4, 0xb ;  /* 0x0000000405057291 */ /* 0x000fc8000f8e583f */
[----:B------:R-:W-:-:S04]  /*1160*/  USHF.R.U32.HI UR5, URZ, 0x4, UR5 ;  /* 0x000000043f057899 */ /* 0x000fc80008011605 */
[----:B------:R-:W-:-:S04]  /*1170*/  ULOP3.LUT UR42, UR5, 0x3fff, URZ, 0xc0, !UPT ;  /* 0x00003fff052a7892 */ /* 0x000fc8000f8ec03f */
[----:B------:R-:W-:Y:S08]  /*1180*/  @!P0 BRA `(.L_x_13) ;  /* 0x0000000000408947 */ /* 0x000ff00003800000 */
[----:B------:R-:W-:Y:S01]  /*1190*/  MOV R0, 0x0 ;  /* 0x0000000000007802 */ /* 0x000fe20000000f00 */
[----:B------:R-:W-:Y:S01]  /*11a0*/  ULDC.64 UR4, c[0x4][0x98] ;  /* 0x0100260000047ab9 */ /* 0x000fe20000000a00 */
[----:B------:R-:W-:Y:S01]  /*11b0*/  ULDC.64 UR6, c[0x4][0x30] ;  /* 0x01000c0000067ab9 */ /* 0x000fe20000000a00 */
[----:B------:R-:W-:Y:S01]  /*11c0*/  IMAD.U32 R4, RZ, RZ, UR4 ;  /* 0x00000004ff047e24 */ /* 0x000fe2000f8e00ff */
[----:B------:R0:W1:Y:S01]  /*11d0*/  LDC.64 R2, c[0x4][R0] ;  /* 0x0100000000027b82 */ /* 0x0000620000000a00 */
[----:B------:R-:W-:Y:S01]  /*11e0*/  IMAD.U32 R5, RZ, RZ, UR5 ;  /* 0x00000005ff057e24 */ /* 0x000fe2000f8e00ff */
[----:B------:R-:W-:Y:S01]  /*11f0*/  ULDC.64 UR4, c[0x4][0xa0] ;  /* 0x0100280000047ab9 */ /* 0x000fe20000000a00 */
[----:B------:R-:W-:Y:S01]  /*1200*/  MOV R10, UR6 ;  /* 0x00000006000a7c02 */ /* 0x000fe20008000f00 */
[----:B------:R-:W-:Y:S02]  /*1210*/  IMAD.U32 R6, RZ, RZ, UR4 ;  /* 0x00000004ff067e24 */ /* 0x000fe4000f8e00ff */
[----:B------:R-:W-:-:S02]  /*1220*/  IMAD.U32 R7, RZ, RZ, UR5 ;  /* 0x00000005ff077e24 */ /* 0x000fc4000f8e00ff */
[----:B------:R-:W-:Y:S02]  /*1230*/  IMAD.U32 R11, RZ, RZ, UR7 ;  /* 0x00000007ff0b7e24 */ /* 0x000fe4000f8e00ff */
[----:B------:R-:W-:Y:S02]  /*1240*/  IMAD.MOV.U32 R8, RZ, RZ, 0x70 ;  /* 0x00000070ff087424 */ /* 0x000fe400078e00ff */
[----:B------:R-:W-:Y:S02]  /*1250*/  IMAD.MOV.U32 R12, RZ, RZ, 0x1 ;  /* 0x00000001ff0c7424 */ /* 0x000fe400078e00ff */
[----:B0-----:R-:W-:-:S07]  /*1260*/  IMAD.MOV.U32 R13, RZ, RZ, RZ ;  /* 0x000000ffff0d7224 */ /* 0x001fce00078e00ff */
[----:B------:R-:W-:-:S07]  /*1270*/  LEPC R20, `(.L_x_13) ;  /* 0x000000001014794e */ /* 0x000fce0000000000 */
[----:B-1----:R-:W-:Y:S05]  /*1280*/  CALL.ABS.NOINC R2 ;  /* 0x0000000002007343 */ /* 0x002fea0003c00000 */
.L_x_13:
[----:B------:R-:W-:Y:S01]  /*1290*/  ULDC.64 UR6, c[0x0][0x990] ;  /* 0x0002640000067ab9 */ /* 0x000fe20000000a00 */
[----:B------:R-:W-:Y:S01]  /*12a0*/  ULDC.64 UR4, c[0x0][0x998] ;  /* 0x0002660000047ab9 */ /* 0x000fe20000000a00 */
[----:B------:R-:W-:Y:S01]  /*12b0*/  UISETP.NE.U32.AND UP0, UPT, UR6, URZ, UPT ;  /* 0x0000003f0600728c */ /* 0x000fe2000bf05070 */
[----:B------:R-:W-:Y:S01]  /*12c0*/  IMAD.MOV.U32 R7, RZ, RZ, 0x3f800000 ;  /* 0x3f800000ff077424 */ /* 0x000fe200078e00ff */
[----:B------:R-:W-:Y:S01]  /*12d0*/  UISETP.NE.U32.AND UP1, UPT, UR4, URZ, UPT ;  /* 0x0000003f0400728c */ /* 0x000fe2000bf25070 */
[----:B------:R-:W-:Y:S01]  /*12e0*/  IMAD.MOV.U32 R0, RZ, RZ, 0x3f800000 ;  /* 0x3f800000ff007424 */ /* 0x000fe200078e00ff */
[----:B------:R-:W-:Y:S02]  /*12f0*/  UISETP.NE.AND.EX UP0, UPT, UR7, URZ, UPT, UP0 ;  /* 0x0000003f0700728c */ /* 0x000fe4000bf05300 */
[----:B------:R-:W-:-:S04]  /*1300*/  UISETP.NE.AND.EX UP1, UPT, UR5, URZ, UPT, UP1 ;  /* 0x0000003f0500728c */ /* 0x000fc8000bf25310 */
[----:B------:R-:W-:Y:S02]  /*1310*/  PLOP3.LUT P0, PT, PT, PT, UP0, 0x80, 0x0 ;  /* 0x000000000000781c */ /* 0x000fe40003f0f008 */
[----:B------:R-:W-:-:S03]  /*1320*/  PLOP3.LUT P1, PT, PT, PT, UP1, 0x80, 0x0 ;  /* 0x000000000000781c */ /* 0x000fc60003f2f018 */
[----:B------:R-:W-:Y:S01]  /*1330*/  @UP0 ULDC.64 UR12, c[0x0][0x9a8] ;  /* 0x00026a00000c0ab9 */ /* 0x000fe20000000a00 */
[----:B------:R-:W-:Y:S01]  /*1340*/  @UP0 ULDC.64 UR16, c[0x0][0x9b0] ;  /* 0x00026c0000100ab9 */ /* 0x000fe20000000a00 */
[----:B------:R-:W-:Y:S01]  /*1350*/  @UP1 ULDC.64 UR14, c[0x0][0x9b8] ;  /* 0x00026e00000e1ab9 */ /* 0x000fe20000000a00 */
[----:B------:R-:W-:Y:S02]  /*1360*/  @UP0 UIMAD UR10, UR46, UR12, URZ ;  /* 0x0000000c2e0a02a4 */ /* 0x000fe4000f8e023f */
[----:B------:R-:W-:Y:S02]  /*1370*/  @UP0 UIMAD.WIDE.U32 UR8, UR43, UR12, URZ ;  /* 0x0000000c2b0802a5 */ /* 0x000fe4000f8e003f */
[----:B------:R-:W-:Y:S02]  /*1380*/  @UP1 UIMAD UR12, UR46, UR14, URZ ;  /* 0x0000000e2e0c12a4 */ /* 0x000fe4000f8e023f */
[----:B------:R-:W-:Y:S02]  /*1390*/  @UP0 UIMAD UR13, UR43, UR13, UR10 ;  /* 0x0000000d2b0d02a4 */ /* 0x000fe4000f8e020a */
[----:B------:R-:W-:-:S02]  /*13a0*/  @UP1 UIMAD.WIDE.U32 UR10, UR43, UR14, URZ ;  /* 0x0000000e2b0a12a5 */ /* 0x000fc4000f8e003f */
[----:B------:R-:W-:Y:S02]  /*13b0*/  @UP1 UIMAD UR14, UR43, UR15, UR12 ;  /* 0x0000000f2b0e12a4 */ /* 0x000fe4000f8e020c */
[----:B------:R-:W-:Y:S02]  /*13c0*/  @UP0 USHF.R.S32.HI UR12, URZ, 0x1f, UR36 ;  /* 0x0000001f3f0c0899 */ /* 0x000fe40008011424 */
[----:B------:R-:W-:Y:S01]  /*13d0*/  @UP1 USHF.R.S32.HI UR15, URZ, 0x1f, UR36 ;  /* 0x0000001f3f0f1899 */ /* 0x000fe20008011424 */
[----:B------:R-:W-:Y:S01]  /*13e0*/  @UP1 ULDC.64 UR18, c[0x0][0x9c0] ;  /* 0x0002700000121ab9 */ /* 0x000fe20000000a00 */
[----:B------:R-:W-:Y:S02]  /*13f0*/  @UP0 UIMAD UR12, UR12, UR16, URZ ;  /* 0x000000100c0c02a4 */ /* 0x000fe4000f8e023f */
[----:B------:R-:W-:Y:S02]  /*1400*/  @UP0 UIADD3 UR9, UR9, UR13, URZ ;  /* 0x0000000d09090290 */ /* 0x000fe4000fffe03f */
[----:B------:R-:W-:-:S02]  /*1410*/  @UP1 UIMAD UR13, UR15, UR18, URZ ;  /* 0x000000120f0d12a4 */ /* 0x000fc4000f8e023f */
[----:B------:R-:W-:Y:S02]  /*1420*/  @UP1 UIADD3 UR11, UR11, UR14, URZ ;  /* 0x0000000e0b0b1290 */ /* 0x000fe4000fffe03f */
[----:B------:R-:W-:Y:S02]  /*1430*/  @UP0 UIMAD UR12, UR36, UR17, UR12 ;  /* 0x00000011240c02a4 */ /* 0x000fe4000f8e020c */
[----:B------:R-:W-:Y:S02]  /*1440*/  @UP0 UIMAD.WIDE.U32 UR8, UR36, UR16, UR8 ;  /* 0x00000010240802a5 */ /* 0x000fe4000f8e0008 */
[----:B------:R-:W-:Y:S02]  /*1450*/  @UP1 UIMAD UR13, UR36, UR19, UR13 ;  /* 0x00000013240d12a4 */ /* 0x000fe4000f8e020d */
[----:B------:R-:W-:Y:S02]  /*1460*/  @UP1 UIMAD.WIDE.U32 UR10, UR36, UR18, UR10 ;  /* 0x00000012240a12a5 */ /* 0x000fe4000f8e000a */
[----:B------:R-:W-:-:S02]  /*1470*/  @UP0 UIADD3 UR12, UR9, UR12, URZ ;  /* 0x0000000c090c0290 */ /* 0x000fc4000fffe03f */
[----:B------:R-:W-:Y:S02]  /*1480*/  @UP0 ULEA UR6, UP2, UR8, UR6, 0x2 ;  /* 0x0000000608060291 */ /* 0x000fe4000f84103f */
[----:B------:R-:W-:Y:S02]  /*1490*/  @UP1 UIADD3 UR9, UR11, UR13, URZ ;  /* 0x0000000d0b091290 */ /* 0x000fe4000fffe03f */
[----:B------:R-:W-:Y:S02]  /*14a0*/  @UP1 ULEA UR4, UP3, UR10, UR4, 0x2 ;  /* 0x000000040a041291 */ /* 0x000fe4000f86103f */
[----:B------:R-:W-:Y:S01]  /*14b0*/  @UP0 ULEA.HI.X UR7, UR8, UR7, UR12, 0x2, UP2 ;  /* 0x0000000708070291 */ /* 0x000fe200090f140c */
[----:B------:R-:W-:Y:S01]  /*14c0*/  IMAD.U32 R2, RZ, RZ, UR6 ;  /* 0x00000006ff027e24 */ /* 0x000fe2000f8e00ff */
[----:B------:R-:W-:Y:S02]  /*14d0*/  @UP1 ULEA.HI.X UR5, UR10, UR5, UR9, 0x2, UP3 ;  /* 0x000000050a051291 */ /* 0x000fe400098f1409 */
[----:B------:R-:W-:Y:S01]  /*14e0*/  IMAD.U32 R4, RZ, RZ, UR4 ;  /* 0x00000004ff047e24 */ /* 0x000fe2000f8e00ff */
[----:B------:R-:W-:Y:S01]  /*14f0*/  SHF.L.U32 R6, RZ, 0x1f, RZ ;  /* 0x0000001fff067819 */ /* 0x000fe200000006ff */
[----:B------:R-:W-:Y:S01]  /*1500*/  IMAD.U32 R3, RZ, RZ, UR7 ;  /* 0x00000007ff037e24 */ /* 0x000fe2000f8e00ff */
[----:B------:R-:W-:Y:S01]  /*1510*/  ULDC UR4, c[0x0][0x9d8] ;  /* 0x0002760000047ab9 */ /* 0x000fe20000000800 */
[----:B------:R-:W-:-:S03]  /*1520*/  IMAD.U32 R5, RZ, RZ, UR5 ;  /* 0x00000005ff057e24 */ /* 0x000fc6000f8e00ff */
[----:B------:R-:W2:Y:S04]  /*1530*/  @P0 LDG.E R7, desc[UR44][R2.64] ;  /* 0x0000002c02070981 */ /* 0x000ea8000c1e1900 */
[----:B------:R-:W2:Y:S01]  /*1540*/  @P1 LDG.E R0, desc[UR44][R4.64] ;  /* 0x0000002c04001981 */ /* 0x000ea2000c1e1900 */
[----:B------:R-:W0:Y:S01]  /*1550*/  SYNCS.PHASECHK.TRANS64.TRYWAIT P0, [UR38+0x17000], R6 ;  /* 0x01700006ff0075a7 */ /* 0x000e220008000166 */
[----:B--2---:R-:W-:-:S04]  /*1560*/  FMUL.FTZ R0, R7, R0 ;  /* 0x0000000007007220 */ /* 0x004fc80000410000 */
[----:B------:R-:W-:Y:S01]  /*1570*/  FMUL.FTZ R0, R0, UR4 ;  /* 0x0000000400007c20 */ /* 0x000fe20008410000 */
[----:B0-----:R-:W-:Y:S06]  /*1580*/  @!P0 BRA `(.L_x_14) ;  /* 0x000000a800e48947 */ /* 0x001fec0003800000 */
.L_x_99:
[----:B------:R-:W-:-:S06]  /*1590*/  ULOP3.LUT UR4, UR41, 0x1, URZ, 0xfc, !UPT ;  /* 0x0000000129047892 */ /* 0x000fcc000f8efc3f */
[----:B------:R-:W-:-:S04]  /*15a0*/  MOV R2, UR4 ;  /* 0x0000000400027c02 */ /* 0x000fc80008000f00 */
[----:B------:R-:W-:-:S13]  /*15b0*/  ISETP.NE.AND P0, PT, R2, 0x3, PT ;  /* 0x000000030200780c */ /* 0x000fda0003f05270 */
[----:B------:R-:W-:Y:S05]  /*15c0*/  @!P0 BRA `(.L_x_15) ;  /* 0x0000000000048947 */ /* 0x000fea0003800000 */
[----:B------:R-:W-:Y:S01]  /*15d0*/  BPT.TRAP 0x1 ;  /* 0x000000040000795c */ /* 0x000fe20000300000 */
.L_x_15:
[----:B------:R1:W2:Y:S01]  /*15e0*/  SYNCS.PHASECHK.TRANS64.TRYWAIT P2, [UR38+0x17030], R6 ;  /* 0x01703006ff0075a7 */ /* 0x0002a20008040166 */
[----:B------:R-:W-:Y:S05]  /*15f0*/  @!P0 BRA `(.L_x_16) ;  /* 0x0000000000048947 */ /* 0x000fea0003800000 */
[----:B------:R-:W-:Y:S01]  /*1600*/  BPT.TRAP 0x1 ;  /* 0x000000040000795c */ /* 0x000fe20000300000 */
.L_x_16:
[----:B------:R-:W-:Y:S01]  /*1610*/  ISETP.NE.AND P1, PT, R26, RZ, PT ;  /* 0x000000ff1a00720c */ /* 0x000fe20003f25270 */
[----:B------:R-:W-:Y:S01]  /*1620*/  IMAD.U32 R4, RZ, RZ, UR42 ;  /* 0x0000002aff047e24 */ /* 0x000fe2000f8e00ff */
[----:B--2---:R-:W-:Y:S11]  /*1630*/  @P2 BRA `(.L_x_17) ;  /* 0x0000000000082947 */ /* 0x004ff60003800000 */
[----:B------:R-:W2:Y:S02]  /*1640*/  SYNCS.PHASECHK.TRANS64.TRYWAIT P2, [UR38+0x17030], R6 ;  /* 0x01703006ff0075a7 */ /* 0x000ea40008040166 */
[----:B--2---:R-:W-:Y:S05]  /*1650*/  @!P2 BRA `(.L_x_18) ;  /* 0x000000a800c8a947 */ /* 0x004fea0003800000 */
.L_x_17:
[----:B------:R-:W-:Y:S05]  /*1660*/  WARPSYNC.ALL ;  /* 0x0000000000007948 */ /* 0x000fea0003800000 */
[----:B------:R-:W-:Y:S01]  /*1670*/  IMAD.MOV.U32 R2, RZ, RZ, RZ ;  /* 0x000000ffff027224 */ /* 0x000fe200078e00ff */
[----:B------:R-:W-:Y:S01]  /*1680*/  LOP3.LUT R4, R4, 0x10000, RZ, 0xfc, !PT ;  /* 0x0001000004047812 */ /* 0x000fe200078efcff */
[----:B------:R-:W-:Y:S02]  /*1690*/  IMAD.MOV.U32 R89, RZ, RZ, RZ ;  /* 0x000000ffff597224 */ /* 0x000fe400078e00ff */
[----:B------:R-:W-:Y:S01]  /*16a0*/  IMAD.MOV.U32 R5, RZ, RZ, -0x3ffffff0 ;  /* 0xc0000010ff057424 */ /* 0x000fe200078e00ff */
[----:B------:R-:W-:Y:S01]  /*16b0*/  UIADD3 UR4, UR38, 0x10c00, URZ ;  /* 0x00010c0026047890 */ /* 0x000fe2000fffe03f */
[----:B------:R-:W-:Y:S01]  /*16c0*/  R2UR UR8, R4 ;  /* 0x00000000040872ca */ /* 0x000fe200000e0000 */
[----:B------:R-:W-:-:S02]  /*16d0*/  WARPGROUP.ARRIVE ;  /* 0x00000000000079c5 */ /* 0x000fc40000000000 */
[----:B------:R-:W-:Y:S01]  /*16e0*/  R2UR UR9, R5 ;  /* 0x00000000050972ca */ /* 0x000fe200000e0000 */
[----:B------:R-:W-:Y:S01]  /*16f0*/  USHF.R.U32.HI UR4, URZ, 0x4, UR4 ;  /* 0x000000043f047899 */ /* 0x000fe20008011604 */
[----:B------:R-:W-:Y:S01]  /*1700*/  R2UR UR12, R4 ;  /* 0x00000000040c72ca */ /* 0x000fe200000e0000 */
[----:B------:R-:W-:Y:S01]  /*1710*/  UMOV UR11, 0xc0000010 ;  /* 0xc0000010000b7882 */ /* 0x000fe20000000000 */
[----:B------:R-:W-:Y:S01]  /*1720*/  UMOV UR13, 0xc0000010 ;  /* 0xc0000010000d7882 */ /* 0x000fe20000000000 */
[----:B------:R-:W-:Y:S01]  /*1730*/  ULOP3.LUT UR4, UR4, 0x3fff, URZ, 0xc0, !UPT ;  /* 0x00003fff04047892 */ /* 0x000fe2000f8ec03f */
[----:B------:R-:W-:Y:S01]  /*1740*/  LOP3.LUT R17, R17, 0xffffff80, RZ, 0xc0, !PT ;  /* 0xffffff8011117812 */ /* 0x000fe200078ec0ff */
[----:B------:R-:W-:Y:S01]  /*1750*/  UMOV UR15, 0xc0000010 ;  /* 0xc0000010000f7882 */ /* 0x000fe20000000000 */
[----:B------:R-:W-:Y:S01]  /*1760*/  P2R R88, PR, RZ, 0x1 ;  /* 0x00000001ff587803 */ /* 0x000fe20000000000 */
[----:B------:R-:W-:Y:S01]  /*1770*/  ULOP3.LUT UR20, UR4, 0x10000, URZ, 0xfc, !UPT ;  /* 0x0001000004147892 */ /* 0x000fe2000f8efc3f */
[----:B------:R-:W2:Y:S01]  /*1780*/  S2UR UR7, SR_CgaCtaId ;  /* 0x00000000000779c3 */ /* 0x000ea20000008800 */
[----:B------:R-:W-:Y:S01]  /*1790*/  IMAD.IADD R17, R16, 0x1, -R17 ;  /* 0x0000000110117824 */ /* 0x000fe200078e0a11 */
[----:B------:R-:W-:Y:S01]  /*17a0*/  UMOV UR4, URZ ;  /* 0x0000003f00047c82 */ /* 0x000fe20008000000 */
[----:B------:R-:W-:Y:S01]  /*17b0*/  UIADD3 UR14, UR20, 0x200, URZ ;  /* 0x00000200140e7890 */ /* 0x000fe2000fffe03f */
[----:B------:R-:W-:Y:S01]  /*17c0*/  IMAD.MOV.U32 R91, RZ, RZ, R89 ;  /* 0x000000ffff5b7224 */ /* 0x000fe200078e0059 */
[----:B------:R-:W-:Y:S01]  /*17d0*/  MOV R96, R89 ;  /* 0x0000005900607202 */ /* 0x000fe20000000f00 */
[----:B------:R-:W-:Y:S01]  /*17e0*/  UMOV UR10, UR20 ;  /* 0x00000014000a7c82 */ /* 0x000fe20008000000 */
[----:B------:R-:W-:Y:S01]  /*17f0*/  SHF.R.S32.HI R14, RZ, 0x1f, R17 ;  /* 0x0000001fff0e7819 */ /* 0x000fe20000011411 */
[----:B------:R-:W-:Y:S01]  /*1800*/  QGMMA.64x128x32.F32.E4M3.E4M3 R24, gdesc[UR8], RZ, !UPT, gsb0 ;  /* 0x01e00000081879f3 */ /* 0x000fe2000c0008ff */
[----:B------:R-:W-:Y:S01]  /*1810*/  UIADD3 UR8, UR12, 0x180, URZ ;  /* 0x000001800c087890 */ /* 0x000fe2000fffe03f */
[--C-:B------:R-:W-:Y:S01]  /*1820*/  IMAD.MOV.U32 R90, RZ, RZ, R89.reuse ;  /* 0x000000ffff5a7224 */ /* 0x100fe200078e0059 */
[----:B------:R-:W-:Y:S01]  /*1830*/  UIADD3 UR10, UR20, 0x100, URZ ;  /* 0x00000100140a7890 */ /* 0x000fe2000fffe03f */
[----:B------:R-:W-:Y:S01]  /*1840*/  LEA.HI R14, R14, R17, RZ, 0x2 ;  /* 0x000000110e0e7211 */ /* 0x000fe200078f10ff */
[----:B------:R-:W-:Y:S01]  /*1850*/  UMOV UR9, 0xc0000010 ;  /* 0xc000001000097882 */ /* 0x000fe20000000000 */
[----:B------:R-:W-:Y:S01]  /*1860*/  UMOV UR11, 0xc0000010 ;  /* 0xc0000010000b7882 */ /* 0x000fe20000000000 */
[----:B------:R-:W-:Y:S01]  /*1870*/  UIADD3 UR12, UR12, 0x300, URZ ;  /* 0x000003000c0c7890 */ /* 0x000fe2000fffe03f */
[----:B------:R-:W-:Y:S01]  /*1880*/  LOP3.LUT R14, R14, 0x7ffffffc, RZ, 0xc0, !PT ;  /* 0x7ffffffc0e0e7812 */ /* 0x000fe200078ec0ff */
[--C-:B------:R-:W-:Y:S01]  /*1890*/  IMAD.MOV.U32 R93, RZ, RZ, R89.reuse ;  /* 0x000000ffff5d7224 */ /* 0x100fe200078e0059 */
[-C--:B------:R-:W-:Y:S01]  /*18a0*/  MOV R109, R89.reuse ;  /* 0x00000059006d7202 */ /* 0x080fe20000000f00 */
[----:B------:R-:W-:Y:S01]  /*18b0*/  IMAD.MOV.U32 R92, RZ, RZ, R89 ;  /* 0x000000ffff5c7224 */ /* 0x000fe200078e0059 */
[-C--:B------:R-:W-:Y:S01]  /*18c0*/  MOV R118, R89.reuse ;  /* 0x0000005900767202 */ /* 0x080fe20000000f00 */
[----:B------:R-:W-:Y:S01]  /*18d0*/  IMAD.IADD R14, R17, 0x1, -R14 ;  /* 0x00000001110e7824 */ /* 0x000fe200078e0a0e */
[----:B------:R-:W-:Y:S01]  /*18e0*/  MOV R131, R89 ;  /* 0x0000005900837202 */ /* 0x000fe20000000f00 */
[----:B------:R-:W-:-:S02]  /*18f0*/  IMAD.MOV.U32 R17, RZ, RZ, -0x2 ;  /* 0xfffffffeff117424 */ /* 0x000fc400078e00ff */
[--C-:B------:R-:W-:Y:S02]  /*1900*/  IMAD.MOV.U32 R95, RZ, RZ, R89.reuse ;  /* 0x000000ffff5f7224 */ /* 0x100fe400078e0059 */
[----:B------:R-:W-:Y:S02]  /*1910*/  IMAD R14, R14, R17, 0x80 ;  /* 0x000000800e0e7424 */ /* 0x000fe400078e0211 */
[--C-:B------:R-:W-:Y:S02]  /*1920*/  IMAD.MOV.U32 R94, RZ, RZ, R89.reuse ;  /* 0x000000ffff5e7224 */ /* 0x100fe400078e0059 */
[----:B------:R-:W-:Y:S02]  /*1930*/  VIADD R14, R14, UR39 ;  /* 0x000000270e0e7c36 */ /* 0x000fe40008000000 */
[--C-:B------:R-:W-:Y:S02]  /*1940*/  IMAD.MOV.U32 R97, RZ, RZ, R89.reuse ;  /* 0x000000ffff617224 */ /* 0x100fe400078e0059 */
[----:B------:R-:W-:-:S02]  /*1950*/  IMAD.MOV.U32 R99, RZ, RZ, R89 ;  /* 0x000000ffff637224 */ /* 0x000fc400078e0059 */
[--C-:B------:R-:W-:Y:S02]  /*1960*/  IMAD.MOV.U32 R98, RZ, RZ, R89.reuse ;  /* 0x000000ffff627224 */ /* 0x100fe400078e0059 */
[--C-:B------:R-:W-:Y:S02]  /*1970*/  IMAD.MOV.U32 R101, RZ, RZ, R89.reuse ;  /* 0x000000ffff657224 */ /* 0x100fe400078e0059 */
[--C-:B------:R-:W-:Y:S02]  /*1980*/  IMAD.MOV.U32 R100, RZ, RZ, R89.reuse ;  /* 0x000000ffff647224 */ /* 0x100fe400078e0059 */
[--C-:B------:R-:W-:Y:S02]  /*1990*/  IMAD.MOV.U32 R103, RZ, RZ, R89.reuse ;  /* 0x000000ffff677224 */ /* 0x100fe400078e0059 */
        /* <DEDUP_REMOVED lines=29> */
[----:B------:R-:W-:Y:S01]  /*1b70*/  IMAD.MOV.U32 R134, RZ, RZ, R89 ;  /* 0x000000ffff867224 */ /* 0x000fe200078e0059 */
[----:B------:R-:W-:Y:S02]  /*1b80*/  WARPGROUP.DEPBAR.LE gsb0, 0x0 ;  /* 0x00008000000079c5 */ /* 0x000fe40000010000 */
[----:B------:R-:W-:-:S06]  /*1b90*/  WARPGROUP.ARRIVE ;  /* 0x00000000000079c5 */ /* 0x000fcc0000000000 */
[----:B------:R-:W-:Y:S01]  /*1ba0*/  QGMMA.64x128x32.F32.E4M3.E4M3 R24, gdesc[UR8], R24, gsb0 ;  /* 0x01e00000081879f3 */ /* 0x000fe20008000818 */
[----:B------:R-:W-:Y:S02]  /*1bb0*/  ULDC UR10, c[0x0][0x988] ;  /* 0x00026200000a7ab9 */ /* 0x000fe40000000800 */
[----:B------:R-:W-:Y:S02]  /*1bc0*/  WARPGROUP.DEPBAR.LE gsb0, 0x0 ;  /* 0x00008000000079c5 */ /* 0x000fe40000010000 */
[----:B------:R-:W-:-:S07]  /*1bd0*/  WARPGROUP.ARRIVE ;  /* 0x00000000000079c5 */ /* 0x000fce0000000000 */
[----:B------:R-:W-:Y:S03]  /*1be0*/  QGMMA.64x128x32.F32.E4M3.E4M3 R24, gdesc[UR12], R24, gsb0 ;  /* 0x01e000000c1879f3 */ /* 0x000fe60008000818 */
[----:B------:R-:W-:Y:S02]  /*1bf0*/  WARPGROUP.DEPBAR.LE gsb0, 0x0 ;  /* 0x00008000000079c5 */ /* 0x000fe40000010000 */
[C---:B0-----:R-:W-:Y:S01]  /*1c00*/  FMUL.FTZ R3, R0.reuse, R24 ;  /* 0x0000001800037220 */ /* 0x041fe20000410000 */
[C---:B-1----:R-:W-:Y:S01]  /*1c10*/  FMUL.FTZ R6, R0.reuse, R26 ;  /* 0x0000001a00067220 */ /* 0x042fe20000410000 */
[C---:B------:R-:W-:Y:S01]  /*1c20*/  FMUL.FTZ R8, R0.reuse, R27 ;  /* 0x0000001b00087220 */ /* 0x040fe20000410000 */
[C---:B------:R-:W-:Y:S01]  /*1c30*/  FMUL.FTZ R10, R0.reuse, R30 ;  /* 0x0000001e000a7220 */ /* 0x040fe20000410000 */
[C---:B------:R-:W-:Y:S01]  /*1c40*/  FMUL.FTZ R15, R0.reuse, R34 ;  /* 0x00000022000f7220 */ /* 0x040fe20000410000 */
[C---:B------:R-:W-:Y:S01]  /*1c50*/  FMUL.FTZ R12, R0.reuse, R31 ;  /* 0x0000001f000c7220 */ /* 0x040fe20000410000 */
[----:B------:R-:W0:Y:S01]  /*1c60*/  MUFU.TANH R3, R3 ;  /* 0x0000000300037308 */ /* 0x000e220000002400 */
[----:B------:R-:W-:Y:S01]  /*1c70*/  FMUL.FTZ R18, R0, R33 ;  /* 0x0000002100127220 */ /* 0x000fe20000410000 */
[----:B------:R-:W-:-:S02]  /*1c80*/  IMAD.U32 R33, RZ, RZ, UR40 ;  /* 0x00000028ff217e24 */ /* 0x000fc4000f8e00ff */
[C---:B------:R-:W-:Y:S01]  /*1c90*/  FMUL.FTZ R7, R0.reuse, R25 ;  /* 0x0000001900077220 */ /* 0x040fe20000410000 */
[C---:B------:R-:W-:Y:S01]  /*1ca0*/  FMUL.FTZ R19, R0.reuse, R35 ;  /* 0x0000002300137220 */ /* 0x040fe20000410000 */
[C---:B------:R-:W-:Y:S01]  /*1cb0*/  FMUL.FTZ R9, R0.reuse, R28 ;  /* 0x0000001c00097220 */ /* 0x040fe20000410000 */
[----:B------:R-:W-:Y:S02]  /*1cc0*/  IMAD R33, R33, -0x80, R14 ;  /* 0xffffff8021217824 */ /* 0x000fe400078e020e */
[C---:B------:R-:W-:Y:S01]  /*1cd0*/  FMUL.FTZ R21, R0.reuse, R38 ;  /* 0x0000002600157220 */ /* 0x040fe20000410000 */
[----:B------:R-:W1:Y:S01]  /*1ce0*/  MUFU.TANH R6, R6 ;  /* 0x0000000600067308 */ /* 0x000e620000002400 */
[C---:B------:R-:W-:Y:S01]  /*1cf0*/  FMUL.FTZ R35, R0.reuse, R50 ;  /* 0x0000003200237220 */ /* 0x040fe20000410000 */
[C---:B------:R-:W-:Y:S01]  /*1d00*/  FMUL.FTZ R11, R0.reuse, R29 ;  /* 0x0000001d000b7220 */ /* 0x040fe20000410000 */
[C---:B------:R-:W-:Y:S01]  /*1d10*/  ISETP.GT.AND P3, PT, R33.reuse, RZ, PT ;  /* 0x000000ff2100720c */ /* 0x040fe20003f64270 */
[C---:B------:R-:W-:Y:S01]  /*1d20*/  FMUL.FTZ R23, R0.reuse, R39 ;  /* 0x0000002700177220 */ /* 0x040fe20000410000 */
[C---:B------:R-:W-:Y:S01]  /*1d30*/  ISETP.GT.AND P2, PT, R33.reuse, 0x1, PT ;  /* 0x000000012100780c */ /* 0x040fe20003f44270 */
[C---:B------:R-:W-:Y:S01]  /*1d40*/  FMUL.FTZ R20, R0.reuse, R36 ;  /* 0x0000002400147220 */ /* 0x040fe20000410000 */
[----:B------:R-:W-:Y:S01]  /*1d50*/  ISETP.GT.AND P5, PT, R33, 0x8, PT ;  /* 0x000000082100780c */ /* 0x000fe20003fa4270 */
[----:B------:R-:W3:Y:S01]  /*1d60*/  MUFU.TANH R8, R8 ;  /* 0x0000000800087308 */ /* 0x000ee20000002400 */
[----:B0-----:R-:W-:Y:S01]  /*1d70*/  FSEL R14, R3, -INF , P3 ;  /* 0xff800000030e7808 */ /* 0x001fe20001800000 */
[C---:B------:R-:W-:Y:S01]  /*1d80*/  FMUL.FTZ R36, R0.reuse, R51 ;  /* 0x0000003300247220 */ /* 0x040fe20000410000 */
[C---:B------:R-:W-:Y:S01]  /*1d90*/  ISETP.GT.AND P4, PT, R33.reuse, 0x10, PT ;  /* 0x000000102100780c */ /* 0x040fe20003f84270 */
[C---:B------:R-:W-:Y:S01]  /*1da0*/  FMUL.FTZ R13, R0.reuse, R32 ;  /* 0x00000020000d7220 */ /* 0x040fe20000410000 */
[C---:B------:R-:W-:Y:S01]  /*1db0*/  ISETP.GT.AND P6, PT, R33.reuse, 0x9, PT ;  /* 0x000000092100780c */ /* 0x040fe20003fc4270 */
[C---:B------:R-:W-:Y:S01]  /*1dc0*/  FMUL.FTZ R25, R0.reuse, R42 ;  /* 0x0000002a00197220 */ /* 0x040fe20000410000 */
[----:B------:R-:W-:Y:S01]  /*1dd0*/  FMUL.FTZ R24, R0, R40 ;  /* 0x0000002800187220 */ /* 0x000fe20000410000 */
[----:B------:R-:W0:Y:S01]  /*1de0*/  MUFU.TANH R10, R10 ;  /* 0x0000000a000a7308 */ /* 0x000e220000002400 */
[----:B-1----:R-:W-:Y:S01]  /*1df0*/  FSEL R3, R6, -INF , P3 ;  /* 0xff80000006037808 */ /* 0x002fe20001800000 */
[C---:B------:R-:W-:Y:S01]  /*1e00*/  FMUL.FTZ R34, R0.reuse, R49 ;  /* 0x0000003100227220 */ /* 0x040fe20000410000 */
[C---:B------:R-:W-:Y:S01]  /*1e10*/  FMUL.FTZ R40, R0.reuse, R54 ;  /* 0x0000003600287220 */ /* 0x040fe20000410000 */
[C---:B------:R-:W-:Y:S01]  /*1e20*/  FMUL.FTZ R27, R0.reuse, R43 ;  /* 0x0000002b001b7220 */ /* 0x040fe20000410000 */
[----:B------:R-:W-:Y:S01]  /*1e30*/  ISETP.GT.AND P3, PT, R33, 0x11, PT ;  /* 0x000000112100780c */ /* 0x000fe20003f64270 */
[C---:B------:R-:W-:Y:S01]  /*1e40*/  FMUL.FTZ R30, R0.reuse, R46 ;  /* 0x0000002e001e7220 */ /* 0x040fe20000410000 */
[----:B------:R-:W-:Y:S01]  /*1e50*/  FMUL.FTZ R43, R0, R55 ;  /* 0x00000037002b7220 */ /* 0x000fe20000410000 */
[----:B------:R-:W1:Y:S01]  /*1e60*/  MUFU.TANH R15, R15 ;  /* 0x0000000f000f7308 */ /* 0x000e620000002400 */
[----:B---3--:R-:W-:Y:S01]  /*1e70*/  FSEL R50, R8, -INF , P2 ;  /* 0xff80000008327808 */ /* 0x008fe20001000000 */
[C---:B------:R-:W-:Y:S01]  /*1e80*/  FMUL.FTZ R22, R0.reuse, R37 ;  /* 0x0000002500167220 */ /* 0x040fe20000410000 */
[C---:B------:R-:W-:Y:S01]  /*1e90*/  FMUL.FTZ R31, R0.reuse, R47 ;  /* 0x0000002f001f7220 */ /* 0x040fe20000410000 */
[C---:B------:R-:W-:Y:S01]  /*1ea0*/  FMUL.FTZ R37, R0.reuse, R53 ;  /* 0x0000003500257220 */ /* 0x040fe20000410000 */
[----:B------:R-:W-:Y:S01]  /*1eb0*/  FMNMX.FTZ R6, R3, R50, !PT ;  /* 0x0000003203067209 */ /* 0x000fe20007810000 */
[C---:B------:R-:W-:Y:S01]  /*1ec0*/  FMUL.FTZ R26, R0.reuse, R41 ;  /* 0x00000029001a7220 */ /* 0x040fe20000410000 */
[----:B------:R-:W-:Y:S01]  /*1ed0*/  FMUL.FTZ R41, R0, R57 ;  /* 0x0000003900297220 */ /* 0x000fe20000410000 */
[----:B------:R-:W3:Y:S01]  /*1ee0*/  MUFU.TANH R12, R12 ;  /* 0x0000000c000c7308 */ /* 0x000ee20000002400 */
[----:B0-----:R-:W-:Y:S01]  /*1ef0*/  FSEL R51, R10, -INF , P5 ;  /* 0xff8000000a337808 */ /* 0x001fe20002800000 */
[C---:B------:R-:W-:Y:S01]  /*1f00*/  FMUL.FTZ R28, R0.reuse, R44 ;  /* 0x0000002c001c7220 */ /* 0x040fe20000410000 */
[C---:B------:R-:W-:Y:S01]  /*1f10*/  FMUL.FTZ R44, R0.reuse, R58 ;  /* 0x0000003a002c7220 */ /* 0x040fe20000410000 */
[C---:B------:R-:W-:Y:S01]  /*1f20*/  FMUL.FTZ R29, R0.reuse, R45 ;  /* 0x0000002d001d7220 */ /* 0x040fe20000410000 */
[C---:B------:R-:W-:Y:S01]  /*1f30*/  FMUL.FTZ R32, R0.reuse, R48 ;  /* 0x0000003000207220 */ /* 0x040fe20000410000 */
[C---:B------:R-:W-:Y:S01]  /*1f40*/  FMUL.FTZ R46, R0.reuse, R59 ;  /* 0x0000003b002e7220 */ /* 0x040fe20000410000 */
[C---:B------:R-:W-:Y:S01]  /*1f50*/  FMUL.FTZ R39, R0.reuse, R52 ;  /* 0x0000003400277220 */ /* 0x040fe20000410000 */
[----:B------:R-:W0:Y:S01]  /*1f60*/  MUFU.TANH R7, R7 ;  /* 0x0000000700077308 */ /* 0x000e220000002400 */
[----:B-1----:R-:W-:Y:S01]  /*1f70*/  FSEL R49, R15, -INF , P4 ;  /* 0xff8000000f317808 */ /* 0x002fe20002000000 */
[C---:B------:R-:W-:Y:S01]  /*1f80*/  FMUL.FTZ R47, R0.reuse, R62 ;  /* 0x0000003e002f7220 */ /* 0x040fe20000410000 */
[----:B------:R-:W-:Y:S01]  /*1f90*/  FMNMX.FTZ R15, R51, R6, !PT ;  /* 0x00000006330f7209 */ /* 0x000fe20007810000 */
[C---:B------:R-:W-:Y:S01]  /*1fa0*/  FMUL.FTZ R52, R0.reuse, R63 ;  /* 0x0000003f00347220 */ /* 0x040fe20000410000 */
[C---:B------:R-:W-:Y:S01]  /*1fb0*/  FMUL.FTZ R38, R0.reuse, R56 ;  /* 0x0000003800267220 */ /* 0x040fe20000410000 */
[C---:B------:R-:W-:Y:S01]  /*1fc0*/  FMUL.FTZ R59, R0.reuse, R66 ;  /* 0x00000042003b7220 */ /* 0x040fe20000410000 */
[----:B------:R-:W-:Y:S01]  /*1fd0*/  FMUL.FTZ R42, R0, R60 ;  /* 0x0000003c002a7220 */ /* 0x000fe20000410000 */
[----:B------:R-:W1:Y:S01]  /*1fe0*/  MUFU.TANH R19, R19 ;  /* 0x0000001300137308 */ /* 0x000e620000002400 */
[----:B---3--:R-:W-:Y:S01]  /*1ff0*/  FSEL R54, R12, -INF , P6 ;  /* 0xff8000000c367808 */ /* 0x008fe20003000000 */
[C---:B------:R-:W-:Y:S01]  /*2000*/  FMUL.FTZ R60, R0.reuse, R67 ;  /* 0x00000043003c7220 */ /* 0x040fe20000410000 */
[C---:B------:R-:W-:Y:S01]  /*2010*/  FMUL.FTZ R70, R0.reuse, R70 ;  /* 0x0000004600467220 */ /* 0x040fe20000410000 */
[----:B------:R-:W-:Y:S01]  /*2020*/  FMUL.FTZ R45, R0, R61 ;  /* 0x0000003d002d7220 */ /* 0x000fe20000410000 */
[----:B------:R-:W-:Y:S01]  /*2030*/  FMNMX.FTZ R6, R54, R15, !PT ;  /* 0x0000000f36067209 */ /* 0x000fe20007810000 */
[C---:B------:R-:W-:Y:S01]  /*2040*/  FMUL.FTZ R71, R0.reuse, R71 ;  /* 0x0000004700477220 */ /* 0x040fe20000410000 */
[C---:B------:R-:W-:Y:S01]  /*2050*/  FMUL.FTZ R48, R0.reuse, R64 ;  /* 0x0000004000307220 */ /* 0x040fe20000410000 */
[----:B------:R-:W3:Y:S01]  /*2060*/  MUFU.TANH R9, R9 ;  /* 0x0000000900097308 */ /* 0x000ee20000002400 */
[----:B0-----:R-:W-:Y:S01]  /*2070*/  FSEL R7, R7, -INF , P2 ;  /* 0xff80000007077808 */ /* 0x001fe20001000000 */
[C---:B------:R-:W-:Y:S01]  /*2080*/  FMUL.FTZ R74, R0.reuse, R74 ;  /* 0x0000004a004a7220 */ /* 0x040fe20000410000 */
[----:B------:R-:W-:Y:S01]  /*2090*/  ISETP.GT.AND P2, PT, R33, 0x18, PT ;  /* 0x000000182100780c */ /* 0x000fe20003f44270 */
[C---:B------:R-:W-:Y:S01]  /*20a0*/  FMUL.FTZ R56, R0.reuse, R65 ;  /* 0x0000004100387220 */ /* 0x040fe20000410000 */
[----:B------:R-:W-:Y:S01]  /*20b0*/  FMNMX.FTZ R6, R49, R6, !PT ;  /* 0x0000000631067209 */ /* 0x000fe20007810000 */
[C---:B------:R-:W-:Y:S01]  /*20c0*/  FMUL.FTZ R75, R0.reuse, R75 ;  /* 0x0000004b004b7220 */ /* 0x040fe20000410000 */
[C---:B------:R-:W-:Y:S01]  /*20d0*/  FMUL.FTZ R61, R0.reuse, R68 ;  /* 0x00000044003d7220 */ /* 0x040fe20000410000 */
[----:B------:R-:W0:Y:S01]  /*20e0*/  MUFU.TANH R21, R21 ;  /* 0x0000001500157308 */ /* 0x000e220000002400 */
[----:B-1----:R-:W-:Y:S01]  /*20f0*/  FSEL R55, R19, -INF , P3 ;  /* 0xff80000013377808 */ /* 0x002fe20001800000 */
[C---:B------:R-:W-:Y:S01]  /*2100*/  FMUL.FTZ R78, R0.reuse, R78 ;  /* 0x0000004e004e7220 */ /* 0x040fe20000410000 */
[C---:B------:R-:W-:Y:S01]  /*2110*/  FMUL.FTZ R69, R0.reuse, R69 ;  /* 0x0000004500457220 */ /* 0x040fe20000410000 */
[C---:B------:R-:W-:Y:S01]  /*2120*/  FMUL.FTZ R79, R0.reuse, R79 ;  /* 0x0000004f004f7220 */ /* 0x040fe20000410000 */
[----:B------:R-:W-:Y:S01]  /*2130*/  FMNMX.FTZ R6, R55, R6, !PT ;  /* 0x0000000637067209 */ /* 0x000fe20007810000 */
[C---:B------:R-:W-:Y:S01]  /*2140*/  FMUL.FTZ R72, R0.reuse, R72 ;  /* 0x0000004800487220 */ /* 0x040fe20000410000 */
[C---:B------:R-:W-:Y:S01]  /*2150*/  FMUL.FTZ R82, R0.reuse, R82 ;  /* 0x0000005200527220 */ /* 0x040fe20000410000 */
[----:B------:R-:W1:Y:S01]  /*2160*/  MUFU.TANH R11, R11 ;  /* 0x0000000b000b7308 */ /* 0x000e620000002400 */
[----:B---3--:R-:W-:Y:S01]  /*2170*/  FSEL R9, R9, -INF , P5 ;  /* 0xff80000009097808 */ /* 0x008fe20002800000 */
[C---:B------:R-:W-:Y:S01]  /*2180*/  FMUL.FTZ R73, R0.reuse, R73 ;  /* 0x0000004900497220 */ /* 0x040fe20000410000 */
[----:B------:R-:W-:Y:S01]  /*2190*/  ISETP.GT.AND P5, PT, R33, 0x19, PT ;  /* 0x000000192100780c */ /* 0x000fe20003fa4270 */
[C---:B------:R-:W-:Y:S01]  /*21a0*/  FMUL.FTZ R83, R0.reuse, R83 ;  /* 0x0000005300537220 */ /* 0x040fe20000410000 */
[C---:B------:R-:W-:Y:S01]  /*21b0*/  FMUL.FTZ R76, R0.reuse, R76 ;  /* 0x0000004c004c7220 */ /* 0x040fe20000410000 */
[C---:B------:R-:W-:Y:S01]  /*21c0*/  FMUL.FTZ R86, R0.reuse, R86 ;  /* 0x0000005600567220 */ /* 0x040fe20000410000 */
[C---:B------:R-:W-:Y:S01]  /*21d0*/  FMUL.FTZ R87, R0.reuse, R87 ;  /* 0x0000005700577220 */ /* 0x040fe20000410000 */
[----:B------:R-:W3:Y:S01]  /*21e0*/  MUFU.TANH R23, R23 ;  /* 0x0000001700177308 */ /* 0x000ee20000002400 */
[----:B0-----:R-:W-:Y:S01]  /*21f0*/  FSEL R53, R21, -INF , P2 ;  /* 0xff80000015357808 */ /* 0x001fe20001000000 */
[C---:B------:R-:W-:Y:S01]  /*2200*/  FMUL.FTZ R77, R0.reuse, R77 ;  /* 0x0000004d004d7220 */ /* 0x040fe20000410000 */
[C---:B------:R-:W-:Y:S01]  /*2210*/  FMUL.FTZ R80, R0.reuse, R80 ;  /* 0x0000005000507220 */ /* 0x040fe20000410000 */
[C---:B------:R-:W-:Y:S01]  /*2220*/  FMUL.FTZ R81, R0.reuse, R81 ;  /* 0x0000005100517220 */ /* 0x040fe20000410000 */
[----:B------:R-:W-:Y:S01]  /*2230*/  FMNMX.FTZ R6, R53, R6, !PT ;  /* 0x0000000635067209 */ /* 0x000fe20007810000 */
[C---:B------:R-:W-:Y:S01]  /*2240*/  FMUL.FTZ R84, R0.reuse, R84 ;  /* 0x0000005400547220 */ /* 0x040fe20000410000 */
[----:B------:R-:W-:Y:S01]  /*2250*/  FMUL.FTZ R85, R0, R85 ;  /* 0x0000005500557220 */ /* 0x000fe20000410000 */
[----:B------:R-:W0:Y:S01]  /*2260*/  MUFU.TANH R13, R13 ;  /* 0x0000000d000d7308 */ /* 0x000e220000002400 */
[----:B-1----:R-:W-:Y:S01]  /*2270*/  FSEL R11, R11, -INF , P6 ;  /* 0xff8000000b0b7808 */ /* 0x002fe20003000000 */
[----:B------:R-:W-:Y:S01]  /*2280*/  UIADD3 UR40, UR40, -0x2, URZ ;  /* 0xfffffffe28287890 */ /* 0x000fe2000fffe03f */
[----:B------:R-:W-:-:S03]  /*2290*/  ISETP.GT.AND P6, PT, R33, 0x20, PT ;  /* 0x000000202100780c */ /* 0x000fc60003fc4270 */
[----:B------:R-:W-:Y:S02]  /*22a0*/  UISETP.GE.AND UP0, UPT, UR40, UR37, UPT ;  /* 0x000000252800728c */ /* 0x000fe4000bf06270 */
[----:B------:R-:W1:Y:S01]  /*22b0*/  MUFU.TANH R25, R25 ;  /* 0x0000001900197308 */ /* 0x000e620000002400 */
[----:B---3--:R-:W-:-:S04]  /*22c0*/  FSEL R57, R23, -INF , P5 ;  /* 0xff80000017397808 */ /* 0x008fc80002800000 */
[----:B------:R-:W-:-:S03]  /*22d0*/  FMNMX.FTZ R15, R57, R6, !PT ;  /* 0x00000006390f7209 */ /* 0x000fc60007810000 */
[----:B------:R-:W3:Y:S01]  /*22e0*/  MUFU.TANH R18, R18 ;  /* 0x0000001200127308 */ /* 0x000ee20000002400 */
[----:B0-----:R-:W-:Y:S02]  /*22f0*/  FSEL R13, R13, -INF , P4 ;  /* 0xff8000000d0d7808 */ /* 0x001fe40002000000 */
[----:B------:R-:W-:-:S05]  /*2300*/  ISETP.GT.AND P4, PT, R33, 0x21, PT ;  /* 0x000000212100780c */ /* 0x000fca0003f84270 */
[----:B------:R-:W0:Y:S01]  /*2310*/  MUFU.TANH R27, R27 ;  /* 0x0000001b001b7308 */ /* 0x000e220000002400 */
[----:B-1----:R-:W-:-:S04]  /*2320*/  FSEL R58, R25, -INF , P6 ;  /* 0xff800000193a7808 */ /* 0x002fc80003000000 */
[----:B------:R-:W-:-:S03]  /*2330*/  FMNMX.FTZ R8, R58, R15, !PT ;  /* 0x0000000f3a087209 */ /* 0x000fc60007810000 */
[----:B------:R-:W1:Y:S01]  /*2340*/  MUFU.TANH R20, R20 ;  /* 0x0000001400147308 */ /* 0x000e620000002400 */
[----:B---3--:R-:W-:Y:S02]  /*2350*/  FSEL R18, R18, -INF , P3 ;  /* 0xff80000012127808 */ /* 0x008fe40001800000 */
[----:B------:R-:W-:-:S05]  /*2360*/  ISETP.GT.AND P3, PT, R33, 0x28, PT ;  /* 0x000000282100780c */ /* 0x000fca0003f64270 */
[----:B------:R-:W3:Y:S01]  /*2370*/  MUFU.TANH R30, R30 ;  /* 0x0000001e001e7308 */ /* 0x000ee20000002400 */
[----:B0-----:R-:W-:-:S04]  /*2380*/  FSEL R27, R27, -INF , P4 ;  /* 0xff8000001b1b7808 */ /* 0x001fc80002000000 */
[----:B------:R-:W-:-:S03]  /*2390*/  FMNMX.FTZ R15, R27, R8, !PT ;  /* 0x000000081b0f7209 */ /* 0x000fc60007810000 */
[----:B------:R-:W0:Y:S01]  /*23a0*/  MUFU.TANH R22, R22 ;  /* 0x0000001600167308 */ /* 0x000e220000002400 */
[----:B-1----:R-:W-:Y:S02]  /*23b0*/  FSEL R20, R20, -INF , P2 ;  /* 0xff80000014147808 */ /* 0x002fe40001000000 */
[----:B------:R-:W-:-:S05]  /*23c0*/  ISETP.GT.AND P2, PT, R33, 0x29, PT ;  /* 0x000000292100780c */ /* 0x000fca0003f44270 */
        /* <DEDUP_REMOVED lines=120> */
[----:B------:R-:W-:Y:S01]  /*2b50*/  MUFU.TANH R77, R77 ;  /* 0x0000004d004d7308 */ /* 0x000fe20000002400 */
[----:B0-----:R-:W-:-:S04]  /*2b60*/  FSEL R63, R63, -INF , P3 ;  /* 0xff8000003f3f7808 */ /* 0x001fc80001800000 */
[----:B------:R-:W-:-:S03]  /*2b70*/  FMNMX.FTZ R33, R63, R66, !PT ;  /* 0x000000423f217209 */ /* 0x000fc60007810000 */
[----:B------:R-:W0:Y:S01]  /*2b80*/  MUFU.TANH R67, R81 ;  /* 0x0000005100437308 */ /* 0x000e220000002400 */
[----:B-1----:R-:W-:-:S04]  /*2b90*/  FSEL R64, R64, -INF , P2 ;  /* 0xff80000040407808 */ /* 0x002fc80001000000 */
[----:B------:R-:W-:-:S03]  /*2ba0*/  FMNMX.FTZ R33, R64, R33, !PT ;  /* 0x0000002140217209 */ /* 0x000fc60007810000 */
[----:B------:R-:W1:Y:S02]  /*2bb0*/  MUFU.TANH R69, R84 ;  /* 0x0000005400457308 */ /* 0x000e640000002400 */
[----:B------:R-:W3:Y:S06]  /*2bc0*/  SHFL.BFLY PT, R66, R33, 0x2, 0x1f ;  /* 0x0c401f0021427f89 */ /* 0x000eec00000e0000 */
[----:B------:R-:W4:Y:S01]  /*2bd0*/  MUFU.TANH R71, R85 ;  /* 0x0000005500477308 */ /* 0x000f220000002400 */
[----:B0-----:R-:W-:Y:S02]  /*2be0*/  FSEL R67, R67, -INF , P4 ;  /* 0xff80000043437808 */ /* 0x001fe40002000000 */
[----:B-1----:R-:W-:-:S02]  /*2bf0*/  FSEL R69, R69, -INF , P3 ;  /* 0xff80000045457808 */ /* 0x002fc40001800000 */
[----:B----4-:R-:W-:Y:S02]  /*2c00*/  FSEL R71, R71, -INF , P2 ;  /* 0xff80000047477808 */ /* 0x010fe40001000000 */
[----:B---3--:R-:W-:-:S05]  /*2c10*/  FMNMX.FTZ R66, R33, R66, !PT ;  /* 0x0000004221427209 */ /* 0x008fca0007810000 */
[----:B------:R-:W0:Y:S02]  /*2c20*/  SHFL.BFLY PT, R65, R66, 0x1, 0x1f ;  /* 0x0c201f0042417f89 */ /* 0x000e2400000e0000 */
[----:B0-----:R-:W-:Y:S01]  /*2c30*/  FMNMX.FTZ R70, R66, R65, !PT ;  /* 0x0000004142467209 */ /* 0x001fe20007810000 */
[----:B------:R-:W-:Y:S01]  /*2c40*/  IMAD.U32 R65, RZ, RZ, UR10 ;  /* 0x0000000aff417e24 */ /* 0x000fe2000f8e00ff */
[----:B------:R-:W-:Y:S02]  /*2c50*/  FMNMX.FTZ R66, R14, R7, !PT ;  /* 0x000000070e427209 */ /* 0x000fe40007810000 */
[C---:B------:R-:W-:Y:S01]  /*2c60*/  FSETP.NEU.FTZ.AND P0, PT, R70.reuse, -INF , PT ;  /* 0xff8000004600780b */ /* 0x040fe20003f1d000 */
[----:B------:R-:W-:Y:S01]  /*2c70*/  FFMA.FTZ R72, R70, R65, -8 ;  /* 0xc100000046487423 */ /* 0x000fe20000010041 */
[----:B------:R-:W-:Y:S01]  /*2c80*/  FMNMX.FTZ R66, R9, R66, !PT ;  /* 0x0000004209427209 */ /* 0x000fe20007810000 */
[----:B------:R-:W0:Y:S03]  /*2c90*/  MUFU.TANH R65, R80 ;  /* 0x0000005000417308 */ /* 0x000e260000002400 */
[----:B------:R-:W-:-:S02]  /*2ca0*/  FSEL R72, R72, RZ, P0 ;  /* 0x000000ff48487208 */ /* 0x000fc40000000000 */
[----:B------:R-:W-:Y:S02]  /*2cb0*/  FMNMX.FTZ R66, R11, R66, !PT ;  /* 0x000000420b427209 */ /* 0x000fe40007810000 */
[----:B------:R-:W-:Y:S01]  /*2cc0*/  ISETP.NE.AND P0, PT, R88, RZ, PT ;  /* 0x000000ff5800720c */ /* 0x000fe20003f05270 */
[--C-:B------:R-:W-:Y:S01]  /*2cd0*/  FFMA.FTZ R33, R3, UR10, -R72.reuse ;  /* 0x0000000a03217c23 */ /* 0x100fe20008010848 */
[----:B------:R-:W-:Y:S01]  /*2ce0*/  FMNMX.FTZ R3, R13, R66, !PT ;  /* 0x000000420d037209 */ /* 0x000fe20007810000 */
[--C-:B------:R-:W-:Y:S01]  /*2cf0*/  FFMA.FTZ R66, R55, UR10, -R72.reuse ;  /* 0x0000000a37427c23 */ /* 0x100fe20008010848 */
[--C-:B------:R-:W-:Y:S01]  /*2d00*/  FFMA.FTZ R55, R58, UR10, -R72.reuse ;  /* 0x0000000a3a377c23 */ /* 0x100fe20008010848 */
        /* <DEDUP_REMOVED lines=8> */
[----:B0-----:R-:W-:Y:S01]  /*2d90*/  FSEL R65, R65, -INF , P5 ;  /* 0xff80000041417808 */ /* 0x001fe20002800000 */
        /* <DEDUP_REMOVED lines=18> */
[----:B------:R-:W-:Y:S01]  /*2ec0*/  FFMA.FTZ R56, R56, UR10, -R72 ;  /* 0x0000000a38387c23 */ /* 0x000fe20008010848 */
[----:B------:R-:W-:Y:S01]  /*2ed0*/  MUFU.EX2 R33, R33 ;  /* 0x0000002100217308 */ /* 0x000fe20000000800 */
[----:B------:R-:W-:Y:S01]  /*2ee0*/  IMAD.MOV.U32 R88, RZ, RZ, R89 ;  /* 0x000000ffff587224 */ /* 0x000fe200078e0059 */
[----:B------:R-:W-:-:S04]  /*2ef0*/  FMNMX.FTZ R3, R10, R3, !PT ;  /* 0x000000030a037209 */ /* 0x000fc80007810000 */
[----:B------:R-:W-:Y:S02]  /*2f00*/  FMNMX.FTZ R58, R12, R3, !PT ;  /* 0x000000030c3a7209 */ /* 0x000fe40007810000 */
[----:B------:R-:W-:Y:S02]  /*2f10*/  MUFU.EX2 R50, R50 ;  /* 0x0000003200327308 */ /* 0x000fe40000000800 */
[----:B------:R-:W-:-:S04]  /*2f20*/  FMNMX.FTZ R3, R15, R58, !PT ;  /* 0x0000003a0f037209 */ /* 0x000fc80007810000 */
[----:B------:R-:W-:Y:S02]  /*2f30*/  FMNMX.FTZ R74, R16, R3, !PT ;  /* 0x00000003104a7209 */ /* 0x000fe40007810000 */
[----:B------:R0:W-:Y:S02]  /*2f40*/  MUFU.EX2 R58, R57 ;  /* 0x00000039003a7308 */ /* 0x0001e40000000800 */
[----:B------:R-:W-:-:S04]  /*2f50*/  FMNMX.FTZ R74, R17, R74, !PT ;  /* 0x0000004a114a7209 */ /* 0x000fc80007810000 */
[----:B------:R-:W-:Y:S02]  /*2f60*/  FMNMX.FTZ R3, R19, R74, !PT ;  /* 0x0000004a13037209 */ /* 0x000fe40007810000 */
[----:B------:R-:W-:Y:S01]  /*2f70*/  MUFU.EX2 R51, R51 ;  /* 0x0000003300337308 */ /* 0x000fe20000000800 */
[----:B0-----:R-:W-:Y:S02]  /*2f80*/  FSEL R57, R77, -INF , P6 ;  /* 0xff8000004d397808 */ /* 0x001fe40003000000 */
[----:B------:R-:W-:-:S04]  /*2f90*/  FMNMX.FTZ R74, R42, R3, !PT ;  /* 0x000000032a4a7209 */ /* 0x000fc80007810000 */
[----:B------:R-:W-:Y:S01]  /*2fa0*/  FMNMX.FTZ R3, R45, R74, !PT ;  /* 0x0000004a2d037209 */ /* 0x000fe20007810000 */
[----:B------:R-:W0:Y:S03]  /*2fb0*/  MUFU.EX2 R54, R54 ;  /* 0x0000003600367308 */ /* 0x000e260000000800 */
[----:B------:R-:W-:-:S04]  /*2fc0*/  FMNMX.FTZ R74, R48, R3, !PT ;  /* 0x00000003304a7209 */ /* 0x000fc80007810000 */
[----:B------:R-:W-:Y:S01]  /*2fd0*/  FMNMX.FTZ R74, R21, R74, !PT ;  /* 0x0000004a154a7209 */ /* 0x000fe20007810000 */
[----:B------:R-:W-:Y:S03]  /*2fe0*/  MUFU.EX2 R49, R49 ;  /* 0x0000003100317308 */ /* 0x000fe60000000800 */
[----:B------:R-:W-:-:S04]  /*2ff0*/  FMNMX.FTZ R74, R23, R74, !PT ;  /* 0x0000004a174a7209 */ /* 0x000fc80007810000 */
[----:B------:R-:W-:Y:S01]  /*3000*/  FMNMX.FTZ R3, R25, R74, !PT ;  /* 0x0000004a19037209 */ /* 0x000fe20007810000 */
[----:B------:R-:W-:Y:S01]  /*3010*/  MUFU.EX2 R66, R66 ;  /* 0x0000004200427308 */ /* 0x000fe20000000800 */
[----:B0-----:R-:W-:Y:S02]  /*3020*/  F2FP.SATFINITE.E4M3.F32.PACK_AB_MERGE_C R149, R54, R51, RZ ;  /* 0x000000333695723e */ /* 0x001fe400048070ff */
[----:B------:R-:W-:Y:S02]  /*3030*/  FMNMX.FTZ R40, R28, R3, !PT ;  /* 0x000000031c287209 */ /* 0x000fe40007810000 */
[----:B------:R-:W-:Y:S02]  /*3040*/  F2FP.SATFINITE.E4M3.F32.PACK_AB_MERGE_C R149, R50, R33, R149 ;  /* 0x000000213295723e */ /* 0x000fe40004807095 */
        /* <DEDUP_REMOVED lines=10> */
[----:B------:R-:W-:Y:S02]  /*30f0*/  MUFU.EX2 R53, R53 ;  /* 0x0000003500357308 */ /* 0x000fe40000000800 */
[----:B------:R-:W-:-:S04]  /*3100*/  FMNMX.FTZ R74, R65, R74, !PT ;  /* 0x0000004a414a7209 */ /* 0x000fc80007810000 */
[----:B------:R-:W-:Y:S02]  /*3110*/  FMNMX.FTZ R74, R67, R74, !PT ;  /* 0x0000004a434a7209 */ /* 0x000fe40007810000 */
[----:B------:R-:W-:Y:S02]  /*3120*/  MUFU.EX2 R68, R68 ;  /* 0x0000004400447308 */ /* 0x000fe40000000800 */
[----:B------:R-:W-:-:S04]  /*3130*/  FMNMX.FTZ R74, R69, R74, !PT ;  /* 0x0000004a454a7209 */ /* 0x000fc80007810000 */
[----:B------:R-:W-:Y:S02]  /*3140*/  FMNMX.FTZ R74, R71, R74, !PT ;  /* 0x0000004a474a7209 */ /* 0x000fe40007810000 */
[----:B------:R-:W-:Y:S03]  /*3150*/  MUFU.EX2 R55, R55 ;  /* 0x0000003700377308 */ /* 0x000fe60000000800 */
[----:B------:R-:W0:Y:S05]  /*3160*/  SHFL.BFLY PT, R3, R74, 0x2, 0x1f ;  /* 0x0c401f004a037f89 */ /* 0x000e2a00000e0000 */
[----:B------:R-:W-:Y:S08]  /*3170*/  MUFU.EX2 R27, R27 ;  /* 0x0000001b001b7308 */ /* 0x000ff00000000800 */
[----:B------:R-:W-:Y:S08]  /*3180*/  MUFU.EX2 R30, R30 ;  /* 0x0000001e001e7308 */ /* 0x000ff00000000800 */
[----:B------:R-:W-:Y:S01]  /*3190*/  MUFU.EX2 R31, R31 ;  /* 0x0000001f001f7308 */ /* 0x000fe20000000800 */
[----:B0-----:R-:W-:Y:S01]  /*31a0*/  FMNMX.FTZ R60, R74, R3, !PT ;  /* 0x000000034a3c7209 */ /* 0x001fe20007810000 */
[----:B------:R-:W-:-:S04]  /*31b0*/  FFMA.FTZ R74, R64, UR10, -R72 ;  /* 0x0000000a404a7c23 */ /* 0x000fc80008010848 */
[----:B------:R-:W0:Y:S02]  /*31c0*/  SHFL.BFLY PT, R3, R60, 0x1, 0x1f ;  /* 0x0c201f003c037f89 */ /* 0x000e2400000e0000 */
[----:B------:R-:W-:Y:S08]  /*31d0*/  MUFU.EX2 R36, R36 ;  /* 0x0000002400247308 */ /* 0x000ff00000000800 */
[----:B------:R-:W-:Y:S08]  /*31e0*/  MUFU.EX2 R35, R35 ;  /* 0x0000002300237308 */ /* 0x000ff00000000800 */
[----:B------:R-:W-:Y:S01]  /*31f0*/  MUFU.EX2 R40, R40 ;  /* 0x0000002800287308 */ /* 0x000fe20000000800 */
[----:B0-----:R-:W-:Y:S01]  /*3200*/  FMNMX.FTZ R3, R60, R3, !PT ;  /* 0x000000033c037209 */ /* 0x001fe20007810000 */
[----:B------:R-:W-:Y:S01]  /*3210*/  FFMA.FTZ R60, R62, UR10, -R72 ;  /* 0x0000000a3e3c7c23 */ /* 0x000fe20008010848 */
[----:B------:R-:W-:-:S05]  /*3220*/  MOV R62, UR10 ;  /* 0x0000000a003e7c02 */ /* 0x000fca0008000f00 */
[----:B------:R-:W-:Y:S01]  /*3230*/  MUFU.EX2 R43, R43 ;  /* 0x0000002b002b7308 */ /* 0x000fe20000000800 */
[C---:B------:R-:W-:Y:S01]  /*3240*/  FSETP.NEU.FTZ.AND P2, PT, R3.reuse, -INF , PT ;  /* 0xff8000000300780b */ /* 0x040fe20003f5d000 */
[----:B------:R-:W-:-:S06]  /*3250*/  FFMA.FTZ R62, R3, R62, -8 ;  /* 0xc1000000033e7423 */ /* 0x000fcc000001003e */
[----:B------:R-:W-:Y:S01]  /*3260*/  MUFU.EX2 R44, R44 ;  /* 0x0000002c002c7308 */ /* 0x000fe20000000800 */
[----:B------:R-:W-:Y:S02]  /*3270*/  FSEL R72, R62, RZ, P2 ;  /* 0x000000ff3e487208 */ /* 0x000fe40001000000 */
[----:B------:R-:W-:-:S03]  /*3280*/  PLOP3.LUT P2, PT, PT, PT, UP0, 0x80, 0x0 ;  /* 0x000000000000781c */ /* 0x000fc60003f4f008 */
[--C-:B------:R-:W-:Y:S01]  /*3290*/  FFMA.FTZ R14, R14, UR10, -R72.reuse ;  /* 0x0000000a0e0e7c23 */ /* 0x100fe20008010848 */
[--C-:B------:R-:W-:Y:S01]  /*32a0*/  FFMA.FTZ R7, R7, UR10, -R72.reuse ;  /* 0x0000000a07077c23 */ /* 0x100fe20008010848 */
[--C-:B------:R-:W-:Y:S01]  /*32b0*/  FFMA.FTZ R63, R9, UR10, -R72.reuse ;  /* 0x0000000a093f7c23 */ /* 0x100fe20008010848 */
[--C-:B------:R-:W-:Y:S01]  /*32c0*/  FFMA.FTZ R64, R11, UR10, -R72.reuse ;  /* 0x0000000a0b407c23 */ /* 0x100fe20008010848 */
[--C-:B------:R-:W-:Y:S01]  /*32d0*/  FFMA.FTZ R9, R13, UR10, -R72.reuse ;  /* 0x0000000a0d097c23 */ /* 0x100fe20008010848 */
[--C-:B------:R-:W-:Y:S01]  /*32e0*/  FFMA.FTZ R11, R24, UR10, -R72.reuse ;  /* 0x0000000a180b7c23 */ /* 0x100fe20008010848 */
[----:B------:R-:W-:Y:S01]  /*32f0*/  MUFU.EX2 R14, R14 ;  /* 0x0000000e000e7308 */ /* 0x000fe20000000800 */
[--C-:B------:R-:W-:Y:S01]  /*3300*/  FFMA.FTZ R18, R18, UR10, -R72.reuse ;  /* 0x0000000a12127c23 */ /* 0x100fe20008010848 */
[--C-:B------:R-:W-:Y:S01]  /*3310*/  FFMA.FTZ R13, R20, UR10, -R72.reuse ;  /* 0x0000000a140d7c23 */ /* 0x100fe20008010848 */
[--C-:B------:R-:W-:Y:S01]  /*3320*/  FFMA.FTZ R22, R22, UR10, -R72.reuse ;  /* 0x0000000a16167c23 */ /* 0x100fe20008010848 */
[--C-:B------:R-:W-:Y:S01]  /*3330*/  FFMA.FTZ R24, R6, UR10, -R72.reuse ;  /* 0x0000000a06187c23 */ /* 0x100fe20008010848 */
[--C-:B------:R-:W-:Y:S01]  /*3340*/  FFMA.FTZ R6, R10, UR10, -R72.reuse ;  /* 0x0000000a0a067c23 */ /* 0x100fe20008010848 */
[--C-:B------:R-:W-:Y:S01]  /*3350*/  FFMA.FTZ R10, R15, UR10, -R72.reuse ;  /* 0x0000000a0f0a7c23 */ /* 0x100fe20008010848 */
[--C-:B------:R-:W-:Y:S01]  /*3360*/  FFMA.FTZ R20, R26, UR10, -R72.reuse ;  /* 0x0000000a1a147c23 */ /* 0x100fe20008010848 */
[----:B------:R-:W0:Y:S01]  /*3370*/  MUFU.EX2 R7, R7 ;  /* 0x0000000700077308 */ /* 0x000e220000000800 */
[--C-:B------:R-:W-:Y:S01]  /*3380*/  FFMA.FTZ R26, R8, UR10, -R72.reuse ;  /* 0x0000000a081a7c23 */ /* 0x100fe20008010848 */
[--C-:B------:R-:W-:Y:S01]  /*3390*/  FFMA.FTZ R15, R19, UR10, -R72.reuse ;  /* 0x0000000a130f7c23 */ /* 0x100fe20008010848 */
[--C-:B------:R-:W-:Y:S01]  /*33a0*/  FFMA.FTZ R16, R16, UR10, -R72.reuse ;  /* 0x0000000a10107c23 */ /* 0x100fe20008010848 */
[--C-:B------:R-:W-:Y:S01]  /*33b0*/  FFMA.FTZ R8, R17, UR10, -R72.reuse ;  /* 0x0000000a11087c23 */ /* 0x100fe20008010848 */
[--C-:B------:R-:W-:Y:S01]  /*33c0*/  FFMA.FTZ R42, R42, UR10, -R72.reuse ;  /* 0x0000000a2a2a7c23 */ /* 0x100fe20008010848 */
[--C-:B------:R-:W-:Y:S01]  /*33d0*/  FFMA.FTZ R45, R45, UR10, -R72.reuse ;  /* 0x0000000a2d2d7c23 */ /* 0x100fe20008010848 */
[--C-:B------:R-:W-:Y:S01]  /*33e0*/  FFMA.FTZ R23, R23, UR10, -R72.reuse ;  /* 0x0000000a17177c23 */ /* 0x100fe20008010848 */
[----:B------:R-:W1:Y:S01]  /*33f0*/  MUFU.EX2 R63, R63 ;  /* 0x0000003f003f7308 */ /* 0x000e620000000800 */
[--C-:B------:R-:W-:Y:S01]  /*3400*/  FFMA.FTZ R25, R25, UR10, -R72.reuse ;  /* 0x0000000a19197c23 */ /* 0x100fe20008010848 */
[--C-:B------:R-:W-:Y:S01]  /*3410*/  FFMA.FTZ R28, R28, UR10, -R72.reuse ;  /* 0x0000000a1c1c7c23 */ /* 0x100fe20008010848 */
[--C-:B------:R-:W-:Y:S01]  /*3420*/  FFMA.FTZ R29, R29, UR10, -R72.reuse ;  /* 0x0000000a1d1d7c23 */ /* 0x100fe20008010848 */
[--C-:B------:R-:W-:Y:S01]  /*3430*/  FFMA.FTZ R32, R32, UR10, -R72.reuse ;  /* 0x0000000a20207c23 */ /* 0x100fe20008010848 */
[--C-:B------:R-:W-:Y:S01]  /*3440*/  FFMA.FTZ R57, R57, UR10, -R72.reuse ;  /* 0x0000000a39397c23 */ /* 0x100fe20008010848 */
[--C-:B------:R-:W-:Y:S01]  /*3450*/  FFMA.FTZ R65, R65, UR10, -R72.reuse ;  /* 0x0000000a41417c23 */ /* 0x100fe20008010848 */
[--C-:B------:R-:W-:Y:S01]  /*3460*/  FFMA.FTZ R67, R67, UR10, -R72.reuse ;  /* 0x0000000a43437c23 */ /* 0x100fe20008010848 */
[----:B------:R-:W3:Y:S01]  /*3470*/  MUFU.EX2 R64, R64 ;  /* 0x0000004000407308 */ /* 0x000ee20000000800 */
[--C-:B------:R-:W-:Y:S01]  /*3480*/  FFMA.FTZ R69, R69, UR10, -R72.reuse ;  /* 0x0000000a45457c23 */ /* 0x100fe20008010848 */
[----:B------:R-:W-:-:S06]  /*3490*/  FFMA.FTZ R71, R71, UR10, -R72 ;  /* 0x0000000a47477c23 */ /* 0x000fcc0008010848 */
[----:B------:R-:W4:Y:S08]  /*34a0*/  MUFU.EX2 R9, R9 ;  /* 0x0000000900097308 */ /* 0x000f300000000800 */
[----:B------:R-:W-:Y:S08]  /*34b0*/  MUFU.EX2 R62, R74 ;  /* 0x0000004a003e7308 */ /* 0x000ff00000000800 */
[----:B------:R5:W-:Y:S08]  /*34c0*/  MUFU.EX2 R74, R13 ;  /* 0x0000000d004a7308 */ /* 0x000bf00000000800 */
[----:B------:R-:W-:Y:S01]  /*34d0*/  MUFU.EX2 R75, R22 ;  /* 0x00000016004b7308 */ /* 0x000fe20000000800 */
[----:B-----5:R-:W-:Y:S01]  /*34e0*/  FFMA.FTZ R13, R12, UR10, -R72 ;  /* 0x0000000a0c0d7c23 */ /* 0x020fe20008010848 */
[----:B------:R-:W-:-:S04]  /*34f0*/  FADD.FTZ R12, R33, R50 ;  /* 0x00000032210c7221 */ /* 0x000fc80000010000 */
[----:B------:R-:W-:Y:S01]  /*3500*/  FADD.FTZ R19, R51, R12 ;  /* 0x0000000c33137221 */ /* 0x000fe20000010000 */
[----:B------:R-:W-:Y:S01]  /*3510*/  IMAD.U32 R12, RZ, RZ, UR38 ;  /* 0x00000026ff0c7e24 */ /* 0x000fe2000f8e00ff */
[----:B------:R-:W5:Y:S03]  /*3520*/  MUFU.EX2 R18, R18 ;  /* 0x0000001200127308 */ /* 0x000f660000000800 */
[----:B------:R-:W-:-:S05]  /*3530*/  @!P1 VIADD R12, R12, 0x17040 ;  /* 0x000170400c0c9836 */ /* 0x000fca0000000000 */
[----:B------:R0:W-:Y:S01]  /*3540*/  MUFU.EX2 R22, R10 ;  /* 0x0000000a00167308 */ /* 0x0001e20000000800 */
[----:B------:R-:W-:-:S04]  /*3550*/  @!P1 PRMT R12, RZ, 0x654, R12 ;  /* 0x00000654ff0c9816 */ /* 0x000fc8000000000c */
[----:B------:R2:W-:Y:S03]  /*3560*/  @!P1 SYNCS.ARRIVE.TRANS64.RED.A1T0 RZ, [R12+URZ], RZ ;  /* 0x000000ff0cff99a7 */ /* 0x0005e6000810043f */
[----:B------:R4:W-:Y:S01]  /*3570*/  MUFU.EX2 R77, R26 ;  /* 0x0000001a004d7308 */ /* 0x0009e20000000800 */
[----:B0-----:R-:W-:-:S04]  /*3580*/  FADD.FTZ R10, R14, R7 ;  /* 0x000000070e0a7221 */ /* 0x001fc80000010000 */
[----:B-1----:R-:W-:Y:S01]  /*3590*/  FADD.FTZ R17, R63, R10 ;  /* 0x0000000a3f117221 */ /* 0x002fe20000010000 */
[----:B------:R-:W-:Y:S01]  /*35a0*/  FFMA.FTZ R10, R48, UR10, -R72 ;  /* 0x0000000a300a7c23 */ /* 0x000fe20008010848 */
[----:B---3--:R-:W-:Y:S01]  /*35b0*/  F2FP.SATFINITE.E4M3.F32.PACK_AB_MERGE_C R63, R64, R63, RZ ;  /* 0x0000003f403f723e */ /* 0x008fe200048070ff */
[----:B------:R0:W-:Y:S01]  /*35c0*/  MUFU.EX2 R79, R16 ;  /* 0x00000010004f7308 */ /* 0x0001e20000000800 */
[----:B----4-:R-:W-:Y:S02]  /*35d0*/  FADD.FTZ R26, R54, R19 ;  /* 0x00000013361a7221 */ /* 0x010fe40000010000 */
[----:B------:R-:W-:Y:S02]  /*35e0*/  F2FP.SATFINITE.E4M3.F32.PACK_AB_MERGE_C R148, R7, R14, R63 ;  /* 0x0000000e0794723e */ /* 0x000fe4000480703f */
[----:B------:R-:W-:-:S03]  /*35f0*/  FADD.FTZ R81, R49, R26 ;  /* 0x0000001a31517221 */ /* 0x000fc60000010000 */
[----:B------:R-:W1:Y:S01]  /*3600*/  MUFU.EX2 R11, R11 ;  /* 0x0000000b000b7308 */ /* 0x000e620000000800 */
[----:B0-----:R-:W-:Y:S01]  /*3610*/  FADD.FTZ R16, R64, R17 ;  /* 0x0000001140107221 */ /* 0x001fe20000010000 */
[----:B------:R-:W-:-:S03]  /*3620*/  FFMA.FTZ R17, R21, UR10, -R72 ;  /* 0x0000000a15117c23 */ /* 0x000fc60008010848 */
[----:B------:R-:W-:Y:S01]  /*3630*/  FADD.FTZ R19, R9, R16 ;  /* 0x0000001009137221 */ /* 0x000fe20000010000 */
[----:B------:R-:W-:Y:S02]  /*3640*/  FADD.FTZ R16, R66, R81 ;  /* 0x0000005142107221 */ /* 0x000fe40000010000 */
[----:B------:R-:W0:Y:S01]  /*3650*/  MUFU.EX2 R20, R20 ;  /* 0x0000001400147308 */ /* 0x000e220000000800 */
[----:B-----5:R-:W-:Y:S01]  /*3660*/  FADD.FTZ R19, R18, R19 ;  /* 0x0000001312137221 */ /* 0x020fe20000010000 */
[----:B------:R-:W-:Y:S01]  /*3670*/  FADD.FTZ R21, R53, R16 ;  /* 0x0000001035157221 */ /* 0x000fe20000010000 */
[----:B------:R-:W-:Y:S02]  /*3680*/  F2FP.SATFINITE.E4M3.F32.PACK_AB_MERGE_C R53, R68, R53, RZ ;  /* 0x000000354435723e */ /* 0x000fe400048070ff */
[----:B--2---:R-:W-:Y:S01]  /*3690*/  FADD.FTZ R12, R74, R19 ;  /* 0x000000134a0c7221 */ /* 0x004fe20000010000 */
[----:B------:R-:W-:Y:S01]  /*36a0*/  FADD.FTZ R16, R68, R21 ;  /* 0x0000001544107221 */ /* 0x000fe20000010000 */
[C---:B------:R-:W-:Y:S01]  /*36b0*/  F2FP.SATFINITE.E4M3.F32.PACK_AB_MERGE_C R74, R75.reuse, R74, RZ ;  /* 0x0000004a4b4a723e */ /* 0x040fe200048070ff */
[----:B------:R-:W2:Y:S01]  /*36c0*/  MUFU.EX2 R24, R24 ;  /* 0x0000001800187308 */ /* 0x000ea20000000800 */
[----:B------:R-:W-:Y:S01]  /*36d0*/  FADD.FTZ R12, R75, R12 ;  /* 0x0000000c4b0c7221 */ /* 0x000fe20000010000 */
[----:B------:R-:W-:Y:S01]  /*36e0*/  FADD.FTZ R21, R55, R16 ;  /* 0x0000001037157221 */ /* 0x000fe20000010000 */
[----:B------:R-:W-:-:S02]  /*36f0*/  F2FP.SATFINITE.E4M3.F32.PACK_AB_MERGE_C R150, R18, R9, R74 ;  /* 0x000000091296723e */ /* 0x000fc4000480704a */
[----:B-1----:R-:W-:Y:S01]  /*3700*/  FADD.FTZ R19, R11, R12 ;  /* 0x0000000c0b137221 */ /* 0x002fe20000010000 */
[----:B------:R-:W-:Y:S01]  /*3710*/  FADD.FTZ R16, R58, R21 ;  /* 0x000000153a107221 */ /* 0x000fe20000010000 */
[----:B------:R-:W-:Y:S01]  /*3720*/  F2FP.SATFINITE.E4M3.F32.PACK_AB_MERGE_C R151, R66, R49, R53 ;  /* 0x000000314297723e */ /* 0x000fe20004807035 */
[----:B------:R-:W1:Y:S01]  /*3730*/  MUFU.EX2 R6, R6 ;  /* 0x0000000600067308 */ /* 0x000e620000000800 */
[----:B0-----:R-:W-:Y:S01]  /*3740*/  FADD.FTZ R19, R20, R19 ;  /* 0x0000001314137221 */ /* 0x001fe20000010000 */
[----:B------:R-:W-:Y:S01]  /*3750*/  FADD.FTZ R21, R27, R16 ;  /* 0x000000101b157221 */ /* 0x000fe20000010000 */
[----:B------:R-:W-:-:S03]  /*3760*/  F2FP.SATFINITE.E4M3.F32.PACK_AB_MERGE_C R27, R30, R27, RZ ;  /* 0x0000001b1e1b723e */ /* 0x000fc600048070ff */
[----:B------:R-:W-:Y:S01]  /*3770*/  FADD.FTZ R26, R30, R21 ;  /* 0x000000151e1a7221 */ /* 0x000fe20000010000 */
[----:B------:R-:W-:Y:S01]  /*3780*/  F2FP.SATFINITE.E4M3.F32.PACK_AB_MERGE_C R137, R58, R55, R27 ;  /* 0x000000373a89723e */ /* 0x000fe2000480701b */
[----:B------:R-:W0:Y:S01]  /*3790*/  MUFU.EX2 R13, R13 ;  /* 0x0000000d000d7308 */ /* 0x000e220000000800 */
[----:B--2---:R-:W-:Y:S01]  /*37a0*/  FADD.FTZ R16, R24, R19 ;  /* 0x0000001318107221 */ /* 0x004fe20000010000 */
[----:B------:R-:W-:-:S03]  /*37b0*/  FADD.FTZ R21, R31, R26 ;  /* 0x0000001a1f157221 */ /* 0x000fc60000010000 */
[C---:B------:R-:W-:Y:S01]  /*37c0*/  FADD.FTZ R19, R77.reuse, R16 ;  /* 0x000000104d137221 */ /* 0x040fe20000010000 */
[----:B------:R-:W-:Y:S01]  /*37d0*/  FADD.FTZ R26, R36, R21 ;  /* 0x00000015241a7221 */ /* 0x000fe20000010000 */
[----:B------:R-:W-:Y:S01]  /*37e0*/  F2FP.SATFINITE.E4M3.F32.PACK_AB_MERGE_C R77, R77, R24, RZ ;  /* 0x000000184d4d723e */ /* 0x000fe200048070ff */
[----:B------:R-:W2:Y:S01]  /*37f0*/  MUFU.EX2 R8, R8 ;  /* 0x0000000800087308 */ /* 0x000ea20000000800 */
[----:B-1----:R-:W-:Y:S01]  /*3800*/  FADD.FTZ R16, R6, R19 ;  /* 0x0000001306107221 */ /* 0x002fe20000010000 */
[----:B------:R-:W-:Y:S01]  /*3810*/  FADD.FTZ R21, R35, R26 ;  /* 0x0000001a23157221 */ /* 0x000fe20000010000 */
[----:B------:R-:W-:Y:S02]  /*3820*/  F2FP.SATFINITE.E4M3.F32.PACK_AB_MERGE_C R35, R40, R35, RZ ;  /* 0x000000232823723e */ /* 0x000fe400048070ff */
[----:B------:R-:W-:Y:S01]  /*3830*/  F2FP.SATFINITE.E4M3.F32.PACK_AB_MERGE_C R136, R20, R11, R77 ;  /* 0x0000000b1488723e */ /* 0x000fe2000480704d */
[----:B------:R-:W-:Y:S01]  /*3840*/  FADD.FTZ R40, R40, R21 ;  /* 0x0000001528287221 */ /* 0x000fe20000010000 */
[----:B------:R-:W-:Y:S01]  /*3850*/  F2FP.SATFINITE.E4M3.F32.PACK_AB_MERGE_C R139, R36, R31, R35 ;  /* 0x0000001f248b723e */ /* 0x000fe20004807023 */
[----:B------:R-:W1:Y:S01]  /*3860*/  MUFU.EX2 R15, R15 ;  /* 0x0000000f000f7308 */ /* 0x000e620000000800 */
[----:B0-----:R-:W-:Y:S01]  /*3870*/  FADD.FTZ R19, R13, R16 ;  /* 0x000000100d137221 */ /* 0x001fe20000010000 */
[----:B------:R-:W-:-:S03]  /*3880*/  FADD.FTZ R21, R43, R40 ;  /* 0x000000282b157221 */ /* 0x000fc60000010000 */
[----:B------:R-:W-:Y:S01]  /*3890*/  FADD.FTZ R16, R22, R19 ;  /* 0x0000001316107221 */ /* 0x000fe20000010000 */
[----:B------:R-:W-:Y:S02]  /*38a0*/  FADD.FTZ R21, R44, R21 ;  /* 0x000000152c157221 */ /* 0x000fe40000010000 */
[----:B------:R-:W0:Y:S01]  /*38b0*/  MUFU.EX2 R46, R46 ;  /* 0x0000002e002e7308 */ /* 0x000e220000000800 */
[C---:B------:R-:W-:Y:S01]  /*38c0*/  FADD.FTZ R19, R79.reuse, R16 ;  /* 0x000000104f137221 */ /* 0x040fe20000010000 */
[----:B------:R-:W-:-:S03]  /*38d0*/  F2FP.SATFINITE.E4M3.F32.PACK_AB_MERGE_C R79, R79, R22, RZ ;  /* 0x000000164f4f723e */ /* 0x000fc600048070ff */
[----:B--2---:R-:W-:Y:S01]  /*38e0*/  FADD.FTZ R16, R8, R19 ;  /* 0x0000001308107221 */ /* 0x004fe20000010000 */
[----:B------:R-:W-:Y:S02]  /*38f0*/  F2FP.SATFINITE.E4M3.F32.PACK_AB_MERGE_C R138, R13, R6, R79 ;  /* 0x000000060d8a723e */ /* 0x000fe4000480704f */
[----:B------:R-:W2:Y:S01]  /*3900*/  MUFU.EX2 R42, R42 ;  /* 0x0000002a002a7308 */ /* 0x000ea20000000800 */
[----:B-1----:R-:W-:-:S07]  /*3910*/  FADD.FTZ R19, R15, R16 ;  /* 0x000000100f137221 */ /* 0x002fce0000010000 */
[----:B------:R-:W1:Y:S01]  /*3920*/  MUFU.EX2 R73, R73 ;  /* 0x0000004900497308 */ /* 0x000e620000000800 */
[----:B0-----:R-:W-:-:S07]  /*3930*/  FADD.FTZ R22, R46, R21 ;  /* 0x000000152e167221 */ /* 0x001fce0000010000 */
[----:B------:R-:W0:Y:S01]  /*3940*/  MUFU.EX2 R45, R45 ;  /* 0x0000002d002d7308 */ /* 0x000e220000000800 */
[----:B--2---:R-:W-:-:S07]  /*3950*/  FADD.FTZ R16, R42, R19 ;  /* 0x000000132a107221 */ /* 0x004fce0000010000 */
[----:B------:R-:W2:Y:S01]  /*3960*/  MUFU.EX2 R47, R47 ;  /* 0x0000002f002f7308 */ /* 0x000ea20000000800 */
[C---:B-1----:R-:W-:Y:S01]  /*3970*/  FADD.FTZ R22, R73.reuse, R22 ;  /* 0x0000001649167221 */ /* 0x042fe20000010000 */
[----:B------:R-:W-:-:S04]  /*3980*/  F2FP.SATFINITE.E4M3.F32.PACK_AB_MERGE_C R46, R73, R46, RZ ;  /* 0x0000002e492e723e */ /* 0x000fc800048070ff */
[----:B------:R-:W-:Y:S02]  /*3990*/  F2FP.SATFINITE.E4M3.F32.PACK_AB_MERGE_C R141, R44, R43, R46 ;  /* 0x0000002b2c8d723e */ /* 0x000fe4000480702e */
[----:B------:R-:W1:Y:S01]  /*39a0*/  MUFU.EX2 R10, R10 ;  /* 0x0000000a000a7308 */ /* 0x000e620000000800 */
[C---:B0-----:R-:W-:Y:S01]  /*39b0*/  F2FP.SATFINITE.E4M3.F32.PACK_AB_MERGE_C R42, R45.reuse, R42, RZ ;  /* 0x0000002a2d2a723e */ /* 0x041fe200048070ff */
[----:B------:R-:W-:-:S03]  /*39c0*/  FADD.FTZ R45, R45, R16 ;  /* 0x000000102d2d7221 */ /* 0x000fc60000010000 */
[----:B------:R-:W-:-:S03]  /*39d0*/  F2FP.SATFINITE.E4M3.F32.PACK_AB_MERGE_C R140, R15, R8, R42 ;  /* 0x000000080f8c723e */ /* 0x000fc6000480702a */
[----:B------:R-:W0:Y:S01]  /*39e0*/  MUFU.EX2 R52, R52 ;  /* 0x0000003400347308 */ /* 0x000e220000000800 */
[----:B--2---:R-:W-:-:S07]  /*39f0*/  FADD.FTZ R19, R47, R22 ;  /* 0x000000162f137221 */ /* 0x004fce0000010000 */
[----:B------:R-:W2:Y:S01]  /*3a00*/  MUFU.EX2 R17, R17 ;  /* 0x0000001100117308 */ /* 0x000ea20000000800 */
[----:B-1----:R-:W-:-:S07]  /*3a10*/  FADD.FTZ R16, R10, R45 ;  /* 0x0000002d0a107221 */ /* 0x002fce0000010000 */
[----:B------:R-:W1:Y:S01]  /*3a20*/  MUFU.EX2 R34, R34 ;  /* 0x0000002200227308 */ /* 0x000e620000000800 */
[----:B0-----:R-:W-:-:S07]  /*3a30*/  FADD.FTZ R19, R52, R19 ;  /* 0x0000001334137221 */ /* 0x001fce0000010000 */
[----:B------:R-:W0:Y:S01]  /*3a40*/  MUFU.EX2 R23, R23 ;  /* 0x0000001700177308 */ /* 0x000e220000000800 */
[----:B--2---:R-:W-:-:S07]  /*3a50*/  FADD.FTZ R22, R17, R16 ;  /* 0x0000001011167221 */ /* 0x004fce0000010000 */
[----:B------:R-:W2:Y:S01]  /*3a60*/  MUFU.EX2 R37, R37 ;  /* 0x0000002500257308 */ /* 0x000ea20000000800 */
[----:B-1----:R-:W-:-:S07]  /*3a70*/  FADD.FTZ R24, R34, R19 ;  /* 0x0000001322187221 */ /* 0x002fce0000010000 */
[----:B------:R-:W1:Y:S01]  /*3a80*/  MUFU.EX2 R12, R25 ;  /* 0x00000019000c7308 */ /* 0x000e620000000800 */
[----:B0-----:R-:W-:-:S07]  /*3a90*/  FADD.FTZ R19, R23, R22 ;  /* 0x0000001617137221 */ /* 0x001fce0000010000 */
[----:B------:R-:W0:Y:S01]  /*3aa0*/  MUFU.EX2 R38, R38 ;  /* 0x0000002600267308 */ /* 0x000e220000000800 */
[C---:B--2---:R-:W-:Y:S01]  /*3ab0*/  F2FP.SATFINITE.E4M3.F32.PACK_AB_MERGE_C R34, R37.reuse, R34, RZ ;  /* 0x000000222522723e */ /* 0x044fe200048070ff */
[----:B------:R-:W-:-:S03]  /*3ac0*/  FADD.FTZ R37, R37, R24 ;  /* 0x0000001825257221 */ /* 0x000fc60000010000 */
[----:B------:R-:W-:-:S03]  /*3ad0*/  F2FP.SATFINITE.E4M3.F32.PACK_AB_MERGE_C R143, R52, R47, R34 ;  /* 0x0000002f348f723e */ /* 0x000fc60004807022 */
[----:B------:R-:W2:Y:S01]  /*3ae0*/  MUFU.EX2 R28, R28 ;  /* 0x0000001c001c7308 */ /* 0x000ea20000000800 */
[C---:B-1----:R-:W-:Y:S01]  /*3af0*/  FADD.FTZ R19, R12.reuse, R19 ;  /* 0x000000130c137221 */ /* 0x042fe20000010000 */
[----:B------:R-:W-:-:S04]  /*3b00*/  F2FP.SATFINITE.E4M3.F32.PACK_AB_MERGE_C R23, R12, R23, RZ ;  /* 0x000000170c17723e */ /* 0x000fc800048070ff */
[----:B------:R-:W-:Y:S02]  /*3b10*/  F2FP.SATFINITE.E4M3.F32.PACK_AB_MERGE_C R142, R17, R10, R23 ;  /* 0x0000000a118e723e */ /* 0x000fe40004807017 */
[----:B------:R-:W1:Y:S01]  /*3b20*/  MUFU.EX2 R39, R39 ;  /* 0x0000002700277308 */ /* 0x000e620000000800 */
[----:B0-----:R-:W-:-:S07]  /*3b30*/  FADD.FTZ R22, R38, R37 ;  /* 0x0000002526167221 */ /* 0x001fce0000010000 */
[----:B------:R-:W0:Y:S01]  /*3b40*/  MUFU.EX2 R29, R29 ;  /* 0x0000001d001d7308 */ /* 0x000e220000000800 */
[----:B--2---:R-:W-:-:S07]  /*3b50*/  FADD.FTZ R12, R28, R19 ;  /* 0x000000131c0c7221 */ /* 0x004fce0000010000 */
[----:B------:R-:W-:Y:S01]  /*3b60*/  MUFU.EX2 R41, R41 ;  /* 0x0000002900297308 */ /* 0x000fe20000000800 */
[----:B-1----:R-:W-:-:S07]  /*3b70*/  FADD.FTZ R22, R39, R22 ;  /* 0x0000001627167221 */ /* 0x002fce0000010000 */
[----:B------:R-:W1:Y:S01]  /*3b80*/  MUFU.EX2 R56, R56 ;  /* 0x0000003800387308 */ /* 0x000e620000000800 */
[----:B0-----:R-:W-:-:S07]  /*3b90*/  FADD.FTZ R7, R29, R12 ;  /* 0x0000000c1d077221 */ /* 0x001fce0000010000 */
[----:B------:R-:W0:Y:S08]  /*3ba0*/  MUFU.EX2 R32, R32 ;  /* 0x0000002000207308 */ /* 0x000e300000000800 */
[----:B------:R-:W2:Y:S01]  /*3bb0*/  MUFU.EX2 R57, R57 ;  /* 0x0000003900397308 */ /* 0x000ea20000000800 */
[----:B-1----:R-:W-:Y:S01]  /*3bc0*/  F2FP.SATFINITE.E4M3.F32.PACK_AB_MERGE_C R21, R56, R41, RZ ;  /* 0x000000293815723e */ /* 0x002fe200048070ff */
[----:B------:R-:W-:-:S03]  /*3bd0*/  FADD.FTZ R41, R41, R22 ;  /* 0x0000001629297221 */ /* 0x000fc60000010000 */
[----:B------:R-:W-:Y:S01]  /*3be0*/  F2FP.SATFINITE.E4M3.F32.PACK_AB_MERGE_C R145, R39, R38, R21 ;  /* 0x000000262791723e */ /* 0x000fe20004807015 */
[----:B------:R-:W-:Y:S02]  /*3bf0*/  FADD.FTZ R56, R56, R41 ;  /* 0x0000002938387221 */ /* 0x000fe40000010000 */
[----:B------:R-:W1:Y:S01]  /*3c00*/  MUFU.EX2 R61, R61 ;  /* 0x0000003d003d7308 */ /* 0x000e620000000800 */
[----:B0-----:R-:W-:-:S07]  /*3c10*/  FADD.FTZ R14, R32, R7 ;  /* 0x00000007200e7221 */ /* 0x001fce0000010000 */
[----:B------:R-:W0:Y:S01]  /*3c20*/  MUFU.EX2 R59, R59 ;  /* 0x0000003b003b7308 */ /* 0x000e220000000800 */
[C---:B--2---:R-:W-:Y:S01]  /*3c30*/  FADD.FTZ R14, R57.reuse, R14 ;  /* 0x0000000e390e7221 */ /* 0x044fe20000010000 */
[----:B------:R-:W-:-:S04]  /*3c40*/  F2FP.SATFINITE.E4M3.F32.PACK_AB_MERGE_C R32, R57, R32, RZ ;  /* 0x000000203920723e */ /* 0x000fc800048070ff */
[----:B------:R-:W-:Y:S02]  /*3c50*/  F2FP.SATFINITE.E4M3.F32.PACK_AB_MERGE_C R144, R29, R28, R32 ;  /* 0x0000001c1d90723e */ /* 0x000fe40004807020 */
[----:B------:R-:W2:Y:S01]  /*3c60*/  MUFU.EX2 R65, R65 ;  /* 0x0000004100417308 */ /* 0x000ea20000000800 */
[----:B-1----:R-:W-:-:S07]  /*3c70*/  F2FP.SATFINITE.E4M3.F32.PACK_AB_MERGE_C R6, R62, R61, RZ ;  /* 0x0000003d3e06723e */ /* 0x002fce00048070ff */
[----:B------:R-:W1:Y:S01]  /*3c80*/  MUFU.EX2 R60, R60 ;  /* 0x0000003c003c7308 */ /* 0x000e620000000800 */
[----:B0-----:R-:W-:-:S07]  /*3c90*/  FADD.FTZ R9, R59, R56 ;  /* 0x000000383b097221 */ /* 0x001fce0000010000 */
[----:B------:R-:W0:Y:S01]  /*3ca0*/  MUFU.EX2 R16, R67 ;  /* 0x0000004300107308 */ /* 0x000e220000000800 */
[----:B--2---:R-:W-:-:S07]  /*3cb0*/  FADD.FTZ R7, R65, R14 ;  /* 0x0000000e41077221 */ /* 0x004fce0000010000 */
[----:B------:R-:W-:Y:S01]  /*3cc0*/  MUFU.EX2 R69, R69 ;  /* 0x0000004500457308 */ /* 0x000fe20000000800 */
[C---:B-1----:R-:W-:Y:S01]  /*3cd0*/  F2FP.SATFINITE.E4M3.F32.PACK_AB_MERGE_C R147, R60.reuse, R59, R6 ;  /* 0x0000003b3c93723e */ /* 0x042fe20004807006 */
[----:B------:R-:W-:-:S04]  /*3ce0*/  FADD.FTZ R60, R60, R9 ;  /* 0x000000093c3c7221 */ /* 0x000fc80000010000 */
[----:B------:R-:W-:Y:S02]  /*3cf0*/  FADD.FTZ R9, R61, R60 ;  /* 0x0000003c3d097221 */ /* 0x000fe40000010000 */
[----:B------:R-:W1:Y:S01]  /*3d00*/  MUFU.EX2 R12, R71 ;  /* 0x00000047000c7308 */ /* 0x000e620000000800 */
[----:B0-----:R-:W-:Y:S01]  /*3d10*/  FADD.FTZ R6, R16, R7 ;  /* 0x0000000710067221 */ /* 0x001fe20000010000 */
[----:B------:R-:W-:Y:S01]  /*3d20*/  FADD.FTZ R9, R62, R9 ;  /* 0x000000093e097221 */ /* 0x000fe20000010000 */
[----:B-1----:R-:W-:Y:S02]  /*3d30*/  F2FP.SATFINITE.E4M3.F32.PACK_AB_MERGE_C R7, R12, R69, RZ ;  /* 0x000000450c07723e */ /* 0x002fe400048070ff */
[----:B------:R-:W-:Y:S02]  /*3d40*/  FADD.FTZ R69, R69, R6 ;  /* 0x0000000645457221 */ /* 0x000fe40000010000 */
[----:B------:R-:W-:Y:S02]  /*3d50*/  F2FP.SATFINITE.E4M3.F32.PACK_AB_MERGE_C R146, R16, R65, R7 ;  /* 0x000000411092723e */ /* 0x000fe40004807007 */
[----:B------:R-:W-:Y:S01]  /*3d60*/  FADD.FTZ R8, R12, R69 ;  /* 0x000000450c087221 */ /* 0x000fe20000010000 */
[----:B------:R-:W-:Y:S06]  /*3d70*/  @!P2 BRA `(.L_x_19) ;  /* 0x000000240068a947 */ /* 0x000fec0003800000 */
[----:B------:R-:W-:Y:S01]  /*3d80*/  IMAD.MOV.U32 R7, RZ, RZ, R70 ;  /* 0x000000ffff077224 */ /* 0x000fe200078e0046 */
[----:B------:R-:W-:Y:S01]  /*3d90*/  CS2R R134, SRZ ;  /* 0x0000000000867805 */ /* 0x000fe2000001ff00 */
[----:B------:R-:W-:Y:S01]  /*3da0*/  IMAD.MOV.U32 R6, RZ, RZ, R3 ;  /* 0x000000ffff067224 */ /* 0x000fe200078e0003 */
[----:B------:R-:W-:Y:S02]  /*3db0*/  CS2R R132, SRZ ;  /* 0x0000000000847805 */ /* 0x000fe4000001ff00 */
[----:B------:R-:W-:Y:S02]  /*3dc0*/  CS2R R130, SRZ ;  /* 0x0000000000827805 */ /* 0x000fe4000001ff00 */
        /* <DEDUP_REMOVED lines=21> */
[----:B------:R-:W-:Y:S01]  /*3f20*/  UMOV UR5, URZ ;  /* 0x0000003f00057c82 */ /* 0x000fe20008000000 */
[----:B------:R-:W-:Y:S01]  /*3f30*/  UMOV UR6, URZ ;  /* 0x0000003f00067c82 */ /* 0x000fe20008000000 */
[----:B------:R-:W-:-:S05]  /*3f40*/  ULDC UR21, c[0x0][0x988] ;  /* 0x0002620000157ab9 */ /* 0x000fca0000000800 */
.L_x_29:
[----:B------:R-:W-:-:S04]  /*3f50*/  UISETP.NE.AND UP0, UPT, UR6, 0x1, UPT ;  /* 0x000000010600788c */ /* 0x000fc8000bf05270 */
[----:B------:R-:W-:-:S04]  /*3f60*/  USEL UR4, URZ, 0x1, UP0 ;  /* 0x000000013f047887 */ /* 0x000fc80008000000 */
[----:B------:R-:W-:Y:S01]  /*3f70*/  ULOP3.LUT UR4, UR5, UR4, URZ, 0x3c, !UPT ;  /* 0x0000000405047292 */ /* 0x000fe2000f8e3c3f */
[----:B------:R-:W-:Y:S11]  /*3f80*/  @!P0 BRA `(.L_x_20) ;  /* 0x0000000000048947 */ /* 0x000ff60003800000 */
[----:B------:R-:W-:Y:S01]  /*3f90*/  BPT.TRAP 0x1 ;  /* 0x000000040000795c */ /* 0x000fe20000300000 */
.L_x_20:
[----:B------:R-:W-:Y:S01]  /*3fa0*/  UIADD3 UR10, UR6, 0x1, URZ ;  /* 0x00000001060a7890 */ /* 0x000fe2000fffe03f */
[----:B------:R-:W-:-:S03]  /*3fb0*/  IMAD.U32 R3, RZ, RZ, UR4 ;  /* 0x00000004ff037e24 */ /* 0x000fc6000f8e00ff */
[----:B------:R-:W-:Y:S02]  /*3fc0*/  UISETP.NE.AND UP0, UPT, UR10, 0x2, UPT ;  /* 0x000000020a00788c */ /* 0x000fe4000bf05270 */
[----:B------:R-:W-:Y:S02]  /*3fd0*/  SHF.L.U32 R3, R3, 0x1f, RZ ;  /* 0x0000001f03037819 */ /* 0x000fe400000006ff */
[----:B------:R-:W-:-:S04]  /*3fe0*/  USEL UR10, UR10, URZ, UP0 ;  /* 0x0000003f0a0a7287 */ /* 0x000fc80008000000 */
[----:B------:R-:W-:Y:S02]  /*3ff0*/  ULEA UR22, UR10, UR38, 0x3 ;  /* 0x000000260a167291 */ /* 0x000fe4000f8e183f */
[----:B------:R-:W-:-:S07]  /*4000*/  IMAD.U32 R2, RZ, RZ, UR10 ;  /* 0x0000000aff027e24 */ /* 0x000fce000f8e00ff */
[----:B------:R0:W1:Y:S01]  /*4010*/  SYNCS.PHASECHK.TRANS64.TRYWAIT P2, [UR22+0x17030], R3 ;  /* 0x01703003ff0075a7 */ /* 0x0000620008040156 */
[----:B------:R-:W-:Y:S05]  /*4020*/  @!P0 BRA `(.L_x_21) ;  /* 0x0000000000048947 */ /* 0x000fea0003800000 */
[----:B------:R-:W-:Y:S01]  /*4030*/  BPT.TRAP 0x1 ;  /* 0x000000040000795c */ /* 0x000fe20000300000 */
.L_x_21:
[----:B-1----:R-:W-:Y:S05]  /*4040*/  @P2 BRA `(.L_x_22) ;  /* 0x0000000000082947 */ /* 0x002fea0003800000 */
[----:B------:R-:W1:Y:S02]  /*4050*/  SYNCS.PHASECHK.TRANS64.TRYWAIT P2, [UR22+0x17030], R3 ;  /* 0x01703003ff0075a7 */ /* 0x000e640008040156 */
[----:B-1----:R-:W-:Y:S05]  /*4060*/  @!P2 BRA `(.L_x_23) ;  /* 0x00000080005ca947 */ /* 0x002fea0003800000 */
.L_x_22:
[----:B------:R-:W-:Y:S01]  /*4070*/  R2UR UR18, R2 ;  /* 0x00000000021272ca */ /* 0x000fe200000e0000 */
[----:B------:R-:W-:Y:S01]  /*4080*/  WARPGROUP.ARRIVE ;  /* 0x00000000000079c5 */ /* 0x000fe20000000000 */
[----:B------:R-:W-:Y:S01]  /*4090*/  R2UR UR16, R4 ;  /* 0x00000000041072ca */ /* 0x000fe200000e0000 */
[----:B------:R-:W-:Y:S01]  /*40a0*/  UMOV UR19, 0xc0000010 ;  /* 0xc000001000137882 */ /* 0x000fe20000000000 */
[----:B------:R-:W-:Y:S01]  /*40b0*/  R2UR UR17, R5 ;  /* 0x00000000051172ca */ /* 0x000fe200000e0000 */
[----:B------:R-:W-:Y:S01]  /*40c0*/  UMOV UR11, 0xc0000010 ;  /* 0xc0000010000b7882 */ /* 0x000fe20000000000 */
[----:B------:R-:W-:-:S07]  /*40d0*/  UMOV UR15, 0xc0000010 ;  /* 0xc0000010000f7882 */ /* 0x000fce0000000000 */
[----:B------:R-:W-:-:S04]  /*40e0*/  UIMAD UR18, UR18, 0x300, UR20 ;  /* 0x00000300121278a4 */ /* 0x000fc8000f8e0214 */
[----:B------:R-:W-:Y:S02]  /*40f0*/  UIADD3 UR10, UR18, 0x100, URZ ;  /* 0x00000100120a7890 */ /* 0x000fe4000fffe03f */
[----:B------:R-:W-:-:S03]  /*4100*/  UIADD3 UR14, UR18, 0x200, URZ ;  /* 0x00000200120e7890 */ /* 0x000fc6000fffe03f */
[----:B------:R-:W-:Y:S03]  /*4110*/  QGMMA.64x128x32.F32.E4M3.E4M3 R24, gdesc[UR16], RZ, !UPT, gsb0 ;  /* 0x01e00000101879f3 */ /* 0x000fe6000c0008ff */
[----:B------:R-:W-:Y:S02]  /*4120*/  WARPGROUP.DEPBAR.LE gsb0, 0x0 ;  /* 0x00008000000079c5 */ /* 0x000fe40000010000 */
[----:B------:R-:W-:-:S07]  /*4130*/  WARPGROUP.ARRIVE ;  /* 0x00000000000079c5 */ /* 0x000fce0000000000 */
[----:B------:R-:W-:Y:S03]  /*4140*/  QGMMA.64x128x32.F32.E4M3.E4M3 R24, gdesc[UR8], R24, gsb0 ;  /* 0x01e00000081879f3 */ /* 0x000fe60008000818 */
[----:B------:R-:W-:Y:S02]  /*4150*/  WARPGROUP.DEPBAR.LE gsb0, 0x0 ;  /* 0x00008000000079c5 */ /* 0x000fe40000010000 */
[----:B------:R-:W-:-:S07]  /*4160*/  WARPGROUP.ARRIVE ;  /* 0x00000000000079c5 */ /* 0x000fce0000000000 */
[----:B------:R-:W-:Y:S03]  /*4170*/  QGMMA.64x128x32.F32.E4M3.E4M3 R24, gdesc[UR12], R24, gsb0 ;  /* 0x01e000000c1879f3 */ /* 0x000fe60008000818 */
[----:B------:R-:W-:Y:S02]  /*4180*/  WARPGROUP.DEPBAR.LE gsb0, 0x0 ;  /* 0x00008000000079c5 */ /* 0x000fe40000010000 */
[----:B------:R-:W-:Y:S05]  /*4190*/  @!P0 BRA `(.L_x_24) ;  /* 0x0000000000048947 */ /* 0x000fea0003800000 */
[----:B------:R-:W-:Y:S01]  /*41a0*/  BPT.TRAP 0x1 ;  /* 0x000000040000795c */ /* 0x000fe20000300000 */
.L_x_24:
[----:B------:R-:W-:Y:S01]  /*41b0*/  ULEA UR11, UR6, UR38, 0x3 ;  /* 0x00000026060b7291 */ /* 0x000fe2000f8e183f */
[----:B01----:R-:W-:-:S05]  /*41c0*/  IMAD.U32 R3, RZ, RZ, UR5 ;  /* 0x00000005ff037e24 */ /* 0x003fca000f8e00ff */
[----:B------:R-:W-:-:S04]  /*41d0*/  SHF.L.U32 R3, R3, 0x1f, RZ ;  /* 0x0000001f03037819 */ /* 0x000fc800000006ff */
[----:B------:R0:W1:Y:S01]  /*41e0*/  SYNCS.PHASECHK.TRANS64.TRYWAIT P2, [UR11+0x17050], R3 ;  /* 0x01705003ff0075a7 */ /* 0x000062000804014b */
[----:B------:R-:W-:Y:S05]  /*41f0*/  @!P0 BRA `(.L_x_25) ;  /* 0x0000000000048947 */ /* 0x000fea0003800000 */
[----:B------:R-:W-:Y:S01]  /*4200*/  BPT.TRAP 0x1 ;  /* 0x000000040000795c */ /* 0x000fe20000300000 */
.L_x_25:
[C---:B------:R-:W-:Y:S01]  /*4210*/  FMUL.FTZ R11, R0.reuse, R24 ;  /* 0x00000018000b7220 */ /* 0x040fe20000410000 */
[C---:B------:R-:W-:Y:S01]  /*4220*/  FMUL.FTZ R12, R0.reuse, R26 ;  /* 0x0000001a000c7220 */ /* 0x040fe20000410000 */
[C---:B------:R-:W-:Y:S01]  /*4230*/  FMUL.FTZ R10, R0.reuse, R25 ;  /* 0x00000019000a7220 */ /* 0x040fe20000410000 */
[C---:B------:R-:W-:Y:S01]  /*4240*/  FMUL.FTZ R13, R0.reuse, R27 ;  /* 0x0000001b000d7220 */ /* 0x040fe20000410000 */
[C---:B------:R-:W-:Y:S01]  /*4250*/  FMUL.FTZ R14, R0.reuse, R28 ;  /* 0x0000001c000e7220 */ /* 0x040fe20000410000 */
[C---:B------:R-:W-:Y:S01]  /*4260*/  FMUL.FTZ R16, R0.reuse, R30 ;  /* 0x0000001e00107220 */ /* 0x040fe20000410000 */
[----:B------:R-:W2:Y:S01]  /*4270*/  MUFU.TANH R11, R11 ;  /* 0x0000000b000b7308 */ /* 0x000ea20000002400 */
[C---:B------:R-:W-:Y:S01]  /*4280*/  FMUL.FTZ R15, R0.reuse, R29 ;  /* 0x0000001d000f7220 */ /* 0x040fe20000410000 */
[C---:B------:R-:W-:Y:S01]  /*4290*/  FMUL.FTZ R17, R0.reuse, R31 ;  /* 0x0000001f00117220 */ /* 0x040fe20000410000 */
[C---:B------:R-:W-:Y:S01]  /*42a0*/  FMUL.FTZ R18, R0.reuse, R32 ;  /* 0x0000002000127220 */ /* 0x040fe20000410000 */
[C---:B------:R-:W-:Y:S01]  /*42b0*/  FMUL.FTZ R20, R0.reuse, R34 ;  /* 0x0000002200147220 */ /* 0x040fe20000410000 */
[C---:B------:R-:W-:Y:S01]  /*42c0*/  FMUL.FTZ R19, R0.reuse, R33 ;  /* 0x0000002100137220 */ /* 0x040fe20000410000 */
[C---:B------:R-:W-:Y:S01]  /*42d0*/  FMUL.FTZ R33, R0.reuse, R47 ;  /* 0x0000002f00217220 */ /* 0x040fe20000410000 */
[C---:B------:R-:W-:Y:S01]  /*42e0*/  FMUL.FTZ R47, R0.reuse, R61 ;  /* 0x0000003d002f7220 */ /* 0x040fe20000410000 */
[----:B------:R-:W3:Y:S01]  /*42f0*/  MUFU.TANH R12, R12 ;  /* 0x0000000c000c7308 */ /* 0x000ee20000002400 */
[C---:B------:R-:W-:Y:S01]  /*4300*/  FMUL.FTZ R21, R0.reuse, R35 ;  /* 0x0000002300157220 */ /* 0x040fe20000410000 */
[C---:B------:R-:W-:Y:S01]  /*4310*/  FMUL.FTZ R22, R0.reuse, R36 ;  /* 0x0000002400167220 */ /* 0x040fe20000410000 */
[C---:B------:R-:W-:Y:S01]  /*4320*/  FMUL.FTZ R34, R0.reuse, R48 ;  /* 0x0000003000227220 */ /* 0x040fe20000410000 */
[C---:B------:R-:W-:Y:S01]  /*4330*/  FMUL.FTZ R48, R0.reuse, R62 ;  /* 0x0000003e00307220 */ /* 0x040fe20000410000 */
[C---:B------:R-:W-:Y:S01]  /*4340*/  FMUL.FTZ R24, R0.reuse, R38 ;  /* 0x0000002600187220 */ /* 0x040fe20000410000 */
[C---:B------:R-:W-:Y:S01]  /*4350*/  FMUL.FTZ R23, R0.reuse, R37 ;  /* 0x0000002500177220 */ /* 0x040fe20000410000 */
[C---:B------:R-:W-:Y:S01]  /*4360*/  FMUL.FTZ R35, R0.reuse, R49 ;  /* 0x0000003100237220 */ /* 0x040fe20000410000 */
[----:B------:R-:W4:Y:S01]  /*4370*/  MUFU.TANH R10, R10 ;  /* 0x0000000a000a7308 */ /* 0x000f220000002400 */
[----:B--2---:R-:W-:Y:S01]  /*4380*/  FMNMX.FTZ R61, R11, R6, !PT ;  /* 0x000000060b3d7209 */ /* 0x004fe20007810000 */
[C---:B------:R-:W-:Y:S01]  /*4390*/  FMUL.FTZ R49, R0.reuse, R63 ;  /* 0x0000003f00317220 */ /* 0x040fe20000410000 */
[C---:B------:R-:W-:Y:S01]  /*43a0*/  FMUL.FTZ R25, R0.reuse, R39 ;  /* 0x0000002700197220 */ /* 0x040fe20000410000 */
[C---:B------:R-:W-:Y:S01]  /*43b0*/  FMUL.FTZ R26, R0.reuse, R40 ;  /* 0x00000028001a7220 */ /* 0x040fe20000410000 */
[C---:B------:R-:W-:Y:S01]  /*43c0*/  FMUL.FTZ R36, R0.reuse, R50 ;  /* 0x0000003200247220 */ /* 0x040fe20000410000 */
[C---:B------:R-:W-:Y:S01]  /*43d0*/  FMUL.FTZ R50, R0.reuse, R64 ;  /* 0x0000004000327220 */ /* 0x040fe20000410000 */
[----:B------:R-:W-:Y:S01]  /*43e0*/  FMUL.FTZ R28, R0, R42 ;  /* 0x0000002a001c7220 */ /* 0x000fe20000410000 */
[----:B------:R-:W2:Y:S01]  /*43f0*/  MUFU.TANH R13, R13 ;  /* 0x0000000d000d7308 */ /* 0x000ea20000002400 */
[----:B---3--:R-:W-:Y:S01]  /*4400*/  FMNMX.FTZ R62, R12, R7, !PT ;  /* 0x000000070c3e7209 */ /* 0x008fe20007810000 */
[C---:B------:R-:W-:Y:S01]  /*4410*/  FMUL.FTZ R27, R0.reuse, R41 ;  /* 0x00000029001b7220 */ /* 0x040fe20000410000 */
[C---:B------:R-:W-:Y:S01]  /*4420*/  FMUL.FTZ R37, R0.reuse, R51 ;  /* 0x0000003300257220 */ /* 0x040fe20000410000 */
[C---:B------:R-:W-:Y:S01]  /*4430*/  FMUL.FTZ R51, R0.reuse, R65 ;  /* 0x0000004100337220 */ /* 0x040fe20000410000 */
[C---:B------:R-:W-:Y:S01]  /*4440*/  FMUL.FTZ R29, R0.reuse, R43 ;  /* 0x0000002b001d7220 */ /* 0x040fe20000410000 */
[C---:B------:R-:W-:Y:S01]  /*4450*/  FMUL.FTZ R30, R0.reuse, R44 ;  /* 0x0000002c001e7220 */ /* 0x040fe20000410000 */
[----:B------:R-:W-:Y:S01]  /*4460*/  FMUL.FTZ R32, R0, R46 ;  /* 0x0000002e00207220 */ /* 0x000fe20000410000 */
[----:B------:R-:W3:Y:S01]  /*4470*/  MUFU.TANH R14, R14 ;  /* 0x0000000e000e7308 */ /* 0x000ee20000002400 */
[----:B----4-:R-:W-:Y:S01]  /*4480*/  FMNMX.FTZ R61, R10, R61, !PT ;  /* 0x0000003d0a3d7209 */ /* 0x010fe20007810000 */
        /* <DEDUP_REMOVED lines=25> */
[----:B------:R-:W-:-:S05]  /*4620*/  FMUL.FTZ R61, R0, R75 ;  /* 0x0000004b003d7220 */ /* 0x000fca0000410000 */
[----:B------:R-:W4:Y:S01]  /*4630*/  MUFU.TANH R18, R18 ;  /* 0x0000001200127308 */ /* 0x000f220000002400 */
[----:B--2---:R-:W-:-:S07]  /*4640*/  FMNMX.FTZ R63, R15, R62, !PT ;  /* 0x0000003e0f3f7209 */ /* 0x004fce0007810000 */
[----:B------:R-:W2:Y:S01]  /*4650*/  MUFU.TANH R20, R20 ;  /* 0x0000001400147308 */ /* 0x000ea20000002400 */
[----:B---3--:R-:W-:-:S07]  /*4660*/  FMNMX.FTZ R65, R17, R64, !PT ;  /* 0x0000004011417209 */ /* 0x008fce0007810000 */
[----:B------:R-:W3:Y:S01]  /*4670*/  MUFU.TANH R19, R19 ;  /* 0x0000001300137308 */ /* 0x000ee20000002400 */
[----:B----4-:R-:W-:-:S07]  /*4680*/  FMNMX.FTZ R62, R18, R63, !PT ;  /* 0x0000003f123e7209 */ /* 0x010fce0007810000 */
[----:B------:R-:W4:Y:S01]  /*4690*/  MUFU.TANH R21, R21 ;  /* 0x0000001500157308 */ /* 0x000f220000002400 */
[----:B--2---:R-:W-:-:S07]  /*46a0*/  FMNMX.FTZ R64, R20, R65, !PT ;  /* 0x0000004114407209 */ /* 0x004fce0007810000 */
[----:B------:R-:W2:Y:S01]  /*46b0*/  MUFU.TANH R22, R22 ;  /* 0x0000001600167308 */ /* 0x000ea20000002400 */
[----:B---3--:R-:W-:Y:S01]  /*46c0*/  FMNMX.FTZ R63, R19, R62, !PT ;  /* 0x0000003e133f7209 */ /* 0x008fe20007810000 */
[----:B------:R-:W-:-:S06]  /*46d0*/  FMUL.FTZ R62, R0, R76 ;  /* 0x0000004c003e7220 */ /* 0x000fcc0000410000 */
[----:B------:R-:W3:Y:S01]  /*46e0*/  MUFU.TANH R24, R24 ;  /* 0x0000001800187308 */ /* 0x000ee20000002400 */
[----:B----4-:R-:W-:-:S07]  /*46f0*/  FMNMX.FTZ R65, R21, R64, !PT ;  /* 0x0000004015417209 */ /* 0x010fce0007810000 */
[----:B------:R-:W4:Y:S01]  /*4700*/  MUFU.TANH R23, R23 ;  /* 0x0000001700177308 */ /* 0x000f220000002400 */
[----:B--2---:R-:W-:Y:S01]  /*4710*/  FMNMX.FTZ R64, R22, R63, !PT ;  /* 0x0000003f16407209 */ /* 0x004fe20007810000 */
[----:B------:R-:W-:-:S06]  /*4720*/  FMUL.FTZ R63, R0, R77 ;  /* 0x0000004d003f7220 */ /* 0x000fcc0000410000 */
[----:B------:R-:W2:Y:S01]  /*4730*/  MUFU.TANH R25, R25 ;  /* 0x0000001900197308 */ /* 0x000ea20000002400 */
[----:B---3--:R-:W-:-:S07]  /*4740*/  FMNMX.FTZ R66, R24, R65, !PT ;  /* 0x0000004118427209 */ /* 0x008fce0007810000 */
[----:B------:R-:W3:Y:S01]  /*4750*/  MUFU.TANH R26, R26 ;  /* 0x0000001a001a7308 */ /* 0x000ee20000002400 */
[----:B----4-:R-:W-:-:S07]  /*4760*/  FMNMX.FTZ R65, R23, R64, !PT ;  /* 0x0000004017417209 */ /* 0x010fce0007810000 */
[----:B------:R-:W4:Y:S01]  /*4770*/  MUFU.TANH R28, R28 ;  /* 0x0000001c001c7308 */ /* 0x000f220000002400 */
[----:B--2---:R-:W-:-:S07]  /*4780*/  FMNMX.FTZ R67, R25, R66, !PT ;  /* 0x0000004219437209 */ /* 0x004fce0007810000 */
[----:B------:R-:W2:Y:S01]  /*4790*/  MUFU.TANH R27, R27 ;  /* 0x0000001b001b7308 */ /* 0x000ea20000002400 */
[----:B---3--:R-:W-:-:S07]  /*47a0*/  FMNMX.FTZ R64, R26, R65, !PT ;  /* 0x000000411a407209 */ /* 0x008fce0007810000 */
        /* <DEDUP_REMOVED lines=8> */
[----:B----4-:R-:W-:Y:S01]  /*4830*/  FMNMX.FTZ R66, R30, R65, !PT ;  /* 0x000000411e427209 */ /* 0x010fe20007810000 */
[----:B------:R-:W-:-:S06]  /*4840*/  FMUL.FTZ R65, R0, R79 ;  /* 0x0000004f00417220 */ /* 0x000fcc0000410000 */
        /* <DEDUP_REMOVED lines=89> */
[----:B---3--:R-:W-:Y:S02]  /*4de0*/  FMNMX.FTZ R75, R72, R75, !PT ;  /* 0x0000004b484b7209 */ /* 0x008fe40007810000 */
[----:B----4-:R-:W-:Y:S01]  /*4df0*/  FMNMX.FTZ R77, R73, R76, !PT ;  /* 0x0000004c494d7209 */ /* 0x010fe20007810000 */
[----:B-1----:R-:W-:Y:S06]  /*4e00*/  @P2 BRA `(.L_x_26) ;  /* 0x0000000000082947 */ /* 0x002fec0003800000 */
[----:B------:R-:W1:Y:S02]  /*4e10*/  SYNCS.PHASECHK.TRANS64.TRYWAIT P2, [UR11+0x17050], R3 ;  /* 0x01705003ff0075a7 */ /* 0x000e64000804014b */
[----:B-1----:R-:W-:Y:S05]  /*4e20*/  @!P2 BRA `(.L_x_27) ;  /* 0x000000740004a947 */ /* 0x002fea0003800000 */
.L_x_26:
[----:B------:R-:W-:Y:S01]  /*4e30*/  UIADD3 UR5, UR38, 0x400, URZ ;  /* 0x0000040026057890 */ /* 0x000fe2000fffe03f */
[----:B------:R-:W-:Y:S01]  /*4e40*/  WARPGROUP.ARRIVE ;  /* 0x00000000000079c5 */ /* 0x000fe20000000000 */
[----:B------:R-:W-:Y:S01]  /*4e50*/  UMOV UR15, 0x40000040 ;  /* 0x40000040000f7882 */ /* 0x000fe20000000000 */
[----:B-1----:R-:W1:Y:S01]  /*4e60*/  SHFL.BFLY PT, R70, R75, 0x2, 0x1f ;  /* 0x0c401f004b467f89 */ /* 0x002e6200000e0000 */
[----:B------:R-:W-:Y:S01]  /*4e70*/  USHF.R.U32.HI UR5, URZ, 0x4, UR5 ;  /* 0x000000043f057899 */ /* 0x000fe20008011605 */
[----:B--2---:R-:W-:Y:S01]  /*4e80*/  FMNMX.FTZ R77, R74, R77, !PT ;  /* 0x0000004d4a4d7209 */ /* 0x004fe20007810000 */
[----:B------:R-:W-:Y:S02]  /*4e90*/  UMOV UR10, UR21 ;  /* 0x00000015000a7c82 */ /* 0x000fe40008000000 */
[----:B------:R-:W-:Y:S01]  /*4ea0*/  ULOP3.LUT UR5, UR5, 0x3fff, URZ, 0xc0, !UPT ;  /* 0x00003fff05057892 */ /* 0x000fe2000f8ec03f */
[----:B------:R-:W-:Y:S01]  /*4eb0*/  MOV R80, UR10 ;  /* 0x0000000a00507c02 */ /* 0x000fe20008000f00 */
[----:B------:R-:W2:Y:S02]  /*4ec0*/  SHFL.BFLY PT, R78, R77, 0x2, 0x1f ;  /* 0x0c401f004d4e7f89 */ /* 0x000ea400000e0000 */
[----:B------:R-:W-:-:S04]  /*4ed0*/  ULOP3.LUT UR5, UR5, 0x10000, URZ, 0xfc, !UPT ;  /* 0x0001000005057892 */ /* 0x000fc8000f8efc3f */
[----:B------:R-:W-:-:S07]  /*4ee0*/  UIMAD UR6, UR6, 0x300, UR5 ;  /* 0x00000300060678a4 */ /* 0x000fce000f8e0205 */
[----:B------:R-:W-:Y:S02]  /*4ef0*/  UMOV UR14, UR6 ;  /* 0x00000006000e7c82 */ /* 0x000fe40008000000 */
[----:B------:R-:W-:Y:S01]  /*4f00*/  QGMMA.64x96x32.F32.E4M3.E4M3 R88, R148, gdesc[UR12], R88, gsb0 ;  /* 0x0160000c94587df3 */ /* 0x000fe20008000858 */
[----:B------:R-:W-:Y:S01]  /*4f10*/  UIADD3 UR14, UR6, 0x2, URZ ;  /* 0x00000002060e7890 */ /* 0x000fe2000fffe03f */
[----:B-1----:R-:W-:Y:S01]  /*4f20*/  FMNMX.FTZ R76, R75, R70, !PT ;  /* 0x000000464b4c7209 */ /* 0x002fe20007810000 */
[----:B------:R-:W-:-:S04]  /*4f30*/  UMOV UR15, 0x40000040 ;  /* 0x40000040000f7882 */ /* 0x000fc80000000000 */
[----:B0-----:R-:W0:Y:S01]  /*4f40*/  SHFL.BFLY PT, R3, R76, 0x1, 0x1f ;  /* 0x0c201f004c037f89 */ /* 0x001e2200000e0000 */
[----:B--2---:R-:W-:Y:S01]  /*4f50*/  FMNMX.FTZ R78, R77, R78, !PT ;  /* 0x0000004e4d4e7209 */ /* 0x004fe20007810000 */
[----:B------:R-:W-:-:S04]  /*4f60*/  IMAD.U32 R77, RZ, RZ, UR10 ;  /* 0x0000000aff4d7e24 */ /* 0x000fc8000f8e00ff */
[----:B------:R-:W1:Y:S01]  /*4f70*/  SHFL.BFLY PT, R79, R78, 0x1, 0x1f ;  /* 0x0c201f004e4f7f89 */ /* 0x000e6200000e0000 */
[----:B0-----:R-:W-:-:S05]  /*4f80*/  FMNMX.FTZ R3, R76, R3, !PT ;  /* 0x000000034c037209 */ /* 0x001fca0007810000 */
[C---:B------:R-:W-:Y:S01]  /*4f90*/  FFMA.FTZ R75, R3.reuse, R80, -8 ;  /* 0xc1000000034b7423 */ /* 0x040fe20000010050 */
[----:B------:R-:W-:-:S01]  /*4fa0*/  FADD.FTZ R6, -R3, R6 ;  /* 0x0000000603067221 */ /* 0x000fc20000010100 */
[----:B-1----:R-:W-:Y:S02]  /*4fb0*/  FMNMX.FTZ R70, R78, R79, !PT ;  /* 0x0000004f4e467209 */ /* 0x002fe40007810000 */
[----:B------:R-:W-:-:S01]  /*4fc0*/  FFMA.FTZ R76, R11, UR10, -R75 ;  /* 0x0000000a0b4c7c23 */ /* 0x000fc2000801084b */
[--C-:B------:R-:W-:Y:S01]  /*4fd0*/  FFMA.FTZ R11, R10, UR10, -R75.reuse ;  /* 0x0000000a0a0b7c23 */ /* 0x100fe2000801084b */
        /* <DEDUP_REMOVED lines=15> */
[----:B------:R-:W-:Y:S01]  /*50d0*/  FMUL.FTZ R79, R6, UR10 ;  /* 0x0000000a064f7c20 */ /* 0x000fe20008410000 */
[----:B------:R-:W-:-:S01]  /*50e0*/  FFMA.FTZ R71, R72, UR10, -R75 ;  /* 0x0000000a48477c23 */ /* 0x000fc2000801084b */
[C---:B------:R-:W-:Y:S01]  /*50f0*/  FADD.FTZ R6, -R70.reuse, R7 ;  /* 0x0000000746067221 */ /* 0x040fe20000010100 */
[----:B------:R-:W-:-:S01]  /*5100*/  FFMA.FTZ R72, R70, R77, -8 ;  /* 0xc100000046487423 */ /* 0x000fc2000001004d */
        /* <DEDUP_REMOVED lines=16> */
[--C-:B------:R-:W-:Y:S01]  /*5210*/  FFMA.FTZ R12, R13, UR10, -R72.reuse ;  /* 0x0000000a0d0c7c23 */ /* 0x100fe20008010848 */
[----:B------:R-:W-:Y:S01]  /*5220*/  MUFU.EX2 R7, R79 ;  /* 0x0000004f00077308 */ /* 0x000fe20000000800 */
[----:B------:R-:W-:-:S01]  /*5230*/  FFMA.FTZ R13, R16, UR10, -R72 ;  /* 0x0000000a100d7c23 */ /* 0x000fc20008010848 */
[--C-:B------:R-:W-:Y:S01]  /*5240*/  FFMA.FTZ R16, R17, UR10, -R72.reuse ;  /* 0x0000000a11107c23 */ /* 0x100fe20008010848 */
[----:B------:R-:W-:-:S01]  /*5250*/  FFMA.FTZ R17, R20, UR10, -R72 ;  /* 0x0000000a14117c23 */ /* 0x000fc20008010848 */
[--C-:B------:R-:W-:Y:S01]  /*5260*/  FFMA.FTZ R20, R21, UR10, -R72.reuse ;  /* 0x0000000a15147c23 */ /* 0x100fe20008010848 */
[----:B------:R-:W-:-:S01]  /*5270*/  FFMA.FTZ R21, R24, UR10, -R72 ;  /* 0x0000000a18157c23 */ /* 0x000fc20008010848 */
[--C-:B------:R-:W-:Y:S01]  /*5280*/  FFMA.FTZ R24, R25, UR10, -R72.reuse ;  /* 0x0000000a19187c23 */ /* 0x100fe20008010848 */
[----:B------:R-:W-:-:S01]  /*5290*/  FFMA.FTZ R25, R28, UR10, -R72 ;  /* 0x0000000a1c197c23 */ /* 0x000fc20008010848 */
[----:B------:R-:W0:Y:S01]  /*52a0*/  MUFU.EX2 R76, R76 ;  /* 0x0000004c004c7308 */ /* 0x000e220000000800 */
[----:B------:R-:W-:-:S01]  /*52b0*/  FFMA.FTZ R28, R29, UR10, -R72 ;  /* 0x0000000a1d1c7c23 */ /* 0x000fc20008010848 */
[--C-:B------:R-:W-:Y:S01]  /*52c0*/  FFMA.FTZ R29, R32, UR10, -R72.reuse ;  /* 0x0000000a201d7c23 */ /* 0x100fe20008010848 */
[----:B------:R-:W-:-:S01]  /*52d0*/  FFMA.FTZ R32, R33, UR10, -R72 ;  /* 0x0000000a21207c23 */ /* 0x000fc20008010848 */
[--C-:B------:R-:W-:Y:S01]  /*52e0*/  FFMA.FTZ R33, R36, UR10, -R72.reuse ;  /* 0x0000000a24217c23 */ /* 0x100fe20008010848 */
[----:B------:R-:W-:-:S01]  /*52f0*/  FFMA.FTZ R36, R37, UR10, -R72 ;  /* 0x0000000a25247c23 */ /* 0x000fc20008010848 */
[--C-:B------:R-:W-:Y:S01]  /*5300*/  FFMA.FTZ R37, R40, UR10, -R72.reuse ;  /* 0x0000000a28257c23 */ /* 0x100fe20008010848 */
[----:B------:R-:W-:-:S01]  /*5310*/  FFMA.FTZ R40, R41, UR10, -R72 ;  /* 0x0000000a29287c23 */ /* 0x000fc20008010848 */
[----:B------:R-:W-:Y:S01]  /*5320*/  MUFU.EX2 R6, R6 ;  /* 0x0000000600067308 */ /* 0x000fe20000000800 */
[----:B------:R-:W-:-:S01]  /*5330*/  FFMA.FTZ R41, R44, UR10, -R72 ;  /* 0x0000000a2c297c23 */ /* 0x000fc20008010848 */
[--C-:B------:R-:W-:Y:S01]  /*5340*/  FFMA.FTZ R44, R45, UR10, -R72.reuse ;  /* 0x0000000a2d2c7c23 */ /* 0x100fe20008010848 */
[----:B------:R-:W-:-:S01]  /*5350*/  FFMA.FTZ R45, R48, UR10, -R72 ;  /* 0x0000000a302d7c23 */ /* 0x000fc20008010848 */
[--C-:B------:R-:W-:Y:S01]  /*5360*/  FFMA.FTZ R48, R49, UR10, -R72.reuse ;  /* 0x0000000a31307c23 */ /* 0x100fe20008010848 */
[----:B------:R-:W-:-:S01]  /*5370*/  FFMA.FTZ R49, R52, UR10, -R72 ;  /* 0x0000000a34317c23 */ /* 0x000fc20008010848 */
[----:B------:R-:W-:-:S02]  /*5380*/  FFMA.FTZ R73, R73, UR10, -R72 ;  /* 0x0000000a49497c23 */ /* 0x000fc40008010848 */
[----:B------:R-:W1:Y:S01]  /*5390*/  MUFU.EX2 R75, R75 ;  /* 0x0000004b004b7308 */ /* 0x000e620000000800 */
[----:B0-----:R-:W-:-:S01]  /*53a0*/  FFMA.FTZ R8, R7, R8, R76 ;  /* 0x0000000807087223 */ /* 0x001fc2000001004c */
[----:B------:R-:W-:Y:S02]  /*53b0*/  WARPGROUP.DEPBAR.LE gsb0, 0x0 ;  /* 0x00008000000079c5 */ /* 0x000fe40000010000 */
[----:B------:R-:W-:-:S04]  /*53c0*/  WARPGROUP.ARRIVE ;  /* 0x00000000000079c5 */ /* 0x000fc80000000000 */
[----:B------:R-:W0:Y:S02]  /*53d0*/  MUFU.EX2 R11, R11 ;  /* 0x0000000b000b7308 */ /* 0x000e240000000800 */
[----:B------:R-:W-:Y:S01]  /*53e0*/  QGMMA.64x96x32.F32.E4M3.E4M3 R88, R136, gdesc[UR12], R88, gsb0 ;  /* 0x0160000c88587df3 */ /* 0x000fe20008000858 */
[----:B------:R-:W-:Y:S01]  /*53f0*/  UIADD3 UR14, UR6, 0x4, URZ ;  /* 0x00000004060e7890 */ /* 0x000fe2000fffe03f */
[----:B-1----:R-:W-:Y:S01]  /*5400*/  FFMA.FTZ R9, R6, R9, R75 ;  /* 0x0000000906097223 */ /* 0x002fe2000001004b */
[----:B------:R-:W-:-:S03]  /*5410*/  UMOV UR15, 0x40000040 ;  /* 0x40000040000f7882 */ /* 0x000fc60000000000 */
[----:B------:R-:W1:Y:S01]  /*5420*/  MUFU.EX2 R12, R12 ;  /* 0x0000000c000c7308 */ /* 0x000e620000000800 */
[----:B------:R-:W-:-:S07]  /*5430*/  UIADD3 UR6, UR6, 0x6, URZ ;  /* 0x0000000606067890 */ /* 0x000fce000fffe03f */
[----:B------:R-:W2:Y:S01]  /*5440*/  MUFU.EX2 R10, R10 ;  /* 0x0000000a000a7308 */ /* 0x000ea20000000800 */
[----:B0-----:R-:W-:-:S07]  /*5450*/  FADD.FTZ R77, R11, R8 ;  /* 0x000000080b4d7221 */ /* 0x001fce0000010000 */
[----:B------:R-:W0:Y:S01]  /*5460*/  MUFU.EX2 R13, R13 ;  /* 0x0000000d000d7308 */ /* 0x000e220000000800 */
[----:B-1----:R-:W-:-:S07]  /*5470*/  FADD.FTZ R8, R12, R9 ;  /* 0x000000090c087221 */ /* 0x002fce0000010000 */
[----:B------:R-:W1:Y:S01]  /*5480*/  MUFU.EX2 R15, R15 ;  /* 0x0000000f000f7308 */ /* 0x000e620000000800 */
[----:B--2---:R-:W-:-:S07]  /*5490*/  FADD.FTZ R78, R10, R77 ;  /* 0x0000004d0a4e7221 */ /* 0x004fce0000010000 */
        /* <DEDUP_REMOVED lines=11> */
[----:B--2---:R-:W-:-:S01]  /*5550*/  FADD.FTZ R77, R19, R52 ;  /* 0x00000034134d7221 */ /* 0x004fc20000010000 */
[--C-:B------:R-:W-:Y:S01]  /*5560*/  FFMA.FTZ R52, R53, UR10, -R72.reuse ;  /* 0x0000000a35347c23 */ /* 0x100fe20008010848 */
[----:B------:R-:W-:-:S05]  /*5570*/  FFMA.FTZ R53, R56, UR10, -R72 ;  /* 0x0000000a38357c23 */ /* 0x000fca0008010848 */
[----:B------:R-:W2:Y:S01]  /*5580*/  MUFU.EX2 R21, R21 ;  /* 0x0000001500157308 */ /* 0x000ea20000000800 */
[----:B0-----:R-:W-:-:S07]  /*5590*/  FADD.FTZ R8, R20, R9 ;  /* 0x0000000914087221 */ /* 0x001fce0000010000 */
[----:B------:R-:W0:Y:S01]  /*55a0*/  MUFU.EX2 R23, R23 ;  /* 0x0000001700177308 */ /* 0x000e220000000800 */
[----:B-1----:R-:W-:-:S07]  /*55b0*/  FADD.FTZ R78, R18, R77 ;  /* 0x0000004d124e7221 */ /* 0x002fce0000010000 */
[----:B------:R-:W1:Y:S01]  /*55c0*/  MUFU.EX2 R24, R24 ;  /* 0x0000001800187308 */ /* 0x000e620000000800 */
[----:B--2---:R-:W-:-:S07]  /*55d0*/  FADD.FTZ R9, R21, R8 ;  /* 0x0000000815097221 */ /* 0x004fce0000010000 */
[----:B------:R-:W2:Y:S01]  /*55e0*/  MUFU.EX2 R22, R22 ;  /* 0x0000001600167308 */ /* 0x000ea20000000800 */
[----:B0-----:R-:W-:-:S01]  /*55f0*/  FADD.FTZ R77, R23, R78 ;  /* 0x0000004e174d7221 */ /* 0x001fc20000010000 */
[----:B------:R-:W-:Y:S02]  /*5600*/  WARPGROUP.DEPBAR.LE gsb0, 0x0 ;  /* 0x00008000000079c5 */ /* 0x000fe40000010000 */
[----:B------:R-:W-:-:S04]  /*5610*/  WARPGROUP.ARRIVE ;  /* 0x00000000000079c5 */ /* 0x000fc80000000000 */
[----:B------:R-:W0:Y:S01]  /*5620*/  MUFU.EX2 R25, R25 ;  /* 0x0000001900197308 */ /* 0x000e220000000800 */
[----:B-1----:R-:W-:-:S01]  /*5630*/  FADD.FTZ R8, R24, R9 ;  /* 0x0000000918087221 */ /* 0x002fc20000010000 */
[----:B------:R-:W-:Y:S01]  /*5640*/  QGMMA.64x96x32.F32.E4M3.E4M3 R88, R140, gdesc[UR12], R88, gsb0 ;  /* 0x0160000c8c587df3 */ /* 0x000fe20008000858 */
[----:B------:R-:W-:Y:S01]  /*5650*/  UMOV UR14, UR6 ;  /* 0x00000006000e7c82 */ /* 0x000fe20008000000 */
[----:B------:R-:W-:-:S04]  /*5660*/  UMOV UR15, 0x40000040 ;  /* 0x40000040000f7882 */ /* 0x000fc80000000000 */
[----:B------:R-:W1:Y:S01]  /*5670*/  MUFU.EX2 R27, R27 ;  /* 0x0000001b001b7308 */ /* 0x000e620000000800 */
[----:B--2---:R-:W-:-:S07]  /*5680*/  FADD.FTZ R56, R22, R77 ;  /* 0x0000004d16387221 */ /* 0x004fce0000010000 */
[----:B------:R-:W2:Y:S01]  /*5690*/  MUFU.EX2 R28, R28 ;  /* 0x0000001c001c7308 */ /* 0x000ea20000000800 */
[----:B0-----:R-:W-:-:S07]  /*56a0*/  FADD.FTZ R9, R25, R8 ;  /* 0x0000000819097221 */ /* 0x001fce0000010000 */
[----:B------:R-:W0:Y:S01]  /*56b0*/  MUFU.EX2 R26, R26 ;  /* 0x0000001a001a7308 */ /* 0x000e220000000800 */
[----:B-1----:R-:W-:-:S01]  /*56c0*/  FADD.FTZ R77, R27, R56 ;  /* 0x000000381b4d7221 */ /* 0x002fc20000010000 */
[--C-:B------:R-:W-:Y:S01]  /*56d0*/  FFMA.FTZ R56, R57, UR10, -R72.reuse ;  /* 0x0000000a39387c23 */ /* 0x100fe20008010848 */
[----:B------:R-:W-:-:S05]  /*56e0*/  FFMA.FTZ R57, R60, UR10, -R72 ;  /* 0x0000000a3c397c23 */ /* 0x000fca0008010848 */
        /* <DEDUP_REMOVED lines=16> */
[--C-:B------:R-:W-:Y:S01]  /*57f0*/  FFMA.FTZ R60, R61, UR10, -R72.reuse ;  /* 0x0000000a3d3c7c23 */ /* 0x100fe20008010848 */
[----:B------:R-:W-:-:S05]  /*5800*/  FFMA.FTZ R61, R64, UR10, -R72 ;  /* 0x0000000a403d7c23 */ /* 0x000fca0008010848 */
[----:B------:R-:W0:Y:S01]  /*5810*/  MUFU.EX2 R37, R37 ;  /* 0x0000002500257308 */ /* 0x000e220000000800 */
[----:B-1----:R-:W-:-:S07]  /*5820*/  FADD.FTZ R8, R36, R9 ;  /* 0x0000000924087221 */ /* 0x002fce0000010000 */
[----:B------:R-:W1:Y:S01]  /*5830*/  MUFU.EX2 R39, R39 ;  /* 0x0000002700277308 */ /* 0x000e620000000800 */
[----:B--2---:R-:W-:-:S01]  /*5840*/  FADD.FTZ R78, R34, R77 ;  /* 0x0000004d224e7221 */ /* 0x004fc20000010000 */
[----:B------:R-:W-:Y:S02]  /*5850*/  WARPGROUP.DEPBAR.LE gsb0, 0x0 ;  /* 0x00008000000079c5 */ /* 0x000fe40000010000 */
[----:B------:R-:W-:-:S04]  /*5860*/  WARPGROUP.ARRIVE ;  /* 0x00000000000079c5 */ /* 0x000fc80000000000 */
[----:B------:R-:W2:Y:S01]  /*5870*/  MUFU.EX2 R40, R40 ;  /* 0x0000002800287308 */ /* 0x000ea20000000800 */
[----:B0-----:R-:W-:-:S01]  /*5880*/  FADD.FTZ R9, R37, R8 ;  /* 0x0000000825097221 */ /* 0x001fc20000010000 */
[----:B------:R-:W-:Y:S01]  /*5890*/  QGMMA.64x96x32.F32.E4M3.E4M3 R88, R144, gdesc[UR12], R88, gsb0 ;  /* 0x0160000c90587df3 */ /* 0x000fe20008000858 */
[----:B-1----:R-:W-:-:S05]  /*58a0*/  FADD.FTZ R77, R39, R78 ;  /* 0x0000004e274d7221 */ /* 0x002fca0000010000 */
[----:B------:R-:W0:Y:S08]  /*58b0*/  MUFU.EX2 R38, R38 ;  /* 0x0000002600267308 */ /* 0x000e300000000800 */
        /* <DEDUP_REMOVED lines=29> */
[----:B--2---:R-:W-:-:S01]  /*5a90*/  FADD.FTZ R8, R52, R9 ;  /* 0x0000000934087221 */ /* 0x004fc20000010000 */
[----:B------:R-:W-:-:S06]  /*5aa0*/  WARPGROUP.DEPBAR.LE gsb0, 0x0 ;  /* 0x00008000000079c5 */ /* 0x000fcc0000010000 */
[----:B------:R-:W2:Y:S01]  /*5ab0*/  MUFU.EX2 R55, R55 ;  /* 0x0000003700377308 */ /* 0x000ea20000000800 */
[----:B0-----:R-:W-:-:S01]  /*5ac0*/  FADD.FTZ R78, R50, R77 ;  /* 0x0000004d324e7221 */ /* 0x001fc20000010000 */
[----:B------:R-:W-:-:S06]  /*5ad0*/  IMAD.U32 R77, RZ, RZ, UR22 ;  /* 0x00000016ff4d7e24 */ /* 0x000fcc000f8e00ff */
        /* <DEDUP_REMOVED lines=10> */
[----:B------:R-:W-:-:S05]  /*5b80*/  @!P1 VIADD R8, R77, 0x17040 ;  /* 0x000170404d089836 */ /* 0x000fca0000000000 */
[----:B------:R-:W-:Y:S01]  /*5b90*/  @!P1 PRMT R8, RZ, 0x654, R8 ;  /* 0x00000654ff089816 */ /* 0x000fe20000000008 */
[----:B------:R-:W2:Y:S01]  /*5ba0*/  MUFU.EX2 R58, R58 ;  /* 0x0000003a003a7308 */ /* 0x000ea20000000800 */
[----:B0-----:R-:W-:-:S02]  /*5bb0*/  FADD.FTZ R69, R59, R78 ;  /* 0x0000004e3b457221 */ /* 0x001fc40000010000 */
[----:B------:R0:W-:Y:S05]  /*5bc0*/  @!P1 SYNCS.ARRIVE.TRANS64.RED.A1T0 RZ, [R8+URZ], RZ ;  /* 0x000000ff08ff99a7 */ /* 0x0001ea000810043f */
[----:B------:R-:W3:Y:S01]  /*5bd0*/  MUFU.EX2 R61, R61 ;  /* 0x0000003d003d7308 */ /* 0x000ee20000000800 */
[----:B-1----:R-:W-:-:S07]  /*5be0*/  FADD.FTZ R78, R60, R9 ;  /* 0x000000093c4e7221 */ /* 0x002fce0000010000 */
[----:B------:R-:W1:Y:S01]  /*5bf0*/  MUFU.EX2 R63, R63 ;  /* 0x0000003f003f7308 */ /* 0x000e620000000800 */
[----:B--2---:R-:W-:-:S07]  /*5c00*/  FADD.FTZ R74, R58, R69 ;  /* 0x000000453a4a7221 */ /* 0x004fce0000010000 */
[----:B------:R-:W0:Y:S01]  /*5c10*/  MUFU.EX2 R64, R64 ;  /* 0x0000004000407308 */ /* 0x000e220000000800 */
[----:B---3--:R-:W-:-:S07]  /*5c20*/  FADD.FTZ R9, R61, R78 ;  /* 0x0000004e3d097221 */ /* 0x008fce0000010000 */
        /* <DEDUP_REMOVED lines=15> */
[----:B0-----:R-:W-:-:S01]  /*5d20*/  FADD.FTZ R9, R80, R9 ;  /* 0x0000000950097221 */ /* 0x001fc20000010000 */
[----:B--2---:R-:W-:-:S03]  /*5d30*/  FADD.FTZ R8, R71, R8 ;  /* 0x0000000847087221 */ /* 0x004fc60000010000 */
[----:B-1----:R-:W-:Y:S01]  /*5d40*/  FADD.FTZ R9, R72, R9 ;  /* 0x0000000948097221 */ /* 0x002fe20000010000 */
[----:B------:R-:W-:Y:S06]  /*5d50*/  @!P0 BRA `(.L_x_28) ;  /* 0x0000000000048947 */ /* 0x000fec0003800000 */
[----:B------:R-:W-:Y:S01]  /*5d60*/  BPT.TRAP 0x1 ;  /* 0x000000040000795c */ /* 0x000fe20000300000 */
.L_x_28:
[----:B------:R-:W-:Y:S01]  /*5d70*/  UISETP.GT.AND UP0, UPT, UR40, UR37, UPT ;  /* 0x000000252800728c */ /* 0x000fe2000bf04270 */
[----:B------:R-:W-:Y:S01]  /*5d80*/  F2FP.SATFINITE.E4M3.F32.PACK_AB_MERGE_C R10, R15, R10, RZ ;  /* 0x0000000a0f0a723e */ /* 0x000fe200048070ff */
[----:B------:R-:W-:Y:S01]  /*5d90*/  UIADD3 UR5, UR11, 0x17060, URZ ;  /* 0x000170600b057890 */ /* 0x000fe2000fffe03f */
[----:B------:R-:W-:Y:S01]  /*5da0*/  F2FP.SATFINITE.E4M3.F32.PACK_AB_MERGE_C R13, R16, R13, RZ ;  /* 0x0000000d100d723e */ /* 0x000fe200048070ff */
[----:B------:R-:W-:Y:S01]  /*5db0*/  UIADD3 UR40, UR40, -0x1, URZ ;  /* 0xffffffff28287890 */ /* 0x000fe2000fffe03f */
[----:B------:R-:W-:Y:S01]  /*5dc0*/  F2FP.SATFINITE.E4M3.F32.PACK_AB_MERGE_C R18, R23, R18, RZ ;  /* 0x000000121712723e */ /* 0x000fe200048070ff */
[----:B------:R-:W-:Y:S01]  /*5dd0*/  UPRMT UR5, UR7, 0x654, UR5 ;  /* 0x0000065407057896 */ /* 0x000fe20008000005 */
[----:B------:R-:W-:Y:S01]  /*5de0*/  PLOP3.LUT P2, PT, PT, PT, UP0, 0x80, 0x0 ;  /* 0x000000000000781c */ /* 0x000fe20003f4f008 */
[----:B------:R-:W-:Y:S01]  /*5df0*/  FMUL.FTZ R88, R88, R7 ;  /* 0x0000000758587220 */ /* 0x000fe20000410000 */
[----:B------:R-:W-:Y:S01]  /*5e00*/  F2FP.SATFINITE.E4M3.F32.PACK_AB_MERGE_C R21, R24, R21, RZ ;  /* 0x000000151815723e */ /* 0x000fe200048070ff */
[-C--:B------:R-:W-:Y:S01]  /*5e10*/  FMUL.FTZ R89, R89, R7.reuse ;  /* 0x0000000759597220 */ /* 0x080fe20000410000 */
[----:B------:R-:W-:Y:S01]  /*5e20*/  F2FP.SATFINITE.E4M3.F32.PACK_AB_MERGE_C R26, R31, R26, RZ ;  /* 0x0000001a1f1a723e */ /* 0x000fe200048070ff */
[----:B------:R-:W-:Y:S01]  /*5e30*/  FMUL.FTZ R92, R92, R7 ;  /* 0x000000075c5c7220 */ /* 0x000fe20000410000 */
[----:B------:R-:W-:Y:S01]  /*5e40*/  F2FP.SATFINITE.E4M3.F32.PACK_AB_MERGE_C R29, R32, R29, RZ ;  /* 0x0000001d201d723e */ /* 0x000fe200048070ff */
[----:B------:R-:W-:Y:S01]  /*5e50*/  FMUL.FTZ R93, R93, R7 ;  /* 0x000000075d5d7220 */ /* 0x000fe20000410000 */
[----:B------:R-:W-:Y:S01]  /*5e60*/  F2FP.SATFINITE.E4M3.F32.PACK_AB_MERGE_C R34, R39, R34, RZ ;  /* 0x000000222722723e */ /* 0x000fe200048070ff */
[----:B------:R-:W-:Y:S01]  /*5e70*/  SYNCS.ARRIVE.TRANS64.RED.A1T0 RZ, [UR5], RZ ;  /* 0x000000ffffff79a7 */ /* 0x000fe20008100405 */
[----:B------:R-:W-:Y:S01]  /*5e80*/  F2FP.SATFINITE.E4M3.F32.PACK_AB_MERGE_C R37, R40, R37, RZ ;  /* 0x000000252825723e */ /* 0x000fe200048070ff */
[----:B------:R-:W-:Y:S01]  /*5e90*/  UMOV UR5, UR4 ;  /* 0x0000000400057c82 */ /* 0x000fe20008000000 */
[----:B------:R-:W-:Y:S01]  /*5ea0*/  F2FP.SATFINITE.E4M3.F32.PACK_AB_MERGE_C R42, R47, R42, RZ ;  /* 0x0000002a2f2a723e */ /* 0x000fe200048070ff */
[----:B------:R-:W-:Y:S01]  /*5eb0*/  FMUL.FTZ R96, R96, R7 ;  /* 0x0000000760607220 */ /* 0x000fe20000410000 */
[----:B------:R-:W-:Y:S01]  /*5ec0*/  F2FP.SATFINITE.E4M3.F32.PACK_AB_MERGE_C R45, R48, R45, RZ ;  /* 0x0000002d302d723e */ /* 0x000fe200048070ff */
[-C--:B------:R-:W-:Y:S01]  /*5ed0*/  FMUL.FTZ R97, R97, R7.reuse ;  /* 0x0000000761617220 */ /* 0x080fe20000410000 */
        /* <DEDUP_REMOVED lines=9> */
[-C--:B------:R-:W-:Y:S01]  /*5f70*/  FMUL.FTZ R108, R108, R7.reuse ;  /* 0x000000076c6c7220 */ /* 0x080fe20000410000 */
[----:B------:R-:W-:Y:S01]  /*5f80*/  F2FP.SATFINITE.E4M3.F32.PACK_AB_MERGE_C R15, R72, R80, RZ ;  /* 0x00000050480f723e */ /* 0x000fe200048070ff */
[-C--:B------:R-:W-:Y:S01]  /*5f90*/  FMUL.FTZ R109, R109, R7.reuse ;  /* 0x000000076d6d7220 */ /* 0x080fe20000410000 */
[----:B------:R-:W-:Y:S01]  /*5fa0*/  R2UR UR6, R2 ;  /* 0x00000000020672ca */ /* 0x000fe200000e0000 */
[-C--:B------:R-:W-:Y:S01]  /*5fb0*/  FMUL.FTZ R112, R112, R7.reuse ;  /* 0x0000000770707220 */ /* 0x080fe20000410000 */
        /* <DEDUP_REMOVED lines=10> */
[----:B------:R-:W-:Y:S01]  /*6060*/  FMUL.FTZ R133, R133, R7 ;  /* 0x0000000785857220 */ /* 0x000fe20000410000 */
        /* <DEDUP_REMOVED lines=24> */
[----:B------:R-:W-:Y:S01]  /*61f0*/  F2FP.SATFINITE.E4M3.F32.PACK_AB_MERGE_C R148, R11, R76, R10 ;  /* 0x0000004c0b94723e */ /* 0x000fe2000480700a */
[----:B------:R-:W-:Y:S01]  /*6200*/  IMAD.MOV.U32 R7, RZ, RZ, R70 ;  /* 0x000000ffff077224 */ /* 0x000fe200078e0046 */
[----:B------:R-:W-:Y:S01]  /*6210*/  F2FP.SATFINITE.E4M3.F32.PACK_AB_MERGE_C R149, R12, R75, R13 ;  /* 0x0000004b0c95723e */ /* 0x000fe2000480700d */
[----:B------:R-:W-:Y:S01]  /*6220*/  IMAD.MOV.U32 R6, RZ, RZ, R3 ;  /* 0x000000ffff067224 */ /* 0x000fe200078e0003 */
[----:B------:R-:W-:-:S02]  /*6230*/  F2FP.SATFINITE.E4M3.F32.PACK_AB_MERGE_C R150, R19, R14, R18 ;  /* 0x0000000e1396723e */ /* 0x000fc40004807012 */
[----:B------:R-:W-:Y:S02]  /*6240*/  F2FP.SATFINITE.E4M3.F32.PACK_AB_MERGE_C R151, R20, R17, R21 ;  /* 0x000000111497723e */ /* 0x000fe40004807015 */
[----:B------:R-:W-:Y:S02]  /*6250*/  F2FP.SATFINITE.E4M3.F32.PACK_AB_MERGE_C R136, R27, R22, R26 ;  /* 0x000000161b88723e */ /* 0x000fe4000480701a */
[----:B------:R-:W-:Y:S02]  /*6260*/  F2FP.SATFINITE.E4M3.F32.PACK_AB_MERGE_C R137, R28, R25, R29 ;  /* 0x000000191c89723e */ /* 0x000fe4000480701d */
[----:B------:R-:W-:Y:S02]  /*6270*/  F2FP.SATFINITE.E4M3.F32.PACK_AB_MERGE_C R138, R35, R30, R34 ;  /* 0x0000001e238a723e */ /* 0x000fe40004807022 */
[----:B------:R-:W-:Y:S02]  /*6280*/  F2FP.SATFINITE.E4M3.F32.PACK_AB_MERGE_C R139, R36, R33, R37 ;  /* 0x00000021248b723e */ /* 0x000fe40004807025 */
[----:B------:R-:W-:-:S02]  /*6290*/  F2FP.SATFINITE.E4M3.F32.PACK_AB_MERGE_C R140, R43, R38, R42 ;  /* 0x000000262b8c723e */ /* 0x000fc4000480702a */
[----:B------:R-:W-:Y:S02]  /*62a0*/  F2FP.SATFINITE.E4M3.F32.PACK_AB_MERGE_C R141, R44, R41, R45 ;  /* 0x000000292c8d723e */ /* 0x000fe4000480702d */
[----:B------:R-:W-:Y:S02]  /*62b0*/  F2FP.SATFINITE.E4M3.F32.PACK_AB_MERGE_C R142, R51, R46, R50 ;  /* 0x0000002e338e723e */ /* 0x000fe40004807032 */
[----:B------:R-:W-:Y:S02]  /*62c0*/  F2FP.SATFINITE.E4M3.F32.PACK_AB_MERGE_C R143, R52, R49, R53 ;  /* 0x00000031348f723e */ /* 0x000fe40004807035 */
[----:B------:R-:W-:Y:S02]  /*62d0*/  F2FP.SATFINITE.E4M3.F32.PACK_AB_MERGE_C R144, R59, R54, R58 ;  /* 0x000000363b90723e */ /* 0x000fe4000480703a */
[----:B------:R-:W-:Y:S02]  /*62e0*/  F2FP.SATFINITE.E4M3.F32.PACK_AB_MERGE_C R145, R60, R57, R61 ;  /* 0x000000393c91723e */ /* 0x000fe4000480703d */
[----:B------:R-:W-:-:S02]  /*62f0*/  F2FP.SATFINITE.E4M3.F32.PACK_AB_MERGE_C R146, R67, R62, R66 ;  /* 0x0000003e4392723e */ /* 0x000fc40004807042 */
[----:B------:R-:W-:Y:S01]  /*6300*/  F2FP.SATFINITE.E4M3.F32.PACK_AB_MERGE_C R147, R68, R65, R15 ;  /* 0x000000414493723e */ /* 0x000fe2000480700f */
[----:B------:R-:W-:Y:S06]  /*6310*/  @P2 BRA `(.L_x_29) ;  /* 0xffffffdc000c2947 */ /* 0x000fec000383ffff */
.L_x_19:
[----:B------:R-:W-:Y:S06]  /*6320*/  BAR.ARV 0x8, 0x200 ;  /* 0x0208000000007b1d */ /* 0x000fec0000002000 */
[----:B------:R-:W-:Y:S05]  /*6330*/  @!P0 BRA `(.L_x_30) ;  /* 0x0000000000048947 */ /* 0x000fea0003800000 */
[----:B------:R-:W-:Y:S01]  /*6340*/  BPT.TRAP 0x1 ;  /* 0x000000040000795c */ /* 0x000fe20000300000 */
.L_x_30:
[----:B------:R-:W-:Y:S01]  /*6350*/  R2UR UR11, R2 ;  /* 0x00000000020b72ca */ /* 0x000fe200000e0000 */
[----:B------:R-:W-:-:S05]  /*6360*/  IMAD.U32 R0, RZ, RZ, UR4 ;  /* 0x00000004ff007e24 */ /* 0x000fca000f8e00ff */
[----:B------:R-:W-:-:S07]  /*6370*/  SHF.L.U32 R0, R0, 0x1f, RZ ;  /* 0x0000001f00007819 */ /* 0x000fce00000006ff */
[----:B------:R-:W-:-:S09]  /*6380*/  ULEA UR11, UR11, UR38, 0x3 ;  /* 0x000000260b0b7291 */ /* 0x000fd2000f8e183f */
[----:B------:R0:W1:Y:S01]  /*6390*/  SYNCS.PHASECHK.TRANS64.TRYWAIT P1, [UR11+0x17050], R0 ;  /* 0x01705000ff0075a7 */ /* 0x000062000802014b */
[----:B------:R-:W-:Y:S05]  /*63a0*/  @!P0 BRA `(.L_x_31) ;  /* 0x0000000000048947 */ /* 0x000fea0003800000 */
[----:B------:R-:W-:Y:S01]  /*63b0*/  BPT.TRAP 0x1 ;  /* 0x000000040000795c */ /* 0x000fe20000300000 */
.L_x_31:
[----:B-1----:R-:W-:Y:S05]  /*63c0*/  @P1 BRA `(.L_x_32) ;  /* 0x0000000000081947 */ /* 0x002fea0003800000 */
[----:B------:R-:W1:Y:S02]  /*63d0*/  SYNCS.PHASECHK.TRANS64.TRYWAIT P1, [UR11+0x17050], R0 ;  /* 0x01705000ff0075a7 */ /* 0x000e64000802014b */
[----:B-1----:R-:W-:Y:S05]  /*63e0*/  @!P1 BRA `(.L_x_33) ;  /* 0x0000005c00ac9947 */ /* 0x002fea0003800000 */
.L_x_32:
[----:B------:R-:W-:Y:S01]  /*63f0*/  ULDC.64 UR12, c[0x0][0x9a0] ;  /* 0x00026800000c7ab9 */ /* 0x000fe20000000a00 */
[----:B------:R-:W-:Y:S01]  /*6400*/  UIADD3 UR38, UR38, 0x400, URZ ;  /* 0x0000040026267890 */ /* 0x000fe2000fffe03f */
[----:B------:R-:W-:Y:S01]  /*6410*/  R2UR UR15, R2 ;  /* 0x00000000020f72ca */ /* 0x000fe200000e0000 */
[----:B------:R-:W-:Y:S01]  /*6420*/  UISETP.NE.U32.AND UP0, UPT, UR12, URZ, UPT ;  /* 0x0000003f0c00728c */ /* 0x000fe2000bf05070 */
[----:B------:R-:W-:Y:S01]  /*6430*/  WARPGROUP.ARRIVE ;  /* 0x00000000000079c5 */ /* 0x000fe20000000000 */
[----:B------:R-:W-:Y:S01]  /*6440*/  USHF.R.U32.HI UR38, URZ, 0x4, UR38 ;  /* 0x000000043f267899 */ /* 0x000fe20008011626 */
[----:B------:R-:W-:Y:S01]  /*6450*/  IMAD.MOV.U32 R6, RZ, RZ, 0x3f800000 ;  /* 0x3f800000ff067424 */ /* 0x000fe200078e00ff */
[----:B------:R-:W-:Y:S02]  /*6460*/  UISETP.NE.AND.EX UP0, UPT, UR13, URZ, UPT, UP0 ;  /* 0x0000003f0d00728c */ /* 0x000fe4000bf05300 */
[----:B------:R-:W-:-:S04]  /*6470*/  ULOP3.LUT UR38, UR38, 0x3fff, URZ, 0xc0, !UPT ;  /* 0x00003fff26267892 */ /* 0x000fc8000f8ec03f */
[----:B------:R-:W-:Y:S01]  /*6480*/  ULOP3.LUT UR38, UR38, 0x10000, URZ, 0xfc, !UPT ;  /* 0x0001000026267892 */ /* 0x000fe2000f8efc3f */
[----:B------:R-:W-:-:S04]  /*6490*/  PLOP3.LUT P1, PT, PT, PT, UP0, 0x80, 0x0 ;  /* 0x000000000000781c */ /* 0x000fc80003f2f008 */
[----:B------:R-:W-:Y:S01]  /*64a0*/  @UP0 ULDC.64 UR8, c[0x0][0x9c8] ;  /* 0x0002720000080ab9 */ /* 0x000fe20000000a00 */
[----:B------:R-:W-:Y:S02]  /*64b0*/  @UP0 USHF.R.S32.HI UR14, URZ, 0x1f, UR36 ;  /* 0x0000001f3f0e0899 */ /* 0x000fe40008011424 */
[----:B------:R-:W-:Y:S02]  /*64c0*/  @UP0 UIMAD UR6, UR46, UR8, URZ ;  /* 0x000000082e0602a4 */ /* 0x000fe4000f8e023f */
[----:B------:R-:W-:Y:S02]  /*64d0*/  @UP0 UIMAD.WIDE.U32 UR4, UR43, UR8, URZ ;  /* 0x000000082b0402a5 */ /* 0x000fe4000f8e003f */
[----:B------:R-:W-:Y:S02]  /*64e0*/  @UP0 UIMAD UR8, UR43, UR9, UR6 ;  /* 0x000000092b0802a4 */ /* 0x000fe4000f8e0206 */
[----:B------:R-:W-:Y:S01]  /*64f0*/  UIMAD UR6, UR15, 0x300, UR38 ;  /* 0x000003000f0678a4 */ /* 0x000fe2000f8e0226 */
[----:B------:R-:W-:-:S02]  /*6500*/  @UP0 ULDC.64 UR16, c[0x0][0x9d0] ;  /* 0x0002740000100ab9 */ /* 0x000fc40000000a00 */
[----:B------:R-:W-:Y:S01]  /*6510*/  UMOV UR15, 0x40000040 ;  /* 0x40000040000f7882 */ /* 0x000fe20000000000 */
[----:B------:R-:W-:Y:S02]  /*6520*/  @UP0 UIMAD UR9, UR14, UR16, URZ ;  /* 0x000000100e0902a4 */ /* 0x000fe4000f8e023f */
[----:B------:R-:W-:Y:S01]  /*6530*/  @UP0 UIADD3 UR5, UR5, UR8, URZ ;  /* 0x0000000805050290 */ /* 0x000fe2000fffe03f */
[----:B------:R-:W-:Y:S01]  /*6540*/  UMOV UR14, UR6 ;  /* 0x00000006000e7c82 */ /* 0x000fe20008000000 */
[----:B------:R-:W-:Y:S01]  /*6550*/  @UP0 UIMAD UR9, UR36, UR17, UR9 ;  /* 0x00000011240902a4 */ /* 0x000fe2000f8e0209 */
[----:B------:R-:W-:Y:S01]  /*6560*/  QGMMA.64x96x32.F32.E4M3.E4M3 R88, R148, gdesc[UR12], R88, gsb0 ;  /* 0x0160000c94587df3 */ /* 0x000fe20008000858 */
[----:B------:R-:W-:-:S04]  /*6570*/  @UP0 UIMAD.WIDE.U32 UR4, UR36, UR16, UR4 ;  /* 0x00000010240402a5 */ /* 0x000fc8000f8e0004 */
[----:B------:R-:W-:Y:S02]  /*6580*/  @UP0 UIADD3 UR5, UR5, UR9, URZ ;  /* 0x0000000905050290 */ /* 0x000fe4000fffe03f */
[----:B------:R-:W-:-:S04]  /*6590*/  @UP0 ULEA UR8, UP1, UR4, UR12, 0x2 ;  /* 0x0000000c04080291 */ /* 0x000fc8000f82103f */
[----:B------:R-:W-:Y:S02]  /*65a0*/  @UP0 ULEA.HI.X UR9, UR4, UR13, UR5, 0x2, UP1 ;  /* 0x0000000d04090291 */ /* 0x000fe400088f1405 */
[----:B------:R-:W-:-:S04]  /*65b0*/  IMAD.U32 R4, RZ, RZ, UR8 ;  /* 0x00000008ff047e24 */ /* 0x000fc8000f8e00ff */
[----:B-1----:R-:W-:-:S05]  /*65c0*/  IMAD.U32 R5, RZ, RZ, UR9 ;  /* 0x00000009ff057e24 */ /* 0x002fca000f8e00ff */
[----:B------:R1:W2:Y:S01]  /*65d0*/  @P1 LDG.E R6, desc[UR44][R4.64] ;  /* 0x0000002c04061981 */ /* 0x0002a2000c1e1900 */
[----:B------:R-:W-:Y:S01]  /*65e0*/  UIADD3 UR4, UR6, 0x2, URZ ;  /* 0x0000000206047890 */ /* 0x000fe2000fffe03f */
[----:B------:R-:W-:-:S06]  /*65f0*/  UMOV UR15, 0x40000040 ;  /* 0x40000040000f7882 */ /* 0x000fcc0000000000 */
[----:B------:R-:W-:Y:S01]  /*6600*/  UMOV UR14, UR4 ;  /* 0x00000004000e7c82 */ /* 0x000fe20008000000 */
[----:B------:R-:W-:Y:S02]  /*6610*/  WARPGROUP.DEPBAR.LE gsb0, 0x0 ;  /* 0x00008000000079c5 */ /* 0x000fe40000010000 */
[----:B------:R-:W-:-:S06]  /*6620*/  WARPGROUP.ARRIVE ;  /* 0x00000000000079c5 */ /* 0x000fcc0000000000 */
[----:B------:R-:W-:Y:S01]  /*6630*/  QGMMA.64x96x32.F32.E4M3.E4M3 R88, R136, gdesc[UR12], R88, gsb0 ;  /* 0x0160000c88587df3 */ /* 0x000fe20008000858 */
[----:B------:R-:W-:Y:S01]  /*6640*/  UIADD3 UR4, UR6, 0x4, URZ ;  /* 0x0000000406047890 */ /* 0x000fe2000fffe03f */
[----:B------:R-:W-:-:S06]  /*6650*/  UMOV UR15, 0x40000040 ;  /* 0x40000040000f7882 */ /* 0x000fcc0000000000 */
[----:B------:R-:W-:Y:S01]  /*6660*/  UMOV UR14, UR4 ;  /* 0x00000004000e7c82 */ /* 0x000fe20008000000 */
[----:B------:R-:W3:Y:S01]  /*6670*/  SHFL.BFLY PT, R7, R8, 0x2, 0x1f ;  /* 0x0c401f0008077f89 */ /* 0x000ee200000e0000 */
[----:B------:R-:W-:-:S03]  /*6680*/  UIADD3 UR6, UR6, 0x6, URZ ;  /* 0x0000000606067890 */ /* 0x000fc6000fffe03f */
[----:B------:R-:W4:Y:S01]  /*6690*/  SHFL.BFLY PT, R2, R9, 0x2, 0x1f ;  /* 0x0c401f0009027f89 */ /* 0x000f2200000e0000 */
[----:B------:R-:W-:Y:S02]  /*66a0*/  WARPGROUP.DEPBAR.LE gsb0, 0x0 ;  /* 0x00008000000079c5 */ /* 0x000fe40000010000 */
[----:B------:R-:W-:-:S06]  /*66b0*/  WARPGROUP.ARRIVE ;  /* 0x00000000000079c5 */ /* 0x000fcc0000000000 */
[----:B------:R-:W-:Y:S01]  /*66c0*/  QGMMA.64x96x32.F32.E4M3.E4M3 R88, R140, gdesc[UR12], R88, gsb0 ;  /* 0x0160000c8c587df3 */ /* 0x000fe20008000858 */
[----:B------:R-:W-:Y:S01]  /*66d0*/  UMOV UR14, UR6 ;  /* 0x00000006000e7c82 */ /* 0x000fe20008000000 */
[----:B------:R-:W-:Y:S01]  /*66e0*/  UMOV UR15, 0x40000040 ;  /* 0x40000040000f7882 */ /* 0x000fe20000000000 */
[----:B---3--:R-:W-:Y:S01]  /*66f0*/  FADD.FTZ R7, R7, R8 ;  /* 0x0000000807077221 */ /* 0x008fe20000010000 */
[----:B----4-:R-:W-:-:S04]  /*6700*/  FADD.FTZ R2, R2, R9 ;  /* 0x0000000902027221 */ /* 0x010fc80000010000 */
[----:B0-----:R-:W0:Y:S04]  /*6710*/  SHFL.BFLY PT, R0, R7, 0x1, 0x1f ;  /* 0x0c201f0007007f89 */ /* 0x001e2800000e0000 */
[----:B-1----:R-:W1:Y:S01]  /*6720*/  SHFL.BFLY PT, R5, R2, 0x1, 0x1f ;  /* 0x0c201f0002057f89 */ /* 0x002e6200000e0000 */
[----:B0-----:R-:W-:Y:S01]  /*6730*/  FADD.FTZ R4, R7, R0 ;  /* 0x0000000007047221 */ /* 0x001fe20000010000 */
[----:B-1----:R-:W-:-:S04]  /*6740*/  FADD.FTZ R10, R2, R5 ;  /* 0x00000005020a7221 */ /* 0x002fc80000010000 */
[C---:B------:R-:W-:Y:S01]  /*6750*/  FSETP.NE.FTZ.AND P1, PT, R4.reuse, RZ, PT ;  /* 0x000000ff0400720b */ /* 0x040fe20003f35000 */
[----:B------:R-:W-:Y:S01]  /*6760*/  FMUL.FTZ R11, R4, 0.00390625 ;  /* 0x3b800000040b7820 */ /* 0x000fe20000410000 */
[----:B------:R-:W-:Y:S01]  /*6770*/  FMUL.FTZ R8, R10, 0.00390625 ;  /* 0x3b8000000a087820 */ /* 0x000fe20000410000 */
[----:B------:R-:W-:-:S03]  /*6780*/  IMAD.MOV.U32 R5, RZ, RZ, RZ ;  /* 0x000000ffff057224 */ /* 0x000fc600078e00ff */
[----:B------:R-:W-:Y:S02]  /*6790*/  FSETP.NE.FTZ.AND P2, PT, R11, RZ, PT ;  /* 0x000000ff0b00720b */ /* 0x000fe40003f55000 */
[----:B------:R-:W-:Y:S01]  /*67a0*/  FSETP.NE.FTZ.AND P3, PT, R8, RZ, PT ;  /* 0x000000ff0800720b */ /* 0x000fe20003f75000 */
[----:B------:R-:W-:Y:S02]  /*67b0*/  WARPGROUP.DEPBAR.LE gsb0, 0x0 ;  /* 0x00008000000079c5 */ /* 0x000fe40000010000 */
[----:B------:R-:W-:-:S06]  /*67c0*/  WARPGROUP.ARRIVE ;  /* 0x00000000000079c5 */ /* 0x000fcc0000000000 */
[----:B------:R-:W-:Y:S01]  /*67d0*/  QGMMA.64x96x32.F32.E4M3.E4M3 R88, R144, gdesc[UR12], R88, gsb0 ;  /* 0x0160000c90587df3 */ /* 0x000fe20008000858 */
[----:B------:R-:W-:Y:S01]  /*67e0*/  @P1 MUFU.RCP R5, R4 ;  /* 0x0000000400051308 */ /* 0x000fe20000001000 */
[----:B------:R-:W-:Y:S02]  /*67f0*/  FSETP.NE.FTZ.AND P1, PT, R10, RZ, PT ;  /* 0x000000ff0a00720b */ /* 0x000fe40003f35000 */
[----:B------:R-:W-:-:S05]  /*6800*/  MOV R9, RZ ;  /* 0x000000ff00097202 */ /* 0x000fca0000000f00 */
[----:B------:R-:W0:Y:S08]  /*6810*/  @P2 MUFU.LG2 R7, R11 ;  /* 0x0000000b00072308 */ /* 0x000e300000000c00 */
[----:B------:R-:W1:Y:S08]  /*6820*/  @P3 MUFU.LG2 R8, R8 ;  /* 0x0000000800083308 */ /* 0x000e700000000c00 */
[----:B------:R-:W3:Y:S01]  /*6830*/  @P1 MUFU.RCP R9, R10 ;  /* 0x0000000a00091308 */ /* 0x000ee20000001000 */
[----:B------:R-:W-:-:S02]  /*6840*/  IMAD.U32 R12, RZ, RZ, UR10 ;  /* 0x0000000aff0c7e24 */ /* 0x000fc4000f8e00ff */
[----:B------:R-:W-:Y:S02]  /*6850*/  IMAD.U32 R13, RZ, RZ, UR10 ;  /* 0x0000000aff0d7e24 */ /* 0x000fe4000f8e00ff */
[----:B0-----:R-:W-:Y:S01]  /*6860*/  @P2 FMUL.FTZ R7, R7, 0.69314718246459960938 ;  /* 0x3f31721807072820 */ /* 0x001fe20000410000 */
[----:B------:R-:W-:Y:S01]  /*6870*/  @P2 FMUL.FTZ R4, R12, 0.69314718246459960938 ;  /* 0x3f3172180c042820 */ /* 0x000fe20000410000 */
[----:B------:R-:W-:Y:S01]  /*6880*/  @P3 FMUL.FTZ R12, R13, 0.69314718246459960938 ;  /* 0x3f3172180d0c3820 */ /* 0x000fe20000410000 */
[----:B-1----:R-:W-:Y:S01]  /*6890*/  @P3 FMUL.FTZ R11, R8, 0.69314718246459960938 ;  /* 0x3f317218080b3820 */ /* 0x002fe20000410000 */
[----:B------:R-:W-:Y:S02]  /*68a0*/  IMAD.MOV.U32 R2, RZ, RZ, -0x800000 ;  /* 0xff800000ff027424 */ /* 0x000fe400078e00ff */
[----:B--2---:R-:W-:Y:S01]  /*68b0*/  FMUL.FTZ R28, R5, R6 ;  /* 0x00000006051c7220 */ /* 0x004fe20000410000 */
[----:B------:R-:W-:Y:S02]  /*68c0*/  IMAD.MOV.U32 R0, RZ, RZ, -0x800000 ;  /* 0xff800000ff007424 */ /* 0x000fe400078e00ff */
[----:B------:R-:W-:Y:S01]  /*68d0*/  @P2 FFMA.FTZ R2, R4, R3, R7 ;  /* 0x0000000304022223 */ /* 0x000fe20000010007 */
[----:B------:R-:W-:Y:S01]  /*68e0*/  @P3 FFMA.FTZ R0, R12, R70, R11 ;  /* 0x000000460c003223 */ /* 0x000fe2000001000b */
[----:B---3--:R-:W-:Y:S01]  /*68f0*/  FMUL.FTZ R6, R9, R6 ;  /* 0x0000000609067220 */ /* 0x008fe20000410000 */
[----:B------:R-:W-:-:S02]  /*6900*/  WARPGROUP.DEPBAR.LE gsb0, 0x0 ;  /* 0x00008000000079c5 */ /* 0x000fc40000010000 */
[----:B------:R-:W-:Y:S05]  /*6910*/  @!P0 BRA `(.L_x_34) ;  /* 0x0000000000048947 */ /* 0x000fea0003800000 */
[----:B------:R-:W-:Y:S01]  /*6920*/  BPT.TRAP 0x1 ;  /* 0x000000040000795c */ /* 0x000fe20000300000 */
.L_x_34:
[----:B------:R-:W-:Y:S01]  /*6930*/  UIADD3 UR4, UR11, 0x17060, URZ ;  /* 0x000170600b047890 */ /* 0x000fe2000fffe03f */
[-C--:B------:R-:W-:Y:S01]  /*6940*/  FMUL.FTZ R3, R88, R28.reuse ;  /* 0x0000001c58037220 */ /* 0x080fe20000410000 */
[-C--:B------:R-:W-:Y:S01]  /*6950*/  FMUL.FTZ R4, R93, R28.reuse ;  /* 0x0000001c5d047220 */ /* 0x080fe20000410000 */
[-C--:B------:R-:W-:Y:S01]  /*6960*/  FMUL.FTZ R5, R96, R28.reuse ;  /* 0x0000001c60057220 */ /* 0x080fe20000410000 */
[----:B------:R-:W-:Y:S01]  /*6970*/  UPRMT UR4, UR7, 0x654, UR4 ;  /* 0x0000065407047896 */ /* 0x000fe20008000004 */
        /* <DEDUP_REMOVED lines=8> */
[----:B------:R-:W-:Y:S01]  /*6a00*/  SYNCS.ARRIVE.TRANS64.RED.A1T0 RZ, [UR4], RZ ;  /* 0x000000ffffff79a7 */ /* 0x000fe20008100404 */
        /* <DEDUP_REMOVED lines=31> */
[----:B------:R-:W-:Y:S01]  /*6c00*/  PLOP3.LUT P0, PT, PT, PT, PT, 0x8, 0x0 ;  /* 0x000000000000781c */ /* 0x000fe20003f0e170 */
[-C--:B------:R-:W-:Y:S01]  /*6c10*/  FMUL.FTZ R118, R118, R6.reuse ;  /* 0x0000000676767220 */ /* 0x080fe20000410000 */
[-C--:B------:R-:W-:Y:S01]  /*6c20*/  FMUL.FTZ R115, R115, R6.reuse ;  /* 0x0000000673737220 */ /* 0x080fe20000410000 */
[-C--:B------:R-:W-:Y:S01]  /*6c30*/  FMUL.FTZ R126, R126, R6.reuse ;  /* 0x000000067e7e7220 */ /* 0x080fe20000410000 */
[-C--:B------:R-:W-:Y:S01]  /*6c40*/  FMUL.FTZ R123, R123, R6.reuse ;  /* 0x000000067b7b7220 */ /* 0x080fe20000410000 */
[-C--:B------:R-:W-:Y:S01]  /*6c50*/  FMUL.FTZ R134, R134, R6.reuse ;  /* 0x0000000686867220 */ /* 0x080fe20000410000 */
[----:B------:R-:W-:-:S07]  /*6c60*/  FMUL.FTZ R131, R131, R6 ;  /* 0x0000000683837220 */ /* 0x000fce0000410000 */
.L_x_12:
[----:B------:R-:W-:Y:S05]  /*6c70*/  @P0 BRA `(.L_x_35) ;  /* 0x0000001800ec0947 */ /* 0x000fea0003800000 */
[----:B------:R-:W0:Y:S01]  /*6c80*/  S2R R25, SR_TID.X ;  /* 0x0000000000197919 */ /* 0x000e220000002100 */
[----:B------:R-:W-:Y:S01]  /*6c90*/  ULDC.64 UR4, c[0x4][0x38] ;  /* 0x01000e0000047ab9 */ /* 0x000fe20000000a00 */
[----:B------:R-:W1:Y:S01]  /*6ca0*/  LDC R46, c[0x0][0xbe8] ;  /* 0x0002fa00ff2e7b82 */ /* 0x000e620000000800 */
[----:B------:R-:W-:Y:S01]  /*6cb0*/  ULDC.64 UR8, c[0x0][0xbd0] ;  /* 0x0002f40000087ab9 */ /* 0x000fe20000000a00 */
[----:B------:R-:W2:Y:S01]  /*6cc0*/  S2R R45, SR_CTAID.X ;  /* 0x00000000002d7919 */ /* 0x000ea20000002500 */
[----:B------:R-:W-:Y:S01]  /*6cd0*/  USHF.R.S32.HI UR7, URZ, 0x1f, UR36 ;  /* 0x0000001f3f077899 */ /* 0x000fe20008011424 */
[----:B------:R-:W-:-:S04]  /*6ce0*/  ULDC.64 UR10, c[0x0][0xb38] ;  /* 0x0002ce00000a7ab9 */ /* 0x000fc80000000a00 */
[----:B------:R-:W3:Y:S01]  /*6cf0*/  LDC R74, c[0x0][0xc50] ;  /* 0x00031400ff4a7b82 */ /* 0x000ee20000000800 */
[----:B0-----:R-:W-:-:S05]  /*6d00*/  IMAD.SHL.U32 R6, R25, 0x4, RZ ;  /* 0x0000000419067824 */ /* 0x001fca00078e00ff */
[----:B------:R-:W-:Y:S02]  /*6d10*/  LOP3.LUT R6, R6, 0xc, RZ, 0xc0, !PT ;  /* 0x0000000c06067812 */ /* 0x000fe400078ec0ff */
[----:B------:R-:W-:Y:S02]  /*6d20*/  BAR.SYNC.DEFER_BLOCKING 0x1, 0x180 ;  /* 0x0046000000007b1d */ /* 0x000fe40000010000 */
[----:B------:R-:W-:-:S05]  /*6d30*/  IADD3 R6, P0, R6, UR4, RZ ;  /* 0x0000000406067c10 */ /* 0x000fca000ff1e0ff */
[----:B------:R-:W-:-:S05]  /*6d40*/  IMAD.X R7, RZ, RZ, UR5, P0 ;  /* 0x00000005ff077e24 */ /* 0x000fca00080e06ff */
[----:B------:R0:W4:Y:S01]  /*6d50*/  LDG.E.CONSTANT R12, desc[UR44][R6.64] ;  /* 0x0000002c060c7981 */ /* 0x000122000c1e9900 */
[C---:B------:R-:W-:Y:S01]  /*6d60*/  LOP3.LUT P0, R16, R25.reuse, 0x3, RZ, 0xc0, !PT ;  /* 0x0000000319107812 */ /* 0x040fe2000780c0ff */
[----:B------:R-:W-:Y:S01]  /*6d70*/  VIADD R25, R25, 0xffffff80 ;  /* 0xffffff8019197836 */ /* 0x000fe20000000000 */
[----:B-1----:R-:W-:Y:S01]  /*6d80*/  ISETP.NE.AND P2, PT, R46, 0x1, PT ;  /* 0x000000012e00780c */ /* 0x002fe20003f45270 */
[----:B------:R-:W-:Y:S01]  /*6d90*/  UIMAD.WIDE.U32 UR4, UR36, UR8, URZ ;  /* 0x00000008240472a5 */ /* 0x000fe2000f8e003f */
[----:B------:R-:W-:Y:S01]  /*6da0*/  ISETP.EQ.OR P0, PT, R16, 0x3, !P0 ;  /* 0x000000031000780c */ /* 0x000fe20004702670 */
[----:B------:R-:W-:Y:S01]  /*6db0*/  UIMAD UR6, UR7, UR8, URZ ;  /* 0x00000008070672a4 */ /* 0x000fe2000f8e023f */
[----:B------:R-:W-:Y:S01]  /*6dc0*/  BSSY B0, `(.L_x_36) ;  /* 0x0000144000007945 */ /* 0x000fe20003800000 */
[----:B------:R-:W-:Y:S01]  /*6dd0*/  UIMAD UR8, UR7, UR10, URZ ;  /* 0x0000000a070872a4 */ /* 0x000fe2000f8e023f */
[----:B------:R-:W-:Y:S01]  /*6de0*/  SEL R83, R13, R4, P0 ;  /* 0x000000040d537207 */ /* 0x000fe20000000000 */
[----:B------:R-:W-:Y:S01]  /*6df0*/  IMAD.U32 R26, RZ, RZ, UR4 ;  /* 0x00000004ff1a7e24 */ /* 0x000fe2000f8e00ff */
[----:B------:R-:W-:Y:S01]  /*6e00*/  SEL R13, R4, R13, P0 ;  /* 0x0000000d040d7207 */ /* 0x000fe20000000000 */
[----:B------:R-:W-:Y:S01]  /*6e10*/  UIMAD UR9, UR36, UR9, UR6 ;  /* 0x00000009240972a4 */ /* 0x000fe2000f8e0206 */
[----:B------:R-:W-:Y:S01]  /*6e20*/  SHF.R.S32.HI R4, RZ, 0x1f, R25 ;  /* 0x0000001fff047819 */ /* 0x000fe20000011419 */
[----:B------:R-:W-:Y:S01]  /*6e30*/  IMAD.U32 R27, RZ, RZ, UR5 ;  /* 0x00000005ff1b7e24 */ /* 0x000fe2000f8e00ff */
[----:B------:R-:W-:Y:S01]  /*6e40*/  SEL R81, R3, R8, P0 ;  /* 0x0000000803517207 */ /* 0x000fe20000000000 */
[----:B------:R-:W1:Y:S01]  /*6e50*/  @P2 LDC R72, c[0x0][0xbec] ;  /* 0x0002fb00ff482b82 */ /* 0x000e620000000800 */
[----:B0-----:R-:W-:Y:S01]  /*6e60*/  LEA.HI R6, R4, R25, RZ, 0x7 ;  /* 0x0000001904067211 */ /* 0x001fe200078f38ff */
[----:B------:R-:W-:Y:S01]  /*6e70*/  UIADD3 UR9, UR5, UR9, URZ ;  /* 0x0000000905097290 */ /* 0x000fe2000fffe03f */
[----:B------:R-:W-:Y:S01]  /*6e80*/  SEL R3, R8, R3, P0 ;  /* 0x0000000308037207 */ /* 0x000fe20000000000 */
[----:B------:R-:W-:Y:S01]  /*6e90*/  UIMAD.WIDE.U32 UR6, UR36, UR10, URZ ;  /* 0x0000000a240672a5 */ /* 0x000fe2000f8e003f */
[----:B------:R-:W-:Y:S01]  /*6ea0*/  LOP3.LUT R8, R6, 0xffffff80, RZ, 0xc0, !PT ;  /* 0xffffff8006087812 */ /* 0x000fe200078ec0ff */
[----:B------:R-:W-:Y:S01]  /*6eb0*/  UIMAD UR8, UR36, UR11, UR8 ;  /* 0x0000000b240872a4 */ /* 0x000fe2000f8e0208 */
[----:B------:R-:W-:Y:S01]  /*6ec0*/  SEL R53, R132, R23, P0 ;  /* 0x0000001784357207 */ /* 0x000fe20000000000 */
[----:B------:R-:W3:Y:S01]  /*6ed0*/  S2UR UR4, SR_CTAID.Y ;  /* 0x00000000000479c3 */ /* 0x000ee20000002600 */
[----:B------:R-:W-:Y:S01]  /*6ee0*/  SEL R71, R23, R132, P0 ;  /* 0x0000008417477207 */ /* 0x000fe20000000000 */
[----:B------:R-:W-:Y:S01]  /*6ef0*/  IMAD.IADD R40, R25, 0x1, -R8 ;  /* 0x0000000119287824 */ /* 0x000fe200078e0a08 */
[----:B------:R-:W-:Y:S01]  /*6f00*/  SEL R55, R15, R10, P0 ;  /* 0x0000000a0f377207 */ /* 0x000fe20000000000 */
[----:B------:R-:W-:Y:S01]  /*6f10*/  IMAD.U32 R27, RZ, RZ, UR9 ;  /* 0x00000009ff1b7e24 */ /* 0x000fe2000f8e00ff */
[----:B------:R-:W-:Y:S01]  /*6f20*/  SEL R15, R10, R15, P0 ;  /* 0x0000000f0a0f7207 */ /* 0x000fe20000000000 */
[----:B------:R-:W-:Y:S01]  /*6f30*/  UIADD3 UR8, UR7, UR8, URZ ;  /* 0x0000000807087290 */ /* 0x000fe2000fffe03f */
[----:B------:R-:W-:Y:S01]  /*6f40*/  SHF.R.S32.HI R23, RZ, 0x1f, R40 ;  /* 0x0000001fff177819 */ /* 0x000fe20000011428 */
[----:B------:R-:W0:Y:S01]  /*6f50*/  @P2 LDC R76, c[0x0][0xbec] ;  /* 0x0002fb00ff4c2b82 */ /* 0x000e220000000800 */
[----:B------:R-:W-:Y:S01]  /*6f60*/  SEL R43, R58, R19, P0 ;  /* 0x000000133a2b7207 */ /* 0x000fe20000000000 */
[----:B------:R-:W-:Y:S01]  /*6f70*/  IMAD.U32 R35, RZ, RZ, UR7 ;  /* 0x00000007ff237e24 */ /* 0x000fe2000f8e00ff */
[----:B------:R-:W-:Y:S01]  /*6f80*/  LEA.HI R10, R23, R40, RZ, 0x2 ;  /* 0x00000028170a7211 */ /* 0x000fe200078f10ff */
[----:B------:R-:W-:Y:S01]  /*6f90*/  IMAD.U32 R34, RZ, RZ, UR6 ;  /* 0x00000006ff227e24 */ /* 0x000fe2000f8e00ff */
[----:B------:R-:W-:Y:S01]  /*6fa0*/  SEL R58, R19, R58, P0 ;  /* 0x0000003a133a7207 */ /* 0x000fe20000000000 */
[----:B------:R-:W-:Y:S01]  /*6fb0*/  IMAD.U32 R35, RZ, RZ, UR8 ;  /* 0x00000008ff237e24 */ /* 0x000fe2000f8e00ff */
[----:B------:R-:W-:Y:S01]  /*6fc0*/  SHF.R.S32.HI R19, RZ, 0x7, R6 ;  /* 0x00000007ff137819 */ /* 0x000fe20000011406 */
[----:B------:R-:W-:Y:S01]  /*6fd0*/  ULDC.64 UR6, c[0x0][0xb48] ;  /* 0x0002d20000067ab9 */ /* 0x000fe20000000a00 */
[----:B------:R-:W-:Y:S01]  /*6fe0*/  LEA.HI R4, R4, R25, RZ, 0x2 ;  /* 0x0000001904047211 */ /* 0x000fe200078f10ff */
[----:B------:R-:W-:Y:S01]  /*6ff0*/  ULDC.64 UR8, c[0x0][0xb28] ;  /* 0x0002ca0000087ab9 */ /* 0x000fe20000000a00 */
[----:B------:R-:W-:-:S02]  /*7000*/  SHF.R.S32.HI R6, RZ, 0x2, R10 ;  /* 0x00000002ff067819 */ /* 0x000fc4000001140a */
[----:B------:R-:W-:Y:S02]  /*7010*/  SHF.R.S32.HI R7, RZ, 0x1f, R10 ;  /* 0x0000001fff077819 */ /* 0x000fe4000001140a */
[----:B------:R-:W-:Y:S01]  /*7020*/  LOP3.LUT R8, R4, 0xfffffffc, RZ, 0xc0, !PT ;  /* 0xfffffffc04087812 */ /* 0x000fe200078ec0ff */
[----:B------:R-:W-:Y:S01]  /*7030*/  IMAD.HI R4, R19, 0x55555556, RZ ;  /* 0x5555555613047827 */ /* 0x000fe200078e02ff */
[----:B------:R-:W-:Y:S02]  /*7040*/  LEA.HI R7, R7, R6, RZ, 0x3 ;  /* 0x0000000607077211 */ /* 0x000fe400078f18ff */
[----:B------:R-:W-:Y:S01]  /*7050*/  SEL R57, R5, R14, P0 ;  /* 0x0000000e05397207 */ /* 0x000fe20000000000 */
[----:B------:R-:W-:Y:S01]  /*7060*/  IMAD.IADD R8, R25, 0x1, -R8 ;  /* 0x0000000119087824 */ /* 0x000fe200078e0a08 */
[----:B------:R-:W-:Y:S02]  /*7070*/  SEL R5, R14, R5, P0 ;  /* 0x000000050e057207 */ /* 0x000fe40000000000 */
[----:B------:R-:W-:-:S02]  /*7080*/  SEL R65, R9, R20, P0 ;  /* 0x0000001409417207 */ /* 0x000fc40000000000 */
[----:B------:R-:W-:Y:S02]  /*7090*/  SEL R14, R20, R9, P0 ;  /* 0x00000009140e7207 */ /* 0x000fe40000000000 */
[----:B------:R-:W-:Y:S02]  /*70a0*/  LOP3.LUT R9, R7, 0xfffffff8, RZ, 0xc0, !PT ;  /* 0xfffffff807097812 */ /* 0x000fe400078ec0ff */
[----:B------:R-:W-:Y:S02]  /*70b0*/  LEA.HI R7, R23, R40, RZ, 0x5 ;  /* 0x0000002817077211 */ /* 0x000fe400078f28ff */
[----:B------:R-:W-:Y:S01]  /*70c0*/  SEL R61, R135, R134, P0 ;  /* 0x00000086873d7207 */ /* 0x000fe20000000000 */
[----:B------:R-:W-:Y:S01]  /*70d0*/  IMAD.IADD R6, R6, 0x1, -R9 ;  /* 0x0000000106067824 */ /* 0x000fe200078e0a09 */
[----:B------:R-:W-:Y:S02]  /*70e0*/  LEA.HI R4, R4, R4, RZ, 0x1 ;  /* 0x0000000404047211 */ /* 0x000fe400078f08ff */
[----:B------:R-:W-:-:S02]  /*70f0*/  SHF.R.S32.HI R7, RZ, 0x5, R7 ;  /* 0x00000005ff077819 */ /* 0x000fc40000011407 */
[----:B------:R-:W-:Y:S01]  /*7100*/  LEA.HI R9, R8, R8, RZ, 0x1 ;  /* 0x0000000808097211 */ /* 0x000fe200078f08ff */
[----:B------:R-:W-:Y:S01]  /*7110*/  IMAD R4, R4, -0x3, R19 ;  /* 0xfffffffd04047824 */ /* 0x000fe200078e0213 */
[----:B------:R-:W-:Y:S02]  /*7120*/  SEL R33, R134, R135, P0 ;  /* 0x0000008786217207 */ /* 0x000fe40000000000 */
[----:B------:R-:W-:Y:S02]  /*7130*/  LEA R7, R7, R6, 0x4 ;  /* 0x0000000607077211 */ /* 0x000fe400078e20ff */
[----:B------:R-:W-:Y:S02]  /*7140*/  LOP3.LUT R9, R9, 0x1ffffffe, RZ, 0xc0, !PT ;  /* 0x1ffffffe09097812 */ /* 0x000fe400078ec0ff */
[----:B------:R-:W-:Y:S01]  /*7150*/  SEL R49, R124, R21, P0 ;  /* 0x000000157c317207 */ /* 0x000fe20000000000 */
[----:B------:R-:W-:Y:S01]  /*7160*/  IMAD R4, R4, 0x40, R7 ;  /* 0x0000004004047824 */ /* 0x000fe200078e0207 */
[----:B------:R-:W-:Y:S01]  /*7170*/  SEL R75, R21, R124, P0 ;  /* 0x0000007c154b7207 */ /* 0x000fe20000000000 */
[----:B------:R-:W-:Y:S01]  /*7180*/  IMAD.IADD R9, R8, 0x1, -R9 ;  /* 0x0000000108097824 */ /* 0x000fe200078e0a09 */
[----:B------:R-:W-:Y:S01]  /*7190*/  SEL R31, R98, R99, P0 ;  /* 0x00000063621f7207 */ /* 0x000fe20000000000 */
[--C-:B--2---:R-:W-:Y:S01]  /*71a0*/  IMAD R54, R45, 0xc0, R4.reuse ;  /* 0x000000c02d367824 */ /* 0x104fe200078e0204 */
[----:B------:R-:W-:Y:S01]  /*71b0*/  SEL R21, R114, R115, P0 ;  /* 0x0000007372157207 */ /* 0x000fe20000000000 */
[----:B------:R-:W-:Y:S01]  /*71c0*/  IMAD R9, R9, 0x8, R4 ;  /* 0x0000000809097824 */ /* 0x000fe200078e0204 */
[----:B------:R-:W-:-:S02]  /*71d0*/  SEL R77, R47, R24, P0 ;  /* 0x000000182f4d7207 */ /* 0x000fc40000000000 */
[----:B------:R-:W-:Y:S01]  /*71e0*/  SEL R47, R24, R47, P0 ;  /* 0x0000002f182f7207 */ /* 0x000fe20000000000 */
[----:B------:R-:W-:Y:S01]  /*71f0*/  IMAD R45, R45, 0xc0, R9 ;  /* 0x000000c02d2d7824 */ /* 0x000fe200078e0209 */
[----:B------:R-:W-:Y:S02]  /*7200*/  SEL R59, R18, R11, P0 ;  /* 0x0000000b123b7207 */ /* 0x000fe40000000000 */
[----:B------:R-:W-:Y:S01]  /*7210*/  SEL R18, R11, R18, P0 ;  /* 0x000000120b127207 */ /* 0x000fe20000000000 */
[----:B0-----:R-:W-:Y:S01]  /*7220*/  @P2 IMAD.HI.U32 R76, R45, R76, RZ ;  /* 0x0000004c2d4c2227 */ /* 0x001fe200078e00ff */
[----:B------:R-:W-:Y:S02]  /*7230*/  SEL R69, R94, R95, P0 ;  /* 0x0000005f5e457207 */ /* 0x000fe40000000000 */
[----:B------:R-:W-:Y:S02]  /*7240*/  SEL R73, R51, R28, P0 ;  /* 0x0000001c33497207 */ /* 0x000fe40000000000 */
[----:B------:R-:W-:-:S02]  /*7250*/  SEL R51, R28, R51, P0 ;  /* 0x000000331c337207 */ /* 0x000fc40000000000 */
[----:B------:R-:W-:Y:S02]  /*7260*/  SEL R79, R17, R22, P0 ;  /* 0x00000016114f7207 */ /* 0x000fe40000000000 */
[----:B------:R-:W-:Y:S02]  /*7270*/  SEL R67, R102, R103, P0 ;  /* 0x0000006766437207 */ /* 0x000fe40000000000 */
[----:B------:R-:W-:Y:S02]  /*7280*/  LOP3.LUT R7, R10, 0x7ffffffc, RZ, 0xc0, !PT ;  /* 0x7ffffffc0a077812 */ /* 0x000fe400078ec0ff */
[----:B------:R-:W-:Y:S02]  /*7290*/  SEL R17, R22, R17, P0 ;  /* 0x0000001116117207 */ /* 0x000fe40000000000 */
[----:B------:R-:W-:Y:S02]  /*72a0*/  SEL R29, R90, R91, P0 ;  /* 0x0000005b5a1d7207 */ /* 0x000fe40000000000 */
[----:B------:R-:W-:-:S02]  /*72b0*/  SEL R11, R106, R107, P0 ;  /* 0x0000006b6a0b7207 */ /* 0x000fc40000000000 */
[----:B------:R-:W-:Y:S02]  /*72c0*/  SEL R63, R110, R111, P0 ;  /* 0x0000006f6e3f7207 */ /* 0x000fe40000000000 */
[----:B------:R-:W-:Y:S02]  /*72d0*/  SEL R41, R118, R119, P0 ;  /* 0x0000007776297207 */ /* 0x000fe40000000000 */
[----:B------:R-:W-:Y:S02]  /*72e0*/  SEL R37, R122, R123, P0 ;  /* 0x0000007b7a257207 */ /* 0x000fe40000000000 */
        /* <DEDUP_REMOVED lines=13> */
[C---:B------:R-:W-:Y:S01]  /*73c0*/  LOP3.LUT P1, RZ, R40.reuse, 0x3, RZ, 0xc0, !PT ;  /* 0x0000000328ff7812 */ /* 0x040fe2000782c0ff */
[----:B------:R-:W-:Y:S01]  /*73d0*/  IMAD.IADD R40, R40, 0x1, -R7 ;  /* 0x0000000128287824 */ /* 0x000fe200078e0a07 */
[----:B----4-:R-:W-:Y:S01]  /*73e0*/  LOP3.LUT R44, R12, 0x2, RZ, 0x3c, !PT ;  /* 0x000000020c2c7812 */ /* 0x010fe200078e3cff */
[----:B------:R-:W-:Y:S04]  /*73f0*/  SHFL.IDX PT, R60, R33, R12, 0x1c1f ;  /* 0x001c1f0c213c7589 */ /* 0x000fe800000e0000 */
[----:B------:R-:W0:Y:S04]  /*7400*/  SHFL.IDX PT, R61, R61, R44, 0x1c1f ;  /* 0x001c1f2c3d3d7589 */ /* 0x000e2800000e0000 */
[----:B------:R2:W-:Y:S04]  /*7410*/  SHFL.IDX PT, R24, R31, R12, 0x1c1f ;  /* 0x001c1f0c1f187589 */ /* 0x0005e800000e0000 */
[----:B------:R-:W-:Y:S04]  /*7420*/  SHFL.IDX PT, R9, R21, R12, 0x1c1f ;  /* 0x001c1f0c15097589 */ /* 0x000fe800000e0000 */
[----:B------:R-:W-:Y:S01]  /*7430*/  SHFL.IDX PT, R20, R81, R12, 0x1c1f ;  /* 0x001c1f0c51147589 */ /* 0x000fe200000e0000 */
[----:B--2---:R-:W2:Y:S03]  /*7440*/  LDC.64 R30, c[0x0][0xbd8] ;  /* 0x0002f600ff1e7b82 */ /* 0x004ea60000000a00 */
[----:B------:R0:W-:Y:S04]  /*7450*/  SHFL.IDX PT, R21, R3, R44, 0x1c1f ;  /* 0x001c1f2c03157589 */ /* 0x0001e800000e0000 */
[----:B------:R-:W-:Y:S04]  /*7460*/  SHFL.IDX PT, R19, R83, R12, 0x1c1f ;  /* 0x001c1f0c53137589 */ /* 0x000fe800000e0000 */
[----:B------:R-:W4:Y:S01]  /*7470*/  SHFL.IDX PT, R62, R13, R44, 0x1c1f ;  /* 0x001c1f2c0d3e7589 */ /* 0x000f2200000e0000 */
[----:B0-----:R-:W-:-:S03]  /*7480*/  SEL R3, R61, R60, P0 ;  /* 0x0000003c3d037207 */ /* 0x001fc60000000000 */
[----:B------:R-:W-:Y:S04]  /*7490*/  SHFL.IDX PT, R57, R57, R12, 0x1c1f ;  /* 0x001c1f0c39397589 */ /* 0x000fe800000e0000 */
[----:B------:R0:W5:Y:S04]  /*74a0*/  SHFL.IDX PT, R66, R5, R44, 0x1c1f ;  /* 0x001c1f2c05427589 */ /* 0x00016800000e0000 */
[----:B------:R-:W-:Y:S04]  /*74b0*/  SHFL.IDX PT, R59, R59, R12, 0x1c1f ;  /* 0x001c1f0c3b3b7589 */ /* 0x000fe800000e0000 */
[----:B------:R5:W-:Y:S01]  /*74c0*/  SHFL.IDX PT, R68, R18, R44, 0x1c1f ;  /* 0x001c1f2c12447589 */ /* 0x000be200000e0000 */
[----:B0-----:R-:W-:-:S03]  /*74d0*/  SEL R5, R60, R61, P0 ;  /* 0x0000003d3c057207 */ /* 0x001fc60000000000 */
[----:B------:R-:W-:Y:S01]  /*74e0*/  SHFL.IDX PT, R55, R55, R12, 0x1c1f ;  /* 0x001c1f0c37377589 */ /* 0x000fe200000e0000 */
[----:B------:R-:W0:Y:S03]  /*74f0*/  LDC.64 R60, c[0x0][0xb40] ;  /* 0x0002d000ff3c7b82 */ /* 0x000e260000000a00 */
[----:B------:R-:W3:Y:S01]  /*7500*/  SHFL.IDX PT, R64, R15, R44, 0x1c1f ;  /* 0x001c1f2c0f407589 */ /* 0x000ee200000e0000 */
[----:B----4-:R-:W-:-:S03]  /*7510*/  SEL R13, R19, R62, P0 ;  /* 0x0000003e130d7207 */ /* 0x010fc60000000000 */
[----:B------:R4:W-:Y:S04]  /*7520*/  SHFL.IDX PT, R28, R69, R12, 0x1c1f ;  /* 0x001c1f0c451c7589 */ /* 0x0009e800000e0000 */
[----:B------:R-:W-:Y:S01]  /*7530*/  SHFL.IDX PT, R16, R67, R12, 0x1c1f ;  /* 0x001c1f0c43107589 */ /* 0x000fe200000e0000 */
[----:B-----5:R-:W-:-:S03]  /*7540*/  SEL R18, R57, R66, P0 ;  /* 0x0000004239127207 */ /* 0x020fc60000000000 */
[----:B------:R-:W-:Y:S01]  /*7550*/  SHFL.IDX PT, R8, R41, R12, 0x1c1f ;  /* 0x001c1f0c29087589 */ /* 0x000fe200000e0000 */
[----:B----4-:R-:W4:Y:S03]  /*7560*/  @P2 LDC R69, c[0x0][0xbf0] ;  /* 0x0002fc00ff452b82 */ /* 0x010f260000000800 */
[----:B------:R-:W-:Y:S04]  /*7570*/  SHFL.IDX PT, R7, R37, R12, 0x1c1f ;  /* 0x001c1f0c25077589 */ /* 0x000fe800000e0000 */
[----:B------:R-:W-:Y:S01]  /*7580*/  SHFL.IDX PT, R4, R39, R12, 0x1c1f ;  /* 0x001c1f0c27047589 */ /* 0x000fe200000e0000 */
[----:B0-----:R-:W-:-:S03]  /*7590*/  IMAD.WIDE.U32 R34, R60, UR43, R34 ;  /* 0x0000002b3c227c25 */ /* 0x001fc6000f8e0022 */
[----:B------:R-:W-:Y:S01]  /*75a0*/  SHFL.IDX PT, R6, R25, R12, 0x1c1f ;  /* 0x001c1f0c19067589 */ /* 0x000fe200000e0000 */
[----:B---3--:R-:W-:-:S03]  /*75b0*/  SEL R15, R64, R55, P0 ;  /* 0x00000037400f7207 */ /* 0x008fc60000000000 */
[----:B------:R-:W-:Y:S04]  /*75c0*/  SHFL.IDX PT, R67, R17, R44, 0x1c1f ;  /* 0x001c1f2c11437589 */ /* 0x000fe800000e0000 */
[----:B------:R0:W-:Y:S04]  /*75d0*/  SHFL.IDX PT, R70, R14, R44, 0x1c1f ;  /* 0x001c1f2c0e467589 */ /* 0x0001e800000e0000 */
[----:B------:R-:W-:Y:S04]  /*75e0*/  SHFL.IDX PT, R58, R58, R44, 0x1c1f ;  /* 0x001c1f2c3a3a7589 */ /* 0x000fe800000e0000 */
[----:B------:R-:W-:Y:S01]  /*75f0*/  SHFL.IDX PT, R50, R75, R44, 0x1c1f ;  /* 0x001c1f2c4b327589 */ /* 0x000fe200000e0000 */
[----:B0-----:R-:W-:-:S03]  /*7600*/  SEL R14, R66, R57, P0 ;  /* 0x00000039420e7207 */ /* 0x001fc60000000000 */
[----:B------:R-:W-:Y:S01]  /*7610*/  SHFL.IDX PT, R47, R47, R44, 0x1c1f ;  /* 0x001c1f2c2f2f7589 */ /* 0x000fe200000e0000 */
[----:B------:R-:W-:-:S03]  /*7620*/  IADD3 R57, RZ, -UR36, RZ ;  /* 0x80000024ff397c10 */ /* 0x000fc6000fffe0ff */
[----:B------:R0:W-:Y:S04]  /*7630*/  SHFL.IDX PT, R56, R71, R44, 0x1c1f ;  /* 0x001c1f2c47387589 */ /* 0x0001e800000e0000 */
[----:B------:R-:W-:Y:S04]  /*7640*/  SHFL.IDX PT, R51, R51, R44, 0x1c1f ;  /* 0x001c1f2c33337589 */ /* 0x000fe800000e0000 */
[----:B------:R-:W-:Y:S01]  /*7650*/  SHFL.IDX PT, R41, R95, R44, 0x1c1f ;  /* 0x001c1f2c5f297589 */ /* 0x000fe200000e0000 */
[----:B0-----:R-:W0:Y:S03]  /*7660*/  @P2 LDC R71, c[0x0][0xbf0] ;  /* 0x0002fc00ff472b82 */ /* 0x001e260000000800 */
[----:B------:R-:W-:Y:S04]  /*7670*/  SHFL.IDX PT, R38, R91, R44, 0x1c1f ;  /* 0x001c1f2c5b267589 */ /* 0x000fe800000e0000 */
        /* <DEDUP_REMOVED lines=8> */
[----:B------:R2:W-:Y:S04]  /*7700*/  SHFL.IDX PT, R23, R23, R44, 0x1c1f ;  /* 0x001c1f2c17177589 */ /* 0x0005e800000e0000 */
[----:B------:R-:W3:Y:S04]  /*7710*/  SHFL.IDX PT, R65, R65, R12, 0x1c1f ;  /* 0x001c1f0c41417589 */ /* 0x000ee800000e0000 */
[----:B------:R-:W5:Y:S01]  /*7720*/  SHFL.IDX PT, R42, R79, R12, 0x1c1f ;  /* 0x001c1f0c4f2a7589 */ /* 0x000f6200000e0000 */
[----:B--2---:R-:W-:-:S03]  /*7730*/  IMAD R44, R30, UR46, RZ ;  /* 0x0000002e1e2c7c24 */ /* 0x004fc6000f8e02ff */
[----:B------:R-:W-:Y:S01]  /*7740*/  SHFL.IDX PT, R43, R43, R12, 0x1c1f ;  /* 0x001c1f0c2b2b7589 */ /* 0x000fe200000e0000 */
[----:B------:R-:W-:-:S03]  /*7750*/  IMAD R31, R31, UR43, R44 ;  /* 0x0000002b1f1f7c24 */ /* 0x000fc6000f8e022c */
[----:B------:R-:W2:Y:S01]  /*7760*/  SHFL.IDX PT, R48, R77, R12, 0x1c1f ;  /* 0x001c1f0c4d307589 */ /* 0x000ea200000e0000 */
[----:B-1----:R-:W-:-:S03]  /*7770*/  @P2 IMAD.HI.U32 R44, R45, R72, RZ ;  /* 0x000000482d2c2227 */ /* 0x002fc600078e00ff */
[----:B------:R-:W1:Y:S04]  /*7780*/  SHFL.IDX PT, R49, R49, R12, 0x1c1f ;  /* 0x001c1f0c31317589 */ /* 0x000e6800000e0000 */
[----:B------:R-:W1:Y:S04]  /*7790*/  SHFL.IDX PT, R52, R73, R12, 0x1c1f ;  /* 0x001c1f0c49347589 */ /* 0x000e6800000e0000 */
[----:B------:R-:W1:Y:S04]  /*77a0*/  SHFL.IDX PT, R53, R53, R12, 0x1c1f ;  /* 0x001c1f0c35357589 */ /* 0x000e6800000e0000 */
[----:B------:R-:W-:Y:S04]  /*77b0*/  SHFL.IDX PT, R29, R29, R12, 0x1c1f ;  /* 0x001c1f0c1d1d7589 */ /* 0x000fe800000e0000 */
[----:B------:R-:W-:Y:S04]  /*77c0*/  SHFL.IDX PT, R11, R11, R12, 0x1c1f ;  /* 0x001c1f0c0b0b7589 */ /* 0x000fe800000e0000 */
[----:B------:R4:W-:Y:S02]  /*77d0*/  SHFL.IDX PT, R10, R63, R12, 0x1c1f ;  /* 0x001c1f0c3f0a7589 */ /* 0x0009e400000e0000 */
[----:B----4-:R-:W-:-:S02]  /*77e0*/  SEL R12, R20, R21, P0 ;  /* 0x00000015140c7207 */ /* 0x010fc40000000000 */
[----:B------:R-:W-:Y:S02]  /*77f0*/  SEL R20, R21, R20, P0 ;  /* 0x0000001415147207 */ /* 0x000fe40000000000 */
[----:B------:R-:W-:Y:S01]  /*7800*/  SEL R21, R62, R19, P0 ;  /* 0x000000133e157207 */ /* 0x000fe20000000000 */
[----:B------:R-:W-:Y:S01]  /*7810*/  IMAD.WIDE.U32 R62, R30, UR43, R26 ;  /* 0x0000002b1e3e7c25 */ /* 0x000fe2000f8e001a */
[----:B------:R-:W-:Y:S02]  /*7820*/  SEL R27, R59, R68, P0 ;  /* 0x000000443b1b7207 */ /* 0x000fe40000000000 */
[----:B------:R-:W-:Y:S01]  /*7830*/  SEL R19, R55, R64, P0 ;  /* 0x0000004037137207 */ /* 0x000fe20000000000 */
[----:B------:R-:W-:Y:S01]  /*7840*/  IMAD.IADD R63, R63, 0x1, R31 ;  /* 0x000000013f3f7824 */ /* 0x000fe200078e021f */
[----:B------:R-:W-:Y:S01]  /*7850*/  SEL R31, R68, R59, P0 ;  /* 0x0000003b441f7207 */ /* 0x000fe20000000000 */
[----:B------:R-:W-:Y:S01]  /*7860*/  IMAD R59, R74, R57, UR4 ;  /* 0x000000044a3b7e24 */ /* 0x000fe2000f8e0239 */
[----:B------:R-:W-:Y:S01]  /*7870*/  ULDC.64 UR4, c[0x0][0xbe0] ;  /* 0x0002f80000047ab9 */ /* 0x000fe20000000a00 */
[----:B------:R-:W-:Y:S01]  /*7880*/  IMAD R64, R60, UR46, RZ ;  /* 0x0000002e3c407c24 */ /* 0x000fe2000f8e02ff */
[----:B---3--:R-:W-:Y:S01]  /*7890*/  SEL R26, R65, R70, P0 ;  /* 0x00000046411a7207 */ /* 0x008fe20000000000 */
[----:B------:R-:W-:Y:S01]  /*78a0*/  IMAD.MOV.U32 R55, RZ, RZ, R45 ;  /* 0x000000ffff377224 */ /* 0x000fe200078e002d */
[----:B------:R-:W-:Y:S01]  /*78b0*/  @P2 SHF.R.U32.HI R55, RZ, R69, R44 ;  /* 0x00000045ff372219 */ /* 0x000fe2000001162c */
[----:B------:R-:W-:Y:S01]  /*78c0*/  IMAD R61, R61, UR43, R64 ;  /* 0x0000002b3d3d7c24 */ /* 0x000fe2000f8e0240 */
[----:B------:R-:W-:Y:S01]  /*78d0*/  SHF.R.S32.HI R44, RZ, 0x1f, R59 ;  /* 0x0000001fff2c7819 */ /* 0x000fe2000001143b */
[----:B------:R-:W-:Y:S01]  /*78e0*/  IMAD.MOV.U32 R60, RZ, RZ, R34 ;  /* 0x000000ffff3c7224 */ /* 0x000fe200078e0022 */
[----:B------:R-:W-:Y:S01]  /*78f0*/  SEL R30, R70, R65, P0 ;  /* 0x00000041461e7207 */ /* 0x000fe20000000000 */
[----:B------:R-:W-:-:S02]  /*7900*/  IMAD.IADD R61, R35, 0x1, R61 ;  /* 0x00000001233d7824 */ /* 0x000fc400078e023d */
[C---:B------:R-:W-:Y:S02]  /*7910*/  IMAD R35, R44.reuse, UR4, RZ ;  /* 0x000000042c237c24 */ /* 0x040fe4000f8e02ff */
[----:B------:R-:W-:Y:S01]  /*7920*/  IMAD.MOV.U32 R57, RZ, RZ, R45 ;  /* 0x000000ffff397224 */ /* 0x000fe200078e002d */
[----:B0-----:R-:W-:Y:S01]  /*7930*/  @P2 SHF.R.U32.HI R57, RZ, R71, R76 ;  /* 0x00000047ff392219 */ /* 0x001fe2000001164c */
[C---:B------:R-:W-:Y:S02]  /*7940*/  IMAD R64, R59.reuse, UR5, R35 ;  /* 0x000000053b407c24 */ /* 0x040fe4000f8e0223 */
[----:B------:R-:W-:Y:S02]  /*7950*/  IMAD R44, R44, UR6, RZ ;  /* 0x000000062c2c7c24 */ /* 0x000fe4000f8e02ff */
[----:B------:R-:W-:Y:S01]  /*7960*/  IMAD.WIDE.U32 R34, R59, UR4, R62 ;  /* 0x000000043b227c25 */ /* 0x000fe2000f8e003e */
[----:B------:R-:W-:-:S03]  /*7970*/  ULDC.64 UR4, c[0x0][0xb30] ;  /* 0x0002cc0000047ab9 */ /* 0x000fc60000000a00 */
[----:B------:R-:W-:Y:S01]  /*7980*/  IMAD R63, R59, UR7, R44 ;  /* 0x000000073b3f7c24 */ /* 0x000fe2000f8e022c */
[----:B------:R-:W-:Y:S01]  /*7990*/  IADD3 R34, P2, R55, R34, RZ ;  /* 0x0000002237227210 */ /* 0x000fe20007f5e0ff */
[----:B------:R-:W-:Y:S01]  /*79a0*/  IMAD.WIDE.U32 R60, R59, UR6, R60 ;  /* 0x000000063b3c7c25 */ /* 0x000fe2000f8e003c */
[----:B------:R-:W-:Y:S01]  /*79b0*/  SHF.R.S32.HI R59, RZ, 0x1f, R55 ;  /* 0x0000001fff3b7819 */ /* 0x000fe20000011437 */
[----:B------:R-:W-:Y:S01]  /*79c0*/  ULDC.64 UR6, c[0x0][0xbc8] ;  /* 0x0002f20000067ab9 */ /* 0x000fe20000000a00 */
[----:B------:R-:W-:Y:S01]  /*79d0*/  SHF.R.S32.HI R44, RZ, 0x1f, R57 ;  /* 0x0000001fff2c7819 */ /* 0x000fe20000011439 */
[----:B------:R-:W-:Y:S01]  /*79e0*/  IMAD.MOV R55, RZ, RZ, -R55 ;  /* 0x000000ffff377224 */ /* 0x000fe200078e0a37 */
[----:B------:R-:W-:Y:S01]  /*79f0*/  IADD3.X R35, R59, R35, R64, P2, !PT ;  /* 0x000000233b237210 */ /* 0x000fe200017fe440 */
[----:B------:R-:W-:Y:S02]  /*7a00*/  IMAD.MOV R62, RZ, RZ, -R57 ;  /* 0x000000ffff3e7224 */ /* 0x000fe400078e0a39 */
[----:B------:R-:W-:-:S02]  /*7a10*/  IMAD R44, R44, UR4, RZ ;  /* 0x000000042c2c7c24 */ /* 0x000fc4000f8e02ff */
[C---:B------:R-:W-:Y:S02]  /*7a20*/  IMAD R55, R46.reuse, R55, R45 ;  /* 0x000000372e377224 */ /* 0x040fe400078e022d */
[----:B------:R-:W-:Y:S02]  /*7a30*/  IMAD.IADD R61, R61, 0x1, R63 ;  /* 0x000000013d3d7824 */ /* 0x000fe400078e023f */
[----:B------:R-:W-:Y:S02]  /*7a40*/  IMAD R59, R46, R62, R45 ;  /* 0x0000003e2e3b7224 */ /* 0x000fe400078e022d */
[C---:B------:R-:W-:Y:S01]  /*7a50*/  IMAD R63, R57.reuse, UR5, R44 ;  /* 0x00000005393f7c24 */ /* 0x040fe2000f8e022c */
[----:B------:R-:W-:Y:S01]  /*7a60*/  SHF.R.S32.HI R44, RZ, 0x1f, R55 ;  /* 0x0000001fff2c7819 */ /* 0x000fe20000011437 */
[----:B------:R-:W-:Y:S01]  /*7a70*/  IMAD.WIDE.U32 R60, R57, UR4, R60 ;  /* 0x00000004393c7c25 */ /* 0x000fe2000f8e003c */
[----:B------:R-:W-:Y:S01]  /*7a80*/  SHF.R.S32.HI R45, RZ, 0x1f, R59 ;  /* 0x0000001fff2d7819 */ /* 0x000fe2000001143b */
[----:B------:R-:W0:Y:S01]  /*7a90*/  S2UR UR5, SR_CgaCtaId ;  /* 0x00000000000579c3 */ /* 0x000e220000008800 */
[----:B------:R-:W-:Y:S01]  /*7aa0*/  UMOV UR4, 0x400 ;  /* 0x0000040000047882 */ /* 0x000fe20000000000 */
[----:B------:R-:W-:-:S02]  /*7ab0*/  IMAD R44, R44, UR6, RZ ;  /* 0x000000062c2c7c24 */ /* 0x000fc4000f8e02ff */
[----:B------:R-:W-:Y:S02]  /*7ac0*/  IMAD R62, R45, UR8, RZ ;  /* 0x000000082d3e7c24 */ /* 0x000fe4000f8e02ff */
[----:B------:R-:W-:Y:S02]  /*7ad0*/  IMAD R57, R55, UR7, R44 ;  /* 0x0000000737397c24 */ /* 0x000fe4000f8e022c */
[----:B------:R-:W-:Y:S02]  /*7ae0*/  IMAD.IADD R61, R61, 0x1, R63 ;  /* 0x000000013d3d7824 */ /* 0x000fe400078e023f */
[----:B------:R-:W-:Y:S01]  /*7af0*/  IMAD.WIDE.U32 R44, R55, UR6, R34 ;  /* 0x00000006372c7c25 */ /* 0x000fe2000f8e0022 */
[----:B------:R-:W-:Y:S01]  /*7b00*/  ULDC.64 UR6, c[0x0][0xba8] ;  /* 0x0002ea0000067ab9 */ /* 0x000fe20000000a00 */
[----:B-----5:R-:W-:Y:S02]  /*7b10*/  SEL R34, R42, R67, P0 ;  /* 0x000000432a227207 */ /* 0x020fe40000000000 */
[C---:B------:R-:W-:Y:S01]  /*7b20*/  IMAD R35, R59.reuse, UR9, R62 ;  /* 0x000000093b237c24 */ /* 0x040fe2000f8e023e */
[----:B------:R-:W-:Y:S01]  /*7b30*/  LEA R55, P2, R44, UR6, 0x2 ;  /* 0x000000062c377c11 */ /* 0x000fe2000f8410ff */
[----:B------:R-:W-:Y:S01]  /*7b40*/  IMAD.WIDE.U32 R60, R59, UR8, R60 ;  /* 0x000000083b3c7c25 */ /* 0x000fe2000f8e003c */
[----:B------:R-:W-:Y:S01]  /*7b50*/  ULDC.64 UR8, c[0x0][0xb00] ;  /* 0x0002c00000087ab9 */ /* 0x000fe20000000a00 */
[----:B------:R-:W-:Y:S01]  /*7b60*/  ULDC UR6, c[0x0][0xa88] ;  /* 0x0002a20000067ab9 */ /* 0x000fe20000000800 */
[----:B------:R-:W-:Y:S01]  /*7b70*/  SEL R42, R67, R42, P0 ;  /* 0x0000002a432a7207 */ /* 0x000fe20000000000 */
[----:B------:R-:W-:Y:S01]  /*7b80*/  IMAD.IADD R45, R45, 0x1, R57 ;  /* 0x000000012d2d7824 */ /* 0x000fe200078e0239 */
[----:B------:R-:W-:Y:S01]  /*7b90*/  IADD3 R35, R61, R35, RZ ;  /* 0x000000233d237210 */ /* 0x000fe20007ffe0ff */
[----:B------:R-:W-:Y:S01]  /*7ba0*/  SHFL.IDX PT, R62, R55, 0x1, 0x1c1f ;  /* 0x003c1f00373e7f89 */ /* 0x000fe200000e0000 */
[----:B------:R-:W-:Y:S01]  /*7bb0*/  LEA R66, P3, R60, UR8, 0x2 ;  /* 0x000000083c427c11 */ /* 0x000fe2000f8610ff */
[----:B0-----:R-:W-:Y:S01]  /*7bc0*/  ULEA UR4, UR5, UR4, 0x18 ;  /* 0x0000000405047291 */ /* 0x001fe2000f8ec03f */
[----:B------:R-:W-:Y:S01]  /*7bd0*/  LEA.HI.X R57, R44, UR7, R45, 0x2, P2 ;  /* 0x000000072c397c11 */ /* 0x000fe200090f142d */
[----:B------:R-:W-:Y:S01]  /*7be0*/  IMAD R65, R46, UR6, RZ ;  /* 0x000000062e417c24 */ /* 0x000fe2000f8e02ff */
[----:B------:R-:W-:Y:S01]  /*7bf0*/  LEA.HI.X R68, R60, UR9, R35, 0x2, P3 ;  /* 0x000000093c447c11 */ /* 0x000fe200098f1423 */
[C---:B------:R-:W-:Y:S01]  /*7c00*/  VIADD R64, R54.reuse, 0x8 ;  /* 0x0000000836407836 */ /* 0x040fe20000000000 */
[----:B------:R0:W-:Y:S01]  /*7c10*/  SHFL.IDX PT, R60, R55, RZ, 0x1c1f ;  /* 0x001c1fff373c7589 */ /* 0x0001e200000e0000 */
[----:B------:R-:W-:Y:S01]  /*7c20*/  UIADD3 UR4, UR4, 0x17020, URZ ;  /* 0x0001702004047890 */ /* 0x000fe2000fffe03f */
[----:B------:R-:W-:-:S02]  /*7c30*/  ISETP.GE.OR P2, PT, R54, R65, P1 ;  /* 0x000000413600720c */ /* 0x000fc40000f46670 */
[----:B------:R-:W3:Y:S01]  /*7c40*/  SHFL.IDX PT, R61, R57, RZ, 0x1c1f ;  /* 0x001c1fff393d7589 */ /* 0x000ee200000e0000 */
[-C--:B------:R-:W-:Y:S01]  /*7c50*/  ISETP.GE.OR P1, PT, R64, R65.reuse, P1 ;  /* 0x000000414000720c */ /* 0x080fe20000f26670 */
[----:B------:R-:W-:Y:S01]  /*7c60*/  UPRMT UR4, URZ, 0x654, UR4 ;  /* 0x000006543f047896 */ /* 0x000fe20008000004 */
[----:B------:R-:W-:Y:S01]  /*7c70*/  ISETP.GE.AND P3, PT, R54, R65, PT ;  /* 0x000000413600720c */ /* 0x000fe20003f66270 */
[----:B------:R-:W4:Y:S01]  /*7c80*/  SHFL.IDX PT, R63, R57, 0x1, 0x1c1f ;  /* 0x003c1f00393f7f89 */ /* 0x000f2200000e0000 */
[----:B--2---:R-:W-:Y:S01]  /*7c90*/  SEL R46, R48, R47, P0 ;  /* 0x0000002f302e7207 */ /* 0x004fe20000000000 */
[----:B0-----:R-:W-:Y:S01]  /*7ca0*/  IMAD.SHL.U32 R55, R40, 0x2, RZ ;  /* 0x0000000228377824 */ /* 0x001fe200078e00ff */
[----:B------:R-:W-:Y:S01]  /*7cb0*/  SEL R48, R47, R48, P0 ;  /* 0x000000302f307207 */ /* 0x000fe20000000000 */
[----:B------:R0:W2:Y:S01]  /*7cc0*/  SHFL.IDX PT, R44, R66, RZ, 0x1c1f ;  /* 0x001c1fff422c7589 */ /* 0x0000a200000e0000 */
[----:B-1----:R-:W-:Y:S02]  /*7cd0*/  SEL R47, R49, R50, P0 ;  /* 0x00000032312f7207 */ /* 0x002fe40000000000 */
[----:B------:R-:W-:Y:S01]  /*7ce0*/  SYNCS.ARRIVE.TRANS64.RED.A1T0 RZ, [UR4], RZ ;  /* 0x000000ffffff79a7 */ /* 0x000fe20008100404 */
[----:B------:R-:W-:Y:S01]  /*7cf0*/  SEL R49, R50, R49, P0 ;  /* 0x0000003132317207 */ /* 0x000fe20000000000 */
[----:B------:R0:W1:Y:S01]  /*7d00*/  SHFL.IDX PT, R45, R68, RZ, 0x1c1f ;  /* 0x001c1fff442d7589 */ /* 0x00006200000e0000 */
[----:B------:R-:W-:-:S02]  /*7d10*/  SEL R50, R52, R51, P0 ;  /* 0x0000003334327207 */ /* 0x000fc40000000000 */
[----:B------:R-:W-:Y:S02]  /*7d20*/  SEL R52, R51, R52, P0 ;  /* 0x0000003433347207 */ /* 0x000fe40000000000 */
[----:B------:R-:W-:Y:S02]  /*7d30*/  SEL R35, R43, R58, P0 ;  /* 0x0000003a2b237207 */ /* 0x000fe40000000000 */
[----:B------:R-:W-:Y:S02]  /*7d40*/  SEL R51, R53, R56, P0 ;  /* 0x0000003835337207 */ /* 0x000fe40000000000 */
[----:B------:R-:W-:Y:S01]  /*7d50*/  SEL R43, R58, R43, P0 ;  /* 0x0000002b3a2b7207 */ /* 0x000fe20000000000 */
[----:B---3--:R0:W-:Y:S01]  /*7d60*/  @!P2 ST.E desc[UR44][R60.64], R2 ;  /* 0x000000023c00a985 */ /* 0x0081e2000c10192c */
[----:B------:R-:W-:-:S03]  /*7d70*/  SEL R53, R56, R53, P0 ;  /* 0x0000003538357207 */ /* 0x000fc60000000000 */
[----:B----4-:R0:W-:Y:S01]  /*7d80*/  @!P1 ST.E desc[UR44][R62.64], R0 ;  /* 0x000000003e009985 */ /* 0x0101e2000c10192c */
[----:B------:R-:W-:Y:S05]  /*7d90*/  @P3 BRA `(.L_x_37) ;  /* 0x0000000400183947 */ /* 0x000fea0003800000 */
[C---:B0-----:R-:W-:Y:S01]  /*7da0*/  VIADD R0, R55.reuse, 0x8 ;  /* 0x0000000837007836 */ /* 0x041fe20000000000 */
[----:B------:R-:W-:Y:S01]  /*7db0*/  ULDC UR4, c[0x0][0xac8] ;  /* 0x0002b20000047ab9 */ /* 0x000fe20000000800 */
[C---:B------:R-:W-:Y:S01]  /*7dc0*/  VIADD R40, R55.reuse, 0x10 ;  /* 0x0000001037287836 */ /* 0x040fe20000000000 */
[C---:B------:R-:W-:Y:S01]  /*7dd0*/  ISETP.GE.AND P1, PT, R55.reuse, UR4, PT ;  /* 0x0000000437007c0c */ /* 0x040fe2000bf26270 */
[C---:B------:R-:W-:Y:S01]  /*7de0*/  VIADD R54, R55.reuse, 0x18 ;  /* 0x0000001837367836 */ /* 0x040fe20000000000 */
[----:B------:R-:W-:Y:S01]  /*7df0*/  ISETP.GE.AND P2, PT, R0, UR4, PT ;  /* 0x0000000400007c0c */ /* 0x000fe2000bf46270 */
[C---:B------:R-:W-:Y:S01]  /*7e00*/  VIADD R60, R55.reuse, 0x20 ;  /* 0x00000020373c7836 */ /* 0x040fe20000000000 */
[----:B------:R-:W-:Y:S01]  /*7e10*/  ISETP.GE.AND P3, PT, R40, UR4, PT ;  /* 0x0000000428007c0c */ /* 0x000fe2000bf66270 */
[----:B------:R-:W-:Y:S01]  /*7e20*/  VIADD R62, R55, 0x28 ;  /* 0x00000028373e7836 */ /* 0x000fe20000000000 */
[----:B------:R-:W-:Y:S02]  /*7e30*/  ISETP.GE.AND P4, PT, R54, UR4, PT ;  /* 0x0000000436007c0c */ /* 0x000fe4000bf86270 */
[----:B------:R-:W-:-:S02]  /*7e40*/  ISETP.GE.AND P5, PT, R60, UR4, PT ;  /* 0x000000043c007c0c */ /* 0x000fc4000bfa6270 */
[----:B------:R-:W-:-:S03]  /*7e50*/  ISETP.GE.AND P6, PT, R62, UR4, PT ;  /* 0x000000043e007c0c */ /* 0x000fc6000bfc6270 */
[--C-:B-12---:R-:W-:Y:S02]  /*7e60*/  @!P1 IMAD.WIDE R56, R55, 0x4, R44.reuse ;  /* 0x0000000437389825 */ /* 0x106fe400078e022c */
[----:B------:R-:W-:Y:S02]  /*7e70*/  @!P2 LEA.HI R0, R0, R0, RZ, 0x1 ;  /* 0x000000000000a211 */ /* 0x000fe400078f08ff */
[----:B------:R-:W-:Y:S01]  /*7e80*/  @!P3 LEA.HI R40, R40, R40, RZ, 0x1 ;  /* 0x000000282828b211 */ /* 0x000fe200078f08ff */
[----:B------:R0:W-:Y:S01]  /*7e90*/  @!P1 ST.E.64 desc[UR44][R56.64], R12 ;  /* 0x0000000c38009985 */ /* 0x0001e2000c101b2c */
[----:B------:R-:W-:Y:S02]  /*7ea0*/  @!P2 LOP3.LUT R59, R0, 0xfffffffe, RZ, 0xc0, !PT ;  /* 0xfffffffe003ba812 */ /* 0x000fe400078ec0ff */
[----:B------:R-:W-:Y:S02]  /*7eb0*/  @!P4 LEA.HI R54, R54, R54, RZ, 0x1 ;  /* 0x000000363636c211 */ /* 0x000fe400078f08ff */
[----:B------:R-:W-:Y:S01]  /*7ec0*/  @!P3 LOP3.LUT R61, R40, 0xfffffffe, RZ, 0xc0, !PT ;  /* 0xfffffffe283db812 */ /* 0x000fe200078ec0ff */
[----:B------:R-:W-:Y:S01]  /*7ed0*/  @!P2 IMAD.WIDE R58, R59, 0x4, R44 ;  /* 0x000000043b3aa825 */ /* 0x000fe200078e022c */
[----:B------:R-:W-:-:S02]  /*7ee0*/  @!P5 LEA.HI R0, R60, R60, RZ, 0x1 ;  /* 0x0000003c3c00d211 */ /* 0x000fc400078f08ff */
[----:B------:R-:W-:Y:S01]  /*7ef0*/  @!P6 LEA.HI R40, R62, R62, RZ, 0x1 ;  /* 0x0000003e3e28e211 */ /* 0x000fe200078f08ff */
[--C-:B------:R-:W-:Y:S01]  /*7f00*/  @!P3 IMAD.WIDE R60, R61, 0x4, R44.reuse ;  /* 0x000000043d3cb825 */ /* 0x100fe200078e022c */
[----:B------:R-:W-:Y:S01]  /*7f10*/  @!P4 LOP3.LUT R63, R54, 0xfffffffe, RZ, 0xc0, !PT ;  /* 0xfffffffe363fc812 */ /* 0x000fe200078ec0ff */
[----:B------:R1:W-:Y:S01]  /*7f20*/  @!P2 ST.E.64 desc[UR44][R58.64], R20 ;  /* 0x000000143a00a985 */ /* 0x0003e2000c101b2c */
[----:B------:R-:W-:Y:S01]  /*7f30*/  @!P5 LOP3.LUT R67, R0, 0xfffffffe, RZ, 0xc0, !PT ;  /* 0xfffffffe0043d812 */ /* 0x000fe200078ec0ff */
[----:B------:R-:W-:Y:S01]  /*7f40*/  VIADD R0, R55, 0x30 ;  /* 0x0000003037007836 */ /* 0x000fe20000000000 */
[----:B0-----:R-:W-:Y:S01]  /*7f50*/  @!P6 LOP3.LUT R57, R40, 0xfffffffe, RZ, 0xc0, !PT ;  /* 0xfffffffe2839e812 */ /* 0x001fe200078ec0ff */
[--C-:B------:R-:W-:Y:S01]  /*7f60*/  @!P4 IMAD.WIDE R62, R63, 0x4, R44.reuse ;  /* 0x000000043f3ec825 */ /* 0x100fe200078e022c */
[----:B------:R0:W-:Y:S01]  /*7f70*/  @!P3 ST.E.64 desc[UR44][R60.64], R18 ;  /* 0x000000123c00b985 */ /* 0x0001e2000c101b2c */
[C---:B------:R-:W-:Y:S02]  /*7f80*/  IADD3 R56, R55.reuse, 0x48, RZ ;  /* 0x0000004837387810 */ /* 0x040fe40007ffe0ff */
[----:B------:R-:W-:Y:S01]  /*7f90*/  VIADD R40, R55, 0x38 ;  /* 0x0000003837287836 */ /* 0x000fe20000000000 */
[----:B------:R-:W-:Y:S01]  /*7fa0*/  ISETP.GE.AND P1, PT, R0, UR4, PT ;  /* 0x0000000400007c0c */ /* 0x000fe2000bf26270 */
[----:B------:R-:W-:Y:S01]  /*7fb0*/  @!P5 IMAD.WIDE R12, R67, 0x4, R44 ;  /* 0x00000004430cd825 */ /* 0x000fe200078e022c */
[----:B------:R-:W-:Y:S01]  /*7fc0*/  @!P4 ST.E.64 desc[UR44][R62.64], R14 ;  /* 0x0000000e3e00c985 */ /* 0x000fe2000c101b2c */
[----:B------:R-:W-:-:S02]  /*7fd0*/  ISETP.GE.AND P4, PT, R56, UR4, PT ;  /* 0x0000000438007c0c */ /* 0x000fc4000bf86270 */
[----:B------:R-:W-:Y:S01]  /*7fe0*/  VIADD R54, R55, 0x40 ;  /* 0x0000004037367836 */ /* 0x000fe20000000000 */
[----:B------:R-:W-:Y:S01]  /*7ff0*/  ISETP.GE.AND P2, PT, R40, UR4, PT ;  /* 0x0000000428007c0c */ /* 0x000fe2000bf46270 */
[----:B-1----:R-:W-:Y:S01]  /*8000*/  @!P6 IMAD.WIDE R20, R57, 0x4, R44 ;  /* 0x000000043914e825 */ /* 0x002fe200078e022c */
[----:B------:R1:W-:Y:S02]  /*8010*/  @!P5 ST.E.64 desc[UR44][R12.64], R26 ;  /* 0x0000001a0c00d985 */ /* 0x0003e4000c101b2c */
[----:B------:R-:W-:Y:S01]  /*8020*/  ISETP.GE.AND P3, PT, R54, UR4, PT ;  /* 0x0000000436007c0c */ /* 0x000fe2000bf66270 */
[C---:B0-----:R-:W-:Y:S01]  /*8030*/  VIADD R18, R55.reuse, 0x50 ;  /* 0x0000005037127836 */ /* 0x041fe20000000000 */
[----:B------:R0:W-:Y:S01]  /*8040*/  @!P6 ST.E.64 desc[UR44][R20.64], R30 ;  /* 0x0000001e1400e985 */ /* 0x0001e2000c101b2c */
[----:B------:R-:W-:Y:S01]  /*8050*/  VIADD R19, R55, 0x58 ;  /* 0x0000005837137836 */ /* 0x000fe20000000000 */
[----:B------:R-:W-:Y:S02]  /*8060*/  @!P1 LEA.HI R0, R0, R0, RZ, 0x1 ;  /* 0x0000000000009211 */ /* 0x000fe400078f08ff */
[----:B------:R-:W-:-:S02]  /*8070*/  ISETP.GE.AND P5, PT, R18, UR4, PT ;  /* 0x0000000412007c0c */ /* 0x000fc4000bfa6270 */
[----:B------:R-:W-:Y:S02]  /*8080*/  ISETP.GE.AND P6, PT, R19, UR4, PT ;  /* 0x0000000413007c0c */ /* 0x000fe4000bfc6270 */
[----:B------:R-:W-:Y:S02]  /*8090*/  @!P2 LEA.HI R40, R40, R40, RZ, 0x1 ;  /* 0x000000282828a211 */ /* 0x000fe400078f08ff */
[----:B------:R-:W-:Y:S02]  /*80a0*/  @!P4 LEA.HI R56, R56, R56, RZ, 0x1 ;  /* 0x000000383838c211 */ /* 0x000fe400078f08ff */
[----:B------:R-:W-:Y:S02]  /*80b0*/  @!P3 LEA.HI R54, R54, R54, RZ, 0x1 ;  /* 0x000000363636b211 */ /* 0x000fe400078f08ff */
[----:B-1----:R-:W-:Y:S02]  /*80c0*/  @!P1 LOP3.LUT R13, R0, 0xfffffffe, RZ, 0xc0, !PT ;  /* 0xfffffffe000d9812 */ /* 0x002fe400078ec0ff */
[----:B------:R-:W-:-:S02]  /*80d0*/  @!P2 LOP3.LUT R15, R40, 0xfffffffe, RZ, 0xc0, !PT ;  /* 0xfffffffe280fa812 */ /* 0x000fc400078ec0ff */
[----:B------:R-:W-:Y:S02]  /*80e0*/  @!P5 LEA.HI R18, R18, R18, RZ, 0x1 ;  /* 0x000000121212d211 */ /* 0x000fe400078f08ff */
[----:B------:R-:W-:Y:S01]  /*80f0*/  @!P6 LEA.HI R12, R19, R19, RZ, 0x1 ;  /* 0x00000013130ce211 */ /* 0x000fe200078f08ff */
[--C-:B------:R-:W-:Y:S01]  /*8100*/  @!P2 IMAD.WIDE R14, R15, 0x4, R44.reuse ;  /* 0x000000040f0ea825 */ /* 0x100fe200078e022c */
[----:B------:R-:W-:Y:S02]  /*8110*/  @!P3 LOP3.LUT R19, R54, 0xfffffffe, RZ, 0xc0, !PT ;  /* 0xfffffffe3613b812 */ /* 0x000fe400078ec0ff */
[----:B0-----:R-:W-:Y:S02]  /*8120*/  @!P4 LOP3.LUT R21, R56, 0xfffffffe, RZ, 0xc0, !PT ;  /* 0xfffffffe3815c812 */ /* 0x001fe400078ec0ff */
[----:B------:R-:W-:Y:S01]  /*8130*/  @!P5 LOP3.LUT R27, R18, 0xfffffffe, RZ, 0xc0, !PT ;  /* 0xfffffffe121bd812 */ /* 0x000fe200078ec0ff */
[----:B------:R-:W-:Y:S01]  /*8140*/  @!P3 IMAD.WIDE R18, R19, 0x4, R44 ;  /* 0x000000041312b825 */ /* 0x000fe200078e022c */
[----:B------:R-:W-:-:S03]  /*8150*/  @!P6 LOP3.LUT R31, R12, 0xfffffffe, RZ, 0xc0, !PT ;  /* 0xfffffffe0c1fe812 */ /* 0x000fc600078ec0ff */
[----:B------:R-:W-:-:S04]  /*8160*/  @!P1 IMAD.WIDE R12, R13, 0x4, R44 ;  /* 0x000000040d0c9825 */ /* 0x000fc800078e022c */
[--C-:B------:R-:W-:Y:S01]  /*8170*/  @!P4 IMAD.WIDE R20, R21, 0x4, R44.reuse ;  /* 0x000000041514c825 */ /* 0x100fe200078e022c */
[----:B------:R3:W-:Y:S03]  /*8180*/  @!P1 ST.E.64 desc[UR44][R12.64], R34 ;  /* 0x000000220c009985 */ /* 0x0007e6000c101b2c */
[--C-:B------:R-:W-:Y:S01]  /*8190*/  @!P5 IMAD.WIDE R26, R27, 0x4, R44.reuse ;  /* 0x000000041b1ad825 */ /* 0x100fe200078e022c */
[----:B------:R3:W-:Y:S03]  /*81a0*/  @!P2 ST.E.64 desc[UR44][R14.64], R42 ;  /* 0x0000002a0e00a985 */ /* 0x0007e6000c101b2c */
[----:B------:R-:W-:Y:S01]  /*81b0*/  @!P6 IMAD.WIDE R44, R31, 0x4, R44 ;  /* 0x000000041f2ce825 */ /* 0x000fe200078e022c */
[----:B------:R3:W-:Y:S04]  /*81c0*/  @!P3 ST.E.64 desc[UR44][R18.64], R46 ;  /* 0x0000002e1200b985 */ /* 0x0007e8000c101b2c */
[----:B------:R3:W-:Y:S04]  /*81d0*/  @!P4 ST.E.64 desc[UR44][R20.64], R48 ;  /* 0x000000301400c985 */ /* 0x0007e8000c101b2c */
[----:B------:R3:W-:Y:S04]  /*81e0*/  @!P5 ST.E.64 desc[UR44][R26.64], R50 ;  /* 0x000000321a00d985 */ /* 0x0007e8000c101b2c */
[----:B------:R3:W-:Y:S02]  /*81f0*/  @!P6 ST.E.64 desc[UR44][R44.64], R52 ;  /* 0x000000342c00e985 */ /* 0x0007e4000c101b2c */
.L_x_37:
[----:B------:R-:W-:Y:S05]  /*8200*/  BSYNC B0 ;  /* 0x0000000000007941 */ /* 0x000fea0003800000 */
.L_x_36:
[----:B------:R-:W-:Y:S01]  /*8210*/  ISETP.GE.AND P1, PT, R64, R65, PT ;  /* 0x000000414000720c */ /* 0x000fe20003f26270 */
[----:B---3--:R3:W4:Y:S01]  /*8220*/  SHFL.IDX PT, R13, R68, 0x1, 0x1c1f ;  /* 0x003c1f00440d7f89 */ /* 0x00872200000e0000 */
[----:B------:R-:W-:Y:S02]  /*8230*/  SEL R14, R29, R38, P0 ;  /* 0x000000261d0e7207 */ /* 0x000fe40000000000 */
[----:B------:R-:W-:Y:S01]  /*8240*/  SEL R18, R38, R29, P0 ;  /* 0x0000001d26127207 */ /* 0x000fe20000000000 */
[----:B------:R3:W0:Y:S01]  /*8250*/  SHFL.IDX PT, R12, R66, 0x1, 0x1c1f ;  /* 0x003c1f00420c7f89 */ /* 0x00062200000e0000 */
        /* <DEDUP_REMOVED lines=19> */
[----:B0-----:R-:W-:Y:S01]  /*8390*/  SEL R2, R23, R6, P0 ;  /* 0x0000000617027207 */ /* 0x001fe20000000000 */
[----:B---34-:R-:W-:Y:S06]  /*83a0*/  @P1 BRA `(.L_x_10) ;  /* 0x0000003c00541947 */ /* 0x018fec0003800000 */
[C---:B------:R-:W-:Y:S01]  /*83b0*/  VIADD R0, R55.reuse, 0x8 ;  /* 0x0000000837007836 */ /* 0x040fe20000000000 */
        /* <DEDUP_REMOVED lines=8> */
[----:B------:R-:W-:-:S04]  /*8440*/  ISETP.GE.AND P3, PT, R10, UR4, PT ;  /* 0x000000040a007c0c */ /* 0x000fc8000bf66270 */
[----:B------:R-:W-:-:S03]  /*8450*/  ISETP.GE.AND P6, PT, R22, UR4, PT ;  /* 0x0000000416007c0c */ /* 0x000fc6000bfc6270 */
[----:B------:R-:W-:Y:S02]  /*8460*/  @!P0 IMAD.WIDE R6, R55, 0x4, R12 ;  /* 0x0000000437068825 */ /* 0x000fe400078e020c */
[----:B------:R-:W-:-:S03]  /*8470*/  @!P1 LEA.HI R0, R0, R0, RZ, 0x1 ;  /* 0x0000000000009211 */ /* 0x000fc600078f08ff */
[----:B------:R0:W-:Y:S01]  /*8480*/  @!P0 ST.E.64 desc[UR44][R6.64], R14 ;  /* 0x0000000e06008985 */ /* 0x0001e2000c101b2c */
[----:B------:R-:W-:Y:S02]  /*8490*/  @!P1 LOP3.LUT R9, R0, 0xfffffffe, RZ, 0xc0, !PT ;  /* 0xfffffffe00099812 */ /* 0x000fe400078ec0ff */
[----:B------:R-:W-:Y:S02]  /*84a0*/  @!P2 LEA.HI R0, R8, R8, RZ, 0x1 ;  /* 0x000000080800a211 */ /* 0x000fe400078f08ff */
[----:B------:R-:W-:Y:S01]  /*84b0*/  @!P3 LEA.HI R10, R10, R10, RZ, 0x1 ;  /* 0x0000000a0a0ab211 */ /* 0x000fe200078f08ff */
[--C-:B------:R-:W-:Y:S01]  /*84c0*/  @!P1 IMAD.WIDE R8, R9, 0x4, R12.reuse ;  /* 0x0000000409089825 */ /* 0x100fe200078e020c */
[----:B------:R-:W-:Y:S02]  /*84d0*/  @!P2 LOP3.LUT R11, R0, 0xfffffffe, RZ, 0xc0, !PT ;  /* 0xfffffffe000ba812 */ /* 0x000fe400078ec0ff */
[----:B------:R-:W-:Y:S01]  /*84e0*/  @!P3 LOP3.LUT R17, R10, 0xfffffffe, RZ, 0xc0, !PT ;  /* 0xfffffffe0a11b812 */ /* 0x000fe200078ec0ff */
[----:B------:R-:W-:Y:S01]  /*84f0*/  VIADD R0, R55, 0x28 ;  /* 0x0000002837007836 */ /* 0x000fe20000000000 */
[----:B------:R3:W-:Y:S01]  /*8500*/  @!P1 ST.E.64 desc[UR44][R8.64], R18 ;  /* 0x0000001208009985 */ /* 0x0007e2000c101b2c */
[----:B------:R-:W-:Y:S01]  /*8510*/  @!P2 IMAD.WIDE R10, R11, 0x4, R12 ;  /* 0x000000040b0aa825 */ /* 0x000fe200078e020c */
[----:B------:R-:W-:-:S02]  /*8520*/  ISETP.GE.AND P0, PT, R16, UR4, PT ;  /* 0x0000000410007c0c */ /* 0x000fc4000bf06270 */
[----:B------:R-:W-:Y:S01]  /*8530*/  ISETP.GE.AND P1, PT, R0, UR4, PT ;  /* 0x0000000400007c0c */ /* 0x000fe2000bf26270 */
[----:B0-----:R-:W-:Y:S01]  /*8540*/  VIADD R14, R55, 0x30 ;  /* 0x00000030370e7836 */ /* 0x001fe20000000000 */
[----:B------:R0:W-:Y:S01]  /*8550*/  @!P2 ST.E.64 desc[UR44][R10.64], R20 ;  /* 0x000000140a00a985 */ /* 0x0001e2000c101b2c */
[----:B------:R-:W-:Y:S01]  /*8560*/  @!P3 IMAD.WIDE R6, R17, 0x4, R12 ;  /* 0x000000041106b825 */ /* 0x000fe200078e020c */
[----:B------:R-:W-:Y:S02]  /*8570*/  @!P6 LEA.HI R22, R22, R22, RZ, 0x1 ;  /* 0x000000161616e211 */ /* 0x000fe400078f08ff */
[----:B------:R-:W-:Y:S01]  /*8580*/  ISETP.GE.AND P2, PT, R14, UR4, PT ;  /* 0x000000040e007c0c */ /* 0x000fe2000bf46270 */
[C---:B------:R-:W-:Y:S01]  /*8590*/  VIADD R17, R55.reuse, 0x38 ;  /* 0x0000003837117836 */ /* 0x040fe20000000000 */
[----:B------:R4:W-:Y:S01]  /*85a0*/  @!P3 ST.E.64 desc[UR44][R6.64], R26 ;  /* 0x0000001a0600b985 */ /* 0x0009e2000c101b2c */
[C---:B---3--:R-:W-:Y:S01]  /*85b0*/  VIADD R18, R55.reuse, 0x40 ;  /* 0x0000004037127836 */ /* 0x048fe20000000000 */
[C---:B------:R-:W-:Y:S01]  /*85c0*/  IADD3 R19, R55.reuse, 0x48, RZ ;  /* 0x0000004837137810 */ /* 0x040fe20007ffe0ff */
[----:B------:R-:W-:Y:S01]  /*85d0*/  VIADD R55, R55, 0x58 ;  /* 0x0000005837377836 */ /* 0x000fe20000000000 */
[----:B------:R-:W-:-:S02]  /*85e0*/  ISETP.GE.AND P3, PT, R17, UR4, PT ;  /* 0x0000000411007c0c */ /* 0x000fc4000bf66270 */
[----:B------:R-:W-:Y:S02]  /*85f0*/  ISETP.GE.AND P4, PT, R18, UR4, PT ;  /* 0x0000000412007c0c */ /* 0x000fe4000bf86270 */
[----:B------:R-:W-:Y:S02]  /*8600*/  ISETP.GE.AND P5, PT, R19, UR4, PT ;  /* 0x0000000413007c0c */ /* 0x000fe4000bfa6270 */
[----:B------:R-:W-:Y:S02]  /*8610*/  @!P0 LEA.HI R16, R16, R16, RZ, 0x1 ;  /* 0x0000001010108211 */ /* 0x000fe400078f08ff */
[----:B------:R-:W-:Y:S02]  /*8620*/  @!P1 LEA.HI R0, R0, R0, RZ, 0x1 ;  /* 0x0000000000009211 */ /* 0x000fe400078f08ff */
[----:B------:R-:W-:Y:S02]  /*8630*/  @!P2 LEA.HI R14, R14, R14, RZ, 0x1 ;  /* 0x0000000e0e0ea211 */ /* 0x000fe400078f08ff */
[----:B------:R-:W-:-:S02]  /*8640*/  @!P0 LOP3.LUT R9, R16, 0xfffffffe, RZ, 0xc0, !PT ;  /* 0xfffffffe10098812 */ /* 0x000fc400078ec0ff */
[----:B0-----:R-:W-:Y:S02]  /*8650*/  @!P1 LOP3.LUT R11, R0, 0xfffffffe, RZ, 0xc0, !PT ;  /* 0xfffffffe000b9812 */ /* 0x001fe400078ec0ff */
[----:B------:R-:W-:Y:S01]  /*8660*/  @!P2 LOP3.LUT R15, R14, 0xfffffffe, RZ, 0xc0, !PT ;  /* 0xfffffffe0e0fa812 */ /* 0x000fe200078ec0ff */
[--C-:B----4-:R-:W-:Y:S01]  /*8670*/  @!P0 IMAD.WIDE R6, R9, 0x4, R12.reuse ;  /* 0x0000000409068825 */ /* 0x110fe200078e020c */
[----:B------:R-:W-:Y:S02]  /*8680*/  @!P3 LEA.HI R17, R17, R17, RZ, 0x1 ;  /* 0x000000111111b211 */ /* 0x000fe400078f08ff */
[----:B------:R-:W-:Y:S01]  /*8690*/  @!P4 LEA.HI R18, R18, R18, RZ, 0x1 ;  /* 0x000000121212c211 */ /* 0x000fe200078f08ff */
[--C-:B------:R-:W-:Y:S01]  /*86a0*/  @!P1 IMAD.WIDE R8, R11, 0x4, R12.reuse ;  /* 0x000000040b089825 */ /* 0x100fe200078e020c */
[----:B------:R-:W-:Y:S01]  /*86b0*/  @!P5 LEA.HI R19, R19, R19, RZ, 0x1 ;  /* 0x000000131313d211 */ /* 0x000fe200078f08ff */
[----:B------:R0:W-:Y:S01]  /*86c0*/  @!P0 ST.E.64 desc[UR44][R6.64], R28 ;  /* 0x0000001c06008985 */ /* 0x0001e2000c101b2c */
[----:B------:R-:W-:Y:S01]  /*86d0*/  @!P6 LOP3.LUT R21, R22, 0xfffffffe, RZ, 0xc0, !PT ;  /* 0xfffffffe1615e812 */ /* 0x000fe200078ec0ff */
[----:B------:R-:W-:Y:S01]  /*86e0*/  @!P2 IMAD.WIDE R10, R15, 0x4, R12 ;  /* 0x000000040f0aa825 */ /* 0x000fe200078e020c */
[----:B------:R-:W-:Y:S01]  /*86f0*/  @!P3 LOP3.LUT R15, R17, 0xfffffffe, RZ, 0xc0, !PT ;  /* 0xfffffffe110fb812 */ /* 0x000fe200078ec0ff */
[----:B------:R3:W-:Y:S01]  /*8700*/  @!P1 ST.E.64 desc[UR44][R8.64], R36 ;  /* 0x0000002408009985 */ /* 0x0007e2000c101b2c */
[----:B------:R-:W-:-:S02]  /*8710*/  @!P4 LOP3.LUT R17, R18, 0xfffffffe, RZ, 0xc0, !PT ;  /* 0xfffffffe1211c812 */ /* 0x000fc400078ec0ff */
[----:B------:R-:W-:Y:S01]  /*8720*/  @!P5 LOP3.LUT R19, R19, 0xfffffffe, RZ, 0xc0, !PT ;  /* 0xfffffffe1313d812 */ /* 0x000fe200078ec0ff */
[----:B------:R-:W-:Y:S01]  /*8730*/  @!P3 IMAD.WIDE R14, R15, 0x4, R12 ;  /* 0x000000040f0eb825 */ /* 0x000fe200078e020c */
[----:B------:R4:W-:Y:S01]  /*8740*/  @!P2 ST.E.64 desc[UR44][R10.64], R30 ;  /* 0x0000001e0a00a985 */ /* 0x0009e2000c101b2c */
[----:B------:R-:W-:-:S03]  /*8750*/  ISETP.GE.AND P0, PT, R55, UR4, PT ;  /* 0x0000000437007c0c */ /* 0x000fc6000bf06270 */
[----:B------:R4:W-:Y:S01]  /*8760*/  @!P3 ST.E.64 desc[UR44][R14.64], R32 ;  /* 0x000000200e00b985 */ /* 0x0009e2000c101b2c */
[----:B0-----:R-:W-:-:S04]  /*8770*/  @!P4 IMAD.WIDE R6, R17, 0x4, R12 ;  /* 0x000000041106c825 */ /* 0x001fc800078e020c */
[--C-:B---3--:R-:W-:Y:S01]  /*8780*/  @!P5 IMAD.WIDE R8, R19, 0x4, R12.reuse ;  /* 0x000000041308d825 */ /* 0x108fe200078e020c */
[----:B------:R4:W-:Y:S03]  /*8790*/  @!P4 ST.E.64 desc[UR44][R6.64], R24 ;  /* 0x000000180600c985 */ /* 0x0009e6000c101b2c */
[----:B------:R-:W-:Y:S01]  /*87a0*/  @!P6 IMAD.WIDE R16, R21, 0x4, R12 ;  /* 0x000000041510e825 */ /* 0x000fe200078e020c */
[----:B------:R4:W-:Y:S04]  /*87b0*/  @!P5 ST.E.64 desc[UR44][R8.64], R34 ;  /* 0x000000220800d985 */ /* 0x0009e8000c101b2c */
[----:B------:R4:W-:Y:S01]  /*87c0*/  @!P6 ST.E.64 desc[UR44][R16.64], R4 ;  /* 0x000000041000e985 */ /* 0x0009e2000c101b2c */
[----:B------:R-:W-:Y:S05]  /*87d0*/  @P0 BRA `(.L_x_10) ;  /* 0x0000003800480947 */ /* 0x000fea0003800000 */
[----:B------:R-:W-:-:S04]  /*87e0*/  LEA.HI R55, R55, R55, RZ, 0x1 ;  /* 0x0000003737377211 */ /* 0x000fc800078f08ff */
[----:B------:R-:W-:-:S05]  /*87f0*/  LOP3.LUT R55, R55, 0xfffffffe, RZ, 0xc0, !PT ;  /* 0xfffffffe37377812 */ /* 0x000fca00078ec0ff */
[----:B------:R-:W-:-:S05]  /*8800*/  IMAD.WIDE R12, R55, 0x4, R12 ;  /* 0x00000004370c7825 */ /* 0x000fca00078e020c */
[----:B------:R0:W-:Y:S01]  /*8810*/  ST.E.64 desc[UR44][R12.64], R2 ;  /* 0x000000020c007985 */ /* 0x0001e2000c101b2c */
[----:B------:R-:W-:Y:S05]  /*8820*/  BRA `(.L_x_10) ;  /* 0x0000003800347947 */ /* 0x000fea0003800000 */
.L_x_35:
[----:B------:R-:W0:Y:S02]  /*8830*/  S2R R0, SR_TID.X ;  /* 0x0000000000007919 */ /* 0x000e240000002100 */
[----:B0-----:R-:W-:-:S05]  /*8840*/  VIADD R2, R0, 0xffffff80 ;  /* 0xffffff8000027836 */ /* 0x001fca0000000000 */
[----:B------:R-:W-:-:S13]  /*8850*/  ISETP.GT.AND P0, PT, R2, 0xbf, PT ;  /* 0x000000bf0200780c */ /* 0x000fda0003f04270 */
[----:B------:R-:W-:Y:S05]  /*8860*/  @P0 BRA `(.L_x_10) ;  /* 0x0000003800240947 */ /* 0x000fea0003800000 */
[----:B------:R-:W0:Y:S01]  /*8870*/  S2R R3, SR_CTAID.X ;  /* 0x0000000000037919 */ /* 0x000e220000002500 */
[----:B------:R-:W1:Y:S01]  /*8880*/  LDC R6, c[0x0][0xbe8] ;  /* 0x0002fa00ff067b82 */ /* 0x000e620000000800 */
[----:B------:R-:W-:Y:S01]  /*8890*/  ULDC UR4, c[0x0][0xa88] ;  /* 0x0002a20000047ab9 */ /* 0x000fe20000000800 */
[----:B0-----:R-:W-:Y:S02]  /*88a0*/  IMAD R0, R3, 0xc0, R0 ;  /* 0x000000c003007824 */ /* 0x001fe400078e0200 */
[----:B-1----:R-:W-:Y:S02]  /*88b0*/  IMAD R3, R6, UR4, RZ ;  /* 0x0000000406037c24 */ /* 0x002fe4000f8e02ff */
[----:B------:R-:W-:-:S05]  /*88c0*/  VIADD R0, R0, 0xffffff80 ;  /* 0xffffff8000007836 */ /* 0x000fca0000000000 */
[----:B------:R-:W-:-:S13]  /*88d0*/  ISETP.GE.AND P0, PT, R0, R3, PT ;  /* 0x000000030000720c */ /* 0x000fda0003f06270 */
[----:B------:R-:W-:Y:S05]  /*88e0*/  @P0 BRA `(.L_x_10) ;  /* 0x0000003800040947 */ /* 0x000fea0003800000 */
[----:B------:R-:W-:Y:S01]  /*88f0*/  ISETP.NE.AND P0, PT, R6, 0x1, PT ;  /* 0x000000010600780c */ /* 0x000fe20003f05270 */
[----:B------:R-:W0:Y:S01]  /*8900*/  LDC.64 R10, c[0x0][0xbd8] ;  /* 0x0002f600ff0a7b82 */ /* 0x000e220000000a00 */
[----:B------:R-:W-:Y:S01]  /*8910*/  USHF.R.S32.HI UR6, URZ, 0x1f, UR36 ;  /* 0x0000001f3f067899 */ /* 0x000fe20008011424 */
[----:B------:R-:W-:Y:S01]  /*8920*/  IMAD.MOV.U32 R5, RZ, RZ, R0 ;  /* 0x000000ffff057224 */ /* 0x000fe200078e0000 */
[----:B------:R-:W-:Y:S02]  /*8930*/  ULDC.64 UR8, c[0x0][0xbd0] ;  /* 0x0002f40000087ab9 */ /* 0x000fe40000000a00 */
[----:B------:R-:W-:Y:S02]  /*8940*/  UIMAD UR6, UR6, UR8, URZ ;  /* 0x00000008060672a4 */ /* 0x000fe4000f8e023f */
[----:B------:R-:W-:Y:S01]  /*8950*/  UIMAD.WIDE.U32 UR4, UR36, UR8, URZ ;  /* 0x00000008240472a5 */ /* 0x000fe2000f8e003f */
[----:B------:R-:W1:Y:S01]  /*8960*/  S2UR UR7, SR_CTAID.Y ;  /* 0x00000000000779c3 */ /* 0x000e620000002600 */
[----:B------:R-:W-:-:S04]  /*8970*/  UIMAD UR6, UR36, UR9, UR6 ;  /* 0x00000009240672a4 */ /* 0x000fc8000f8e0206 */
[----:B------:R-:W-:Y:S02]  /*8980*/  UIADD3 UR6, UR5, UR6, URZ ;  /* 0x0000000605067290 */ /* 0x000fe4000fffe03f */
[----:B------:R-:W-:Y:S01]  /*8990*/  IMAD.U32 R3, RZ, RZ, UR5 ;  /* 0x00000005ff037e24 */ /* 0x000fe2000f8e00ff */
[----:B------:R-:W2:Y:S01]  /*89a0*/  @P0 LDC R7, c[0x0][0xbec] ;  /* 0x0002fb00ff070b82 */ /* 0x000ea20000000800 */
[----:B------:R-:W-:Y:S01]  /*89b0*/  IMAD.U32 R2, RZ, RZ, UR4 ;  /* 0x00000004ff027e24 */ /* 0x000fe2000f8e00ff */
[----:B------:R-:W-:Y:S01]  /*89c0*/  ULDC.64 UR4, c[0x0][0xbe0] ;  /* 0x0002f80000047ab9 */ /* 0x000fe20000000a00 */
[----:B------:R-:W-:-:S05]  /*89d0*/  IMAD.U32 R3, RZ, RZ, UR6 ;  /* 0x00000006ff037e24 */ /* 0x000fca000f8e00ff */
[----:B------:R-:W3:Y:S01]  /*89e0*/  @P0 LDC R9, c[0x0][0xbf0] ;  /* 0x0002fc00ff090b82 */ /* 0x000ee20000000800 */
[C---:B0-----:R-:W-:Y:S02]  /*89f0*/  IMAD R12, R10.reuse, UR46, RZ ;  /* 0x0000002e0a0c7c24 */ /* 0x041fe4000f8e02ff */
[----:B------:R-:W-:-:S04]  /*8a00*/  IMAD.WIDE.U32 R2, R10, UR43, R2 ;  /* 0x0000002b0a027c25 */ /* 0x000fc8000f8e0002 */
[----:B------:R-:W-:Y:S01]  /*8a10*/  IMAD R11, R11, UR43, R12 ;  /* 0x0000002b0b0b7c24 */ /* 0x000fe2000f8e020c */
[----:B------:R-:W1:Y:S04]  /*8a20*/  LDC R8, c[0x0][0xc50] ;  /* 0x00031400ff087b82 */ /* 0x000e680000000800 */
[----:B------:R-:W-:Y:S01]  /*8a30*/  IADD3 R3, R11, R3, RZ ;  /* 0x000000030b037210 */ /* 0x000fe20007ffe0ff */
[----:B--2---:R-:W-:-:S04]  /*8a40*/  @P0 IMAD.HI.U32 R4, R0, R7, RZ ;  /* 0x0000000700040227 */ /* 0x004fc800078e00ff */
[----:B------:R-:W-:Y:S01]  /*8a50*/  IMAD R7, RZ, RZ, -UR36 ;  /* 0x80000024ff077e24 */ /* 0x000fe2000f8e02ff */
[----:B---3--:R-:W-:-:S03]  /*8a60*/  @P0 SHF.R.U32.HI R5, RZ, R9, R4 ;  /* 0x00000009ff050219 */ /* 0x008fc60000011604 */
[----:B-1----:R-:W-:Y:S02]  /*8a70*/  IMAD R9, R8, R7, UR7 ;  /* 0x0000000708097e24 */ /* 0x002fe4000f8e0207 */
[----:B------:R-:W-:Y:S02]  /*8a80*/  IMAD.MOV R7, RZ, RZ, -R5 ;  /* 0x000000ffff077224 */ /* 0x000fe400078e0a05 */
[----:B------:R-:W-:Y:S01]  /*8a90*/  IMAD.WIDE.U32 R2, R9, UR4, R2 ;  /* 0x0000000409027c25 */ /* 0x000fe2000f8e0002 */
[----:B------:R-:W-:-:S03]  /*8aa0*/  SHF.R.S32.HI R4, RZ, 0x1f, R9 ;  /* 0x0000001fff047819 */ /* 0x000fc60000011409 */
[----:B------:R-:W-:Y:S01]  /*8ab0*/  IMAD R7, R6, R7, R0 ;  /* 0x0000000706077224 */ /* 0x000fe200078e0200 */
[----:B------:R-:W-:Y:S01]  /*8ac0*/  IADD3 R2, P0, R5, R2, RZ ;  /* 0x0000000205027210 */ /* 0x000fe20007f1e0ff */
[----:B------:R-:W-:-:S03]  /*8ad0*/  IMAD R4, R4, UR4, RZ ;  /* 0x0000000404047c24 */ /* 0x000fc6000f8e02ff */
[----:B------:R-:W-:Y:S01]  /*8ae0*/  SHF.R.S32.HI R0, RZ, 0x1f, R7 ;  /* 0x0000001fff007819 */ /* 0x000fe20000011407 */
[----:B------:R-:W-:Y:S01]  /*8af0*/  IMAD R4, R9, UR5, R4 ;  /* 0x0000000509047c24 */ /* 0x000fe2000f8e0204 */
[----:B------:R-:W-:Y:S01]  /*8b00*/  SHF.R.S32.HI R9, RZ, 0x1f, R5 ;  /* 0x0000001fff097819 */ /* 0x000fe20000011405 */
[----:B------:R-:W-:Y:S02]  /*8b10*/  ULDC.64 UR4, c[0x0][0xbc8] ;  /* 0x0002f20000047ab9 */ /* 0x000fe40000000a00 */
[----:B------:R-:W-:Y:S01]  /*8b20*/  IMAD R0, R0, UR4, RZ ;  /* 0x0000000400007c24 */ /* 0x000fe2000f8e02ff */
[----:B------:R-:W-:-:S03]  /*8b30*/  IADD3.X R3, R9, R3, R4, P0, !PT ;  /* 0x0000000309037210 */ /* 0x000fc600007fe404 */
[C---:B------:R-:W-:Y:S02]  /*8b40*/  IMAD R5, R7.reuse, UR5, R0 ;  /* 0x0000000507057c24 */ /* 0x040fe4000f8e0200 */
[----:B------:R-:W-:Y:S01]  /*8b50*/  IMAD.WIDE.U32 R2, R7, UR4, R2 ;  /* 0x0000000407027c25 */ /* 0x000fe2000f8e0002 */
[----:B------:R-:W-:-:S03]  /*8b60*/  ULDC.64 UR4, c[0x0][0xba8] ;  /* 0x0002ea0000047ab9 */ /* 0x000fc60000000a00 */
[----:B------:R-:W-:Y:S01]  /*8b70*/  IMAD.IADD R3, R3, 0x1, R5 ;  /* 0x0000000103037824 */ /* 0x000fe200078e0205 */
[----:B------:R-:W-:-:S04]  /*8b80*/  LEA R4, P0, R2, UR4, 0x2 ;  /* 0x0000000402047c11 */ /* 0x000fc8000f8010ff */
[----:B------:R-:W-:Y:S01]  /*8b90*/  LEA.HI.X R5, R2, UR5, R3, 0x2, P0 ;  /* 0x0000000502057c11 */ /* 0x000fe200080f1403 */
[----:B------:R-:W-:-:S05]  /*8ba0*/  IMAD.MOV.U32 R3, RZ, RZ, -0x800000 ;  /* 0xff800000ff037424 */ /* 0x000fca00078e00ff */
[----:B------:R0:W-:Y:S01]  /*8bb0*/  STG.E desc[UR44][R4.64], R3 ;  /* 0x0000000304007986 */ /* 0x0001e2000c10192c */
[----:B------:R-:W-:Y:S05]  /*8bc0*/  BRA `(.L_x_10) ;  /* 0x00000034004c7947 */ /* 0x000fea0003800000 */
.L_x_8:
[----:B------:R-:W-:-:S08]  /*8bd0*/  NOP ;  /* 0x0000000000007918 */ /* 0x000fd00000000000 */
[----:B------:R-:W0:-:S00]  /*8be0*/  USETMAXREG.DEALLOC.CTAPOOL 0x20 ;  /* 0x00000020000079c8 */ /* 0x000e0000080e0500 */
[----:B0-----:R-:W-:Y:S01]  /*8bf0*/  LOP3.LUT R0, R16, 0x3, RZ, 0xc0, !PT ;  /* 0x0000000310007812 */ /* 0x001fe200078ec0ff */
[----:B------:R-:W0:Y:S05]  /*8c00*/  S2R R22, SR_CTAID.Z ;  /* 0x0000000000167919 */ /* 0x000e2a0000002700 */
[----:B------:R-:W1:Y:S01]  /*8c10*/  S2UR UR6, SR_CTAID.Y ;  /* 0x00000000000679c3 */ /* 0x000e620000002600 */
[----:B------:R-:W2:Y:S02]  /*8c20*/  SHFL.IDX PT, R0, R0, RZ, 0x1f ;  /* 0x00001fff00007589 */ /* 0x000ea400000e0000 */
[----:B--2---:R-:W-:-:S13]  /*8c30*/  ISETP.NE.AND P0, PT, R0, RZ, PT ;  /* 0x000000ff0000720c */ /* 0x004fda0003f05270 */
[----:B01----:R-:W-:Y:S05]  /*8c40*/  @!P0 BRA `(.L_x_38) ;  /* 0x0000000000288947 */ /* 0x003fea0003800000 */
[----:B------:R-:W-:Y:S01]  /*8c50*/  ULDC UR7, c[0x0][0xc50] ;  /* 0x0003140000077ab9 */ /* 0x000fe20000000800 */
[----:B------:R-:W-:Y:S01]  /*8c60*/  UMOV UR36, UR6 ;  /* 0x0000000600247c82 */ /* 0x000fe20008000000 */
[----:B------:R-:W-:-:S06]  /*8c70*/  UISETP.NE.AND UP0, UPT, UR7, 0x1, UPT ;  /* 0x000000010700788c */ /* 0x000fcc000bf05270 */
[----:B------:R-:W-:-:S13]  /*8c80*/  PLOP3.LUT P0, PT, PT, PT, UP0, 0x80, 0x0 ;  /* 0x000000000000781c */ /* 0x000fda0003f0f008 */
[----:B------:R-:W-:Y:S05]  /*8c90*/  @!P0 BRA `(.L_x_39) ;  /* 0x0000000000308947 */ /* 0x000fea0003800000 */
[----:B------:R-:W-:Y:S01]  /*8ca0*/  ULDC UR4, c[0x0][0xc54] ;  /* 0x0003150000047ab9 */ /* 0x000fe20000000800 */
[----:B------:R-:W-:Y:S01]  /*8cb0*/  ULDC UR36, c[0x0][0xc58] ;  /* 0x0003160000247ab9 */ /* 0x000fe20000000800 */
[----:B------:R-:W-:-:S04]  /*8cc0*/  UIMAD.WIDE.U32 UR4, UR6, UR4, URZ ;  /* 0x00000004060472a5 */ /* 0x000fc8000f8e003f */
[----:B------:R-:W-:Y:S01]  /*8cd0*/  USHF.R.U32.HI UR36, URZ, UR36, UR5 ;  /* 0x000000243f247299 */ /* 0x000fe20008011605 */
[----:B------:R-:W-:Y:S11]  /*8ce0*/  BRA `(.L_x_39) ;  /* 0x00000000001c7947 */ /* 0x000ff60003800000 */
.L_x_38:
[----:B------:R-:W-:Y:S01]  /*8cf0*/  ULDC UR7, c[0x0][0xc50] ;  /* 0x0003140000077ab9 */ /* 0x000fe20000000800 */
[----:B------:R-:W-:Y:S01]  /*8d00*/  UMOV UR36, UR6 ;  /* 0x0000000600247c82 */ /* 0x000fe20008000000 */
[----:B------:R-:W-:-:S11]  /*8d10*/  UISETP.NE.AND UP0, UPT, UR7, 0x1, UPT ;  /* 0x000000010700788c */ /* 0x000fd6000bf05270 */
[----:B------:R-:W-:Y:S01]  /*8d20*/  @UP0 ULDC UR4, c[0x0][0xc54] ;  /* 0x0003150000040ab9 */ /* 0x000fe20000000800 */
[----:B------:R-:W-:Y:S01]  /*8d30*/  @UP0 ULDC UR8, c[0x0][0xc58] ;  /* 0x0003160000080ab9 */ /* 0x000fe20000000800 */
[----:B------:R-:W-:-:S04]  /*8d40*/  UIMAD.WIDE.U32 UR4, UR6, UR4, URZ ;  /* 0x00000004060472a5 */ /* 0x000fc8000f8e003f */
[----:B------:R-:W-:-:S12]  /*8d50*/  @UP0 USHF.R.U32.HI UR36, URZ, UR8, UR5 ;  /* 0x000000083f240299 */ /* 0x000fd80008011605 */
.L_x_39:
[----:B------:R-:W-:Y:S01]  /*8d60*/  ISETP.GE.AND P0, PT, R22, RZ, PT ;  /* 0x000000ff1600720c */ /* 0x000fe20003f06270 */
[----:B------:R-:W-:Y:S01]  /*8d70*/  UIADD3 UR4, -UR36, URZ, URZ ;  /* 0x0000003f24047290 */ /* 0x000fe2000fffe13f */
[----:B------:R-:W-:Y:S02]  /*8d80*/  IMAD.MOV.U32 R13, RZ, RZ, 0x1 ;  /* 0x00000001ff0d7424 */ /* 0x000fe400078e00ff */
[----:B------:R-:W-:Y:S01]  /*8d90*/  IMAD.MOV.U32 R0, RZ, RZ, RZ ;  /* 0x000000ffff007224 */ /* 0x000fe200078e00ff */
[----:B------:R-:W-:Y:S01]  /*8da0*/  UIMAD UR6, UR7, UR4, UR6 ;  /* 0x00000004070672a4 */ /* 0x000fe2000f8e0206 */
[----:B------:R-:W-:-:S07]  /*8db0*/  IMAD.MOV.U32 R2, RZ, RZ, 0x1 ;  /* 0x00000001ff027424 */ /* 0x000fce00078e00ff */
[----:B------:R-:W-:Y:S05]  /*8dc0*/  @!P0 BRA `(.L_x_40) ;  /* 0x0000003000008947 */ /* 0x000fea0003800000 */
[----:B------:R-:W-:Y:S01]  /*8dd0*/  ULDC.64 UR4, c[0x0][0x418] ;  /* 0x0001060000047ab9 */ /* 0x000fe20000000a00 */
[----:B------:R-:W-:Y:S02]  /*8de0*/  ULOP3.LUT UR40, UR6, 0xffff, URZ, 0xc0, !UPT ;  /* 0x0000ffff06287892 */ /* 0x000fe4000f8ec03f */
[----:B------:R-:W-:-:S03]  /*8df0*/  UISETP.NE.U32.AND UP0, UPT, UR4, URZ, UPT ;  /* 0x0000003f0400728c */ /* 0x000fc6000bf05070 */
[----:B------:R-:W-:Y:S01]  /*8e00*/  ULDC UR4, c[0x0][0x424] ;  /* 0x0001090000047ab9 */ /* 0x000fe20000000800 */
[----:B------:R-:W-:-:S03]  /*8e10*/  UISETP.NE.AND.EX UP0, UPT, UR5, URZ, UPT, UP0 ;  /* 0x0000003f0500728c */ /* 0x000fc6000bf05300 */
[----:B------:R-:W-:Y:S01]  /*8e20*/  ULDC UR5, c[0x0][0x2f0] ;  /* 0x0000bc0000057ab9 */ /* 0x000fe20000000800 */
        /* <DEDUP_REMOVED lines=46> */
.L_x_41:
[----:B------:R-:W-:Y:S01]  /*9110*/  UIMAD UR40, UR40, UR4, URZ ;  /* 0x00000004282872a4 */ /* 0x000fe2000f8e023f */
[----:B------:R-:W-:Y:S01]  /*9120*/  MOV R0, UR10 ;  /* 0x0000000a00007c02 */ /* 0x000fe20008000f00 */
[----:B------:R-:W-:-:S04]  /*9130*/  IMAD.MOV.U32 R2, RZ, RZ, 0x1 ;  /* 0x00000001ff027424 */ /* 0x000fc800078e00ff */
[----:B------:R-:W-:-:S05]  /*9140*/  IMAD.U32 R3, RZ, RZ, UR40 ;  /* 0x00000028ff037e24 */ /* 0x000fca000f8e00ff */
[----:B------:R-:W-:-:S04]  /*9150*/  VIADDMNMX R0, R3, UR4, R0, PT ;  /* 0x0000000403007c46 */ /* 0x000fc8000b800100 */
[----:B------:R-:W-:Y:S01]  /*9160*/  R2UR UR39, R0 ;  /* 0x00000000002772ca */ /* 0x000fe200000e0000 */
[----:B------:R-:W-:-:S12]  /*9170*/  IMAD.MOV.U32 R0, RZ, RZ, RZ ;  /* 0x000000ffff007224 */ /* 0x000fd800078e00ff */
[----:B------:R-:W-:-:S06]  /*9180*/  UISETP.GT.AND UP0, UPT, UR39, UR40, UPT ;  /* 0x000000282700728c */ /* 0x000fcc000bf04270 */
[----:B------:R-:W-:-:S13]  /*9190*/  PLOP3.LUT P0, PT, PT, PT, UP0, 0x80, 0x0 ;  /* 0x000000000000781c */ /* 0x000fda0003f0f008 */
[----:B------:R-:W-:Y:S05]  /*91a0*/  @!P0 BRA `(.L_x_40) ;  /* 0x0000002c00088947 */ /* 0x000fea0003800000 */
[----:B------:R-:W0:Y:S01]  /*91b0*/  S2UR UR4, SR_CgaCtaId ;  /* 0x00000000000479c3 */ /* 0x000e220000008800 */
[----:B------:R-:W-:Y:S02]  /*91c0*/  UMOV UR38, 0x400 ;  /* 0x0000040000267882 */ /* 0x000fe40000000000 */
[----:B0-----:R-:W-:-:S04]  /*91d0*/  ULEA UR38, UR4, UR38, 0x18 ;  /* 0x0000002604267291 */ /* 0x001fc8000f8ec03f */
[----:B------:R-:W-:-:S04]  /*91e0*/  UIADD3 UR4, UR38, 0x10c00, URZ ;  /* 0x00010c0026047890 */ /* 0x000fc8000fffe03f */
[----:B------:R-:W-:-:S06]  /*91f0*/  ULOP3.LUT UP0, URZ, UR4, 0x9f, URZ, 0xc0, !UPT ;  /* 0x0000009f043f7892 */ /* 0x000fcc000f80c03f */
[----:B------:R-:W-:-:S13]  /*9200*/  PLOP3.LUT P0, PT, PT, PT, UP0, 0x80, 0x0 ;  /* 0x000000000000781c */ /* 0x000fda0003f0f008 */
[----:B------:R-:W-:Y:S05]  /*9210*/  @!P0 BRA `(.L_x_42) ;  /* 0x0000000000408947 */ /* 0x000fea0003800000 */
[----:B------:R-:W-:Y:S01]  /*9220*/  MOV R2, 0x0 ;  /* 0x0000000000027802 */ /* 0x000fe20000000f00 */
[----:B------:R-:W-:Y:S01]  /*9230*/  ULDC.64 UR4, c[0x4][0x98] ;  /* 0x0100260000047ab9 */ /* 0x000fe20000000a00 */
[----:B------:R-:W-:Y:S01]  /*9240*/  ULDC.64 UR6, c[0x4][0xa0] ;  /* 0x0100280000067ab9 */ /* 0x000fe20000000a00 */
[----:B------:R-:W-:Y:S01]  /*9250*/  IMAD.U32 R4, RZ, RZ, UR4 ;  /* 0x00000004ff047e24 */ /* 0x000fe2000f8e00ff */
[----:B------:R-:W-:Y:S01]  /*9260*/  MOV R12, 0x1 ;  /* 0x00000001000c7802 */ /* 0x000fe20000000f00 */
[----:B------:R-:W-:Y:S01]  /*9270*/  IMAD.U32 R5, RZ, RZ, UR5 ;  /* 0x00000005ff057e24 */ /* 0x000fe2000f8e00ff */
[----:B------:R-:W0:Y:S01]  /*9280*/  LDC.64 R2, c[0x4][R2] ;  /* 0x0100000002027b82 */ /* 0x000e220000000a00 */
[----:B------:R-:W-:Y:S01]  /*9290*/  ULDC.64 UR4, c[0x4][0x8] ;  /* 0x0100020000047ab9 */ /* 0x000fe20000000a00 */
[----:B------:R-:W-:Y:S02]  /*92a0*/  IMAD.U32 R6, RZ, RZ, UR6 ;  /* 0x00000006ff067e24 */ /* 0x000fe4000f8e00ff */
[----:B------:R-:W-:-:S02]  /*92b0*/  IMAD.U32 R7, RZ, RZ, UR7 ;  /* 0x00000007ff077e24 */ /* 0x000fc4000f8e00ff */
[----:B------:R-:W-:Y:S02]  /*92c0*/  IMAD.U32 R10, RZ, RZ, UR4 ;  /* 0x00000004ff0a7e24 */ /* 0x000fe4000f8e00ff */
[----:B------:R-:W-:Y:S02]  /*92d0*/  IMAD.U32 R11, RZ, RZ, UR5 ;  /* 0x00000005ff0b7e24 */ /* 0x000fe4000f8e00ff */
[----:B------:R-:W-:Y:S02]  /*92e0*/  IMAD.MOV.U32 R8, RZ, RZ, 0x70 ;  /* 0x00000070ff087424 */ /* 0x000fe400078e00ff */
[----:B------:R-:W-:-:S07]  /*92f0*/  IMAD.MOV.U32 R13, RZ, RZ, RZ ;  /* 0x000000ffff0d7224 */ /* 0x000fce00078e00ff */
[----:B------:R-:W-:-:S07]  /*9300*/  LEPC R20, `(.L_x_42) ;  /* 0x000000001014794e */ /* 0x000fce0000000000 */
[----:B0-----:R-:W-:Y:S05]  /*9310*/  CALL.ABS.NOINC R2 ;  /* 0x0000000002007343 */ /* 0x001fea0003c00000 */
.L_x_42:
[----:B------:R-:W-:-:S06]  /*9320*/  UIADD3 UR4, UR38, 0x6400, URZ ;  /* 0x0000640026047890 */ /* 0x000fcc000fffe03f */
[----:B------:R-:W-:-:S05]  /*9330*/  IMAD.U32 R17, RZ, RZ, UR4 ;  /* 0x00000004ff117e24 */ /* 0x000fca000f8e00ff */
[----:B------:R-:W-:-:S13]  /*9340*/  LOP3.LUT P0, RZ, R17, 0x9f, RZ, 0xc0, !PT ;  /* 0x0000009f11ff7812 */ /* 0x000fda000780c0ff */
[----:B------:R-:W-:Y:S05]  /*9350*/  @!P0 BRA `(.L_x_43) ;  /* 0x0000000000408947 */ /* 0x000fea0003800000 */
[----:B------:R-:W-:Y:S01]  /*9360*/  MOV R2, 0x0 ;  /* 0x0000000000027802 */ /* 0x000fe20000000f00 */
[----:B------:R-:W-:Y:S01]  /*9370*/  ULDC.64 UR4, c[0x4][0x98] ;  /* 0x0100260000047ab9 */ /* 0x000fe20000000a00 */
[----:B------:R-:W-:Y:S01]  /*9380*/  ULDC.64 UR6, c[0x4][0xa0] ;  /* 0x0100280000067ab9 */ /* 0x000fe20000000a00 */
[----:B------:R-:W-:Y:S01]  /*9390*/  IMAD.U32 R4, RZ, RZ, UR4 ;  /* 0x00000004ff047e24 */ /* 0x000fe2000f8e00ff */
[----:B------:R-:W-:Y:S01]  /*93a0*/  MOV R13, RZ ;  /* 0x000000ff000d7202 */ /* 0x000fe20000000f00 */
        /* <DEDUP_REMOVED lines=8> */
[----:B------:R-:W-:-:S07]  /*9430*/  IMAD.MOV.U32 R12, RZ, RZ, 0x1 ;  /* 0x00000001ff0c7424 */ /* 0x000fce00078e00ff */
[----:B------:R-:W-:-:S07]  /*9440*/  LEPC R20, `(.L_x_43) ;  /* 0x000000001014794e */ /* 0x000fce0000000000 */
[----:B0-----:R-:W-:Y:S05]  /*9450*/  CALL.ABS.NOINC R2 ;  /* 0x0000000002007343 */ /* 0x001fea0003c00000 */
.L_x_43:
[----:B------:R-:W-:-:S04]  /*9460*/  UIADD3 UR4, UR38, 0x400, URZ ;  /* 0x0000040026047890 */ /* 0x000fc8000fffe03f */
[----:B------:R-:W-:-:S06]  /*9470*/  ULOP3.LUT UP0, URZ, UR4, 0x3ff, URZ, 0xc0, !UPT ;  /* 0x000003ff043f7892 */ /* 0x000fcc000f80c03f */
[----:B------:R-:W-:-:S13]  /*9480*/  PLOP3.LUT P0, PT, PT, PT, UP0, 0x80, 0x0 ;  /* 0x000000000000781c */ /* 0x000fda0003f0f008 */
[----:B------:R-:W-:Y:S05]  /*9490*/  @!P0 BRA `(.L_x_44) ;  /* 0x0000000000408947 */ /* 0x000fea0003800000 */
[----:B------:R-:W-:Y:S01]  /*94a0*/  MOV R2, 0x0 ;  /* 0x0000000000027802 */ /* 0x000fe20000000f00 */
[----:B------:R-:W-:Y:S01]  /*94b0*/  ULDC.64 UR4, c[0x4][0x98] ;  /* 0x0100260000047ab9 */ /* 0x000fe20000000a00 */
[----:B------:R-:W-:Y:S01]  /*94c0*/  ULDC.64 UR6, c[0x4][0xa0] ;  /* 0x0100280000067ab9 */ /* 0x000fe20000000a00 */
[----:B------:R-:W-:Y:S02]  /*94d0*/  IMAD.U32 R4, RZ, RZ, UR4 ;  /* 0x00000004ff047e24 */ /* 0x000fe4000f8e00ff */
        /* <DEDUP_REMOVED lines=8> */
[----:B------:R-:W-:Y:S02]  /*9560*/  IMAD.MOV.U32 R12, RZ, RZ, 0x1 ;  /* 0x00000001ff0c7424 */ /* 0x000fe400078e00ff */
[----:B------:R-:W-:-:S07]  /*9570*/  IMAD.MOV.U32 R13, RZ, RZ, RZ ;  /* 0x000000ffff0d7224 */ /* 0x000fce00078e00ff */
[----:B------:R-:W-:-:S07]  /*9580*/  LEPC R20, `(.L_x_44) ;  /* 0x000000001014794e */ /* 0x000fce0000000000 */
[----:B0-----:R-:W-:Y:S05]  /*9590*/  CALL.ABS.NOINC R2 ;  /* 0x0000000002007343 */ /* 0x001fea0003c00000 */
.L_x_44:
[----:B------:R-:W-:-:S13]  /*95a0*/  LOP3.LUT P6, RZ, R17, 0x9f, RZ, 0xc0, !PT ;  /* 0x0000009f11ff7812 */ /* 0x000fda00078cc0ff */
[----:B------:R-:W-:Y:S05]  /*95b0*/  @!P6 BRA `(.L_x_45) ;  /* 0x000000000040e947 */ /* 0x000fea0003800000 */
[----:B------:R-:W-:Y:S01]  /*95c0*/  MOV R2, 0x0 ;  /* 0x0000000000027802 */ /* 0x000fe20000000f00 */
[----:B------:R-:W-:Y:S01]  /*95d0*/  ULDC.64 UR4, c[0x4][0x98] ;  /* 0x0100260000047ab9 */ /* 0x000fe20000000a00 */
[----:B------:R-:W-:Y:S01]  /*95e0*/  ULDC.64 UR6, c[0x4][0xa0] ;  /* 0x0100280000067ab9 */ /* 0x000fe20000000a00 */
[----:B------:R-:W-:Y:S01]  /*95f0*/  IMAD.U32 R4, RZ, RZ, UR4 ;  /* 0x00000004ff047e24 */ /* 0x000fe2000f8e00ff */
[----:B------:R-:W-:Y:S01]  /*9600*/  MOV R5, UR5 ;  /* 0x0000000500057c02 */ /* 0x000fe20008000f00 */
[----:B------:R-:W-:Y:S01]  /*9610*/  ULDC.64 UR4, c[0x4][0x20] ;  /* 0x0100080000047ab9 */ /* 0x000fe20000000a00 */
[----:B------:R-:W0:Y:S01]  /*9620*/  LDC.64 R2, c[0x4][R2] ;  /* 0x0100000002027b82 */ /* 0x000e220000000a00 */
[----:B------:R-:W-:Y:S02]  /*9630*/  IMAD.U32 R6, RZ, RZ, UR6 ;  /* 0x00000006ff067e24 */ /* 0x000fe4000f8e00ff */
[----:B------:R-:W-:Y:S02]  /*9640*/  IMAD.U32 R7, RZ, RZ, UR7 ;  /* 0x00000007ff077e24 */ /* 0x000fe4000f8e00ff */
[----:B------:R-:W-:-:S02]  /*9650*/  IMAD.U32 R10, RZ, RZ, UR4 ;  /* 0x00000004ff0a7e24 */ /* 0x000fc4000f8e00ff */
[----:B------:R-:W-:Y:S02]  /*9660*/  IMAD.U32 R11, RZ, RZ, UR5 ;  /* 0x00000005ff0b7e24 */ /* 0x000fe4000f8e00ff */
[----:B------:R-:W-:Y:S02]  /*9670*/  IMAD.MOV.U32 R8, RZ, RZ, 0x70 ;  /* 0x00000070ff087424 */ /* 0x000fe400078e00ff */
[----:B------:R-:W-:Y:S02]  /*9680*/  IMAD.MOV.U32 R12, RZ, RZ, 0x1 ;  /* 0x00000001ff0c7424 */ /* 0x000fe400078e00ff */
[----:B------:R-:W-:-:S07]  /*9690*/  IMAD.MOV.U32 R13, RZ, RZ, RZ ;  /* 0x000000ffff0d7224 */ /* 0x000fce00078e00ff */
[----:B------:R-:W-:-:S07]  /*96a0*/  LEPC R20, `(.L_x_45) ;  /* 0x000000001014794e */ /* 0x000fce0000000000 */
[----:B0-----:R-:W-:Y:S05]  /*96b0*/  CALL.ABS.NOINC R2 ;  /* 0x0000000002007343 */ /* 0x001fea0003c00000 */
.L_x_45:
[----:B------:R-:W0:Y:S01]  /*96c0*/  LDC.64 R2, c[0x0][0x9f8] ;  /* 0x00027e00ff027b82 */ /* 0x000e220000000a00 */
[----:B------:R-:W-:-:S07]  /*96d0*/  IMAD.MOV.U32 R19, RZ, RZ, R22 ;  /* 0x000000ffff137224 */ /* 0x000fce00078e0016 */
[----:B------:R-:W1:Y:S01]  /*96e0*/  LDC.64 R4, c[0x0][0x418] ;  /* 0x00010600ff047b82 */ /* 0x000e620000000a00 */
[----:B0-----:R-:W-:-:S04]  /*96f0*/  ISETP.NE.U32.AND P0, PT, R2, RZ, PT ;  /* 0x000000ff0200720c */ /* 0x001fc80003f05070 */
[----:B------:R-:W-:-:S13]  /*9700*/  ISETP.NE.AND.EX P0, PT, R3, RZ, PT, P0 ;  /* 0x000000ff0300720c */ /* 0x000fda0003f05300 */
[----:B------:R-:W0:Y:S02]  /*9710*/  @P0 LDC.64 R2, c[0x0][0x9f8] ;  /* 0x00027e00ff020b82 */ /* 0x000e240000000a00 */
[----:B0-----:R-:W-:-:S05]  /*9720*/  @P0 IMAD.WIDE R2, R22, 0x4, R2 ;  /* 0x0000000416020825 */ /* 0x001fca00078e0202 */
[----:B------:R0:W2:Y:S01]  /*9730*/  @P0 LDG.E R19, desc[UR44][R2.64] ;  /* 0x0000002c02130981 */ /* 0x0000a2000c1e1900 */
[C---:B------:R-:W-:Y:S01]  /*9740*/  IMAD.SHL.U32 R0, R28.reuse, 0x20, RZ ;  /* 0x000000201c007824 */ /* 0x040fe200078e00ff */
[----:B------:R-:W-:Y:S01]  /*9750*/  SHF.R.U32.HI R29, RZ, 0x1, R28 ;  /* 0x00000001ff1d7819 */ /* 0x000fe2000001161c */
[----:B------:R-:W-:Y:S01]  /*9760*/  IMAD.SHL.U32 R25, R28, 0x4, RZ ;  /* 0x000000041c197824 */ /* 0x000fe200078e00ff */
[----:B-1----:R-:W-:Y:S01]  /*9770*/  ISETP.NE.U32.AND P0, PT, R4, RZ, PT ;  /* 0x000000ff0400720c */ /* 0x002fe20003f05070 */
[----:B------:R-:W-:Y:S01]  /*9780*/  IMAD.MOV.U32 R24, RZ, RZ, 0x40 ;  /* 0x00000040ff187424 */ /* 0x000fe200078e00ff */
[----:B------:R-:W-:Y:S01]  /*9790*/  LOP3.LUT R6, R0, 0x80, RZ, 0xc0, !PT ;  /* 0x0000008000067812 */ /* 0x000fe200078ec0ff */
[----:B------:R-:W-:Y:S01]  /*97a0*/  UMOV UR4, 0xffffffff ;  /* 0xffffffff00047882 */ /* 0x000fe20000000000 */
[----:B------:R-:W-:Y:S02]  /*97b0*/  LOP3.LUT R7, R29, 0x20, RZ, 0xc0, !PT ;  /* 0x000000201d077812 */ /* 0x000fe400078ec0ff */
[----:B------:R-:W-:Y:S01]  /*97c0*/  LOP3.LUT R6, R6, 0x10, R29, 0xf8, !PT ;  /* 0x0000001006067812 */ /* 0x000fe200078ef81d */
[----:B0-----:R-:W-:Y:S01]  /*97d0*/  IMAD.SHL.U32 R3, R16, 0x800, RZ ;  /* 0x0000080010037824 */ /* 0x001fe200078e00ff */
[----:B------:R-:W-:-:S02]  /*97e0*/  SHF.L.U32 R8, R26, 0x4, RZ ;  /* 0x000000041a087819 */ /* 0x000fc400000006ff */
[----:B------:R-:W-:Y:S01]  /*97f0*/  LOP3.LUT R25, R6, 0x10, R25, 0x78, !PT ;  /* 0x0000001006197812 */ /* 0x000fe200078e7819 */
[----:B------:R-:W-:Y:S01]  /*9800*/  IMAD.SHL.U32 R6, R28, 0x80, RZ ;  /* 0x000000801c067824 */ /* 0x000fe200078e00ff */
[----:B------:R-:W-:Y:S02]  /*9810*/  LOP3.LUT R0, R0, 0x360, RZ, 0xc0, !PT ;  /* 0x0000036000007812 */ /* 0x000fe400078ec0ff */
[----:B------:R-:W-:Y:S02]  /*9820*/  ISETP.NE.AND.EX P2, PT, R5, RZ, PT, P0 ;  /* 0x000000ff0500720c */ /* 0x000fe40003f45300 */
[----:B------:R-:W-:Y:S02]  /*9830*/  LOP3.LUT R7, R7, 0x10, R28, 0xf8, !PT ;  /* 0x0000001007077812 */ /* 0x000fe400078ef81c */
[----:B------:R-:W-:Y:S01]  /*9840*/  LOP3.LUT R0, R0, 0x400, R8, 0xf8, !PT ;  /* 0x0000040000007812 */ /* 0x000fe200078ef808 */
[----:B------:R-:W-:Y:S01]  /*9850*/  IMAD.SHL.U32 R8, R28, 0x10, RZ ;  /* 0x000000101c087824 */ /* 0x000fe200078e00ff */
[----:B------:R-:W-:-:S02]  /*9860*/  LOP3.LUT R2, R6, 0x400, RZ, 0xc0, !PT ;  /* 0x0000040006027812 */ /* 0x000fc400078ec0ff */
[----:B------:R-:W-:Y:S02]  /*9870*/  LOP3.LUT R7, R7, 0x380, R6, 0xf8, !PT ;  /* 0x0000038007077812 */ /* 0x000fe400078ef806 */
[----:B------:R-:W-:Y:S02]  /*9880*/  LOP3.LUT R2, R2, 0x800, R3, 0xf8, !PT ;  /* 0x0000080002027812 */ /* 0x000fe400078ef803 */
[----:B------:R-:W-:Y:S02]  /*9890*/  LOP3.LUT P1, RZ, R28, 0x4, RZ, 0xc0, !PT ;  /* 0x000000041cff7812 */ /* 0x000fe4000782c0ff */
[----:B------:R-:W-:Y:S02]  /*98a0*/  SHF.R.U32.HI R27, RZ, 0x3, R28 ;  /* 0x00000003ff1b7819 */ /* 0x000fe4000001161c */
[----:B------:R-:W-:Y:S02]  /*98b0*/  LOP3.LUT R7, R7, 0x70, R8, 0x78, !PT ;  /* 0x0000007007077812 */ /* 0x000fe400078e7808 */
[----:B------:R-:W-:-:S02]  /*98c0*/  LOP3.LUT R18, R18, 0xfffffffe, RZ, 0xc0, !PT ;  /* 0xfffffffe12127812 */ /* 0x000fc400078ec0ff */
[----:B------:R-:W-:Y:S02]  /*98d0*/  SHF.R.U32.HI R17, RZ, 0x5, R28 ;  /* 0x00000005ff117819 */ /* 0x000fe4000001161c */
[----:B------:R-:W-:Y:S02]  /*98e0*/  LOP3.LUT R25, R0, R25, RZ, 0xfc, !PT ;  /* 0x0000001900197212 */ /* 0x000fe400078efcff */
[----:B------:R-:W-:Y:S02]  /*98f0*/  LOP3.LUT R23, R2, R7, RZ, 0xfc, !PT ;  /* 0x0000000702177212 */ /* 0x000fe400078efcff */
[----:B------:R-:W-:Y:S02]  /*9900*/  LOP3.LUT R27, R27, 0x1, RZ, 0xc0, !PT ;  /* 0x000000011b1b7812 */ /* 0x000fe400078ec0ff */
[----:B------:R-:W-:Y:S02]  /*9910*/  SEL R24, R24, 0xffffffc0, !P1 ;  /* 0xffffffc018187807 */ /* 0x000fe40004800000 */
[----:B------:R-:W-:-:S02]  /*9920*/  @P2 LOP3.LUT R18, R18, 0x1, RZ, 0xfc, !PT ;  /* 0x0000000112122812 */ /* 0x000fc400078efcff */
[----:B------:R-:W-:Y:S02]  /*9930*/  LOP3.LUT R17, R17, 0x3, RZ, 0xc0, !PT ;  /* 0x0000000311117812 */ /* 0x000fe400078ec0ff */
[----:B--2---:R-:W-:Y:S02]  /*9940*/  SHF.R.S32.HI R22, RZ, 0x1f, R19 ;  /* 0x0000001fff167819 */ /* 0x004fe40000011413 */
[----:B------:R-:W-:Y:S01]  /*9950*/  SEL R16, R19, RZ, !P2 ;  /* 0x000000ff13107207 */ /* 0x000fe20005000000 */
[----:B------:R-:W-:Y:S06]  /*9960*/  BRA.DIV UR4, `(.L_x_46) ;  /* 0x0000002a04647947 */ /* 0x000fec000b800000 */
[----:B------:R0:W1:Y:S02]  /*9970*/  SHFL.IDX PT, R14, R17, RZ, 0x1f ;  /* 0x00001fff110e7589 */ /* 0x00006400000e0000 */
.L_x_101:
[----:B-1----:R-:W-:Y:S02]  /*9980*/  ISETP.NE.AND P0, PT, R14, RZ, PT ;  /* 0x000000ff0e00720c */ /* 0x002fe40003f05270 */
[----:B------:R-:W-:Y:S02]  /*9990*/  PLOP3.LUT P1, PT, PT, PT, PT, 0x8, 0x0 ;  /* 0x000000000000781c */ /* 0x000fe40003f2e170 */
[----:B------:R-:W-:-:S11]  /*99a0*/  LOP3.LUT R18, R18, 0xfffffffd, RZ, 0xc0, !PT ;  /* 0xfffffffd12127812 */ /* 0x000fd600078ec0ff */
[----:B------:R-:W-:Y:S01]  /*99b0*/  @P1 LOP3.LUT R18, R18, 0x2, RZ, 0xfc, !PT ;  /* 0x0000000212121812 */ /* 0x000fe200078efcff */
[----:B------:R-:W-:Y:S06]  /*99c0*/  @P0 BRA `(.L_x_47) ;  /* 0x0000000400900947 */ /* 0x000fec0003800000 */
[----:B------:R-:W-:-:S06]  /*99d0*/  UIADD3 UR4, UR39, -0x1, URZ ;  /* 0xffffffff27047890 */ /* 0x000fcc000fffe03f */
[----:B------:R-:W-:Y:S01]  /*99e0*/  IMAD.U32 R7, RZ, RZ, UR4 ;  /* 0x00000004ff077e24 */ /* 0x000fe2000f8e00ff */
[----:B------:R-:W-:-:S03]  /*99f0*/  UMOV UR4, 0xffffffff ;  /* 0xffffffff00047882 */ /* 0x000fc60000000000 */
[----:B------:R-:W-:Y:S05]  /*9a00*/  BRA.DIV UR4, `(.L_x_48) ;  /* 0x0000002a045c7947 */ /* 0x000fea000b800000 */
[----:B------:R-:W-:-:S13]  /*9a10*/  ELECT P6, URZ, PT ;  /* 0x00000000003f782f */ /* 0x000fda00038c0000 */
.L_x_104:
[----:B------:R-:W-:Y:S05]  /*9a20*/  @!P6 BRA `(.L_x_47) ;  /* 0x000000040078e947 */ /* 0x000fea0003800000 */
[----:B------:R-:W-:Y:S01]  /*9a30*/  IMAD.MOV.U32 R16, RZ, RZ, R19 ;  /* 0x000000ffff107224 */ /* 0x000fe200078e0013 */
[----:B------:R-:W-:Y:S06]  /*9a40*/  @!P2 BRA `(.L_x_49) ;  /* 0x000000000048a947 */ /* 0x000fec0003800000 */
[----:B------:R-:W1:Y:S01]  /*9a50*/  LDC R0, c[0x0][0x43c] ;  /* 0x00010f00ff007b82 */ /* 0x000e620000000800 */
[----:B------:R-:W-:Y:S01]  /*9a60*/  IMAD.MOV.U32 R9, RZ, RZ, R7 ;  /* 0x000000ffff097224 */ /* 0x000fe200078e0007 */
[----:B------:R-:W-:Y:S02]  /*9a70*/  ULDC.64 UR4, c[0x0][0x428] ;  /* 0x00010a0000047ab9 */ /* 0x000fe40000000a00 */
[----:B------:R-:W-:-:S04]  /*9a80*/  IMAD R6, R22, UR4, RZ ;  /* 0x0000000416067c24 */ /* 0x000fc8000f8e02ff */
[----:B------:R-:W-:Y:S01]  /*9a90*/  IMAD R11, R19, UR5, R6 ;  /* 0x00000005130b7c24 */ /* 0x000fe2000f8e0206 */
[----:B-1----:R-:W-:-:S13]  /*9aa0*/  ISETP.NE.AND P0, PT, R0, 0x1, PT ;  /* 0x000000010000780c */ /* 0x002fda0003f05270 */
[----:B------:R-:W1:Y:S02]  /*9ab0*/  @P0 LDC.64 R2, c[0x0][0x440] ;  /* 0x00011000ff020b82 */ /* 0x000e640000000a00 */
[----:B-1----:R-:W-:-:S05]  /*9ac0*/  @P0 IMAD.HI.U32 R2, R7, R2, RZ ;  /* 0x0000000207020227 */ /* 0x002fca00078e00ff */
[----:B------:R-:W-:-:S04]  /*9ad0*/  @P0 SHF.R.U32.HI R9, RZ, R3, R2 ;  /* 0x00000003ff090219 */ /* 0x000fc80000011602 */
[--C-:B------:R-:W-:Y:S01]  /*9ae0*/  SHF.R.S32.HI R3, RZ, 0x1f, R9.reuse ;  /* 0x0000001fff037819 */ /* 0x100fe20000011409 */
[----:B------:R-:W-:-:S04]  /*9af0*/  IMAD.MOV.U32 R2, RZ, RZ, R9 ;  /* 0x000000ffff027224 */ /* 0x000fc800078e0009 */
[----:B------:R-:W-:-:S04]  /*9b00*/  IMAD.WIDE.U32 R2, R19, UR4, R2 ;  /* 0x0000000413027c25 */ /* 0x000fc8000f8e0002 */
[----:B------:R-:W-:Y:S01]  /*9b10*/  IMAD.IADD R3, R3, 0x1, R11 ;  /* 0x0000000103037824 */ /* 0x000fe200078e020b */
[----:B------:R-:W-:-:S04]  /*9b20*/  LEA R16, P0, R2, R4, 0x2 ;  /* 0x0000000402107211 */ /* 0x000fc800078010ff */
[----:B0-----:R-:W-:-:S05]  /*9b30*/  LEA.HI.X R17, R2, R5, R3, 0x2, P0 ;  /* 0x0000000502117211 */ /* 0x001fca00000f1403 */
[----:B------:R1:W5:Y:S01]  /*9b40*/  LDG.E R16, desc[UR44][R16.64] ;  /* 0x0000002c10107981 */ /* 0x000362000c1e1900 */
[----:B------:R-:W-:-:S04]  /*9b50*/  IMAD.MOV R2, RZ, RZ, -R9 ;  /* 0x000000ffff027224 */ /* 0x000fc800078e0a09 */
[----:B------:R-:W-:-:S07]  /*9b60*/  IMAD R7, R0, R2, R7 ;  /* 0x0000000200077224 */ /* 0x000fce00078e0207 */
.L_x_49:
[----:B------:R-:W-:Y:S02]  /*9b70*/  MOV R0, 0x1 ;  /* 0x0000000100007802 */ /* 0x000fe40000000f00 */
[----:B------:R-:W-:Y:S02]  /*9b80*/  ISETP.NE.AND P1, PT, R26, RZ, PT ;  /* 0x000000ff1a00720c */ /* 0x000fe40003f25270 */
[----:B------:R-:W-:-:S04]  /*9b90*/  SHF.L.U32 R0, R0, 0x1f, RZ ;  /* 0x0000001f00007819 */ /* 0x000fc800000006ff */
[----:B------:R-:W2:Y:S02]  /*9ba0*/  SYNCS.PHASECHK.TRANS64.TRYWAIT P0, [UR38+0x17080], R0 ;  /* 0x01708000ff0075a7 */ /* 0x000ea40008000166 */
[----:B--2---:R-:W-:Y:S05]  /*9bb0*/  @!P0 BRA `(.L_x_50) ;  /* 0x0000002800108947 */ /* 0x004fea0003800000 */
.L_x_105:
[----:B------:R-:W-:Y:S05]  /*9bc0*/  @P1 BRA `(.L_x_51) ;  /* 0x0000000000141947 */ /* 0x000fea0003800000 */
[----:B------:R-:W-:Y:S01]  /*9bd0*/  LOP3.LUT P0, RZ, R28, 0x1f, RZ, 0xc0, !PT ;  /* 0x0000001f1cff7812 */ /* 0x000fe2000780c0ff */
[----:B------:R-:W-:-:S04]  /*9be0*/  IMAD.MOV.U32 R2, RZ, RZ, 0x3000 ;  /* 0x00003000ff027424 */ /* 0x000fc800078e00ff */
[----:B------:R3:W-:Y:S08]  /*9bf0*/  SYNCS.ARRIVE.TRANS64 RZ, [UR38+0x17070], R2 ;  /* 0x01707002ffff79a7 */ /* 0x0007f00008000026 */
[----:B---3--:R-:W-:Y:S05]  /*9c00*/  @!P0 BRA `(.L_x_51) ;  /* 0x0000000000048947 */ /* 0x008fea0003800000 */
[----:B------:R-:W-:Y:S01]  /*9c10*/  BPT.TRAP 0x1 ;  /* 0x000000040000795c */ /* 0x000fe20000300000 */
.L_x_51:
[----:B------:R-:W-:Y:S01]  /*9c20*/  IMAD.SHL.U32 R7, R7, 0x80, RZ ;  /* 0x0000008007077824 */ /* 0x000fe200078e00ff */
[----:B------:R-:W-:Y:S01]  /*9c30*/  ULDC.64 UR4, c[0x0][0x198] ;  /* 0x0000660000047ab9 */ /* 0x000fe20000000a00 */
[----:B-----5:R-:W-:Y:S01]  /*9c40*/  R2UR UR13, R16 ;  /* 0x00000000100d72ca */ /* 0x020fe200000e0000 */
[----:B------:R-:W-:Y:S02]  /*9c50*/  UIADD3 UR4, UP0, UR4, 0x470, URZ ;  /* 0x0000047004047890 */ /* 0x000fe4000ff1e03f */
[----:B------:R-:W-:Y:S01]  /*9c60*/  R2UR UR11, R7 ;  /* 0x00000000070b72ca */ /* 0x000fe200000e0000 */
[----:B------:R-:W-:Y:S02]  /*9c70*/  UIADD3 UR8, UR38, 0x6400, URZ ;  /* 0x0000640026087890 */ /* 0x000fe4000fffe03f */
[----:B------:R-:W-:Y:S02]  /*9c80*/  UIADD3 UR9, UR38, 0x17070, URZ ;  /* 0x0001707026097890 */ /* 0x000fe4000fffe03f */
[----:B------:R-:W-:-:S02]  /*9c90*/  UIADD3.X UR5, URZ, UR5, URZ, UP0, !UPT ;  /* 0x000000053f057290 */ /* 0x000fc400087fe43f */
[----:B------:R-:W-:Y:S02]  /*9ca0*/  UIADD3 UR16, UR38, 0x7400, URZ ;  /* 0x0000740026107890 */ /* 0x000fe4000fffe03f */
[----:B------:R-:W-:Y:S01]  /*9cb0*/  UIADD3 UR32, UR38, 0x8400, URZ ;  /* 0x0000840026207890 */ /* 0x000fe2000fffe03f */
[----:B------:R-:W-:Y:S01]  /*9cc0*/  UMOV UR6, 0x0 ;  /* 0x0000000000067882 */ /* 0x000fe20000000000 */
[----:B------:R-:W-:Y:S01]  /*9cd0*/  UMOV UR7, 0x14f00000 ;  /* 0x14f0000000077882 */ /* 0x000fe20000000000 */
[----:B------:R-:W-:Y:S01]  /*9ce0*/  UMOV UR10, URZ ;  /* 0x0000003f000a7c82 */ /* 0x000fe20008000000 */
[----:B------:R-:W-:Y:S01]  /*9cf0*/  UMOV UR12, UR36 ;  /* 0x00000024000c7c82 */ /* 0x000fe20008000000 */
[----:B------:R-:W-:Y:S01]  /*9d00*/  UMOV UR18, 0x20 ;  /* 0x0000002000127882 */ /* 0x000fe20000000000 */
[----:B------:R-:W-:Y:S01]  /*9d10*/  UMOV UR20, UR36 ;  /* 0x0000002400147c82 */ /* 0x000fe20008000000 */
[----:B------:R-:W-:Y:S01]  /*9d20*/  UMOV UR17, UR9 ;  /* 0x0000000900117c82 */ /* 0x000fe20008000000 */
[----:B------:R-:W-:Y:S01]  /*9d30*/  UMOV UR21, UR13 ;  /* 0x0000000d00157c82 */ /* 0x000fe20008000000 */
[----:B------:R-:W-:Y:S01]  /*9d40*/  UMOV UR19, UR11 ;  /* 0x0000000b00137c82 */ /* 0x000fe20008000000 */
[----:B------:R-:W-:Y:S01]  /*9d50*/  UMOV UR34, 0x40 ;  /* 0x0000004000227882 */ /* 0x000fe20000000000 */
[----:B------:R-:W-:Y:S01]  /*9d60*/  UMOV UR33, UR9 ;  /* 0x0000000900217c82 */ /* 0x000fe20008000000 */
[----:B------:R-:W-:Y:S01]  /*9d70*/  UMOV UR37, UR13 ;  /* 0x0000000d00257c82 */ /* 0x000fe20008000000 */
[----:B------:R3:W-:Y:S01]  /*9d80*/  UTMALDG.4D [UR8], [UR4], desc[UR6] ;  /* 0x00000608040075b4 */ /* 0x0007e20008019000 */
[----:B------:R-:W-:Y:S01]  /*9d90*/  UMOV UR35, UR11 ;  /* 0x0000000b00237c82 */ /* 0x000fe20008000000 */
[----:B------:R3:W-:Y:S01]  /*9da0*/  UTMALDG.4D [UR16], [UR4], desc[UR6] ;  /* 0x00000610040075b4 */ /* 0x0007e20008019000 */
[----:B------:R3:W-:Y:S01]  /*9db0*/  UTMALDG.4D [UR32], [UR4], desc[UR6] ;  /* 0x00000620040075b4 */ /* 0x0007e20008019000 */
[----:B------:R-:W4:Y:S02]  /*9dc0*/  SYNCS.PHASECHK.TRANS64.TRYWAIT P0, [UR38+0x17040], R0 ;  /* 0x01704000ff0075a7 */ /* 0x000f240008000166 */
[----:B---34-:R-:W-:Y:S05]  /*9dd0*/  @!P0 BRA `(.L_x_52) ;  /* 0x0000002400a08947 */ /* 0x018fea0003800000 */
.L_x_106:
[----:B------:R-:W-:Y:S05]  /*9de0*/  @P1 BRA `(.L_x_53) ;  /* 0x0000000000141947 */ /* 0x000fea0003800000 */
[----:B------:R-:W-:Y:S01]  /*9df0*/  LOP3.LUT P0, RZ, R28, 0x1f, RZ, 0xc0, !PT ;  /* 0x0000001f1cff7812 */ /* 0x000fe2000780c0ff */
[----:B--2---:R-:W-:-:S04]  /*9e00*/  IMAD.MOV.U32 R0, RZ, RZ, 0x3000 ;  /* 0x00003000ff007424 */ /* 0x004fc800078e00ff */
[----:B------:R3:W-:Y:S08]  /*9e10*/  SYNCS.ARRIVE.TRANS64 RZ, [UR38+0x17030], R0 ;  /* 0x01703000ffff79a7 */ /* 0x0007f00008000026 */
[----:B---3--:R-:W-:Y:S05]  /*9e20*/  @!P0 BRA `(.L_x_53) ;  /* 0x0000000000048947 */ /* 0x008fea0003800000 */
[----:B------:R-:W-:Y:S01]  /*9e30*/  BPT.TRAP 0x1 ;  /* 0x000000040000795c */ /* 0x000fe20000300000 */
.L_x_53:
[----:B------:R-:W-:Y:S01]  /*9e40*/  ULDC.64 UR4, c[0x0][0x198] ;  /* 0x0000660000047ab9 */ /* 0x000fe20000000a00 */
[----:B------:R-:W-:Y:S01]  /*9e50*/  R2UR UR11, R7 ;  /* 0x00000000070b72ca */ /* 0x000fe200000e0000 */
[----:B------:R-:W-:Y:S01]  /*9e60*/  UIADD3 UR4, UP0, UR4, 0x370, URZ ;  /* 0x0000037004047890 */ /* 0x000fe2000ff1e03f */
[----:B------:R-:W-:Y:S01]  /*9e70*/  R2UR UR13, R16 ;  /* 0x00000000100d72ca */ /* 0x000fe200000e0000 */
[----:B------:R-:W-:Y:S01]  /*9e80*/  UIADD3 UR8, UR38, 0x10c00, URZ ;  /* 0x00010c0026087890 */ /* 0x000fe2000fffe03f */
[----:B------:R-:W-:Y:S01]  /*9e90*/  PLOP3.LUT P0, PT, PT, PT, PT, 0x80, 0x0 ;  /* 0x000000000000781c */ /* 0x000fe20003f0f070 */
[----:B------:R-:W-:Y:S01]  /*9ea0*/  UIADD3 UR9, UR38, 0x17030, URZ ;  /* 0x0001703026097890 */ /* 0x000fe2000fffe03f */
[----:B------:R-:W-:Y:S01]  /*9eb0*/  LOP3.LUT R18, R18, 0xfffffffd, RZ, 0xc0, !PT ;  /* 0xfffffffd12127812 */ /* 0x000fe200078ec0ff */
[----:B------:R-:W-:Y:S02]  /*9ec0*/  UIADD3.X UR5, URZ, UR5, URZ, UP0, !UPT ;  /* 0x000000053f057290 */ /* 0x000fe400087fe43f */
[----:B------:R-:W-:-:S02]  /*9ed0*/  UIADD3 UR16, UR38, 0x11c00, URZ ;  /* 0x00011c0026107890 */ /* 0x000fc4000fffe03f */
        /* <DEDUP_REMOVED lines=15> */
[----:B------:R-:W-:Y:S01]  /*9fd0*/  @P0 LOP3.LUT R18, R18, 0x2, RZ, 0xfc, !PT ;  /* 0x0000000212120812 */ /* 0x000fe200078efcff */
[----:B------:R3:W-:Y:S01]  /*9fe0*/  UTMALDG.4D [UR16], [UR4], desc[UR6] ;  /* 0x00000610040075b4 */ /* 0x0007e20008019000 */
[----:B------:R3:W-:Y:S02]  /*9ff0*/  UTMALDG.4D [UR32], [UR4], desc[UR6] ;  /* 0x00000620040075b4 */ /* 0x0007e40008019000 */
[----:B---3--:R-:W-:-:S03]  /*a000*/  NOP ;  /* 0x0000000000007918 */ /* 0x008fc60000000000 */
.L_x_47:
[----:B------:R-:W-:Y:S05]  /*a010*/  WARPSYNC.ALL ;  /* 0x0000000000007948 */ /* 0x000fea0003800000 */
[----:B--2---:R-:W0:Y:S01]  /*a020*/  S2R R0, SR_CTAID.Z ;  /* 0x0000000000007919 */ /* 0x004e220000002700 */
[----:B------:R-:W-:Y:S02]  /*a030*/  UIADD3 UR5, UR38, 0xc400, URZ ;  /* 0x0000c40026057890 */ /* 0x000fe4000fffe03f */
[----:B------:R-:W-:Y:S01]  /*a040*/  USHF.R.S32.HI UR4, URZ, 0x1f, UR36 ;  /* 0x0000001f3f047899 */ /* 0x000fe20008011424 */
[----:B------:R-:W-:Y:S01]  /*a050*/  BAR.SYNC.DEFER_BLOCKING 0x8, 0x200 ;  /* 0x0208000000007b1d */ /* 0x000fe20000010000 */
[----:B------:R-:W-:-:S05]  /*a060*/  ULOP3.LUT UP0, URZ, UR5, 0x9f, URZ, 0xc0, !UPT ;  /* 0x0000009f053f7892 */ /* 0x000fca000f80c03f */
[----:B------:R-:W-:Y:S01]  /*a070*/  ULDC.64 UR6, c[0x0][0x2d8] ;  /* 0x0000b60000067ab9 */ /* 0x000fe20000000a00 */
[----:B------:R-:W-:Y:S01]  /*a080*/  PLOP3.LUT P0, PT, PT, PT, UP0, 0x80, 0x0 ;  /* 0x000000000000781c */ /* 0x000fe20003f0f008 */
[----:B------:R-:W-:Y:S02]  /*a090*/  UIMAD UR4, UR4, UR6, URZ ;  /* 0x00000006040472a4 */ /* 0x000fe4000f8e023f */
[----:B------:R-:W-:Y:S02]  /*a0a0*/  UIMAD.WIDE.U32 UR46, UR36, UR6, URZ ;  /* 0x00000006242e72a5 */ /* 0x000fe4000f8e003f */
[----:B------:R-:W-:-:S04]  /*a0b0*/  UIMAD UR4, UR36, UR7, UR4 ;  /* 0x00000007240472a4 */ /* 0x000fc8000f8e0204 */
[----:B------:R-:W-:Y:S01]  /*a0c0*/  UIADD3 UR43, UR47, UR4, URZ ;  /* 0x000000042f2b7290 */ /* 0x000fe2000fffe03f */
[----:B01----:R-:W-:-:S03]  /*a0d0*/  SHF.R.S32.HI R17, RZ, 0x1f, R0 ;  /* 0x0000001fff117819 */ /* 0x003fc60000011400 */
[----:B------:R-:W-:Y:S08]  /*a0e0*/  @!P0 BRA `(.L_x_54) ;  /* 0x0000000000408947 */ /* 0x000ff00003800000 */
[----:B------:R-:W-:Y:S01]  /*a0f0*/  MOV R2, 0x0 ;  /* 0x0000000000027802 */ /* 0x000fe20000000f00 */
[----:B------:R-:W-:Y:S01]  /*a100*/  ULDC.64 UR6, c[0x4][0x98] ;  /* 0x0100260000067ab9 */ /* 0x000fe20000000a00 */
[----:B------:R-:W-:Y:S01]  /*a110*/  ULDC.64 UR8, c[0x4][0xa0] ;  /* 0x0100280000087ab9 */ /* 0x000fe20000000a00 */
[----:B------:R-:W-:Y:S01]  /*a120*/  ULDC.64 UR4, c[0x4][0x28] ;  /* 0x01000a0000047ab9 */ /* 0x000fe20000000a00 */
[----:B------:R-:W-:Y:S01]  /*a130*/  IMAD.U32 R4, RZ, RZ, UR6 ;  /* 0x00000006ff047e24 */ /* 0x000fe2000f8e00ff */
[----:B------:R-:W-:Y:S01]  /*a140*/  MOV R12, 0x1 ;  /* 0x00000001000c7802 */ /* 0x000fe20000000f00 */
[----:B------:R-:W0:Y:S01]  /*a150*/  LDC.64 R2, c[0x4][R2] ;  /* 0x0100000002027b82 */ /* 0x000e220000000a00 */
[----:B------:R-:W-:Y:S02]  /*a160*/  IMAD.U32 R5, RZ, RZ, UR7 ;  /* 0x00000007ff057e24 */ /* 0x000fe4000f8e00ff */
        /* <DEDUP_REMOVED lines=8> */
.L_x_54:
[----:B------:R-:W0:Y:S01]  /*a1f0*/  LDC R10, c[0x0][0x448] ;  /* 0x00011200ff0a7b82 */ /* 0x000e220000000800 */
[----:B------:R-:W-:Y:S01]  /*a200*/  IMAD.SHL.U32 R20, R28, 0x10, RZ ;  /* 0x000000101c147824 */ /* 0x000fe200078e00ff */
[----:B------:R-:W-:Y:S01]  /*a210*/  SHF.R.U32.HI R7, RZ, 0x1, R26 ;  /* 0x00000001ff077819 */ /* 0x000fe2000001161a */
[----:B------:R-:W-:Y:S01]  /*a220*/  IMAD.SHL.U32 R29, R29, 0x20, RZ ;  /* 0x000000201d1d7824 */ /* 0x000fe200078e00ff */
[----:B------:R-:W1:Y:S01]  /*a230*/  S2R R21, SR_CTAID.Z ;  /* 0x0000000000157919 */ /* 0x000e620000002700 */
[----:B------:R-:W-:Y:S01]  /*a240*/  IMAD.SHL.U32 R2, R26, 0x10, RZ ;  /* 0x000000101a027824 */ /* 0x000fe200078e00ff */
[----:B------:R-:W-:Y:S01]  /*a250*/  LOP3.LUT R6, R20, 0x10, RZ, 0xc0, !PT ;  /* 0x0000001014067812 */ /* 0x000fe200078ec0ff */
[----:B------:R-:W-:Y:S01]  /*a260*/  UMOV UR42, UR46 ;  /* 0x0000002e002a7c82 */ /* 0x000fe20008000000 */
[----:B------:R-:W2:Y:S01]  /*a270*/  S2R R20, SR_CTAID.X ;  /* 0x0000000000147919 */ /* 0x000ea20000002500 */
[----:B------:R-:W-:Y:S01]  /*a280*/  LOP3.LUT R29, R29, 0x60, RZ, 0xc0, !PT ;  /* 0x000000601d1d7812 */ /* 0x000fe200078ec0ff */
[----:B------:R-:W-:Y:S01]  /*a290*/  ULDC.64 UR4, c[0x0][0x2d0] ;  /* 0x0000b40000047ab9 */ /* 0x000fe20000000a00 */
[----:B------:R-:W-:Y:S01]  /*a2a0*/  ULDC.64 UR6, c[0x0][0x2c8] ;  /* 0x0000b20000067ab9 */ /* 0x000fe20000000a00 */
[----:B------:R-:W-:Y:S01]  /*a2b0*/  ULDC.64 UR8, c[0x0][0x280] ;  /* 0x0000a00000087ab9 */ /* 0x000fe20000000a00 */
[----:B------:R-:W-:Y:S01]  /*a2c0*/  LOP3.LUT R0, R29, 0x700, R2, 0xf8, !PT ;  /* 0x000007001d007812 */ /* 0x000fe200078ef802 */
[----:B------:R-:W-:-:S02]  /*a2d0*/  IMAD.SHL.U32 R2, R27, 0x10, RZ ;  /* 0x000000101b027824 */ /* 0x000fc400078e00ff */
[----:B------:R-:W-:-:S05]  /*a2e0*/  IMAD R27, R27, 0x80, R6 ;  /* 0x000000801b1b7824 */ /* 0x000fca00078e0206 */
[----:B------:R-:W-:Y:S01]  /*a2f0*/  LOP3.LUT R0, R0, R27, R2, 0xf6, !PT ;  /* 0x0000001b00007212 */ /* 0x000fe200078ef602 */
[----:B------:R-:W-:Y:S01]  /*a300*/  IMAD.SHL.U32 R2, R28, 0x40, RZ ;  /* 0x000000401c027824 */ /* 0x000fe200078e00ff */
[----:B0-----:R-:W-:-:S04]  /*a310*/  ISETP.NE.AND P0, PT, R10, 0x1, PT ;  /* 0x000000010a00780c */ /* 0x001fc80003f05270 */
[----:B------:R-:W-:-:S09]  /*a320*/  LOP3.LUT R2, R7, 0x40, R2, 0xf8, !PT ;  /* 0x0000004007027812 */ /* 0x000fd200078ef802 */
[----:B------:R-:W0:Y:S01]  /*a330*/  @P0 LDC R4, c[0x0][0x44c] ;  /* 0x00011300ff040b82 */ /* 0x000e220000000800 */
[----:B--2---:R-:W-:-:S04]  /*a340*/  IMAD R11, R20, 0xc0, R2 ;  /* 0x000000c0140b7824 */ /* 0x004fc800078e0202 */
[----:B------:R-:W-:-:S03]  /*a350*/  IMAD.MOV.U32 R5, RZ, RZ, R11 ;  /* 0x000000ffff057224 */ /* 0x000fc600078e000b */
[----:B------:R-:W2:Y:S08]  /*a360*/  @P0 LDC R9, c[0x0][0x450] ;  /* 0x00011400ff090b82 */ /* 0x000eb00000000800 */
[----:B------:R-:W3:Y:S08]  /*a370*/  @P0 LDC R8, c[0x0][0x44c] ;  /* 0x00011300ff080b82 */ /* 0x000ef00000000800 */
[----:B------:R-:W4:Y:S01]  /*a380*/  @P0 LDC R13, c[0x0][0x450] ;  /* 0x00011400ff0d0b82 */ /* 0x000f220000000800 */
[----:B0-----:R-:W-:-:S07]  /*a390*/  @P0 IMAD.HI.U32 R4, R11, R4, RZ ;  /* 0x000000040b040227 */ /* 0x001fce00078e00ff */
[----:B------:R-:W0:Y:S01]  /*a3a0*/  LDC.64 R2, c[0x0][0x2e0] ;  /* 0x0000b800ff027b82 */ /* 0x000e220000000a00 */
[----:B--2---:R-:W-:Y:S01]  /*a3b0*/  @P0 SHF.R.U32.HI R5, RZ, R9, R4 ;  /* 0x00000009ff050219 */ /* 0x004fe20000011604 */
[----:B------:R-:W-:-:S04]  /*a3c0*/  VIADD R9, R11, 0x80 ;  /* 0x000000800b097836 */ /* 0x000fc80000000000 */
[----:B------:R-:W-:Y:S02]  /*a3d0*/  IMAD.MOV R12, RZ, RZ, -R5 ;  /* 0x000000ffff0c7224 */ /* 0x000fe400078e0a05 */
[----:B---3--:R-:W-:-:S04]  /*a3e0*/  @P0 IMAD.HI.U32 R4, R9, R8, RZ ;  /* 0x0000000809040227 */ /* 0x008fc800078e00ff */
[----:B------:R-:W-:Y:S02]  /*a3f0*/  IMAD.MOV.U32 R8, RZ, RZ, R9 ;  /* 0x000000ffff087224 */ /* 0x000fe400078e0009 */
[----:B------:R-:W-:Y:S01]  /*a400*/  IMAD R11, R10, R12, R11 ;  /* 0x0000000c0a0b7224 */ /* 0x000fe200078e020b */
[----:B----4-:R-:W-:-:S04]  /*a410*/  @P0 SHF.R.U32.HI R8, RZ, R13, R4 ;  /* 0x0000000dff080219 */ /* 0x010fc80000011604 */
[----:B------:R-:W-:Y:S01]  /*a420*/  SHF.R.S32.HI R12, RZ, 0x1f, R11 ;  /* 0x0000001fff0c7819 */ /* 0x000fe2000001140b */
[----:B0-----:R-:W-:-:S04]  /*a430*/  IMAD R4, R17, R2, RZ ;  /* 0x0000000211047224 */ /* 0x001fc800078e02ff */
[----:B------:R-:W-:Y:S02]  /*a440*/  IMAD R12, R12, UR6, RZ ;  /* 0x000000060c0c7c24 */ /* 0x000fe4000f8e02ff */
[C---:B-1----:R-:W-:Y:S01]  /*a450*/  IMAD R13, R21.reuse, R3, R4 ;  /* 0x00000003150d7224 */ /* 0x042fe200078e0204 */
[----:B------:R-:W-:Y:S01]  /*a460*/  SHF.R.S32.HI R4, RZ, 0x1f, R5 ;  /* 0x0000001fff047819 */ /* 0x000fe20000011405 */
[----:B------:R-:W-:-:S04]  /*a470*/  IMAD.WIDE.U32 R2, R21, R2, UR42 ;  /* 0x0000002a15027e25 */ /* 0x000fc8000f8e0002 */
[----:B------:R-:W-:Y:S01]  /*a480*/  IMAD R4, R4, UR4, RZ ;  /* 0x0000000404047c24 */ /* 0x000fe2000f8e02ff */
[----:B------:R-:W-:-:S03]  /*a490*/  IADD3 R3, R3, R13, RZ ;  /* 0x0000000d03037210 */ /* 0x000fc60007ffe0ff */
[C---:B------:R-:W-:Y:S02]  /*a4a0*/  IMAD R13, R5.reuse, UR5, R4 ;  /* 0x00000005050d7c24 */ /* 0x040fe4000f8e0204 */
[----:B------:R-:W-:-:S04]  /*a4b0*/  IMAD.WIDE.U32 R4, R5, UR4, R2 ;  /* 0x0000000405047c25 */ /* 0x000fc8000f8e0002 */
[----:B------:R-:W-:Y:S02]  /*a4c0*/  IMAD.IADD R5, R5, 0x1, R13 ;  /* 0x0000000105057824 */ /* 0x000fe400078e020d */
[----:B------:R-:W-:-:S04]  /*a4d0*/  IMAD.WIDE.U32 R2, R8, UR4, R2 ;  /* 0x0000000408027c25 */ /* 0x000fc8000f8e0002 */
[----:B------:R-:W-:-:S04]  /*a4e0*/  IMAD.WIDE.U32 R4, R11, UR6, R4 ;  /* 0x000000060b047c25 */ /* 0x000fc8000f8e0004 */
[----:B------:R-:W-:Y:S01]  /*a4f0*/  IMAD R11, R11, UR7, R12 ;  /* 0x000000070b0b7c24 */ /* 0x000fe2000f8e020c */
[----:B------:R-:W-:Y:S01]  /*a500*/  IADD3 R4, P0, R4, UR8, RZ ;  /* 0x0000000804047c10 */ /* 0x000fe2000ff1e0ff */
[----:B------:R-:W-:-:S03]  /*a510*/  IMAD.MOV R12, RZ, RZ, -R8 ;  /* 0x000000ffff0c7224 */ /* 0x000fc600078e0a08 */
[----:B------:R-:W-:Y:S01]  /*a520*/  IADD3.X R5, R5, UR9, R11, P0, !PT ;  /* 0x0000000905057c10 */ /* 0x000fe200087fe40b */
[----:B------:R-:W-:Y:S01]  /*a530*/  IMAD R9, R10, R12, R9 ;  /* 0x0000000c0a097224 */ /* 0x000fe200078e0209 */
[----:B------:R-:W-:-:S05]  /*a540*/  SHF.R.S32.HI R11, RZ, 0x1f, R8 ;  /* 0x0000001fff0b7819 */ /* 0x000fca0000011408 */
[----:B------:R-:W-:Y:S01]  /*a550*/  IMAD R11, R11, UR4, RZ ;  /* 0x000000040b0b7c24 */ /* 0x000fe2000f8e02ff */
[----:B------:R-:W-:Y:S02]  /*a560*/  ULDC UR4, c[0x0][0x2b8] ;  /* 0x0000ae0000047ab9 */ /* 0x000fe40000000800 */
[----:B------:R-:W-:Y:S01]  /*a570*/  ISETP.GE.AND P2, PT, R6, UR4, PT ;  /* 0x0000000406007c0c */ /* 0x000fe2000bf46270 */
[----:B------:R-:W-:Y:S01]  /*a580*/  IMAD R11, R8, UR5, R11 ;  /* 0x00000005080b7c24 */ /* 0x000fe2000f8e020b */
[----:B------:R-:W-:-:S03]  /*a590*/  SHF.R.S32.HI R8, RZ, 0x1f, R9 ;  /* 0x0000001fff087819 */ /* 0x000fc60000011409 */
[----:B------:R-:W-:Y:S02]  /*a5a0*/  IMAD.IADD R3, R3, 0x1, R11 ;  /* 0x0000000103037824 */ /* 0x000fe400078e020b */
[----:B------:R-:W-:Y:S02]  /*a5b0*/  IMAD R8, R8, UR6, RZ ;  /* 0x0000000608087c24 */ /* 0x000fe4000f8e02ff */
[----:B------:R-:W-:-:S04]  /*a5c0*/  IMAD.WIDE.U32 R2, R9, UR6, R2 ;  /* 0x0000000609027c25 */ /* 0x000fc8000f8e0002 */
[----:B------:R-:W-:Y:S01]  /*a5d0*/  IMAD R11, R9, UR7, R8 ;  /* 0x00000007090b7c24 */ /* 0x000fe2000f8e0208 */
[----:B------:R-:W-:-:S04]  /*a5e0*/  LOP3.LUT R8, R6, 0x20, RZ, 0xfc, !PT ;  /* 0x0000002006087812 */ /* 0x000fc800078efcff */
[----:B------:R-:W-:Y:S02]  /*a5f0*/  ISETP.GE.AND P0, PT, R8, UR4, PT ;  /* 0x0000000408007c0c */ /* 0x000fe4000bf06270 */
[----:B------:R-:W-:-:S04]  /*a600*/  LOP3.LUT R8, R6, 0x40, RZ, 0xfc, !PT ;  /* 0x0000004006087812 */ /* 0x000fc800078efcff */
[----:B------:R-:W-:Y:S01]  /*a610*/  ISETP.GE.AND P1, PT, R8, UR4, PT ;  /* 0x0000000408007c0c */ /* 0x000fe2000bf26270 */
[----:B------:R-:W-:Y:S01]  /*a620*/  UMOV UR4, 0xffffffff ;  /* 0xffffffff00047882 */ /* 0x000fe20000000000 */
[----:B------:R-:W-:-:S04]  /*a630*/  IADD3 R8, P3, R2, UR8, RZ ;  /* 0x0000000802087c10 */ /* 0x000fc8000ff7e0ff */
[----:B------:R-:W-:Y:S01]  /*a640*/  IADD3.X R9, R3, UR9, R11, P3, !PT ;  /* 0x0000000903097c10 */ /* 0x000fe20009ffe40b */
[----:B------:R-:W-:Y:S08]  /*a650*/  BRA.DIV UR4, `(.L_x_55) ;  /* 0x0000001e04987947 */ /* 0x000ff0000b800000 */
[----:B------:R-:W0:Y:S01]  /*a660*/  SHFL.IDX PT, R14, R4, RZ, 0x1e1f ;  /* 0x001e1fff040e7589 */ /* 0x000e2200000e0000 */
[----:B------:R-:W-:Y:S01]  /*a670*/  ULDC UR4, c[0x0][0x288] ;  /* 0x0000a20000047ab9 */ /* 0x000fe20000000800 */
[----:B------:R-:W-:Y:S02]  /*a680*/  IMAD R17, R20, 0xc0, R7 ;  /* 0x000000c014117824 */ /* 0x000fe400078e0207 */
[----:B------:R-:W1:Y:S01]  /*a690*/  SHFL.IDX PT, R2, R5, RZ, 0x1e1f ;  /* 0x001e1fff05027589 */ /* 0x000e6200000e0000 */
[----:B------:R-:W-:Y:S02]  /*a6a0*/  IMAD R10, R10, UR4, RZ ;  /* 0x000000040a0a7c24 */ /* 0x000fe4000f8e02ff */
[C---:B------:R-:W-:Y:S01]  /*a6b0*/  VIADD R11, R17.reuse, 0x40 ;  /* 0x00000040110b7836 */ /* 0x040fe20000000000 */
[----:B------:R-:W2:Y:S02]  /*a6c0*/  SHFL.IDX PT, R27, R4, 0x1, 0x1e1f ;  /* 0x003e1f00041b7f89 */ /* 0x000ea400000e0000 */
[----:B------:R-:W-:-:S02]  /*a6d0*/  ISETP.GE.AND P3, PT, R17, R10, PT ;  /* 0x0000000a1100720c */ /* 0x000fc40003f66270 */
[----:B------:R3:W4:Y:S04]  /*a6e0*/  SHFL.IDX PT, R7, R5, 0x1, 0x1e1f ;  /* 0x003e1f0005077f89 */ /* 0x00072800000e0000 */
[----:B------:R-:W2:Y:S07]  /*a6f0*/  SHFL.IDX PT, R9, R9, RZ, 0x1e1f ;  /* 0x001e1fff09097589 */ /* 0x000eae00000e0000 */
[----:B------:R-:W-:Y:S01]  /*a700*/  @!P3 VIADD R21, R0, UR38 ;  /* 0x000000260015bc36 */ /* 0x000fe20008000000 */
[----:B0-----:R-:W-:-:S05]  /*a710*/  @!P3 IADD3 R14, P4, R6, R14, RZ ;  /* 0x0000000e060eb210 */ /* 0x001fca0007f9e0ff */
[----:B-1----:R-:W-:Y:S01]  /*a720*/  @!P3 IMAD.X R3, RZ, RZ, R2, P4 ;  /* 0x000000ffff03b224 */ /* 0x002fe200020e0602 */
[----:B------:R-:W-:Y:S01]  /*a730*/  ISETP.GE.AND P4, PT, R11, R10, PT ;  /* 0x0000000a0b00720c */ /* 0x000fe20003f86270 */
[----:B------:R-:W-:Y:S02]  /*a740*/  @!P3 IMAD.MOV.U32 R2, RZ, RZ, R14 ;  /* 0x000000ffff02b224 */ /* 0x000fe400078e000e */
[----:B------:R0:W1:Y:S04]  /*a750*/  SHFL.IDX PT, R14, R8, RZ, 0x1e1f ;  /* 0x001e1fff080e7589 */ /* 0x00006800000e0000 */
[----:B------:R-:W-:Y:S04]  /*a760*/  @!P3 LDGSTS.E.BYPASS.LTC128B.128 [R21+0xc400], desc[UR44][R2.64], !P2 ;  /* 0x0c4000000215bfae */ /* 0x000fe8000d101d6c */
[----:B------:R-:W-:Y:S02]  /*a770*/  @!P3 LDGSTS.E.BYPASS.LTC128B.128 [R21+0xdc00], desc[UR44][R2.64+0x20], !P0 ;  /* 0x0dc000200215bfae */ /* 0x000fe4000c101d6c */
[----:B---3--:R-:W-:-:S02]  /*a780*/  @!P4 VIADD R5, R0, UR38 ;  /* 0x000000260005cc36 */ /* 0x008fc40008000000 */
[----:B------:R3:W-:Y:S01]  /*a790*/  @!P3 LDGSTS.E.BYPASS.LTC128B.128 [R21+0xf400], desc[UR44][R2.64+0x40], !P1 ;  /* 0x0f4000400215bfae */ /* 0x0007e2000c901d6c */
[----:B--2---:R-:W-:-:S05]  /*a7a0*/  @!P4 IADD3 R27, P3, R6, R27, RZ ;  /* 0x0000001b061bc210 */ /* 0x004fca0007f7e0ff */
[----:B----4-:R-:W-:Y:S01]  /*a7b0*/  @!P4 IMAD.X R4, RZ, RZ, R7, P3 ;  /* 0x000000ffff04c224 */ /* 0x010fe200018e0607 */
[----:B---3--:R-:W-:-:S03]  /*a7c0*/  @!P4 MOV R2, R27 ;  /* 0x0000001b0002c202 */ /* 0x008fc60000000f00 */
[----:B------:R-:W-:-:S05]  /*a7d0*/  @!P4 IMAD.MOV.U32 R3, RZ, RZ, R4 ;  /* 0x000000ffff03c224 */ /* 0x000fca00078e0004 */
[----:B------:R0:W-:Y:S04]  /*a7e0*/  @!P4 LDGSTS.E.BYPASS.LTC128B.128 [R5+0xcc00], desc[UR44][R2.64], !P2 ;  /* 0x0cc000000205cfae */ /* 0x0001e8000d101d6c */
[----:B------:R0:W-:Y:S04]  /*a7f0*/  @!P4 LDGSTS.E.BYPASS.LTC128B.128 [R5+0xe400], desc[UR44][R2.64+0x20], !P0 ;  /* 0x0e4000200205cfae */ /* 0x0001e8000c101d6c */
[----:B-1----:R0:W-:Y:S02]  /*a800*/  @!P4 LDGSTS.E.BYPASS.LTC128B.128 [R5+0xfc00], desc[UR44][R2.64+0x40], !P1 ;  /* 0x0fc000400205cfae */ /* 0x0021e4000c901d6c */
.L_x_113:
[----:B------:R-:W-:Y:S01]  /*a810*/  VIADD R17, R17, 0x80 ;  /* 0x0000008011117836 */ /* 0x000fe20000000000 */
[----:B------:R-:W-:Y:S01]  /*a820*/  BSSY B0, `(.L_x_56) ;  /* 0x000000e000007945 */ /* 0x000fe20003800000 */
[----:B------:R-:W-:-:S03]  /*a830*/  IMAD.MOV.U32 R4, RZ, RZ, 0x1 ;  /* 0x00000001ff047424 */ /* 0x000fc600078e00ff */
[----:B------:R-:W-:Y:S02]  /*a840*/  ISETP.GE.AND P3, PT, R17, R10, PT ;  /* 0x0000000a1100720c */ /* 0x000fe40003f66270 */
[----:B------:R-:W-:-:S11]  /*a850*/  SHF.L.U32 R4, R4, 0x1f, RZ ;  /* 0x0000001f04047819 */ /* 0x000fd600000006ff */
[----:B------:R-:W-:Y:S05]  /*a860*/  @P3 BRA `(.L_x_57) ;  /* 0x0000000000243947 */ /* 0x000fea0003800000 */
[----:B0-----:R-:W-:Y:S01]  /*a870*/  IADD3 R2, P3, R6, R14, RZ ;  /* 0x0000000e06027210 */ /* 0x001fe20007f7e0ff */
[----:B------:R-:W-:-:S04]  /*a880*/  VIADD R5, R0, UR38 ;  /* 0x0000002600057c36 */ /* 0x000fc80008000000 */
[----:B------:R-:W-:-:S05]  /*a890*/  IMAD.X R3, RZ, RZ, R9, P3 ;  /* 0x000000ffff037224 */ /* 0x000fca00018e0609 */
[----:B------:R-:W-:Y:S01]  /*a8a0*/  @!PT LDS RZ, [RZ] ;  /* 0x00000000fffff984 */ /* 0x000fe20000000800 */
[----:B------:R-:W-:Y:S01]  /*a8b0*/  @!PT LDS RZ, [RZ] ;  /* 0x00000000fffff984 */ /* 0x000fe20000000800 */
[----:B------:R-:W-:Y:S01]  /*a8c0*/  @!PT LDS RZ, [RZ] ;  /* 0x00000000fffff984 */ /* 0x000fe20000000800 */
[----:B------:R1:W-:Y:S04]  /*a8d0*/  LDGSTS.E.BYPASS.LTC128B.128 [R5+0xd400], desc[UR44][R2.64], !P2 ;  /* 0x0d40000002057fae */ /* 0x0003e8000d101d6c */
[----:B------:R1:W-:Y:S04]  /*a8e0*/  LDGSTS.E.BYPASS.LTC128B.128 [R5+0xec00], desc[UR44][R2.64+0x20], !P0 ;  /* 0x0ec0002002057fae */ /* 0x0003e8000c101d6c */
[----:B------:R1:W-:Y:S02]  /*a8f0*/  LDGSTS.E.BYPASS.LTC128B.128 [R5+0x10400], desc[UR44][R2.64+0x40], !P1 ;  /* 0x1040004002057fae */ /* 0x0003e4000c901d6c */
.L_x_57:
[----:B------:R-:W-:Y:S05]  /*a900*/  BSYNC B0 ;  /* 0x0000000000007941 */ /* 0x000fea0003800000 */
.L_x_56:
[----:B------:R-:W-:Y:S01]  /*a910*/  NOP ;  /* 0x0000000000007918 */ /* 0x000fe20000000000 */
[----:B------:R-:W-:Y:S01]  /*a920*/  SYNCS.ARRIVE.TRANS64.RED.A0T1 RZ, [UR38+0x17000], RZ ;  /* 0x017000ffffff79a7 */ /* 0x000fe20008200426 */
[----:B------:R-:W-:Y:S01]  /*a930*/  ARRIVES.LDGSTSBAR.64.TRANSCNT [UR38+0x17000] ;  /* 0x01700000ff0079b0 */ /* 0x000fe20008000aa6 */
[----:B------:R-:W-:Y:S01]  /*a940*/  NOP ;  /* 0x0000000000007918 */ /* 0x000fe20000000000 */
[----:B------:R-:W-:Y:S01]  /*a950*/  SYNCS.ARRIVE.TRANS64.A1T0 RZ, [UR38+0x17000], RZ ;  /* 0x017000ffffff79a7 */ /* 0x000fe20008100026 */
[----:B------:R-:W2:Y:S02]  /*a960*/  SYNCS.PHASECHK.TRANS64.TRYWAIT P0, [UR38+0x17020], R4 ;  /* 0x01702004ff0075a7 */ /* 0x000ea40008000166 */
[----:B--2---:R-:W-:Y:S05]  /*a970*/  @!P0 BRA `(.L_x_58) ;  /* 0x0000001c00c48947 */ /* 0x004fea0003800000 */
.L_x_114:
[----:B------:R-:W-:Y:S01]  /*a980*/  UIADD3 UR4, UR39, -0x2, URZ ;  /* 0xfffffffe27047890 */ /* 0x000fe2000fffe03f */
[----:B------:R-:W-:-:S03]  /*a990*/  IMAD.MOV.U32 R13, RZ, RZ, 0x1 ;  /* 0x00000001ff0d7424 */ /* 0x000fc600078e00ff */
[----:B------:R-:W-:-:S06]  /*a9a0*/  UISETP.GE.AND UP0, UPT, UR4, UR40, UPT ;  /* 0x000000280400728c */ /* 0x000fcc000bf06270 */
[----:B------:R-:W-:-:S13]  /*a9b0*/  PLOP3.LUT P0, PT, PT, PT, UP0, 0x80, 0x0 ;  /* 0x000000000000781c */ /* 0x000fda0003f0f008 */
[----:B------:R-:W-:Y:S05]  /*a9c0*/  @!P0 BRA `(.L_x_59) ;  /* 0x0000000c00b48947 */ /* 0x000fea0003800000 */
[----:B------:R-:W-:Y:S01]  /*a9d0*/  IMAD.U32 R20, RZ, RZ, UR41 ;  /* 0x00000029ff147e24 */ /* 0x000fe2000f8e00ff */
[----:B------:R-:W-:Y:S01]  /*a9e0*/  LOP3.LUT R15, R28, 0x1f, RZ, 0xc0, !PT ;  /* 0x0000001f1c0f7812 */ /* 0x000fe200078ec0ff */
[----:B------:R-:W-:Y:S01]  /*a9f0*/  IMAD.U32 R21, RZ, RZ, UR41 ;  /* 0x00000029ff157e24 */ /* 0x000fe2000f8e00ff */
[----:B01----:R-:W-:Y:S01]  /*aa00*/  MOV R5, RZ ;  /* 0x000000ff00057202 */ /* 0x003fe20000000f00 */
[----:B------:R-:W-:Y:S01]  /*aa10*/  IMAD.U32 R0, RZ, RZ, UR4 ;  /* 0x00000004ff007e24 */ /* 0x000fe2000f8e00ff */
[----:B------:R-:W-:Y:S01]  /*aa20*/  LOP3.LUT R20, R20, 0x1, RZ, 0xfc, !PT ;  /* 0x0000000114147812 */ /* 0x000fe200078efcff */
[----:B------:R-:W-:Y:S01]  /*aa30*/  IMAD.MOV.U32 R4, RZ, RZ, 0x1 ;  /* 0x00000001ff047424 */ /* 0x000fe200078e00ff */
[----:B------:R-:W-:-:S07]  /*aa40*/  LOP3.LUT R21, R21, 0x2, RZ, 0xfc, !PT ;  /* 0x0000000215157812 */ /* 0x000fce00078efcff */
.L_x_80:
[----:B------:R-:W-:Y:S01]  /*aa50*/  LOP3.LUT P1, RZ, R18, 0x2, RZ, 0xc0, !PT ;  /* 0x0000000212ff7812 */ /* 0x000fe2000782c0ff */
[----:B------:R-:W-:Y:S01]  /*aa60*/  VIADD R12, R5, 0x1 ;  /* 0x00000001050c7836 */ /* 0x000fe20000000000 */
[----:B------:R-:W-:Y:S04]  /*aa70*/  BSSY B0, `(.L_x_60) ;  /* 0x0000096000007945 */ /* 0x000fe80003800000 */
[----:B------:R-:W-:-:S04]  /*aa80*/  ISETP.NE.AND P0, PT, R12, 0x2, PT ;  /* 0x000000020c00780c */ /* 0x000fc80003f05270 */
[----:B------:R-:W-:Y:S02]  /*aa90*/  SEL R13, RZ, 0x1, P0 ;  /* 0x00000001ff0d7807 */ /* 0x000fe40000000000 */
[----:B------:R-:W-:Y:S02]  /*aaa0*/  SEL R12, R12, RZ, P0 ;  /* 0x000000ff0c0c7207 */ /* 0x000fe40000000000 */
[----:B------:R-:W-:Y:S01]  /*aab0*/  LOP3.LUT R13, R4, R13, RZ, 0x3c, !PT ;  /* 0x0000000d040d7212 */ /* 0x000fe200078e3cff */
[----:B01----:R-:W-:Y:S06]  /*aac0*/  @!P1 BRA `(.L_x_61) ;  /* 0x0000000800409947 */ /* 0x003fec0003800000 */
[----:B------:R-:W-:Y:S01]  /*aad0*/  LOP3.LUT P1, RZ, R18, 0x1, RZ, 0xc0, !PT ;  /* 0x0000000112ff7812 */ /* 0x000fe2000782c0ff */
[----:B------:R-:W-:-:S12]  /*aae0*/  IMAD.MOV.U32 R7, RZ, RZ, R0 ;  /* 0x000000ffff077224 */ /* 0x000fd800078e0000 */
[----:B------:R-:W-:Y:S05]  /*aaf0*/  @!P1 BRA `(.L_x_62) ;  /* 0x00000000004c9947 */ /* 0x000fea0003800000 */
[----:B------:R-:W0:Y:S01]  /*ab00*/  LDC R7, c[0x0][0x43c] ;  /* 0x00010f00ff077b82 */ /* 0x000e220000000800 */
[----:B------:R-:W-:Y:S01]  /*ab10*/  IMAD.MOV.U32 R9, RZ, RZ, R0 ;  /* 0x000000ffff097224 */ /* 0x000fe200078e0000 */
[----:B------:R-:W-:-:S06]  /*ab20*/  ULDC.64 UR4, c[0x0][0x428] ;  /* 0x00010a0000047ab9 */ /* 0x000fcc0000000a00 */
[----:B------:R-:W1:Y:S01]  /*ab30*/  LDC.64 R16, c[0x0][0x418] ;  /* 0x00010600ff107b82 */ /* 0x000e620000000a00 */
[----:B0-----:R-:W-:-:S13]  /*ab40*/  ISETP.NE.AND P0, PT, R7, 0x1, PT ;  /* 0x000000010700780c */ /* 0x001fda0003f05270 */
[----:B------:R-:W0:Y:S02]  /*ab50*/  @P0 LDC.64 R2, c[0x0][0x440] ;  /* 0x00011000ff020b82 */ /* 0x000e240000000a00 */
[----:B0-----:R-:W-:-:S05]  /*ab60*/  @P0 IMAD.HI.U32 R2, R0, R2, RZ ;  /* 0x0000000200020227 */ /* 0x001fca00078e00ff */
[----:B------:R-:W-:Y:S01]  /*ab70*/  @P0 SHF.R.U32.HI R9, RZ, R3, R2 ;  /* 0x00000003ff090219 */ /* 0x000fe20000011602 */
[----:B------:R-:W-:-:S03]  /*ab80*/  IMAD R2, R22, UR4, RZ ;  /* 0x0000000416027c24 */ /* 0x000fc6000f8e02ff */
[--C-:B------:R-:W-:Y:S01]  /*ab90*/  SHF.R.S32.HI R3, RZ, 0x1f, R9.reuse ;  /* 0x0000001fff037819 */ /* 0x100fe20000011409 */
[----:B------:R-:W-:Y:S02]  /*aba0*/  IMAD R11, R19, UR5, R2 ;  /* 0x00000005130b7c24 */ /* 0x000fe4000f8e0202 */
[----:B------:R-:W-:-:S04]  /*abb0*/  IMAD.MOV.U32 R2, RZ, RZ, R9 ;  /* 0x000000ffff027224 */ /* 0x000fc800078e0009 */
[----:B------:R-:W-:-:S04]  /*abc0*/  IMAD.WIDE.U32 R2, R19, UR4, R2 ;  /* 0x0000000413027c25 */ /* 0x000fc8000f8e0002 */
[----:B------:R-:W-:Y:S01]  /*abd0*/  IMAD.IADD R3, R11, 0x1, R3 ;  /* 0x000000010b037824 */ /* 0x000fe200078e0203 */
[----:B-1----:R-:W-:-:S04]  /*abe0*/  LEA R16, P0, R2, R16, 0x2 ;  /* 0x0000001002107211 */ /* 0x002fc800078010ff */
[----:B------:R-:W-:-:S05]  /*abf0*/  LEA.HI.X R17, R2, R17, R3, 0x2, P0 ;  /* 0x0000001102117211 */ /* 0x000fca00000f1403 */
[----:B------:R0:W5:Y:S01]  /*ac00*/  LDG.E R16, desc[UR44][R16.64] ;  /* 0x0000002c10107981 */ /* 0x000162000c1e1900 */
[----:B------:R-:W-:-:S04]  /*ac10*/  IMAD.MOV R2, RZ, RZ, -R9 ;  /* 0x000000ffff027224 */ /* 0x000fc800078e0a09 */
[----:B------:R-:W-:-:S07]  /*ac20*/  IMAD R7, R7, R2, R0 ;  /* 0x0000000207077224 */ /* 0x000fce00078e0200 */
.L_x_62:
[----:B------:R-:W-:Y:S02]  /*ac30*/  LEA R6, R12, UR38, 0x3 ;  /* 0x000000260c067c11 */ /* 0x000fe4000f8e18ff */
[----:B------:R-:W-:Y:S02]  /*ac40*/  SHF.L.U32 R3, R13, 0x1f, RZ ;  /* 0x0000001f0d037819 */ /* 0x000fe400000006ff */
[----:B------:R-:W-:Y:S02]  /*ac50*/  ISETP.NE.AND P1, PT, R26, RZ, PT ;  /* 0x000000ff1a00720c */ /* 0x000fe40003f25270 */
[----:B------:R-:W1:Y:S02]  /*ac60*/  SYNCS.PHASECHK.TRANS64.TRYWAIT P0, [R6+URZ+0x17080], R3 ;  /* 0x01708003060075a7 */ /* 0x000e64000800017f */
[----:B-1----:R-:W-:Y:S09]  /*ac70*/  @!P0 BRA `(.L_x_63) ;  /* 0x0000001c001c8947 */ /* 0x002ff20003800000 */
.L_x_115:
[----:B------:R-:W-:Y:S04]  /*ac80*/  BSSY B1, `(.L_x_64) ;  /* 0x0000007000017945 */ /* 0x000fe80003800000 */
[----:B------:R-:W-:Y:S05]  /*ac90*/  @P1 BRA `(.L_x_65) ;  /* 0x0000000000141947 */ /* 0x000fea0003800000 */
[----:B------:R-:W-:Y:S01]  /*aca0*/  ISETP.NE.AND P0, PT, R15, RZ, PT ;  /* 0x000000ff0f00720c */ /* 0x000fe20003f05270 */
[----:B------:R-:W-:-:S04]  /*acb0*/  IMAD.MOV.U32 R9, RZ, RZ, 0x3000 ;  /* 0x00003000ff097424 */ /* 0x000fc800078e00ff */
[----:B------:R2:W-:Y:S08]  /*acc0*/  SYNCS.ARRIVE.TRANS64 RZ, [R6+URZ+0x17070], R9 ;  /* 0x0170700906ff79a7 */ /* 0x0005f0000800003f */
[----:B------:R-:W-:Y:S05]  /*acd0*/  @!P0 BRA `(.L_x_65) ;  /* 0x0000000000048947 */ /* 0x000fea0003800000 */
[----:B------:R-:W-:Y:S01]  /*ace0*/  BPT.TRAP 0x1 ;  /* 0x000000040000795c */ /* 0x000fe20000300000 */
.L_x_65:
[----:B------:R-:W-:Y:S05]  /*acf0*/  BSYNC B1 ;  /* 0x0000000000017941 */ /* 0x000fea0003800000 */
.L_x_64:
[----:B--2---:R-:W-:Y:S01]  /*ad00*/  IMAD.U32 R9, RZ, RZ, UR38 ;  /* 0x00000026ff097e24 */ /* 0x004fe2000f8e00ff */
[----:B------:R-:W-:Y:S01]  /*ad10*/  R2UR UR33, R6 ;  /* 0x00000000062172ca */ /* 0x000fe200000e0000 */
[----:B------:R-:W-:Y:S01]  /*ad20*/  IMAD.MOV.U32 R10, RZ, RZ, RZ ;  /* 0x000000ffff0a7224 */ /* 0x000fe200078e00ff */
[----:B------:R-:W-:Y:S01]  /*ad30*/  ULDC.64 UR6, c[0x0][0x198] ;  /* 0x0000660000067ab9 */ /* 0x000fe20000000a00 */
[----:B------:R-:W-:Y:S01]  /*ad40*/  IMAD R8, R12, 0x3000, R9 ;  /* 0x000030000c087824 */ /* 0x000fe200078e0209 */
[----:B------:R-:W-:Y:S01]  /*ad50*/  UIADD3 UR6, UP0, UR6, 0x470, URZ ;  /* 0x0000047006067890 */ /* 0x000fe2000ff1e03f */
[----:B------:R-:W-:Y:S01]  /*ad60*/  IMAD.SHL.U32 R9, R7, 0x80, RZ ;  /* 0x0000008007097824 */ /* 0x000fe200078e00ff */
[----:B------:R-:W-:Y:S01]  /*ad70*/  R2UR UR34, R10 ;  /* 0x000000000a2272ca */ /* 0x000fe200000e0000 */
[----:B------:R-:W-:Y:S01]  /*ad80*/  UMOV UR8, 0x0 ;  /* 0x0000000000087882 */ /* 0x000fe20000000000 */
[----:B------:R-:W-:Y:S01]  /*ad90*/  R2UR UR4, R8 ;  /* 0x00000000080472ca */ /* 0x000fe200000e0000 */
[----:B------:R-:W-:Y:S01]  /*ada0*/  UIADD3.X UR7, URZ, UR7, URZ, UP0, !UPT ;  /* 0x000000073f077290 */ /* 0x000fe200087fe43f */
[----:B------:R-:W-:Y:S01]  /*adb0*/  R2UR UR35, R9 ;  /* 0x00000000092372ca */ /* 0x000fe200000e0000 */
[----:B------:R-:W-:Y:S01]  /*adc0*/  UMOV UR9, 0x14f00000 ;  /* 0x14f0000000097882 */ /* 0x000fe20000000000 */
[----:B------:R-:W-:Y:S01]  /*add0*/  PLOP3.LUT P0, PT, PT, PT, PT, 0x80, 0x0 ;  /* 0x000000000000781c */ /* 0x000fe20003f0f070 */
[----:B------:R-:W-:-:S08]  /*ade0*/  UIADD3 UR33, UR33, 0x17070, URZ ;  /* 0x0001707021217890 */ /* 0x000fd0000fffe03f */
[----:B------:R-:W-:-:S12]  /*adf0*/  UIADD3 UR32, UR4, 0x6400, URZ ;  /* 0x0000640004207890 */ /* 0x000fd8000fffe03f */
.L_x_66:
[----:B------:R-:W-:-:S13]  /*ae00*/  @P0 ELECT P2, URZ, PT ;  /* 0x00000000003f082f */ /* 0x000fda0003840000 */
[----:B-----5:R-:W-:Y:S02]  /*ae10*/  @P2 R2UR UR37, R16 ;  /* 0x00000000102522ca */ /* 0x020fe400000e0000 */
[----:B------:R-:W-:-:S11]  /*ae20*/  @P2 PLOP3.LUT P0, PT, P2, PT, PT, 0x8, 0x0 ;  /* 0x000000000000281c */ /* 0x000fd6000170e170 */
[----:B------:R2:W-:Y:S01]  /*ae30*/  UTMALDG.4D [UR32], [UR6], desc[UR8] ;  /* 0x00000820060075b4 */ /* 0x0005e20008019000 */
[----:B------:R-:W-:Y:S01]  /*ae40*/  PLOP3.LUT P2, PT, PT, PT, PT, 0x8, 0x0 ;  /* 0x000000000000781c */ /* 0x000fe20003f4e170 */
[----:B--2---:R-:W-:-:S12]  /*ae50*/  @P0 BRA.U.ANY `(.L_x_66) ;  /* 0xfffffffd00e80947 */ /* 0x004fd8000393ffff */
[----:B------:R-:W-:Y:S01]  /*ae60*/  MOV R11, 0x20 ;  /* 0x00000020000b7802 */ /* 0x000fe20000000f00 */
[----:B------:R-:W-:Y:S01]  /*ae70*/  UIADD3 UR8, UR4, 0x7400, URZ ;  /* 0x0000740004087890 */ /* 0x000fe2000fffe03f */
[----:B------:R-:W-:Y:S01]  /*ae80*/  R2UR UR11, R9 ;  /* 0x00000000090b72ca */ /* 0x000fe200000e0000 */
[----:B------:R-:W-:Y:S01]  /*ae90*/  UMOV UR14, 0x0 ;  /* 0x00000000000e7882 */ /* 0x000fe20000000000 */
[----:B------:R-:W-:Y:S01]  /*aea0*/  R2UR UR10, R11 ;  /* 0x000000000b0a72ca */ /* 0x000fe200000e0000 */
[----:B------:R-:W-:Y:S01]  /*aeb0*/  UMOV UR15, 0x14f00000 ;  /* 0x14f00000000f7882 */ /* 0x000fe20000000000 */
[----:B------:R-:W-:-:S13]  /*aec0*/  PLOP3.LUT P0, PT, PT, PT, PT, 0x80, 0x0 ;  /* 0x000000000000781c */ /* 0x000fda0003f0f070 */
.L_x_67:
[----:B------:R-:W-:-:S13]  /*aed0*/  @P0 ELECT P2, URZ, PT ;  /* 0x00000000003f082f */ /* 0x000fda0003840000 */
[----:B------:R-:W-:Y:S01]  /*aee0*/  @P2 R2UR UR13, R16 ;  /* 0x00000000100d22ca */ /* 0x000fe200000e0000 */
[----:B------:R-:W-:Y:S01]  /*aef0*/  UMOV UR9, UR33 ;  /* 0x0000002100097c82 */ /* 0x000fe20008000000 */
[----:B------:R-:W-:Y:S01]  /*af00*/  UMOV UR12, UR36 ;  /* 0x00000024000c7c82 */ /* 0x000fe20008000000 */
[----:B------:R-:W-:-:S10]  /*af10*/  @P2 PLOP3.LUT P0, PT, P2, PT, PT, 0x8, 0x0 ;  /* 0x000000000000281c */ /* 0x000fd4000170e170 */
[----:B------:R2:W-:Y:S01]  /*af20*/  UTMALDG.4D [UR8], [UR6], desc[UR14] ;  /* 0x00000e08060075b4 */ /* 0x0005e20008019000 */
[----:B------:R-:W-:Y:S02]  /*af30*/  PLOP3.LUT P2, PT, PT, PT, PT, 0x8, 0x0 ;  /* 0x000000000000781c */ /* 0x000fe40003f4e170 */
[----:B--2---:R-:W-:Y:S11]  /*af40*/  @P0 BRA.U.ANY `(.L_x_67) ;  /* 0xfffffffd00e00947 */ /* 0x004ff6000393ffff */
[----:B------:R-:W-:Y:S01]  /*af50*/  IMAD.MOV.U32 R14, RZ, RZ, 0x40 ;  /* 0x00000040ff0e7424 */ /* 0x000fe200078e00ff */
[----:B------:R-:W-:Y:S01]  /*af60*/  R2UR UR11, R9 ;  /* 0x00000000090b72ca */ /* 0x000fe200000e0000 */
[----:B------:R-:W-:Y:S01]  /*af70*/  UIADD3 UR8, UR4, 0x8400, URZ ;  /* 0x0000840004087890 */ /* 0x000fe2000fffe03f */
[----:B------:R-:W-:Y:S01]  /*af80*/  PLOP3.LUT P0, PT, PT, PT, PT, 0x80, 0x0 ;  /* 0x000000000000781c */ /* 0x000fe20003f0f070 */
[----:B------:R-:W-:Y:S01]  /*af90*/  UMOV UR5, 0x14f00000 ;  /* 0x14f0000000057882 */ /* 0x000fe20000000000 */
[----:B------:R-:W-:Y:S01]  /*afa0*/  R2UR UR10, R14 ;  /* 0x000000000e0a72ca */ /* 0x000fe200000e0000 */
[----:B------:R-:W-:-:S14]  /*afb0*/  UMOV UR4, 0x0 ;  /* 0x0000000000047882 */ /* 0x000fdc0000000000 */
.L_x_68:
        /* <DEDUP_REMOVED lines=8> */
[----:B------:R-:W2:Y:S02]  /*b040*/  SYNCS.PHASECHK.TRANS64.TRYWAIT P0, [R6+URZ+0x17040], R3 ;  /* 0x01704003060075a7 */ /* 0x000ea4000800017f */
[----:B--2---:R-:W-:Y:S05]  /*b050*/  @!P0 BRA `(.L_x_69) ;  /* 0x0000001800388947 */ /* 0x004fea0003800000 */
.L_x_116:
[----:B------:R-:W-:Y:S01]  /*b060*/  BSSY B1, `(.L_x_70) ;  /* 0x0000009000017945 */ /* 0x000fe20003800000 */
[----:B------:R-:W-:Y:S02]  /*b070*/  IMAD.MOV.U32 R2, RZ, RZ, 0x0 ;  /* 0x00000000ff027424 */ /* 0x000fe400078e00ff */
[----:B-12---:R-:W-:Y:S01]  /*b080*/  IMAD.MOV.U32 R3, RZ, RZ, 0x14f00000 ;  /* 0x14f00000ff037424 */ /* 0x006fe200078e00ff */
[----:B------:R-:W-:Y:S06]  /*b090*/  @P1 BRA `(.L_x_71) ;  /* 0x0000000000141947 */ /* 0x000fec0003800000 */
[----:B------:R-:W-:Y:S01]  /*b0a0*/  ISETP.NE.AND P0, PT, R15, RZ, PT ;  /* 0x000000ff0f00720c */ /* 0x000fe20003f05270 */
[----:B------:R-:W-:-:S04]  /*b0b0*/  IMAD.MOV.U32 R7, RZ, RZ, 0x3000 ;  /* 0x00003000ff077424 */ /* 0x000fc800078e00ff */
[----:B------:R1:W-:Y:S08]  /*b0c0*/  SYNCS.ARRIVE.TRANS64 RZ, [R6+URZ+0x17030], R7 ;  /* 0x0170300706ff79a7 */ /* 0x0003f0000800003f */
[----:B------:R-:W-:Y:S05]  /*b0d0*/  @!P0 BRA `(.L_x_71) ;  /* 0x0000000000048947 */ /* 0x000fea0003800000 */
[----:B------:R-:W-:Y:S01]  /*b0e0*/  BPT.TRAP 0x1 ;  /* 0x000000040000795c */ /* 0x000fe20000300000 */
.L_x_71:
[----:B------:R-:W-:Y:S05]  /*b0f0*/  BSYNC B1 ;  /* 0x0000000000017941 */ /* 0x000fea0003800000 */
.L_x_70:
[----:B------:R-:W-:Y:S01]  /*b100*/  R2UR UR4, R8 ;  /* 0x00000000080472ca */ /* 0x000fe200000e0000 */
[----:B------:R-:W-:Y:S01]  /*b110*/  ULDC.64 UR6, c[0x0][0x198] ;  /* 0x0000660000067ab9 */ /* 0x000fe20000000a00 */
[----:B------:R-:W-:Y:S01]  /*b120*/  R2UR UR9, R6 ;  /* 0x00000000060972ca */ /* 0x000fe200000e0000 */
[----:B------:R-:W-:Y:S01]  /*b130*/  UIADD3 UR6, UP0, UR6, 0x370, URZ ;  /* 0x0000037006067890 */ /* 0x000fe2000ff1e03f */
[----:B------:R-:W-:Y:S02]  /*b140*/  R2UR UR10, R10 ;  /* 0x000000000a0a72ca */ /* 0x000fe400000e0000 */
[----:B------:R-:W-:Y:S01]  /*b150*/  R2UR UR14, R2 ;  /* 0x00000000020e72ca */ /* 0x000fe200000e0000 */
[----:B------:R-:W-:Y:S01]  /*b160*/  UIADD3.X UR7, URZ, UR7, URZ, UP0, !UPT ;  /* 0x000000073f077290 */ /* 0x000fe200087fe43f */
[----:B------:R-:W-:Y:S02]  /*b170*/  R2UR UR15, R3 ;  /* 0x00000000030f72ca */ /* 0x000fe400000e0000 */
[----:B------:R-:W-:-:S02]  /*b180*/  R2UR UR11, R9 ;  /* 0x00000000090b72ca */ /* 0x000fc400000e0000 */
[----:B------:R-:W-:Y:S01]  /*b190*/  PLOP3.LUT P0, PT, PT, PT, PT, 0x80, 0x0 ;  /* 0x000000000000781c */ /* 0x000fe20003f0f070 */
[----:B------:R-:W-:Y:S02]  /*b1a0*/  UIADD3 UR8, UR4, 0x10c00, URZ ;  /* 0x00010c0004087890 */ /* 0x000fe4000fffe03f */
[----:B------:R-:W-:-:S12]  /*b1b0*/  UIADD3 UR9, UR9, 0x17030, URZ ;  /* 0x0001703009097890 */ /* 0x000fd8000fffe03f */
.L_x_72:
[----:B------:R-:W-:-:S13]  /*b1c0*/  @P0 ELECT P1, URZ, PT ;  /* 0x00000000003f082f */ /* 0x000fda0003820000 */
[----:B------:R-:W-:Y:S01]  /*b1d0*/  @P1 R2UR UR13, R16 ;  /* 0x00000000100d12ca */ /* 0x000fe200000e0000 */
[----:B------:R-:W-:Y:S01]  /*b1e0*/  UMOV UR12, UR36 ;  /* 0x00000024000c7c82 */ /* 0x000fe20008000000 */
[----:B------:R-:W-:-:S11]  /*b1f0*/  @P1 PLOP3.LUT P0, PT, P1, PT, PT, 0x8, 0x0 ;  /* 0x000000000000181c */ /* 0x000fd60000f0e170 */
[----:B------:R2:W-:Y:S01]  /*b200*/  UTMALDG.4D [UR8], [UR6], desc[UR14] ;  /* 0x00000e08060075b4 */ /* 0x0005e20008019000 */
[----:B------:R-:W-:Y:S01]  /*b210*/  PLOP3.LUT P1, PT, PT, PT, PT, 0x8, 0x0 ;  /* 0x000000000000781c */ /* 0x000fe20003f2e170 */
[----:B--2---:R-:W-:-:S12]  /*b220*/  @P0 BRA.U.ANY `(.L_x_72) ;  /* 0xfffffffd00e40947 */ /* 0x004fd8000393ffff */
[----:B------:R-:W-:Y:S01]  /*b230*/  R2UR UR10, R11 ;  /* 0x000000000b0a72ca */ /* 0x000fe200000e0000 */
[----:B------:R-:W-:Y:S01]  /*b240*/  UIADD3 UR8, UR4, 0x11c00, URZ ;  /* 0x00011c0004087890 */ /* 0x000fe2000fffe03f */
[----:B------:R-:W-:Y:S02]  /*b250*/  R2UR UR14, R2 ;  /* 0x00000000020e72ca */ /* 0x000fe400000e0000 */
[----:B------:R-:W-:Y:S02]  /*b260*/  R2UR UR15, R3 ;  /* 0x00000000030f72ca */ /* 0x000fe400000e0000 */
[----:B------:R-:W-:Y:S02]  /*b270*/  R2UR UR11, R9 ;  /* 0x00000000090b72ca */ /* 0x000fe400000e0000 */
[----:B------:R-:W-:-:S13]  /*b280*/  PLOP3.LUT P0, PT, PT, PT, PT, 0x80, 0x0 ;  /* 0x000000000000781c */ /* 0x000fda0003f0f070 */
.L_x_73:
        /* <DEDUP_REMOVED lines=13> */
.L_x_74:
[----:B------:R-:W-:-:S13]  /*b360*/  @P0 ELECT P1, URZ, PT ;  /* 0x00000000003f082f */ /* 0x000fda0003820000 */
[----:B------:R-:W-:Y:S01]  /*b370*/  @P1 R2UR UR13, R16 ;  /* 0x00000000100d12ca */ /* 0x000fe200000e0000 */
[----:B------:R-:W-:Y:S01]  /*b380*/  UMOV UR12, UR36 ;  /* 0x00000024000c7c82 */ /* 0x000fe20008000000 */
[----:B------:R-:W-:-:S11]  /*b390*/  @P1 PLOP3.LUT P0, PT, P1, PT, PT, 0x8, 0x0 ;  /* 0x000000000000181c */ /* 0x000fd60000f0e170 */
[----:B------:R2:W-:Y:S01]  /*b3a0*/  UTMALDG.4D [UR8], [UR6], desc[UR14] ;  /* 0x00000e08060075b4 */ /* 0x0005e20008019000 */
[----:B------:R-:W-:Y:S01]  /*b3b0*/  PLOP3.LUT P1, PT, PT, PT, PT, 0x8, 0x0 ;  /* 0x000000000000781c */ /* 0x000fe20003f2e170 */
[----:B--2---:R-:W-:-:S12]  /*b3c0*/  @P0 BRA.U.ANY `(.L_x_74) ;  /* 0xfffffffd00e40947 */ /* 0x004fd8000393ffff */
.L_x_61:
[----:B------:R-:W-:Y:S05]  /*b3d0*/  BSYNC B0 ;  /* 0x0000000000007941 */ /* 0x000fea0003800000 */
.L_x_60:
[----:B------:R-:W-:-:S13]  /*b3e0*/  ISETP.NE.AND P0, PT, R20, 0x3, PT ;  /* 0x000000031400780c */ /* 0x000fda0003f05270 */
[----:B------:R-:W-:Y:S05]  /*b3f0*/  @!P0 BRA `(.L_x_75) ;  /* 0x0000000000048947 */ /* 0x000fea0003800000 */
[----:B------:R-:W-:Y:S01]  /*b400*/  BPT.TRAP 0x1 ;  /* 0x000000040000795c */ /* 0x000fe20000300000 */
.L_x_75:
[----:B------:R-:W-:Y:S02]  /*b410*/  LOP3.LUT R2, R4, 0x1, RZ, 0x3c, !PT ;  /* 0x0000000104027812 */ /* 0x000fe400078e3cff */
[----:B------:R-:W-:Y:S02]  /*b420*/  LEA R3, R5, UR38, 0x3 ;  /* 0x0000002605037c11 */ /* 0x000fe4000f8e18ff */
[----:B------:R-:W-:Y:S02]  /*b430*/  SHF.L.U32 R2, R2, 0x1f, RZ ;  /* 0x0000001f02027819 */ /* 0x000fe400000006ff */
[----:B------:R-:W-:Y:S02]  /*b440*/  ISETP.NE.AND P1, PT, R21, 0x3, PT ;  /* 0x000000031500780c */ /* 0x000fe40003f25270 */
[----:B------:R-:W2:Y:S02]  /*b450*/  SYNCS.PHASECHK.TRANS64.TRYWAIT P0, [R3+URZ+0x17070], R2 ;  /* 0x01707002030075a7 */ /* 0x000ea4000800017f */
[----:B--2---:R-:W-:Y:S09]  /*b460*/  @!P0 BRA `(.L_x_76) ;  /* 0x0000001400488947 */ /* 0x004ff20003800000 */
.L_x_117:
[----:B------:R-:W-:Y:S05]  /*b470*/  @!P1 BRA `(.L_x_77) ;  /* 0x0000000000049947 */ /* 0x000fea0003800000 */
[----:B------:R-:W-:Y:S01]  /*b480*/  BPT.TRAP 0x1 ;  /* 0x000000040000795c */ /* 0x000fe20000300000 */
.L_x_77:
[----:B--2---:R-:W-:Y:S01]  /*b490*/  SHF.L.U32 R2, R4, 0x1f, RZ ;  /* 0x0000001f04027819 */ /* 0x004fe200000006ff */
[----:B------:R-:W-:-:S03]  /*b4a0*/  IMAD R10, R5, 0x3000, RZ ;  /* 0x00003000050a7824 */ /* 0x000fc600078e02ff */
[----:B------:R-:W2:Y:S02]  /*b4b0*/  SYNCS.PHASECHK.TRANS64.TRYWAIT P0, [R3+URZ+0x17060], R2 ;  /* 0x01706002030075a7 */ /* 0x000ea4000800017f */
[----:B--2---:R-:W-:Y:S05]  /*b4c0*/  @!P0 BRA `(.L_x_78) ;  /* 0x0000001400448947 */ /* 0x004fea0003800000 */
.L_x_118:
[C---:B--2---:R-:W-:Y:S01]  /*b4d0*/  LOP3.LUT R2, R10.reuse, R25, RZ, 0xfc, !PT ;  /* 0x000000190a027212 */ /* 0x044fe200078efcff */
[----:B------:R-:W-:Y:S05]  /*b4e0*/  WARPSYNC.ALL ;  /* 0x0000000000007948 */ /* 0x000fea0003800000 */
[----:B-1----:R-:W1:Y:S01]  /*b4f0*/  LDSM.16.MT88.4 R4, [R2+UR38+0x6400] ;  /* 0x006400260204783b */ /* 0x002e620008004200 */
[----:B------:R-:W-:-:S05]  /*b500*/  LOP3.LUT R14, R10, R23, RZ, 0xfc, !PT ;  /* 0x000000170a0e7212 */ /* 0x000fca00078efcff */
[----:B------:R-:W-:Y:S01]  /*b510*/  VIADD R14, R14, UR38 ;  /* 0x000000260e0e7c36 */ /* 0x000fe20008000000 */
[C-C-:B-1----:R-:W-:Y:S02]  /*b520*/  PRMT R8, R4.reuse, 0x6420, R5.reuse ;  /* 0x0000642004087816 */ /* 0x142fe40000000005 */
[----:B------:R-:W-:Y:S02]  /*b530*/  PRMT R9, R4, 0x7531, R5 ;  /* 0x0000753104097816 */ /* 0x000fe40000000005 */
[C-C-:B------:R-:W-:Y:S02]  /*b540*/  PRMT R10, R6.reuse, 0x6420, R7.reuse ;  /* 0x00006420060a7816 */ /* 0x140fe40000000007 */
[----:B------:R-:W-:-:S05]  /*b550*/  PRMT R11, R6, 0x7531, R7 ;  /* 0x00007531060b7816 */ /* 0x000fca0000000007 */
[----:B------:R-:W-:Y:S04]  /*b560*/  STSM.16.M88.4 [R14+0x400], R8 ;  /* 0x000400080e007844 */ /* 0x000fe80000000200 */
[----:B------:R-:W1:Y:S02]  /*b570*/  LDSM.16.MT88.4 R4, [R2+UR38+0x7400] ;  /* 0x007400260204783b */ /* 0x000e640008004200 */
[C-C-:B-1----:R-:W-:Y:S02]  /*b580*/  PRMT R8, R4.reuse, 0x6420, R5.reuse ;  /* 0x0000642004087816 */ /* 0x142fe40000000005 */
[----:B------:R-:W-:Y:S02]  /*b590*/  PRMT R9, R4, 0x7531, R5 ;  /* 0x0000753104097816 */ /* 0x000fe40000000005 */
[----:B------:R-:W-:-:S02]  /*b5a0*/  PRMT R10, R6, 0x6420, R7 ;  /* 0x00006420060a7816 */ /* 0x000fc40000000007 */
[----:B------:R-:W-:-:S05]  /*b5b0*/  PRMT R11, R6, 0x7531, R7 ;  /* 0x00007531060b7816 */ /* 0x000fca0000000007 */
[----:B------:R-:W-:Y:S04]  /*b5c0*/  STSM.16.M88.4 [R14+0x1400], R8 ;  /* 0x001400080e007844 */ /* 0x000fe80000000200 */
[----:B------:R-:W1:Y:S02]  /*b5d0*/  LDSM.16.MT88.4 R4, [R2+UR38+0x8400] ;  /* 0x008400260204783b */ /* 0x000e640008004200 */
[C-C-:B-1----:R-:W-:Y:S02]  /*b5e0*/  PRMT R8, R4.reuse, 0x6420, R5.reuse ;  /* 0x0000642004087816 */ /* 0x142fe40000000005 */
[----:B------:R-:W-:Y:S02]  /*b5f0*/  PRMT R9, R4, 0x7531, R5 ;  /* 0x0000753104097816 */ /* 0x000fe40000000005 */
[----:B------:R-:W-:-:S02]  /*b600*/  PRMT R10, R6, 0x6420, R7 ;  /* 0x00006420060a7816 */ /* 0x000fc40000000007 */
[----:B------:R-:W-:-:S05]  /*b610*/  PRMT R11, R6, 0x7531, R7 ;  /* 0x00007531060b7816 */ /* 0x000fca0000000007 */
[----:B------:R1:W-:Y:S04]  /*b620*/  STSM.16.M88.4 [R14+0x2400], R8 ;  /* 0x002400080e007844 */ /* 0x0003e80000000200 */
[----:B------:R-:W2:Y:S01]  /*b630*/  LDSM.16.MT88.4 R4, [R2+UR38+0x6c00] ;  /* 0x006c00260204783b */ /* 0x000ea20008004200 */
[----:B-1----:R-:W-:Y:S02]  /*b640*/  IADD3 R14, R24, 0x400, R14 ;  /* 0x00000400180e7810 */ /* 0x002fe40007ffe00e */
[C-C-:B--2---:R-:W-:Y:S02]  /*b650*/  PRMT R8, R4.reuse, 0x6420, R5.reuse ;  /* 0x0000642004087816 */ /* 0x144fe40000000005 */
[----:B------:R-:W-:Y:S02]  /*b660*/  PRMT R9, R4, 0x7531, R5 ;  /* 0x0000753104097816 */ /* 0x000fe40000000005 */
[----:B------:R-:W-:-:S02]  /*b670*/  PRMT R10, R6, 0x6420, R7 ;  /* 0x00006420060a7816 */ /* 0x000fc40000000007 */
[----:B------:R-:W-:-:S05]  /*b680*/  PRMT R11, R6, 0x7531, R7 ;  /* 0x00007531060b7816 */ /* 0x000fca0000000007 */
[----:B------:R-:W-:Y:S04]  /*b690*/  STSM.16.M88.4 [R14], R8 ;  /* 0x000000080e007844 */ /* 0x000fe80000000200 */
        /* <DEDUP_REMOVED lines=11> */
[----:B------:R1:W-:Y:S01]  /*b750*/  STSM.16.M88.4 [R14+0x2000], R8 ;  /* 0x002000080e007844 */ /* 0x0003e20000000200 */
[----:B------:R-:W-:Y:S01]  /*b760*/  @!PT LDS RZ, [RZ] ;  /* 0x00000000fffff984 */ /* 0x000fe20000000800 */
[----:B------:R-:W-:Y:S01]  /*b770*/  @!PT LDS RZ, [RZ] ;  /* 0x00000000fffff984 */ /* 0x000fe20000000800 */
[----:B------:R-:W-:Y:S01]  /*b780*/  @!PT LDS RZ, [RZ] ;  /* 0x00000000fffff984 */ /* 0x000fe20000000800 */
[----:B------:R-:W-:Y:S01]  /*b790*/  @!PT LDS RZ, [RZ] ;  /* 0x00000000fffff984 */ /* 0x000fe20000000800 */
[----:B------:R2:W-:Y:S06]  /*b7a0*/  MEMBAR.ALL.CTA ;  /* 0x0000000000007992 */ /* 0x0005ec0000008000 */
[----:B--2---:R-:W2:Y:S01]  /*b7b0*/  FENCE.VIEW.ASYNC.S ;  /* 0x00000000000073c6 */ /* 0x004ea20000000000 */
[----:B------:R-:W-:Y:S05]  /*b7c0*/  @!P1 BRA `(.L_x_79) ;  /* 0x0000000000049947 */ /* 0x000fea0003800000 */
[----:B------:R-:W-:Y:S01]  /*b7d0*/  BPT.TRAP 0x1 ;  /* 0x000000040000795c */ /* 0x000fe20000300000 */
.L_x_79:
[----:B--2---:R2:W-:Y:S01]  /*b7e0*/  SYNCS.ARRIVE.TRANS64.A1T0 RZ, [R3+URZ+0x17050], RZ ;  /* 0x017050ff03ff79a7 */ /* 0x0045e2000810003f */
[----:B------:R-:W-:Y:S01]  /*b7f0*/  BAR.SYNC.DEFER_BLOCKING 0x2, 0x80 ;  /* 0x0082000000007b1d */ /* 0x000fe20000010000 */
[----:B------:R-:W-:Y:S01]  /*b800*/  ISETP.NE.AND P0, PT, R26, RZ, PT ;  /* 0x000000ff1a00720c */ /* 0x000fe20003f05270 */
[----:B------:R-:W-:Y:S02]  /*b810*/  IMAD.MOV.U32 R5, RZ, RZ, R12 ;  /* 0x000000ffff057224 */ /* 0x000fe400078e000c */
[----:B------:R-:W-:-:S10]  /*b820*/  IMAD.MOV.U32 R4, RZ, RZ, R13 ;  /* 0x000000ffff047224 */ /* 0x000fd400078e000d */
[----:B------:R-:W-:-:S05]  /*b830*/  @!P0 VIADD R2, R3, 0x17080 ;  /* 0x0001708003028836 */ /* 0x000fca0000000000 */
[----:B------:R-:W-:-:S04]  /*b840*/  @!P0 PRMT R2, RZ, 0x654, R2 ;  /* 0x00000654ff028816 */ /* 0x000fc80000000002 */
[----:B------:R2:W-:Y:S01]  /*b850*/  @!P0 SYNCS.ARRIVE.TRANS64.RED.A1T0 RZ, [R2+URZ], RZ ;  /* 0x000000ff02ff89a7 */ /* 0x0005e2000810043f */
[C---:B------:R-:W-:Y:S01]  /*b860*/  ISETP.GT.AND P0, PT, R0.reuse, UR40, PT ;  /* 0x0000002800007c0c */ /* 0x040fe2000bf04270 */
[----:B------:R-:W-:-:S12]  /*b870*/  VIADD R0, R0, 0xffffffff ;  /* 0xffffffff00007836 */ /* 0x000fd80000000000 */
[----:B--2---:R-:W-:Y:S05]  /*b880*/  @P0 BRA `(.L_x_80) ;  /* 0xfffffff000700947 */ /* 0x004fea000383ffff */
[----:B------:R-:W-:Y:S05]  /*b890*/  BRA `(.L_x_81) ;  /* 0x0000000000047947 */ /* 0x000fea0003800000 */
.L_x_59:
[----:B------:R-:W-:-:S07]  /*b8a0*/  MOV R12, RZ ;  /* 0x000000ff000c7202 */ /* 0x000fce0000000f00 */
.L_x_81:
[----:B------:R-:W-:-:S04]  /*b8b0*/  ULOP3.LUT UR4, UR41, 0x1, URZ, 0xfc, !UPT ;  /* 0x0000000129047892 */ /* 0x000fc8000f8efc3f */
[----:B------:R-:W-:-:S06]  /*b8c0*/  UISETP.NE.AND UP0, UPT, UR4, 0x3, UPT ;  /* 0x000000030400788c */ /* 0x000fcc000bf05270 */
[----:B------:R-:W-:-:S13]  /*b8d0*/  PLOP3.LUT P0, PT, PT, PT, UP0, 0x80, 0x0 ;  /* 0x000000000000781c */ /* 0x000fda0003f0f008 */
[----:B------:R-:W-:Y:S05]  /*b8e0*/  @!P0 BRA `(.L_x_82) ;  /* 0x0000000000048947 */ /* 0x000fea0003800000 */
[----:B------:R-:W-:Y:S01]  /*b8f0*/  BPT.TRAP 0x1 ;  /* 0x000000040000795c */ /* 0x000fe20000300000 */
.L_x_82:
[----:B01----:R-:W-:Y:S01]  /*b900*/  LOP3.LUT R3, R13, 0x1, RZ, 0x3c, !PT ;  /* 0x000000010d037812 */ /* 0x003fe200078e3cff */
[----:B------:R-:W-:Y:S01]  /*b910*/  BSSY B0, `(.L_x_83) ;  /* 0x0000005000007945 */ /* 0x000fe20003800000 */
[----:B------:R-:W-:Y:S02]  /*b920*/  LEA R0, R12, UR38, 0x3 ;  /* 0x000000260c007c11 */ /* 0x000fe4000f8e18ff */
[----:B------:R-:W-:-:S04]  /*b930*/  SHF.L.U32 R3, R3, 0x1f, RZ ;  /* 0x0000001f03037819 */ /* 0x000fc800000006ff */
[----:B------:R-:W0:Y:S02]  /*b940*/  SYNCS.PHASECHK.TRANS64.TRYWAIT P0, [R0+URZ+0x17070], R3 ;  /* 0x01707003000075a7 */ /* 0x000e24000800017f */
[----:B0-----:R-:W-:Y:S05]  /*b950*/  @!P0 BRA `(.L_x_84) ;  /* 0x0000001000348947 */ /* 0x001fea0003800000 */
.L_x_119:
[----:B------:R-:W-:Y:S05]  /*b960*/  BSYNC B0 ;  /* 0x0000000000007941 */ /* 0x000fea0003800000 */
.L_x_83:
[----:B------:R-:W-:-:S06]  /*b970*/  ULOP3.LUT UR4, UR41, 0x2, URZ, 0xfc, !UPT ;  /* 0x0000000229047892 */ /* 0x000fcc000f8efc3f */
[----:B------:R-:W-:-:S05]  /*b980*/  IMAD.U32 R2, RZ, RZ, UR4 ;  /* 0x00000004ff027e24 */ /* 0x000fca000f8e00ff */
[----:B------:R-:W-:-:S13]  /*b990*/  ISETP.NE.AND P1, PT, R2, 0x3, PT ;  /* 0x000000030200780c */ /* 0x000fda0003f25270 */
[----:B------:R-:W-:Y:S05]  /*b9a0*/  @!P1 BRA `(.L_x_85) ;  /* 0x0000000000049947 */ /* 0x000fea0003800000 */
[----:B------:R-:W-:Y:S01]  /*b9b0*/  BPT.TRAP 0x1 ;  /* 0x000000040000795c */ /* 0x000fe20000300000 */
.L_x_85:
[----:B0-----:R-:W-:Y:S01]  /*b9c0*/  SHF.L.U32 R3, R13, 0x1f, RZ ;  /* 0x0000001f0d037819 */ /* 0x001fe200000006ff */
[----:B------:R-:W-:-:S03]  /*b9d0*/  IMAD R2, R12, 0x3000, RZ ;  /* 0x000030000c027824 */ /* 0x000fc600078e02ff */
[----:B------:R-:W0:Y:S02]  /*b9e0*/  SYNCS.PHASECHK.TRANS64.TRYWAIT P0, [R0+URZ+0x17060], R3 ;  /* 0x01706003000075a7 */ /* 0x000e24000800017f */
[----:B------:R-:W-:Y:S01]  /*b9f0*/  LOP3.LUT R25, R2, R25, RZ, 0xfc, !PT ;  /* 0x0000001902197212 */ /* 0x000fe200078efcff */
[----:B0-----:R-:W-:Y:S06]  /*ba00*/  @!P0 BRA `(.L_x_86) ;  /* 0x00000010001c8947 */ /* 0x001fec0003800000 */
.L_x_120:
[----:B------:R-:W-:Y:S05]  /*ba10*/  WARPSYNC.ALL ;  /* 0x0000000000007948 */ /* 0x000fea0003800000 */
[----:B------:R-:W1:Y:S01]  /*ba20*/  LDSM.16.MT88.4 R4, [R25+UR38+0x6400] ;  /* 0x006400261904783b */ /* 0x000e620008004200 */
        /* <DEDUP_REMOVED lines=46> */
.L_x_87:
[----:B--2---:R0:W-:Y:S01]  /*bd10*/  SYNCS.ARRIVE.TRANS64.A1T0 RZ, [R0+URZ+0x17050], RZ ;  /* 0x017050ff00ff79a7 */ /* 0x0041e2000810003f */
[----:B------:R-:W-:Y:S01]  /*bd20*/  BAR.SYNC.DEFER_BLOCKING 0x2, 0x80 ;  /* 0x0082000000007b1d */ /* 0x000fe20000010000 */
[----:B------:R-:W-:-:S13]  /*bd30*/  ISETP.NE.AND P0, PT, R26, RZ, PT ;  /* 0x000000ff1a00720c */ /* 0x000fda0003f05270 */
[----:B-1----:R-:W-:Y:S02]  /*bd40*/  @!P0 VIADD R2, R0, 0x17080 ;  /* 0x0001708000028836 */ /* 0x002fe40000000000 */
[----:B0-----:R-:W-:-:S03]  /*bd50*/  VIADD R0, R12, 0x1 ;  /* 0x000000010c007836 */ /* 0x001fc60000000000 */
[----:B------:R-:W-:-:S04]  /*bd60*/  @!P0 PRMT R2, RZ, 0x654, R2 ;  /* 0x00000654ff028816 */ /* 0x000fc80000000002 */
[----:B------:R0:W-:Y:S01]  /*bd70*/  @!P0 SYNCS.ARRIVE.TRANS64.RED.A1T0 RZ, [R2+URZ], RZ ;  /* 0x000000ff02ff89a7 */ /* 0x0001e2000810043f */
[----:B------:R-:W-:-:S04]  /*bd80*/  ISETP.NE.AND P0, PT, R0, 0x2, PT ;  /* 0x000000020000780c */ /* 0x000fc80003f05270 */
[----:B------:R-:W-:Y:S02]  /*bd90*/  SEL R4, RZ, 0x1, P0 ;  /* 0x00000001ff047807 */ /* 0x000fe40000000000 */
[----:B------:R-:W-:Y:S01]  /*bda0*/  SEL R0, R0, RZ, P0 ;  /* 0x000000ff00007207 */ /* 0x000fe20000000000 */
[----:B0-----:R-:W-:Y:S01]  /*bdb0*/  IMAD.MOV.U32 R2, RZ, RZ, RZ ;  /* 0x000000ffff027224 */ /* 0x001fe200078e00ff */
[----:B------:R-:W-:-:S07]  /*bdc0*/  LOP3.LUT R13, R13, R4, RZ, 0x3c, !PT ;  /* 0x000000040d0d7212 */ /* 0x000fce00078e3cff */
.L_x_40:
[----:B------:R-:W0:Y:S01]  /*bdd0*/  S2R R4, SR_CgaCtaId ;  /* 0x0000000000047919 */ /* 0x000e220000008800 */
[----:B------:R-:W-:Y:S02]  /*bde0*/  MOV R3, 0x400 ;  /* 0x0000040000037802 */ /* 0x000fe40000000f00 */
[----:B------:R-:W-:Y:S02]  /*bdf0*/  SHF.L.U32 R2, R2, 0x1f, RZ ;  /* 0x0000001f02027819 */ /* 0x000fe400000006ff */
[----:B0-----:R-:W-:-:S04]  /*be00*/  LEA R9, R4, R3, 0x18 ;  /* 0x0000000304097211 */ /* 0x001fc800078ec0ff */
[----:B------:R-:W0:Y:S02]  /*be10*/  SYNCS.PHASECHK.TRANS64.TRYWAIT P0, [R9+URZ+0x17020], R2 ;  /* 0x01702002090075a7 */ /* 0x000e24000800017f */
[----:B0-----:R-:W-:Y:S05]  /*be20*/  @!P0 BRA `(.L_x_88) ;  /* 0x0000000c00288947 */ /* 0x001fea0003800000 */
.L_x_121:
[----:B------:R-:W1:Y:S02]  /*be30*/  S2R R3, SR_TID.X ;  /* 0x0000000000037919 */ /* 0x000e640000002100 */
[----:B-1----:R-:W-:-:S04]  /*be40*/  SHF.R.U32.HI R3, RZ, 0x5, R3 ;  /* 0x00000005ff037819 */ /* 0x002fc80000011603 */
[----:B------:R-:W-:-:S05]  /*be50*/  LOP3.LUT R3, R3, 0x3, RZ, 0xc0, !PT ;  /* 0x0000000303037812 */ /* 0x000fca00078ec0ff */
[----:B0-----:R-:W0:Y:S02]  /*be60*/  SHFL.IDX PT, R2, R3, RZ, 0x1f ;  /* 0x00001fff03027589 */ /* 0x001e2400000e0000 */
[----:B0-----:R-:W-:-:S13]  /*be70*/  ISETP.NE.AND P0, PT, R2, RZ, PT ;  /* 0x000000ff0200720c */ /* 0x001fda0003f05270 */
[----:B------:R-:W-:Y:S05]  /*be80*/  @P0 BRA `(.L_x_10) ;  /* 0x00000000009c0947 */ /* 0x000fea0003800000 */
[----:B------:R-:W-:-:S13]  /*be90*/  ELECT P0, URZ, PT ;  /* 0x00000000003f782f */ /* 0x000fda0003800000 */
[----:B------:R-:W-:Y:S05]  /*bea0*/  @!P0 BRA `(.L_x_10) ;  /* 0x0000000000948947 */ /* 0x000fea0003800000 */
[----:B------:R-:W-:-:S06]  /*beb0*/  ULOP3.LUT UR4, UR41, 0x2, URZ, 0xfc, !UPT ;  /* 0x0000000229047892 */ /* 0x000fcc000f8efc3f */
[----:B------:R-:W-:-:S05]  /*bec0*/  IMAD.U32 R2, RZ, RZ, UR4 ;  /* 0x00000004ff027e24 */ /* 0x000fca000f8e00ff */
[----:B------:R-:W-:-:S13]  /*bed0*/  ISETP.NE.AND P0, PT, R2, 0x3, PT ;  /* 0x000000030200780c */ /* 0x000fda0003f05270 */
[----:B------:R-:W-:Y:S05]  /*bee0*/  @!P0 BRA `(.L_x_89) ;  /* 0x0000000000048947 */ /* 0x000fea0003800000 */
[----:B------:R-:W-:Y:S01]  /*bef0*/  BPT.TRAP 0x1 ;  /* 0x000000040000795c */ /* 0x000fe20000300000 */
.L_x_89:
[----:B------:R-:W-:Y:S01]  /*bf00*/  VIADD R7, R9, 0x17040 ;  /* 0x0001704009077836 */ /* 0x000fe20000000000 */
[----:B------:R-:W-:Y:S01]  /*bf10*/  SHF.L.U32 R3, R13, 0x1f, RZ ;  /* 0x0000001f0d037819 */ /* 0x000fe200000006ff */
[C---:B------:R-:W-:Y:S02]  /*bf20*/  VIADD R2, R0.reuse, 0x1 ;  /* 0x0000000100027836 */ /* 0x040fe40000000000 */
[----:B------:R-:W-:-:S03]  /*bf30*/  IMAD R6, R0, 0x8, R7 ;  /* 0x0000000800067824 */ /* 0x000fc600078e0207 */
[C---:B------:R-:W-:Y:S01]  /*bf40*/  ISETP.NE.AND P2, PT, R2.reuse, 0x2, PT ;  /* 0x000000020200780c */ /* 0x040fe20003f45270 */
[----:B------:R-:W0:Y:S03]  /*bf50*/  SYNCS.PHASECHK.TRANS64.TRYWAIT P1, [R6+URZ], R3 ;  /* 0x00000003060075a7 */ /* 0x000e26000802017f */
[----:B------:R-:W-:Y:S02]  /*bf60*/  SEL R4, RZ, 0x1, P2 ;  /* 0x00000001ff047807 */ /* 0x000fe40001000000 */
[----:B------:R-:W-:Y:S02]  /*bf70*/  SEL R5, R2, RZ, P2 ;  /* 0x000000ff02057207 */ /* 0x000fe40001000000 */
[----:B------:R-:W-:Y:S02]  /*bf80*/  LOP3.LUT R2, R13, R4, RZ, 0x3c, !PT ;  /* 0x000000040d027212 */ /* 0x000fe400078e3cff */
[----:B------:R-:W-:-:S02]  /*bf90*/  LEA R7, R5, R7, 0x3 ;  /* 0x0000000705077211 */ /* 0x000fc400078e18ff */
[----:B------:R-:W-:Y:S01]  /*bfa0*/  SHF.L.U32 R2, R2, 0x1f, RZ ;  /* 0x0000001f02027819 */ /* 0x000fe200000006ff */
[----:B0-----:R-:W-:Y:S06]  /*bfb0*/  @!P1 BRA `(.L_x_90) ;  /* 0x0000000800d89947 */ /* 0x001fec0003800000 */
.L_x_122:
[----:B------:R-:W1:Y:S02]  /*bfc0*/  SYNCS.PHASECHK.TRANS64.TRYWAIT P1, [R7+URZ], R2 ;  /* 0x00000002070075a7 */ /* 0x000e64000802017f */
[----:B-1----:R-:W-:Y:S05]  /*bfd0*/  @!P1 BRA `(.L_x_91) ;  /* 0x0000000800e49947 */ /* 0x002fea0003800000 */
.L_x_123:
[----:B------:R-:W-:Y:S05]  /*bfe0*/  @!P0 BRA `(.L_x_92) ;  /* 0x0000000000048947 */ /* 0x000fea0003800000 */
[----:B------:R-:W-:Y:S01]  /*bff0*/  BPT.TRAP 0x1 ;  /* 0x000000040000795c */ /* 0x000fe20000300000 */
.L_x_92:
[----:B------:R-:W-:-:S04]  /*c000*/  IMAD R0, R0, 0x8, R9 ;  /* 0x0000000800007824 */ /* 0x000fc800078e0209 */
[----:B------:R-:W2:Y:S02]  /*c010*/  SYNCS.PHASECHK.TRANS64.TRYWAIT P1, [R0+URZ+0x17060], R3 ;  /* 0x01706003000075a7 */ /* 0x000ea4000802017f */
[----:B--2---:R-:W-:Y:S05]  /*c020*/  @!P1 BRA `(.L_x_93) ;  /* 0x0000000800e49947 */ /* 0x004fea0003800000 */
.L_x_124:
[----:B------:R-:W-:Y:S05]  /*c030*/  @!P0 BRA `(.L_x_94) ;  /* 0x0000000000048947 */ /* 0x000fea0003800000 */
[----:B------:R-:W-:Y:S01]  /*c040*/  BPT.TRAP 0x1 ;  /* 0x000000040000795c */ /* 0x000fe20000300000 */
.L_x_94:
[----:B------:R-:W-:-:S04]  /*c050*/  IMAD R5, R5, 0x8, R9 ;  /* 0x0000000805057824 */ /* 0x000fc800078e0209 */
[----:B------:R-:W3:Y:S02]  /*c060*/  SYNCS.PHASECHK.TRANS64.TRYWAIT P1, [R5+URZ+0x17060], R2 ;  /* 0x01706002050075a7 */ /* 0x000ee4000802017f */
[----:B---3--:R-:W-:Y:S05]  /*c070*/  @!P1 BRA `(.L_x_95) ;  /* 0x0000000800e49947 */ /* 0x008fea0003800000 */
.L_x_125:
[----:B------:R-:W-:Y:S05]  /*c080*/  @!P0 BRA `(.L_x_96) ;  /* 0x0000000000048947 */ /* 0x000fea0003800000 */
[----:B------:R-:W-:Y:S01]  /*c090*/  BPT.TRAP 0x1 ;  /* 0x000000040000795c */ /* 0x000fe20000300000 */
.L_x_96:
[----:B------:R-:W4:Y:S02]  /*c0a0*/  SYNCS.PHASECHK.TRANS64.TRYWAIT P0, [R0+URZ+0x17080], R3 ;  /* 0x01708003000075a7 */ /* 0x000f24000800017f */
[----:B----4-:R-:W-:Y:S05]  /*c0b0*/  @!P0 BRA `(.L_x_97) ;  /* 0x0000000800e88947 */ /* 0x010fea0003800000 */
.L_x_98:
[----:B------:R0:W0:Y:S02]  /*c0c0*/  SYNCS.PHASECHK.TRANS64.TRYWAIT P0, [R5+URZ+0x17080], R2 ;  /* 0x01708002050075a7 */ /* 0x000024000800017f */
[----:B0-----:R-:W-:Y:S05]  /*c0d0*/  @!P0 NANOSLEEP.SYNCS 0x989680 ;  /* 0x009896800000895d */ /* 0x001fea0003900000 */
[----:B------:R-:W0:Y:S02]  /*c0e0*/  @!P0 SYNCS.PHASECHK.TRANS64 P0, [R5+URZ+0x17080], R2 ;  /* 0x01708002050085a7 */ /* 0x000e24000800007f */
[----:B0-----:R-:W-:Y:S05]  /*c0f0*/  @!P0 BRA `(.L_x_98) ;  /* 0xfffffffc00f08947 */ /* 0x001fea000383ffff */
.L_x_10:
[----:B------:R-:W-:Y:S05]  /*c100*/  BSYNC B6 ;  /* 0x0000000000067941 */ /* 0x000fea0003800000 */
.L_x_7:
[----:B------:R-:W-:Y:S05]  /*c110*/  EXIT ;  /* 0x000000000000794d */ /* 0x000fea0003800000 */
.L_x_14:
[----:B0-----:R-:W-:-:S04]  /*c120*/  IMAD.U32 R3, RZ, RZ, UR38 ;  /* 0x00000026ff037e24 */ /* 0x001fc8000f8e00ff */
[----:B------:R0:W1:Y:S03]  /*c130*/  SYNCS.PHASECHK.TRANS64.TRYWAIT P0, [R3+URZ+0x17000], R6 ;  /* 0x01700006030075a7 */ /* 0x000066000800017f */
[----:B-1----:R-:W-:Y:S05]  /*c140*/  @!P0 NANOSLEEP.SYNCS 0x989680 ;  /* 0x009896800000895d */ /* 0x002fea0003900000 */
[----:B------:R-:W1:Y:S02]  /*c150*/  @!P0 SYNCS.PHASECHK.TRANS64 P0, [R3+URZ+0x17000], R6 ;  /* 0x01700006030085a7 */ /* 0x000e64000800007f */
[----:B-1----:R-:W-:Y:S05]  /*c160*/  @!P0 BRA `(.L_x_14) ;  /* 0xfffffffc00ec8947 */ /* 0x002fea000383ffff */
[----:B------:R-:W-:Y:S05]  /*c170*/  BRA `(.L_x_99) ;  /* 0xffffff5400047947 */ /* 0x000fea000383ffff */
.L_x_18:
[----:B0-----:R-:W-:-:S04]  /*c180*/  IMAD.U32 R3, RZ, RZ, UR38 ;  /* 0x00000026ff037e24 */ /* 0x001fc8000f8e00ff */
[----:B------:R0:W2:Y:S03]  /*c190*/  SYNCS.PHASECHK.TRANS64.TRYWAIT P2, [R3+URZ+0x17030], R6 ;  /* 0x01703006030075a7 */ /* 0x0000a6000804017f */
[----:B--2---:R-:W-:Y:S05]  /*c1a0*/  @!P2 NANOSLEEP.SYNCS 0x989680 ;  /* 0x009896800000a95d */ /* 0x004fea0003900000 */
[----:B------:R-:W2:Y:S02]  /*c1b0*/  @!P2 SYNCS.PHASECHK.TRANS64 P2, [R3+URZ+0x17030], R6 ;  /* 0x017030060300a5a7 */ /* 0x000ea4000804007f */
[----:B--2---:R-:W-:Y:S05]  /*c1c0*/  @!P2 BRA `(.L_x_18) ;  /* 0xfffffffc00eca947 */ /* 0x004fea000383ffff */
[----:B------:R-:W-:Y:S05]  /*c1d0*/  BRA `(.L_x_17) ;  /* 0xffffff5400207947 */ /* 0x000fea000383ffff */
.L_x_23:
[----:B-1----:R-:W-:-:S04]  /*c1e0*/  IMAD.U32 R10, RZ, RZ, UR22 ;  /* 0x00000016ff0a7e24 */ /* 0x002fc8000f8e00ff */
[----:B------:R1:W2:Y:S03]  /*c1f0*/  SYNCS.PHASECHK.TRANS64.TRYWAIT P2, [R10+URZ+0x17030], R3 ;  /* 0x017030030a0075a7 */ /* 0x0002a6000804017f */
[----:B--2---:R-:W-:Y:S05]  /*c200*/  @!P2 NANOSLEEP.SYNCS 0x989680 ;  /* 0x009896800000a95d */ /* 0x004fea0003900000 */
[----:B------:R-:W2:Y:S02]  /*c210*/  @!P2 SYNCS.PHASECHK.TRANS64 P2, [R10+URZ+0x17030], R3 ;  /* 0x017030030a00a5a7 */ /* 0x000ea4000804007f */
[----:B--2---:R-:W-:Y:S05]  /*c220*/  @!P2 BRA `(.L_x_23) ;  /* 0xfffffffc00eca947 */ /* 0x004fea000383ffff */
[----:B------:R-:W-:Y:S05]  /*c230*/  BRA `(.L_x_22) ;  /* 0xffffff7c008c7947 */ /* 0x000fea000383ffff */
.L_x_27:
[----:B-1----:R-:W-:-:S04]  /*c240*/  IMAD.U32 R70, RZ, RZ, UR11 ;  /* 0x0000000bff467e24 */ /* 0x002fc8000f8e00ff */
[----:B------:R1:W3:Y:S03]  /*c250*/  SYNCS.PHASECHK.TRANS64.TRYWAIT P2, [R70+URZ+0x17050], R3 ;  /* 0x01705003460075a7 */ /* 0x0002e6000804017f */
[----:B---3--:R-:W-:Y:S05]  /*c260*/  @!P2 NANOSLEEP.SYNCS 0x989680 ;  /* 0x009896800000a95d */ /* 0x008fea0003900000 */
[----:B------:R-:W3:Y:S02]  /*c270*/  @!P2 SYNCS.PHASECHK.TRANS64 P2, [R70+URZ+0x17050], R3 ;  /* 0x017050034600a5a7 */ /* 0x000ee4000804007f */
[----:B---3--:R-:W-:Y:S05]  /*c280*/  @!P2 BRA `(.L_x_27) ;  /* 0xfffffffc00eca947 */ /* 0x008fea000383ffff */
[----:B------:R-:W-:Y:S05]  /*c290*/  BRA `(.L_x_26) ;  /* 0xffffff8800e47947 */ /* 0x000fea000383ffff */
.L_x_33:
[----:B-1----:R-:W-:-:S04]  /*c2a0*/  IMAD.U32 R5, RZ, RZ, UR11 ;  /* 0x0000000bff057e24 */ /* 0x002fc8000f8e00ff */
[----:B------:R1:W2:Y:S03]  /*c2b0*/  SYNCS.PHASECHK.TRANS64.TRYWAIT P1, [R5+URZ+0x17050], R0 ;  /* 0x01705000050075a7 */ /* 0x0002a6000802017f */
[----:B--2---:R-:W-:Y:S05]  /*c2c0*/  @!P1 NANOSLEEP.SYNCS 0x989680 ;  /* 0x009896800000995d */ /* 0x004fea0003900000 */
[----:B------:R-:W2:Y:S02]  /*c2d0*/  @!P1 SYNCS.PHASECHK.TRANS64 P1, [R5+URZ+0x17050], R0 ;  /* 0x01705000050095a7 */ /* 0x000ea4000802007f */
[----:B--2---:R-:W-:Y:S05]  /*c2e0*/  @!P1 BRA `(.L_x_33) ;  /* 0xfffffffc00ec9947 */ /* 0x004fea000383ffff */
[----:B------:R-:W-:Y:S05]  /*c2f0*/  BRA `(.L_x_32) ;  /* 0xffffffa0003c7947 */ /* 0x000fea000383ffff */
.L_x_46:
[----:B------:R-:W-:Y:S01]  /*c300*/  IMAD.MOV.U32 R13, RZ, RZ, R17 ;  /* 0x000000ffff0d7224 */ /* 0x000fe200078e0011 */
[----:B------:R-:W-:Y:S01]  /*c310*/  MOV R11, 0x1f ;  /* 0x0000001f000b7802 */ /* 0x000fe20000000f00 */
[----:B------:R-:W-:Y:S02]  /*c320*/  IMAD.MOV.U32 R12, RZ, RZ, RZ ;  /* 0x000000ffff0c7224 */ /* 0x000fe400078e00ff */
[----:B------:R-:W-:-:S07]  /*c330*/  IMAD.MOV.U32 R15, RZ, RZ, -0x1 ;  /* 0xffffffffff0f7424 */ /* 0x000fce00078e00ff */
[----:B------:R-:W-:Y:S05]  /*c340*/  WARPSYNC.COLLECTIVE R15, `(.L_x_100) ;  /* 0x000000000f087348 */ /* 0x000fea0003c00000 */
[----:B------:R0:W1:Y:S02]  /*c350*/  SHFL.IDX P6, R14, R13, R12, R11 ;  /* 0x0000000c0d0e7389 */ /* 0x00006400000c000b */
[----:B01----:R-:W-:Y:S01]  /*c360*/  ENDCOLLECTIVE ;  /* 0x000000000000791b */ /* 0x003fe20003800000 */
.L_x_100:
[----:B------:R-:W-:Y:S05]  /*c370*/  BRA `(.L_x_101) ;  /* 0xffffffd400807947 */ /* 0x000fea000383ffff */
.L_x_48:
[----:B------:R-:W-:Y:S01]  /*c380*/  BSSY B0, `(.L_x_102) ;  /* 0x0000006000007945 */ /* 0x000fe20003800000 */
[----:B------:R-:W-:-:S07]  /*c390*/  IMAD.MOV.U32 R15, RZ, RZ, -0x1 ;  /* 0xffffffffff0f7424 */ /* 0x000fce00078e00ff */
[----:B0-----:R-:W-:Y:S05]  /*c3a0*/  WARPSYNC.COLLECTIVE R15, `(.L_x_103) ;  /* 0x000000000f0c7348 */ /* 0x001fea0003c00000 */
[----:B------:R-:W-:Y:S02]  /*c3b0*/  ELECT P6, UR62, PT ;  /* 0x00000000003e782f */ /* 0x000fe400038c0000 */
[----:B------:R-:W-:Y:S01]  /*c3c0*/  MOV R14, UR62 ;  /* 0x0000003e000e7c02 */ /* 0x000fe20008000f00 */
[----:B0-----:R-:W-:Y:S10]  /*c3d0*/  ENDCOLLECTIVE ;  /* 0x000000000000791b */ /* 0x001ff40003800000 */
.L_x_103:
[----:B------:R-:W-:Y:S05]  /*c3e0*/  BSYNC B0 ;  /* 0x0000000000007941 */ /* 0x000fea0003800000 */
.L_x_102:
[----:B------:R-:W-:Y:S05]  /*c3f0*/  BRA `(.L_x_104) ;  /* 0xffffffd400887947 */ /* 0x000fea000383ffff */
.L_x_50:
[----:B--2---:R-:W-:-:S04]  /*c400*/  IMAD.U32 R3, RZ, RZ, UR38 ;  /* 0x00000026ff037e24 */ /* 0x004fc8000f8e00ff */
[----:B------:R2:W3:Y:S03]  /*c410*/  SYNCS.PHASECHK.TRANS64.TRYWAIT P0, [R3+URZ+0x17080], R0 ;  /* 0x01708000030075a7 */ /* 0x0004e6000800017f */
[----:B---3--:R-:W-:Y:S05]  /*c420*/  @!P0 NANOSLEEP.SYNCS 0x989680 ;  /* 0x009896800000895d */ /* 0x008fea0003900000 */
[----:B------:R-:W3:Y:S02]  /*c430*/  @!P0 SYNCS.PHASECHK.TRANS64 P0, [R3+URZ+0x17080], R0 ;  /* 0x01708000030085a7 */ /* 0x000ee4000800007f */
[----:B---3--:R-:W-:Y:S05]  /*c440*/  @!P0 BRA `(.L_x_50) ;  /* 0xfffffffc00ec8947 */ /* 0x008fea000383ffff */
[----:B------:R-:W-:Y:S05]  /*c450*/  BRA `(.L_x_105) ;  /* 0xffffffd400d87947 */ /* 0x000fea000383ffff */
.L_x_52:
[----:B--2---:R-:W-:-:S04]  /*c460*/  IMAD.U32 R3, RZ, RZ, UR38 ;  /* 0x00000026ff037e24 */ /* 0x004fc8000f8e00ff */
[----:B------:R2:W3:Y:S03]  /*c470*/  SYNCS.PHASECHK.TRANS64.TRYWAIT P0, [R3+URZ+0x17040], R0 ;  /* 0x01704000030075a7 */ /* 0x0004e6000800017f */
[----:B---3--:R-:W-:Y:S05]  /*c480*/  @!P0 NANOSLEEP.SYNCS 0x989680 ;  /* 0x009896800000895d */ /* 0x008fea0003900000 */
[----:B------:R-:W3:Y:S02]  /*c490*/  @!P0 SYNCS.PHASECHK.TRANS64 P0, [R3+URZ+0x17040], R0 ;  /* 0x01704000030085a7 */ /* 0x000ee4000800007f */
[----:B---3--:R-:W-:Y:S05]  /*c4a0*/  @!P0 BRA `(.L_x_52) ;  /* 0xfffffffc00ec8947 */ /* 0x008fea000383ffff */
[----:B------:R-:W-:Y:S05]  /*c4b0*/  BRA `(.L_x_106) ;  /* 0xffffffd800487947 */ /* 0x000fea000383ffff */
.L_x_55:
[----:B------:R-:W-:Y:S02]  /*c4c0*/  IMAD.MOV.U32 R13, RZ, RZ, R5 ;  /* 0x000000ffff0d7224 */ /* 0x000fe400078e0005 */
[----:B------:R-:W-:Y:S02]  /*c4d0*/  IMAD.MOV.U32 R12, RZ, RZ, RZ ;  /* 0x000000ffff0c7224 */ /* 0x000fe400078e00ff */
[----:B------:R-:W-:Y:S02]  /*c4e0*/  IMAD.MOV.U32 R11, RZ, RZ, 0x1e1f ;  /* 0x00001e1fff0b7424 */ /* 0x000fe400078e00ff */
[----:B------:R-:W-:Y:S02]  /*c4f0*/  IMAD.MOV.U32 R15, RZ, RZ, -0x1 ;  /* 0xffffffffff0f7424 */ /* 0x000fe400078e00ff */
[----:B------:R-:W-:-:S07]  /*c500*/  IMAD R17, R20, 0xc0, R7 ;  /* 0x000000c014117824 */ /* 0x000fce00078e0207 */
[----:B------:R-:W-:Y:S05]  /*c510*/  WARPSYNC.COLLECTIVE R15, `(.L_x_107) ;  /* 0x000000000f087348 */ /* 0x000fea0003c00000 */
[----:B------:R0:W1:Y:S02]  /*c520*/  SHFL.IDX P6, R14, R13, R12, R11 ;  /* 0x0000000c0d0e7389 */ /* 0x00006400000c000b */
[----:B01----:R-:W-:Y:S01]  /*c530*/  ENDCOLLECTIVE ;  /* 0x000000000000791b */ /* 0x003fe20003800000 */
.L_x_107:
[----:B------:R-:W-:Y:S01]  /*c540*/  MOV R13, R4 ;  /* 0x00000004000d7202 */ /* 0x000fe20000000f00 */
[----:B------:R-:W-:-:S07]  /*c550*/  IMAD.MOV.U32 R2, RZ, RZ, R14 ;  /* 0x000000ffff027224 */ /* 0x000fce00078e000e */
[----:B------:R-:W-:Y:S05]  /*c560*/  WARPSYNC.COLLECTIVE R15, `(.L_x_108) ;  /* 0x000000000f087348 */ /* 0x000fea0003c00000 */
[----:B------:R0:W1:Y:S02]  /*c570*/  SHFL.IDX P6, R14, R13, R12, R11 ;  /* 0x0000000c0d0e7389 */ /* 0x00006400000c000b */
[----:B01----:R-:W-:Y:S01]  /*c580*/  ENDCOLLECTIVE ;  /* 0x000000000000791b */ /* 0x003fe20003800000 */
.L_x_108:
[----:B------:R-:W-:Y:S02]  /*c590*/  ULDC UR4, c[0x0][0x288] ;  /* 0x0000a20000047ab9 */ /* 0x000fe40000000800 */
[----:B------:R-:W-:-:S05]  /*c5a0*/  IMAD R10, R10, UR4, RZ ;  /* 0x000000040a0a7c24 */ /* 0x000fca000f8e02ff */
[----:B------:R-:W-:Y:S01]  /*c5b0*/  ISETP.GE.AND P3, PT, R17, R10, PT ;  /* 0x0000000a1100720c */ /* 0x000fe20003f66270 */
[----:B------:R-:W-:Y:S02]  /*c5c0*/  IMAD.MOV.U32 R13, RZ, RZ, R5 ;  /* 0x000000ffff0d7224 */ /* 0x000fe400078e0005 */
[----:B------:R-:W-:-:S10]  /*c5d0*/  IMAD.MOV.U32 R12, RZ, RZ, 0x1 ;  /* 0x00000001ff0c7424 */ /* 0x000fd400078e00ff */
[----:B------:R-:W-:Y:S01]  /*c5e0*/  @!P3 VIADD R21, R0, UR38 ;  /* 0x000000260015bc36 */ /* 0x000fe20008000000 */
[----:B------:R-:W-:-:S05]  /*c5f0*/  @!P3 IADD3 R14, P4, R6, R14, RZ ;  /* 0x0000000e060eb210 */ /* 0x000fca0007f9e0ff */
[----:B------:R-:W-:Y:S02]  /*c600*/  @!P3 IMAD.X R3, RZ, RZ, R2, P4 ;  /* 0x000000ffff03b224 */ /* 0x000fe400020e0602 */
[----:B------:R-:W-:-:S07]  /*c610*/  @!P3 IMAD.MOV.U32 R2, RZ, RZ, R14 ;  /* 0x000000ffff02b224 */ /* 0x000fce00078e000e */
[----:B------:R-:W-:Y:S05]  /*c620*/  WARPSYNC.COLLECTIVE R15, `(.L_x_109) ;  /* 0x000000000f087348 */ /* 0x000fea0003c00000 */
[----:B------:R0:W1:Y:S02]  /*c630*/  SHFL.IDX P6, R14, R13, R12, R11 ;  /* 0x0000000c0d0e7389 */ /* 0x00006400000c000b */
[----:B01----:R-:W-:Y:S01]  /*c640*/  ENDCOLLECTIVE ;  /* 0x000000000000791b */ /* 0x003fe20003800000 */
.L_x_109:
[----:B------:R-:W-:Y:S01]  /*c650*/  @!PT LDS RZ, [RZ] ;  /* 0x00000000fffff984 */ /* 0x000fe20000000800 */
[----:B------:R-:W-:Y:S01]  /*c660*/  @!PT LDS RZ, [RZ] ;  /* 0x00000000fffff984 */ /* 0x000fe20000000800 */
[----:B------:R-:W-:Y:S01]  /*c670*/  @!PT LDS RZ, [RZ] ;  /* 0x00000000fffff984 */ /* 0x000fe20000000800 */
[----:B------:R0:W-:Y:S04]  /*c680*/  @!P3 LDGSTS.E.BYPASS.LTC128B.128 [R21+0xc400], desc[UR44][R2.64], !P2 ;  /* 0x0c4000000215bfae */ /* 0x0001e8000d101d6c */
[----:B------:R0:W-:Y:S04]  /*c690*/  @!P3 LDGSTS.E.BYPASS.LTC128B.128 [R21+0xdc00], desc[UR44][R2.64+0x20], !P0 ;  /* 0x0dc000200215bfae */ /* 0x0001e8000c101d6c */
[----:B------:R0:W-:Y:S01]  /*c6a0*/  @!P3 LDGSTS.E.BYPASS.LTC128B.128 [R21+0xf400], desc[UR44][R2.64+0x40], !P1 ;  /* 0x0f4000400215bfae */ /* 0x0001e2000c901d6c */
[----:B------:R-:W-:Y:S02]  /*c6b0*/  IMAD.MOV.U32 R13, RZ, RZ, R4 ;  /* 0x000000ffff0d7224 */ /* 0x000fe400078e0004 */
[----:B------:R-:W-:-:S07]  /*c6c0*/  IMAD.MOV.U32 R7, RZ, RZ, R14 ;  /* 0x000000ffff077224 */ /* 0x000fce00078e000e */
[----:B0-----:R-:W-:Y:S05]  /*c6d0*/  WARPSYNC.COLLECTIVE R15, `(.L_x_110) ;  /* 0x000000000f087348 */ /* 0x001fea0003c00000 */
[----:B------:R1:W2:Y:S02]  /*c6e0*/  SHFL.IDX P6, R14, R13, R12, R11 ;  /* 0x0000000c0d0e7389 */ /* 0x0002a400000c000b */
[----:B012---:R-:W-:Y:S01]  /*c6f0*/  ENDCOLLECTIVE ;  /* 0x000000000000791b */ /* 0x007fe20003800000 */
.L_x_110:
[----:B------:R-:W-:-:S05]  /*c700*/  VIADD R3, R17, 0x40 ;  /* 0x0000004011037836 */ /* 0x000fca0000000000 */
[----:B------:R-:W-:Y:S01]  /*c710*/  ISETP.GE.AND P4, PT, R3, R10, PT ;  /* 0x0000000a0300720c */ /* 0x000fe20003f86270 */
[----:B------:R-:W-:Y:S02]  /*c720*/  IMAD.MOV.U32 R13, RZ, RZ, R9 ;  /* 0x000000ffff0d7224 */ /* 0x000fe400078e0009 */
[----:B------:R-:W-:-:S10]  /*c730*/  IMAD.MOV.U32 R12, RZ, RZ, RZ ;  /* 0x000000ffff0c7224 */ /* 0x000fd400078e00ff */
[----:B------:R-:W-:Y:S02]  /*c740*/  @!P4 VIADD R5, R0, UR38 ;  /* 0x000000260005cc36 */ /* 0x000fe40008000000 */
[----:B------:R-:W-:-:S07]  /*c750*/  IMAD.MOV.U32 R27, RZ, RZ, R14 ;  /* 0x000000ffff1b7224 */ /* 0x000fce00078e000e */
[----:B------:R-:W-:Y:S05]  /*c760*/  WARPSYNC.COLLECTIVE R15, `(.L_x_111) ;  /* 0x000000000f087348 */ /* 0x000fea0003c00000 */
[----:B------:R0:W1:Y:S02]  /*c770*/  SHFL.IDX P6, R14, R13, R12, R11 ;  /* 0x0000000c0d0e7389 */ /* 0x00006400000c000b */
[----:B01----:R-:W-:Y:S01]  /*c780*/  ENDCOLLECTIVE ;  /* 0x000000000000791b */ /* 0x003fe20003800000 */
.L_x_111:
[----:B------:R-:W-:-:S04]  /*c790*/  @!P4 IADD3 R27, P3, R6, R27, RZ ;  /* 0x0000001b061bc210 */ /* 0x000fc80007f7e0ff */
[----:B------:R-:W-:Y:S01]  /*c7a0*/  @!P4 IADD3.X R4, RZ, R7, RZ, P3, !PT ;  /* 0x00000007ff04c210 */ /* 0x000fe20001ffe4ff */
[----:B------:R-:W-:-:S04]  /*c7b0*/  @!P4 IMAD.MOV.U32 R2, RZ, RZ, R27 ;  /* 0x000000ffff02c224 */ /* 0x000fc800078e001b */
[----:B------:R-:W-:Y:S02]  /*c7c0*/  @!P4 IMAD.MOV.U32 R3, RZ, RZ, R4 ;  /* 0x000000ffff03c224 */ /* 0x000fe400078e0004 */
[----:B------:R-:W-:-:S03]  /*c7d0*/  IMAD.MOV.U32 R13, RZ, RZ, R8 ;  /* 0x000000ffff0d7224 */ /* 0x000fc600078e0008 */
[----:B------:R-:W-:Y:S01]  /*c7e0*/  @!PT LDS RZ, [RZ] ;  /* 0x00000000fffff984 */ /* 0x000fe20000000800 */
[----:B------:R-:W-:Y:S01]  /*c7f0*/  @!PT LDS RZ, [RZ] ;  /* 0x00000000fffff984 */ /* 0x000fe20000000800 */
[----:B------:R-:W-:Y:S01]  /*c800*/  @!PT LDS RZ, [RZ] ;  /* 0x00000000fffff984 */ /* 0x000fe20000000800 */
[----:B------:R0:W-:Y:S04]  /*c810*/  @!P4 LDGSTS.E.BYPASS.LTC128B.128 [R5+0xcc00], desc[UR44][R2.64], !P2 ;  /* 0x0cc000000205cfae */ /* 0x0001e8000d101d6c */
[----:B------:R0:W-:Y:S01]  /*c820*/  @!P4 LDGSTS.E.BYPASS.LTC128B.128 [R5+0xe400], desc[UR44][R2.64+0x20], !P0 ;  /* 0x0e4000200205cfae */ /* 0x0001e2000c101d6c */
[----:B------:R-:W-:-:S03]  /*c830*/  IMAD.MOV.U32 R9, RZ, RZ, R14 ;  /* 0x000000ffff097224 */ /* 0x000fc600078e000e */
[----:B------:R0:W-:Y:S04]  /*c840*/  @!P4 LDGSTS.E.BYPASS.LTC128B.128 [R5+0xfc00], desc[UR44][R2.64+0x40], !P1 ;  /* 0x0fc000400205cfae */ /* 0x0001e8000c901d6c */
[----:B0-----:R-:W-:Y:S05]  /*c850*/  WARPSYNC.COLLECTIVE R15, `(.L_x_112) ;  /* 0x000000000f087348 */ /* 0x001fea0003c00000 */
[----:B------:R1:W2:Y:S02]  /*c860*/  SHFL.IDX P6, R14, R13, R12, R11 ;  /* 0x0000000c0d0e7389 */ /* 0x0002a400000c000b */
[----:B012---:R-:W-:Y:S01]  /*c870*/  ENDCOLLECTIVE ;  /* 0x000000000000791b */ /* 0x007fe20003800000 */
.L_x_112:
[----:B------:R-:W-:Y:S05]  /*c880*/  BRA `(.L_x_113) ;  /* 0xffffffdc00e07947 */ /* 0x000fea000383ffff */
.L_x_58:
[----:B01----:R-:W-:-:S04]  /*c890*/  IMAD.U32 R3, RZ, RZ, UR38 ;  /* 0x00000026ff037e24 */ /* 0x003fc8000f8e00ff */
[----:B------:R0:W1:Y:S03]  /*c8a0*/  SYNCS.PHASECHK.TRANS64.TRYWAIT P0, [R3+URZ+0x17020], R4 ;  /* 0x01702004030075a7 */ /* 0x000066000800017f */
[----:B-1----:R-:W-:Y:S05]  /*c8b0*/  @!P0 NANOSLEEP.SYNCS 0x989680 ;  /* 0x009896800000895d */ /* 0x002fea0003900000 */
[----:B------:R-:W1:Y:S02]  /*c8c0*/  @!P0 SYNCS.PHASECHK.TRANS64 P0, [R3+URZ+0x17020], R4 ;  /* 0x01702004030085a7 */ /* 0x000e64000800007f */
[----:B-1----:R-:W-:Y:S05]  /*c8d0*/  @!P0 BRA `(.L_x_58) ;  /* 0xfffffffc00ec8947 */ /* 0x002fea000383ffff */
[----:B------:R-:W-:Y:S05]  /*c8e0*/  BRA `(.L_x_114) ;  /* 0xffffffe000247947 */ /* 0x000fea000383ffff */
.L_x_63:
[----:B-1----:R1:W2:Y:S02]  /*c8f0*/  SYNCS.PHASECHK.TRANS64.TRYWAIT P0, [R6+URZ+0x17080], R3 ;  /* 0x01708003060075a7 */ /* 0x0022a4000800017f */
[----:B--2---:R-:W-:Y:S05]  /*c900*/  @!P0 NANOSLEEP.SYNCS 0x989680 ;  /* 0x009896800000895d */ /* 0x004fea0003900000 */
[----:B------:R-:W2:Y:S02]  /*c910*/  @!P0 SYNCS.PHASECHK.TRANS64 P0, [R6+URZ+0x17080], R3 ;  /* 0x01708003060085a7 */ /* 0x000ea4000800007f */
[----:B--2---:R-:W-:Y:S05]  /*c920*/  @!P0 BRA `(.L_x_63) ;  /* 0xfffffffc00f08947 */ /* 0x004fea000383ffff */
[----:B------:R-:W-:Y:S05]  /*c930*/  BRA `(.L_x_115) ;  /* 0xffffffe000d07947 */ /* 0x000fea000383ffff */
.L_x_69:
[----:B--2---:R2:W3:Y:S02]  /*c940*/  SYNCS.PHASECHK.TRANS64.TRYWAIT P0, [R6+URZ+0x17040], R3 ;  /* 0x01704003060075a7 */ /* 0x0044e4000800017f */
[----:B---3--:R-:W-:Y:S05]  /*c950*/  @!P0 NANOSLEEP.SYNCS 0x989680 ;  /* 0x009896800000895d */ /* 0x008fea0003900000 */
[----:B------:R-:W3:Y:S02]  /*c960*/  @!P0 SYNCS.PHASECHK.TRANS64 P0, [R6+URZ+0x17040], R3 ;  /* 0x01704003060085a7 */ /* 0x000ee4000800007f */
[----:B---3--:R-:W-:Y:S05]  /*c970*/  @!P0 BRA `(.L_x_69) ;  /* 0xfffffffc00f08947 */ /* 0x008fea000383ffff */
[----:B------:R-:W-:Y:S05]  /*c980*/  BRA `(.L_x_116) ;  /* 0xffffffe400b47947 */ /* 0x000fea000383ffff */
.L_x_76:
[----:B--2---:R2:W3:Y:S02]  /*c990*/  SYNCS.PHASECHK.TRANS64.TRYWAIT P0, [R3+URZ+0x17070], R2 ;  /* 0x01707002030075a7 */ /* 0x0044e4000800017f */
[----:B---3--:R-:W-:Y:S05]  /*c9a0*/  @!P0 NANOSLEEP.SYNCS 0x989680 ;  /* 0x009896800000895d */ /* 0x008fea0003900000 */
[----:B------:R-:W3:Y:S02]  /*c9b0*/  @!P0 SYNCS.PHASECHK.TRANS64 P0, [R3+URZ+0x17070], R2 ;  /* 0x01707002030085a7 */ /* 0x000ee4000800007f */
[----:B---3--:R-:W-:Y:S05]  /*c9c0*/  @!P0 BRA `(.L_x_76) ;  /* 0xfffffffc00f08947 */ /* 0x008fea000383ffff */
[----:B------:R-:W-:Y:S05]  /*c9d0*/  BRA `(.L_x_117) ;  /* 0xffffffe800a47947 */ /* 0x000fea000383ffff */
.L_x_78:
[----:B--2---:R2:W3:Y:S02]  /*c9e0*/  SYNCS.PHASECHK.TRANS64.TRYWAIT P0, [R3+URZ+0x17060], R2 ;  /* 0x01706002030075a7 */ /* 0x0044e4000800017f */
[----:B---3--:R-:W-:Y:S05]  /*c9f0*/  @!P0 NANOSLEEP.SYNCS 0x989680 ;  /* 0x009896800000895d */ /* 0x008fea0003900000 */
[----:B------:R-:W3:Y:S02]  /*ca00*/  @!P0 SYNCS.PHASECHK.TRANS64 P0, [R3+URZ+0x17060], R2 ;  /* 0x01706002030085a7 */ /* 0x000ee4000800007f */
[----:B---3--:R-:W-:Y:S05]  /*ca10*/  @!P0 BRA `(.L_x_78) ;  /* 0xfffffffc00f08947 */ /* 0x008fea000383ffff */
[----:B------:R-:W-:Y:S05]  /*ca20*/  BRA `(.L_x_118) ;  /* 0xffffffe800a87947 */ /* 0x000fea000383ffff */
.L_x_84:
[----:B0-----:R0:W1:Y:S02]  /*ca30*/  SYNCS.PHASECHK.TRANS64.TRYWAIT P0, [R0+URZ+0x17070], R3 ;  /* 0x01707003000075a7 */ /* 0x001064000800017f */
[----:B-1----:R-:W-:Y:S05]  /*ca40*/  @!P0 NANOSLEEP.SYNCS 0x989680 ;  /* 0x009896800000895d */ /* 0x002fea0003900000 */
[----:B------:R-:W1:Y:S02]  /*ca50*/  @!P0 SYNCS.PHASECHK.TRANS64 P0, [R0+URZ+0x17070], R3 ;  /* 0x01707003000085a7 */ /* 0x000e64000800007f */
[----:B-1----:R-:W-:Y:S05]  /*ca60*/  @!P0 BRA `(.L_x_84) ;  /* 0xfffffffc00f08947 */ /* 0x002fea000383ffff */
[----:B------:R-:W-:Y:S05]  /*ca70*/  BRA `(.L_x_119) ;  /* 0xffffffec00b87947 */ /* 0x000fea000383ffff */
.L_x_86:
[----:B0-----:R0:W1:Y:S02]  /*ca80*/  SYNCS.PHASECHK.TRANS64.TRYWAIT P0, [R0+URZ+0x17060], R3 ;  /* 0x01706003000075a7 */ /* 0x001064000800017f */
[----:B-1----:R-:W-:Y:S05]  /*ca90*/  @!P0 NANOSLEEP.SYNCS 0x989680 ;  /* 0x009896800000895d */ /* 0x002fea0003900000 */
[----:B------:R-:W1:Y:S02]  /*caa0*/  @!P0 SYNCS.PHASECHK.TRANS64 P0, [R0+URZ+0x17060], R3 ;  /* 0x01706003000085a7 */ /* 0x000e64000800007f */
[----:B-1----:R-:W-:Y:S05]  /*cab0*/  @!P0 BRA `(.L_x_86) ;  /* 0xfffffffc00f08947 */ /* 0x002fea000383ffff */
[----:B------:R-:W-:Y:S05]  /*cac0*/  BRA `(.L_x_120) ;  /* 0xffffffec00d07947 */ /* 0x000fea000383ffff */
.L_x_88:
[----:B0-----:R0:W1:Y:S02]  /*cad0*/  SYNCS.PHASECHK.TRANS64.TRYWAIT P0, [R9+URZ+0x17020], R2 ;  /* 0x01702002090075a7 */ /* 0x001064000800017f */
[----:B-1----:R-:W-:Y:S05]  /*cae0*/  @!P0 NANOSLEEP.SYNCS 0x989680 ;  /* 0x009896800000895d */ /* 0x002fea0003900000 */
[----:B------:R-:W1:Y:S02]  /*caf0*/  @!P0 SYNCS.PHASECHK.TRANS64 P0, [R9+URZ+0x17020], R2 ;  /* 0x01702002090085a7 */ /* 0x000e64000800007f */
[----:B-1----:R-:W-:Y:S05]  /*cb00*/  @!P0 BRA `(.L_x_88) ;  /* 0xfffffffc00f08947 */ /* 0x002fea000383ffff */
[----:B------:R-:W-:Y:S05]  /*cb10*/  BRA `(.L_x_121) ;  /* 0xfffffff000c47947 */ /* 0x000fea000383ffff */
.L_x_90:
[----:B0-----:R0:W1:Y:S02]  /*cb20*/  SYNCS.PHASECHK.TRANS64.TRYWAIT P1, [R6+URZ], R3 ;  /* 0x00000003060075a7 */ /* 0x001064000802017f */
[----:B-1----:R-:W-:Y:S05]  /*cb30*/  @!P1 NANOSLEEP.SYNCS 0x989680 ;  /* 0x009896800000995d */ /* 0x002fea0003900000 */
[----:B------:R-:W1:Y:S02]  /*cb40*/  @!P1 SYNCS.PHASECHK.TRANS64 P1, [R6+URZ], R3 ;  /* 0x00000003060095a7 */ /* 0x000e64000802007f */
[----:B-1----:R-:W-:Y:S05]  /*cb50*/  @!P1 BRA `(.L_x_90) ;  /* 0xfffffffc00f09947 */ /* 0x002fea000383ffff */
[----:B------:R-:W-:Y:S05]  /*cb60*/  BRA `(.L_x_122) ;  /* 0xfffffff400147947 */ /* 0x000fea000383ffff */
.L_x_91:
[----:B-1----:R1:W2:Y:S02]  /*cb70*/  SYNCS.PHASECHK.TRANS64.TRYWAIT P1, [R7+URZ], R2 ;  /* 0x00000002070075a7 */ /* 0x0022a4000802017f */
[----:B--2---:R-:W-:Y:S05]  /*cb80*/  @!P1 NANOSLEEP.SYNCS 0x989680 ;  /* 0x009896800000995d */ /* 0x004fea0003900000 */
[----:B------:R-:W2:Y:S02]  /*cb90*/  @!P1 SYNCS.PHASECHK.TRANS64 P1, [R7+URZ], R2 ;  /* 0x00000002070095a7 */ /* 0x000ea4000802007f */
[----:B--2---:R-:W-:Y:S05]  /*cba0*/  @!P1 BRA `(.L_x_91) ;  /* 0xfffffffc00f09947 */ /* 0x004fea000383ffff */
[----:B------:R-:W-:Y:S05]  /*cbb0*/  BRA `(.L_x_123) ;  /* 0xfffffff400087947 */ /* 0x000fea000383ffff */
.L_x_93:
[----:B--2---:R2:W3:Y:S02]  /*cbc0*/  SYNCS.PHASECHK.TRANS64.TRYWAIT P1, [R0+URZ+0x17060], R3 ;  /* 0x01706003000075a7 */ /* 0x0044e4000802017f */
[----:B---3--:R-:W-:Y:S05]  /*cbd0*/  @!P1 NANOSLEEP.SYNCS 0x989680 ;  /* 0x009896800000995d */ /* 0x008fea0003900000 */
[----:B------:R-:W3:Y:S02]  /*cbe0*/  @!P1 SYNCS.PHASECHK.TRANS64 P1, [R0+URZ+0x17060], R3 ;  /* 0x01706003000095a7 */ /* 0x000ee4000802007f */
[----:B---3--:R-:W-:Y:S05]  /*cbf0*/  @!P1 BRA `(.L_x_93) ;  /* 0xfffffffc00f09947 */ /* 0x008fea000383ffff */
[----:B------:R-:W-:Y:S05]  /*cc00*/  BRA `(.L_x_124) ;  /* 0xfffffff400087947 */ /* 0x000fea000383ffff */
.L_x_95:
[----:B---3--:R3:W4:Y:S02]  /*cc10*/  SYNCS.PHASECHK.TRANS64.TRYWAIT P1, [R5+URZ+0x17060], R2 ;  /* 0x01706002050075a7 */ /* 0x008724000802017f */
[----:B----4-:R-:W-:Y:S05]  /*cc20*/  @!P1 NANOSLEEP.SYNCS 0x989680 ;  /* 0x009896800000995d */ /* 0x010fea0003900000 */
[----:B------:R-:W4:Y:S02]  /*cc30*/  @!P1 SYNCS.PHASECHK.TRANS64 P1, [R5+URZ+0x17060], R2 ;  /* 0x01706002050095a7 */ /* 0x000f24000802007f */
[----:B----4-:R-:W-:Y:S05]  /*cc40*/  @!P1 BRA `(.L_x_95) ;  /* 0xfffffffc00f09947 */ /* 0x010fea000383ffff */
[----:B------:R-:W-:Y:S05]  /*cc50*/  BRA `(.L_x_125) ;  /* 0xfffffff400087947 */ /* 0x000fea000383ffff */
.L_x_97:
[----:B----4-:R4:W0:Y:S02]  /*cc60*/  SYNCS.PHASECHK.TRANS64.TRYWAIT P0, [R0+URZ+0x17080], R3 ;  /* 0x01708003000075a7 */ /* 0x010824000800017f */
[----:B0-----:R-:W-:Y:S05]  /*cc70*/  @!P0 NANOSLEEP.SYNCS 0x989680 ;  /* 0x009896800000895d */ /* 0x001fea0003900000 */
[----:B------:R-:W0:Y:S02]  /*cc80*/  @!P0 SYNCS.PHASECHK.TRANS64 P0, [R0+URZ+0x17080], R3 ;  /* 0x01708003000085a7 */ /* 0x000e24000800007f */
[----:B0-----:R-:W-:Y:S05]  /*cc90*/  @!P0 BRA `(.L_x_97) ;  /* 0xfffffffc00f08947 */ /* 0x001fea000383ffff */
[----:B------:R-:W-:Y:S05]  /*cca0*/  BRA `(.L_x_98) ;  /* 0xfffffff400047947 */ /* 0x000fea000383ffff */
.L_x_126:
[----:B------:R-:W-:-:S00]  /*ccb0*/  BRA `(.L_x_126) ;  /* 0xfffffffc00fc7947 */ /* 0x000fc0000383ffff */
[----:B------:R-:W-:-:S00]  /*ccc0*/  NOP ;  /* 0x0000000000007918 */ /* 0x000fc00000000000 */
        /* <DEDUP_REMOVED lines=11> */
.L_x_2276:


//--------------------- .text._ZN7cutlass13device_kernelIN5flash11enable_sm90INS1_16FlashAttnFwdSm90INS1_25CollectiveMainloopFwdSm90ILi2EN4cute5tupleIJNS5_1CILi1EEES8_S8_EEENS6_IJNS7_ILi192EEENS7_ILi128EEENS7_ILi96EEEEEELi96ENS_12float_e4m3_tEfNS_4arch4Sm90ELb0ELb0ELb1ELb1ELb0ELb0ELb0ELb1ELb1ELb1ELb1ELb0EEENS1_21CollectiveEpilogueFwdINS6_IJSA_SC_SB_EEES9_NS_10bfloat16_tESG_Li384ELb1ELb1ELb1ELb1EEENS1_36VarlenDynamicPersistentTileSchedulerILi192ELi128ELi384ELi128ELb1ELb1ELb1ELb0ELb1ELb1EEEEEEEEEvNT_6ParamsE --------------------------
	.section	.text._ZN7cutlass13device_kernelIN5flash11enable_sm90INS1_16FlashAttnFwdSm90INS1_25CollectiveMainloopFwdSm90ILi2EN4cute5tupleIJNS5_1CILi1EEES8_S8_EEENS6_IJNS7_ILi192EEENS7_ILi128EEENS7_ILi96EEEEEELi96ENS_12float_e4m3_tEfNS_4arch4Sm90ELb0ELb0ELb1ELb1ELb0ELb0ELb0ELb1ELb1ELb1ELb1ELb0EEENS1_21CollectiveEpilogueFwdINS6_IJSA_SC_SB_EEES9_NS_10bfloat16_tESG_Li384ELb1ELb1ELb1ELb1EEENS1_36VarlenDynamicPersistentTileSchedulerILi192ELi128ELi384ELi128ELb1ELb1ELb1ELb0ELb1ELb1EEEEEEEEEvNT_6ParamsE,"ax",@progbits
	.align	128
.text._ZN7cutlass13device_kernelIN5flash11enable_sm90INS1_16FlashAttnFwdSm90INS1_25CollectiveMainloopFwdSm90ILi2EN4cute5tupleIJNS5_1CILi1EEES8_S8_EEENS6_IJNS7_ILi192EEENS7_ILi128EEENS7_ILi96EEEEEELi96ENS_12float_e4m3_tEfNS_4arch4Sm90ELb0ELb0ELb1ELb1ELb0ELb0ELb0ELb1ELb1ELb1ELb1ELb0EEENS1_21CollectiveEpilogueFwdINS6_IJSA_SC_SB_EEES9_NS_10bfloat16_tESG_Li384ELb1ELb1ELb1ELb1EEENS1_36VarlenDynamicPersistentTileSchedulerILi192ELi128ELi384ELi128ELb1ELb1ELb1ELb0ELb1ELb1EEEEEEEEEvNT_6ParamsE:
        .type           _ZN7cutlass13device_kernelIN5flash11enable_sm90INS1_16FlashAttnFwdSm90INS1_25CollectiveMainloopFwdSm90ILi2EN4cute5tupleIJNS5_1CILi1EEES8_S8_EEENS6_IJNS7_ILi192EEENS7_ILi128EEENS7_ILi96EEEEEELi96ENS_12float_e4m3_tEfNS_4arch4Sm90ELb0ELb0ELb1ELb1ELb0ELb0ELb0ELb1ELb1ELb1ELb1ELb0EEENS1_21CollectiveEpilogueFwdINS6_IJSA_SC_SB_EEES9_NS_10bfloat16_tESG_Li384ELb1ELb1ELb1ELb1EEENS1_36VarlenDynamicPersistentTileSchedulerILi192ELi128ELi384ELi128ELb1ELb1ELb1ELb0ELb1ELb1EEEEEEEEEvNT_6ParamsE,@function
        .size           _ZN7cutlass13device_kernelIN5flash11enable_sm90INS1_16FlashAttnFwdSm90INS1_25CollectiveMainloopFwdSm90ILi2EN4cute5tupleIJNS5_1CILi1EEES8_S8_EEENS6_IJNS7_ILi192EEENS7_ILi128EEENS7_ILi96EEEEEELi96ENS_12float_e4m3_tEfNS_4arch4Sm90ELb0ELb0ELb1ELb1ELb0ELb0ELb0ELb1ELb1ELb1ELb1ELb0EEENS1_21CollectiveEpilogueFwdINS6_IJSA_SC_SB_EEES9_NS_10bfloat16_tESG_Li384ELb1ELb1ELb1ELb1EEENS1_36VarlenDynamicPersistentTileSchedulerILi192ELi128ELi384ELi128ELb1ELb1ELb1ELb0ELb1ELb1EEEEEEEEEvNT_6ParamsE,(.L_x_2277 - _ZN7cutlass13device_kernelIN5flash11enable_sm90INS1_16FlashAttnFwdSm90INS1_25CollectiveMainloopFwdSm90ILi2EN4cute5tupleIJNS5_1CILi1EEES8_S8_EEENS6_IJNS7_ILi192EEENS7_ILi128EEENS7_ILi96EEEEEELi96ENS_12float_e4m3_tEfNS_4arch4Sm90ELb0ELb0ELb1ELb1ELb0ELb0ELb0ELb1ELb1ELb1ELb1ELb0EEENS1_21CollectiveEpilogueFwdINS6_IJSA_SC_SB_EEES9_NS_10bfloat16_tESG_Li384ELb1ELb1ELb1ELb1EEENS1_36VarlenDynamicPersistentTileSchedulerILi192ELi128ELi384ELi128ELb1ELb1ELb1ELb0ELb1ELb1EEEEEEEEEvNT_6ParamsE)
        .other          _ZN7cutlass13device_kernelIN5flash11enable_sm90INS1_16FlashAttnFwdSm90INS1_25CollectiveMainloopFwdSm90ILi2EN4cute5tupleIJNS5_1CILi1EEES8_S8_EEENS6_IJNS7_ILi192EEENS7_ILi128EEENS7_ILi96EEEEEELi96ENS_12float_e4m3_tEfNS_4arch4Sm90ELb0ELb0ELb1ELb1ELb0ELb0ELb0ELb1ELb1ELb1ELb1ELb0EEENS1_21CollectiveEpilogueFwdINS6_IJSA_SC_SB_EEES9_NS_10bfloat16_tESG_Li384ELb1ELb1ELb1ELb1EEENS1_36VarlenDynamicPersistentTileSchedulerILi192ELi128ELi384ELi128ELb1ELb1ELb1ELb0ELb1ELb1EEEEEEEEEvNT_6ParamsE,@"STO_CUDA_ENTRY STV_DEFAULT"
_ZN7cutlass13device_kernelIN5flash11enable_sm90INS1_16FlashAttnFwdSm90INS1_25CollectiveMainloopFwdSm90ILi2EN4cute5tupleIJNS5_1CILi1EEES8_S8_EEENS6_IJNS7_ILi192EEENS7_ILi128EEENS7_ILi96EEEEEELi96ENS_12float_e4m3_tEfNS_4arch4Sm90ELb0ELb0ELb1ELb1ELb0ELb0ELb0ELb1ELb1ELb1ELb1ELb0EEENS1_21CollectiveEpilogueFwdINS6_IJSA_SC_SB_EEES9_NS_10bfloat16_tESG_Li384ELb1ELb1ELb1ELb1EEENS1_36VarlenDynamicPersistentTileSchedulerILi192ELi128ELi384ELi128ELb1ELb1ELb1ELb0ELb1ELb1EEEEEEEEEvNT_6ParamsE:
[----:B------:R-:W0:Y:S02]  /*0000*/  LDC R1, c[0x0][0x28] ;  /* 0x00000a00ff017b82 */ /* 0x000e240000000800 */
[----:B0-----:R-:W-:Y:S01]  /*0010*/  VIADD R1, R1, 0xffffffd8 ;  /* 0xffffffd801017836 */ /* 0x001fe20000000000 */
[----:B------:R-:W0:Y:S01]  /*0020*/  S2R R3, SR_TID.X ;  /* 0x0000000000037919 */ /* 0x000e220000002100 */
[----:B------:R-:W-:Y:S01]  /*0030*/  ELECT P0, URZ, PT ;  /* 0x00000000003f782f */ /* 0x000fe20003800000 */
[----:B------:R-:W-:Y:S01]  /*0040*/  BSSY B0, `(.L_x_127) ;  /* 0x000000e000007945 */ /* 0x000fe20003800000 */
[----:B0-----:R-:W-:-:S05]  /*0050*/  SHF.R.U32.HI R0, RZ, 0x5, R3 ;  /* 0x00000005ff007819 */ /* 0x001fca0000011603 */
[----:B------:R-:W0:Y:S02]  /*0060*/  SHFL.IDX PT, R2, R0, RZ, 0x1f ;  /* 0x00001fff00027589 */ /* 0x000e2400000e0000 */
[----:B0-----:R-:W-:Y:S02]  /*0070*/  ISETP.EQ.AND P0, PT, R2, RZ, P0 ;  /* 0x000000ff0200720c */ /* 0x001fe40000702270 */
[----:B------:R-:W-:-:S11]  /*0080*/  SHF.R.U32.HI R2, RZ, 0x7, R3 ;  /* 0x00000007ff027819 */ /* 0x000fd60000011603 */
[----:B------:R-:W-:Y:S05]  /*0090*/  @!P0 BRA `(.L_x_128) ;  /* 0x0000000000208947 */ /* 0x000fea0003800000 */
        /* <DEDUP_REMOVED lines=8> */
.L_x_128:
[----:B------:R-:W-:Y:S05]  /*0120*/  BSYNC B0 ;  /* 0x0000000000007941 */ /* 0x000fea0003800000 */
.L_x_127:
        /* <DEDUP_REMOVED lines=41> */
.L_x_129:
        /* <DEDUP_REMOVED lines=22> */
.L_x_130:
        /* <DEDUP_REMOVED lines=18> */
.L_x_131:
        /* <DEDUP_REMOVED lines=22> */
.L_x_132:
        /* <DEDUP_REMOVED lines=22> */
.L_x_133:
[----:B------:R-:W-:Y:S01]  /*0900*/  PLOP3.LUT P0, PT, PT, PT, UP0, 0x80, 0x0 ;  /* 0x000000000000781c */ /* 0x000fe20003f0f008 */
[----:B------:R-:W-:Y:S01]  /*0910*/  UMOV UR40, 0x1 ;  /* 0x0000000100287882 */ /* 0x000fe20000000000 */
[----:B------:R-:W-:Y:S01]  /*0920*/  NOP ;  /* 0x0000000000007918 */ /* 0x000fe20000000000 */
[----:B------:R-:W-:Y:S01]  /*0930*/  USEL UR40, UR40, 0x2, !UP0 ;  /* 0x0000000228287887 */ /* 0x000fe2000c000000 */
[----:B------:R-:W-:Y:S01]  /*0940*/  ULDC.64 UR52, c[0x0][0x208] ;  /* 0x0000820000347ab9 */ /* 0x000fe20000000a00 */
[----:B012-4-:R-:W-:Y:S08]  /*0950*/  BAR.SYNC.DEFER_BLOCKING 0x0 ;  /* 0x0000000000007b1d */ /* 0x017ff00000010000 */
[----:B------:R-:W-:Y:S05]  /*0960*/  @!P0 BRA `(.L_x_134) ;  /* 0x0000009c00cc8947 */ /* 0x000fea0003800000 */
.L_x_135:
[----:B------:R-:W-:-:S08]  /*0970*/  NOP ;  /* 0x0000000000007918 */ /* 0x000fd00000000000 */
[----:B------:R-:W0:Y:S02]  /*0980*/  USETMAXREG.TRY_ALLOC.CTAPOOL UP0, 0xa0 ;  /* 0x000000a0000079c8 */ /* 0x000e240008000600 */
[----:B0-----:R-:W-:-:S13]  /*0990*/  PLOP3.LUT P0, PT, PT, PT, UP0, 0x80, 0x0 ;  /* 0x000000000000781c */ /* 0x001fda0003f0f008 */
[----:B------:R-:W-:Y:S05]  /*09a0*/  @!P0 BRA `(.L_x_135) ;  /* 0xfffffffc00f08947 */ /* 0x000fea000383ffff */
[----:B------:R-:W0:Y:S08]  /*09b0*/  S2UR UR5, SR_CgaCtaId ;  /* 0x00000000000579c3 */ /* 0x000e300000008800 */
[----:B------:R-:W-:Y:S06]  /*09c0*/  BAR.ARV 0x8, 0x200 ;  /* 0x0208000000007b1d */ /* 0x000fec0000002000 */
[----:B------:R-:W-:-:S02]  /*09d0*/  UMOV UR4, 0x400 ;  /* 0x0000040000047882 */ /* 0x000fc40000000000 */
[----:B------:R-:W-:Y:S01]  /*09e0*/  BAR.SYNC.DEFER_BLOCKING 0x5, 0x200 ;  /* 0x0148000000007b1d */ /* 0x000fe20000010000 */
[----:B0-----:R-:W-:-:S09]  /*09f0*/  ULEA UR4, UR5, UR4, 0x18 ;  /* 0x0000000405047291 */ /* 0x001fd2000f8ec03f */
[----:B------:R-:W0:Y:S01]  /*0a00*/  LDS.128 R8, [UR4+0x19cd0] ;  /* 0x019cd004ff087984 */ /* 0x000e220008000c00 */
[----:B------:R-:W-:Y:S01]  /*0a10*/  ULDC UR4, c[0x0][0xc3c] ;  /* 0x00030f0000047ab9 */ /* 0x000fe20000000800 */
[----:B------:R-:W-:Y:S06]  /*0a20*/  BAR.ARV 0x4, 0x200 ;  /* 0x0108000000007b1d */ /* 0x000fec0000002000 */
[----:B0-----:R-:W-:-:S13]  /*0a30*/  ISETP.GE.AND P0, PT, R11, UR4, PT ;  /* 0x000000040b007c0c */ /* 0x001fda000bf06270 */
[----:B------:R-:W-:Y:S05]  /*0a40*/  @P0 EXIT ;  /* 0x000000000000094d */ /* 0x000fea0003800000 */
[----:B------:R-:W0:Y:S01]  /*0a50*/  S2R R0, SR_TID.X ;  /* 0x0000000000007919 */ /* 0x000e220000002100 */
[----:B------:R-:W-:Y:S01]  /*0a60*/  R2UR UR6, R9 ;  /* 0x00000000090672ca */ /* 0x000fe200000e0000 */
[----:B------:R-:W-:Y:S01]  /*0a70*/  ULOP3.LUT UR47, UR40, 0x1, URZ, 0xfc, !UPT ;  /* 0x00000001282f7892 */ /* 0x000fe2000f8efc3f */
[----:B------:R-:W-:Y:S01]  /*0a80*/  R2UR UR5, R10 ;  /* 0x000000000a0572ca */ /* 0x000fe200000e0000 */
[----:B------:R-:W-:Y:S01]  /*0a90*/  UMOV UR46, URZ ;  /* 0x0000003f002e7c82 */ /* 0x000fe20008000000 */
[----:B------:R-:W-:Y:S01]  /*0aa0*/  R2UR UR7, R11 ;  /* 0x000000000b0772ca */ /* 0x000fe200000e0000 */
[----:B------:R-:W-:Y:S01]  /*0ab0*/  UMOV UR36, URZ ;  /* 0x0000003f00247c82 */ /* 0x000fe20008000000 */
[----:B------:R-:W-:Y:S01]  /*0ac0*/  UMOV UR37, URZ ;  /* 0x0000003f00257c82 */ /* 0x000fe20008000000 */
[----:B0-----:R-:W-:-:S05]  /*0ad0*/  VIADD R13, R0, 0xffffff80 ;  /* 0xffffff80000d7836 */ /* 0x001fca0000000000 */
[----:B------:R-:W-:-:S04]  /*0ae0*/  SHF.R.S32.HI R0, RZ, 0x1f, R13 ;  /* 0x0000001fff007819 */ /* 0x000fc8000001140d */
[CC--:B------:R-:W-:Y:S02]  /*0af0*/  LEA.HI R2, R0.reuse, R13.reuse, RZ, 0x7 ;  /* 0x0000000d00027211 */ /* 0x0c0fe400078f38ff */
[-C--:B------:R-:W-:Y:S02]  /*0b00*/  LEA.HI R4, R0, R13.reuse, RZ, 0x5 ;  /* 0x0000000d00047211 */ /* 0x080fe400078f28ff */
[----:B------:R-:W-:Y:S02]  /*0b10*/  LOP3.LUT R3, R2, 0xffffff80, RZ, 0xc0, !PT ;  /* 0xffffff8002037812 */ /* 0x000fe400078ec0ff */
[----:B------:R-:W-:Y:S01]  /*0b20*/  SHF.R.S32.HI R14, RZ, 0x7, R2 ;  /* 0x00000007ff0e7819 */ /* 0x000fe20000011402 */
[----:B------:R-:W-:Y:S02]  /*0b30*/  IMAD.SHL.U32 R5, R4, 0x10, RZ ;  /* 0x0000001004057824 */ /* 0x000fe400078e00ff */
[----:B------:R-:W-:Y:S01]  /*0b40*/  IMAD.IADD R12, R13, 0x1, -R3 ;  /* 0x000000010d0c7824 */ /* 0x000fe200078e0a03 */
[----:B------:R-:W-:-:S02]  /*0b50*/  LEA.HI R3, R0, R13, RZ, 0x4 ;  /* 0x0000000d00037211 */ /* 0x000fc400078f20ff */
[----:B------:R-:W-:Y:S02]  /*0b60*/  LEA.HI R0, R0, R13, RZ, 0x2 ;  /* 0x0000000d00007211 */ /* 0x000fe400078f10ff */
[----:B------:R-:W-:Y:S02]  /*0b70*/  SHF.R.S32.HI R7, RZ, 0x1f, R12 ;  /* 0x0000001fff077819 */ /* 0x000fe4000001140c */
[----:B------:R-:W-:Y:S02]  /*0b80*/  SHF.R.S32.HI R4, RZ, 0x4, R3 ;  /* 0x00000004ff047819 */ /* 0x000fe40000011403 */
[----:B------:R-:W-:Y:S02]  /*0b90*/  LEA.HI R8, R7, R12, RZ, 0x2 ;  /* 0x0000000c07087211 */ /* 0x000fe400078f10ff */
[C---:B------:R-:W-:Y:S02]  /*0ba0*/  LOP3.LUT R2, R3.reuse, 0x7fffff0, RZ, 0xc0, !PT ;  /* 0x07fffff003027812 */ /* 0x040fe400078ec0ff */
[----:B------:R-:W-:-:S02]  /*0bb0*/  LEA.HI R3, R3, R4, RZ, 0x1 ;  /* 0x0000000403037211 */ /* 0x000fc400078f08ff */
[----:B------:R-:W-:Y:S01]  /*0bc0*/  SHF.R.S32.HI R9, RZ, 0x2, R8 ;  /* 0x00000002ff097819 */ /* 0x000fe20000011408 */
[----:B------:R-:W-:Y:S01]  /*0bd0*/  IMAD.IADD R2, R13, 0x1, -R2 ;  /* 0x000000010d027824 */ /* 0x000fe200078e0a02 */
[----:B------:R-:W-:Y:S02]  /*0be0*/  SHF.R.S32.HI R6, RZ, 0x1f, R8 ;  /* 0x0000001fff067819 */ /* 0x000fe40000011408 */
[----:B------:R-:W-:Y:S02]  /*0bf0*/  LOP3.LUT R3, R3, 0x1ffffffe, RZ, 0xc0, !PT ;  /* 0x1ffffffe03037812 */ /* 0x000fe400078ec0ff */
[----:B------:R-:W-:Y:S01]  /*0c00*/  LEA.HI R10, R6, R9, RZ, 0x3 ;  /* 0x00000009060a7211 */ /* 0x000fe200078f18ff */
[----:B------:R-:W-:Y:S01]  /*0c10*/  IMAD.HI R6, R14, 0x55555556, RZ ;  /* 0x555555560e067827 */ /* 0x000fe200078e02ff */
[----:B------:R-:W-:Y:S02]  /*0c20*/  LOP3.LUT R5, R5, 0xfffffe00, RZ, 0xc0, !PT ;  /* 0xfffffe0005057812 */ /* 0x000fe400078ec0ff */
[----:B------:R-:W-:Y:S01]  /*0c30*/  LOP3.LUT R10, R10, 0xfffffff8, RZ, 0xc0, !PT ;  /* 0xfffffff80a0a7812 */ /* 0x000fe200078ec0ff */
[----:B------:R-:W-:Y:S01]  /*0c40*/  IMAD.IADD R3, R4, 0x1, -R3 ;  /* 0x0000000104037824 */ /* 0x000fe200078e0a03 */
[----:B------:R-:W-:Y:S01]  /*0c50*/  LOP3.LUT R4, R0, 0xfffffffc, RZ, 0xc0, !PT ;  /* 0xfffffffc00047812 */ /* 0x000fe200078ec0ff */
[----:B------:R-:W-:Y:S01]  /*0c60*/  IMAD R2, R2, 0x20, R5 ;  /* 0x0000002002027824 */ /* 0x000fe200078e0205 */
[----:B------:R-:W-:Y:S01]  /*0c70*/  LEA.HI R7, R7, R12, RZ, 0x5 ;  /* 0x0000000c07077211 */ /* 0x000fe200078f28ff */
[----:B------:R-:W-:Y:S01]  /*0c80*/  IMAD.IADD R10, R9, 0x1, -R10 ;  /* 0x00000001090a7824 */ /* 0x000fe200078e0a0a */
[----:B------:R-:W-:Y:S01]  /*0c90*/  LOP3.LUT R8, R8, 0x7ffffffc, RZ, 0xc0, !PT ;  /* 0x7ffffffc08087812 */ /* 0x000fe200078ec0ff */
[----:B------:R-:W-:Y:S01]  /*0ca0*/  IMAD.IADD R9, R13, 0x1, -R4 ;  /* 0x000000010d097824 */ /* 0x000fe200078e0a04 */
[----:B------:R-:W-:Y:S01]  /*0cb0*/  LEA.HI R6, R6, R6, RZ, 0x1 ;  /* 0x0000000606067211 */ /* 0x000fe200078f08ff */
[----:B------:R-:W-:Y:S01]  /*0cc0*/  IMAD R2, R3, 0x8, R2 ;  /* 0x0000000803027824 */ /* 0x000fe200078e0202 */
[----:B------:R-:W-:Y:S01]  /*0cd0*/  SHF.R.S32.HI R7, RZ, 0x5, R7 ;  /* 0x00000005ff077819 */ /* 0x000fe20000011407 */
[----:B------:R-:W-:Y:S01]  /*0ce0*/  IMAD.SHL.U32 R16, R9, 0x8, RZ ;  /* 0x0000000809107824 */ /* 0x000fe200078e00ff */
[----:B------:R-:W-:Y:S01]  /*0cf0*/  SHF.R.S32.HI R0, RZ, 0x2, R0 ;  /* 0x00000002ff007819 */ /* 0x000fe20000011400 */
[----:B------:R-:W-:Y:S01]  /*0d00*/  IMAD.IADD R8, R12, 0x1, -R8 ;  /* 0x000000010c087824 */ /* 0x000fe200078e0a08 */
[----:B------:R0:W-:Y:S01]  /*0d10*/  STL [R1+0x24], R2 ;  /* 0x0000240201007387 */ /* 0x0001e20000100800 */
[----:B------:R-:W-:-:S02]  /*0d20*/  IMAD R6, R6, -0x3, R14 ;  /* 0xfffffffd06067824 */ /* 0x000fc400078e020e */
[----:B------:R-:W-:Y:S02]  /*0d30*/  IMAD R7, R7, 0x10, R10 ;  /* 0x0000001007077824 */ /* 0x000fe400078e020a */
[C---:B------:R-:W-:Y:S02]  /*0d40*/  VIADD R17, R16.reuse, 0x20 ;  /* 0x0000002010117836 */ /* 0x040fe40000000000 */
[----:B------:R-:W-:Y:S02]  /*0d50*/  VIADD R18, R16, 0x40 ;  /* 0x0000004010127836 */ /* 0x000fe40000000000 */
[----:B------:R-:W-:Y:S01]  /*0d60*/  IMAD.SHL.U32 R4, R8, 0x2, RZ ;  /* 0x0000000208047824 */ /* 0x000fe200078e00ff */
[----:B0-----:R-:W-:Y:S01]  /*0d70*/  LEA.HI R2, R9, R9, RZ, 0x1 ;  /* 0x0000000909027211 */ /* 0x001fe200078f08ff */
[----:B------:R-:W-:Y:S01]  /*0d80*/  IMAD R5, R6, 0x40, R7 ;  /* 0x0000004006057824 */ /* 0x000fe200078e0207 */
[----:B------:R-:W-:Y:S01]  /*0d90*/  SHF.R.S32.HI R3, RZ, 0x1f, R17 ;  /* 0x0000001fff037819 */ /* 0x000fe20000011411 */
[C---:B------:R-:W-:Y:S01]  /*0da0*/  VIADD R3, R4.reuse, 0x8 ;  /* 0x0000000804037836 */ /* 0x040fe20000000000 */
[----:B------:R-:W-:Y:S01]  /*0db0*/  SHF.R.S32.HI R0, RZ, 0x1f, R18 ;  /* 0x0000001fff007819 */ /* 0x000fe20000011412 */
[----:B------:R-:W-:Y:S01]  /*0dc0*/  VIADD R0, R4, 0x10 ;  /* 0x0000001004007836 */ /* 0x000fe20000000000 */
[----:B------:R-:W-:Y:S01]  /*0dd0*/  LOP3.LUT R2, R2, 0x1ffffffe, RZ, 0xc0, !PT ;  /* 0x1ffffffe02027812 */ /* 0x000fe200078ec0ff */
[C---:B------:R-:W-:Y:S01]  /*0de0*/  VIADD R157, R4.reuse, 0x18 ;  /* 0x00000018049d7836 */ /* 0x040fe20000000000 */
[----:B------:R-:W-:Y:S01]  /*0df0*/  STL [R1+0x1c], R5 ;  /* 0x00001c0501007387 */ /* 0x000fe20000100800 */
[----:B------:R-:W-:-:S02]  /*0e00*/  VIADD R154, R4, 0x30 ;  /* 0x00000030049a7836 */ /* 0x000fc40000000000 */
[C---:B------:R-:W-:Y:S01]  /*0e10*/  VIADD R156, R4.reuse, 0x20 ;  /* 0x00000020049c7836 */ /* 0x040fe20000000000 */
[----:B------:R0:W-:Y:S01]  /*0e20*/  STL [R1+0x8], R4 ;  /* 0x0000080401007387 */ /* 0x0001e20000100800 */
[C---:B------:R-:W-:Y:S02]  /*0e30*/  VIADD R155, R4.reuse, 0x28 ;  /* 0x00000028049b7836 */ /* 0x040fe40000000000 */
[C---:B------:R-:W-:Y:S01]  /*0e40*/  VIADD R153, R4.reuse, 0x38 ;  /* 0x0000003804997836 */ /* 0x040fe20000000000 */
[----:B------:R1:W-:Y:S01]  /*0e50*/  STL [R1+0x4], R3 ;  /* 0x0000040301007387 */ /* 0x0003e20000100800 */
[C---:B------:R-:W-:Y:S02]  /*0e60*/  VIADD R152, R4.reuse, 0x40 ;  /* 0x0000004004987836 */ /* 0x040fe40000000000 */
[C---:B------:R-:W-:Y:S01]  /*0e70*/  VIADD R23, R4.reuse, 0x48 ;  /* 0x0000004804177836 */ /* 0x040fe20000000000 */
[----:B------:R2:W-:Y:S01]  /*0e80*/  STL [R1], R0 ;  /* 0x0000000001007387 */ /* 0x0005e20000100800 */
[----:B------:R-:W-:-:S02]  /*0e90*/  VIADD R22, R4, 0x50 ;  /* 0x0000005004167836 */ /* 0x000fc40000000000 */
[----:B------:R-:W-:Y:S01]  /*0ea0*/  VIADD R19, R4, 0x58 ;  /* 0x0000005804137836 */ /* 0x000fe20000000000 */
[----:B0-----:R-:W-:Y:S01]  /*0eb0*/  SHF.R.S32.HI R4, RZ, 0x1f, R3 ;  /* 0x0000001fff047819 */ /* 0x001fe20000011403 */
[----:B------:R-:W-:Y:S01]  /*0ec0*/  IMAD.IADD R2, R9, 0x1, -R2 ;  /* 0x0000000109027824 */ /* 0x000fe200078e0a02 */
[----:B-1----:R-:W-:-:S03]  /*0ed0*/  SHF.R.S32.HI R3, RZ, 0x1f, R0 ;  /* 0x0000001fff037819 */ /* 0x002fc60000011400 */
[----:B------:R0:W-:Y:S01]  /*0ee0*/  STL [R1+0x18], R4 ;  /* 0x0000180401007387 */ /* 0x0001e20000100800 */
[----:B--2---:R-:W-:Y:S02]  /*0ef0*/  SHF.R.S32.HI R0, RZ, 0x1f, R157 ;  /* 0x0000001fff007819 */ /* 0x004fe4000001149d */
[----:B------:R-:W-:Y:S01]  /*0f00*/  SHF.R.S32.HI R0, RZ, 0x1f, R154 ;  /* 0x0000001fff007819 */ /* 0x000fe2000001149a */
[----:B------:R1:W-:Y:S01]  /*0f10*/  STL [R1+0x14], R3 ;  /* 0x0000140301007387 */ /* 0x0003e20000100800 */
[----:B------:R-:W-:Y:S01]  /*0f20*/  SHF.R.S32.HI R0, RZ, 0x1f, R23 ;  /* 0x0000001fff007819 */ /* 0x000fe20000011417 */
[----:B------:R-:W-:Y:S01]  /*0f30*/  IMAD R0, R2, 0x8, R5 ;  /* 0x0000000802007824 */ /* 0x000fe200078e0205 */
[----:B0-----:R-:W-:-:S04]  /*0f40*/  SHF.R.S32.HI R4, RZ, 0x1f, R156 ;  /* 0x0000001fff047819 */ /* 0x001fc8000001149c */
[----:B------:R0:W-:Y:S01]  /*0f50*/  STL [R1+0x20], R0 ;  /* 0x0000200001007387 */ /* 0x0001e20000100800 */
[----:B------:R-:W-:Y:S02]  /*0f60*/  SHF.R.S32.HI R4, RZ, 0x1f, R153 ;  /* 0x0000001fff047819 */ /* 0x000fe40000011499 */
[----:B-1----:R-:W-:Y:S02]  /*0f70*/  SHF.R.S32.HI R3, RZ, 0x1f, R155 ;  /* 0x0000001fff037819 */ /* 0x002fe4000001149b */
[----:B------:R-:W-:Y:S02]  /*0f80*/  SHF.R.S32.HI R3, RZ, 0x1f, R152 ;  /* 0x0000001fff037819 */ /* 0x000fe40000011498 */
[----:B------:R-:W-:Y:S02]  /*0f90*/  SHF.R.S32.HI R4, RZ, 0x1f, R22 ;  /* 0x0000001fff047819 */ /* 0x000fe40000011416 */
[----:B------:R-:W-:-:S07]  /*0fa0*/  SHF.R.S32.HI R3, RZ, 0x1f, R19 ;  /* 0x0000001fff037819 */ /* 0x000fce0000011413 */
.L_x_175:
[----:B------:R-:W-:Y:S01]  /*0fb0*/  ULDC.64 UR8, c[0x0][0xc88] ;  /* 0x0003220000087ab9 */ /* 0x000fe20000000a00 */
[----:B------:R-:W-:Y:S01]  /*0fc0*/  ULDC.64 UR10, c[0x0][0xa20] ;  /* 0x00028800000a7ab9 */ /* 0x000fe20000000a00 */
[----:B------:R-:W-:Y:S02]  /*0fd0*/  UIMAD.WIDE UR8, UR7, 0x4, UR8 ;  /* 0x00000004070878a5 */ /* 0x000fe4000f8e0208 */
[----:B------:R-:W-:Y:S01]  /*0fe0*/  UISETP.NE.U32.AND UP1, UPT, UR10, URZ, UPT ;  /* 0x0000003f0a00728c */ /* 0x000fe2000bf25070 */
[----:B------:R-:W-:Y:S01]  /*0ff0*/  ULDC UR4, c[0x0][0x424] ;  /* 0x0001090000047ab9 */ /* 0x000fe20000000800 */
[----:B------:R-:W-:Y:S02]  /*1000*/  ULDC UR7, c[0x0][0x2f0] ;  /* 0x0000bc0000077ab9 */ /* 0x000fe40000000800 */
[----:B01--4-:R-:W-:Y:S02]  /*1010*/  IMAD.U32 R2, RZ, RZ, UR8 ;  /* 0x00000008ff027e24 */ /* 0x013fe4000f8e00ff */
[----:B------:R-:W-:Y:S01]  /*1020*/  IMAD.U32 R3, RZ, RZ, UR9 ;  /* 0x00000009ff037e24 */ /* 0x000fe2000f8e00ff */
[----:B------:R-:W-:-:S04]  /*1030*/  ULDC.64 UR8, c[0x0][0xa28] ;  /* 0x00028a0000087ab9 */ /* 0x000fc80000000a00 */
[----:B--2---:R-:W2:Y:S01]  /*1040*/  LDG.E R2, desc[UR52][R2.64] ;  /* 0x0000003402027981 */ /* 0x004ea2000c1e1900 */
[----:B------:R-:W-:Y:S02]  /*1050*/  UISETP.NE.U32.AND UP0, UPT, UR8, URZ, UPT ;  /* 0x0000003f0800728c */ /* 0x000fe4000bf05070 */
[----:B------:R-:W-:Y:S02]  /*1060*/  UISETP.NE.AND.EX UP1, UPT, UR11, URZ, UPT, UP1 ;  /* 0x0000003f0b00728c */ /* 0x000fe4000bf25310 */
[----:B------:R-:W-:-:S04]  /*1070*/  UISETP.NE.AND.EX UP0, UPT, UR9, URZ, UPT, UP0 ;  /* 0x0000003f0900728c */ /* 0x000fc8000bf05300 */
[----:B------:R-:W-:Y:S02]  /*1080*/  PLOP3.LUT P1, PT, PT, PT, UP1, 0x80, 0x0 ;  /* 0x000000000000781c */ /* 0x000fe40003f2f018 */
[----:B------:R-:W-:Y:S02]  /*1090*/  PLOP3.LUT P0, PT, PT, PT, UP0, 0x80, 0x0 ;  /* 0x000000000000781c */ /* 0x000fe40003f0f008 */
[----:B--2---:R-:W-:-:S13]  /*10a0*/  R2UR UR38, R2 ;  /* 0x00000000022672ca */ /* 0x004fda00000e0000 */
[----:B------:R-:W-:Y:S02]  /*10b0*/  USHF.R.S32.HI UR39, URZ, 0x1f, UR38 ;  /* 0x0000001f3f277899 */ /* 0x000fe40008011426 */
[----:B------:R-:W-:-:S04]  /*10c0*/  @UP0 ULEA UR8, UP2, UR38, UR8, 0x2 ;  /* 0x0000000826080291 */ /* 0x000fc8000f84103f */
[----:B------:R-:W-:Y:S02]  /*10d0*/  @UP0 ULEA.HI.X UR9, UR38, UR9, UR39, 0x2, UP2 ;  /* 0x0000000926090291 */ /* 0x000fe400090f1427 */
[----:B------:R-:W-:Y:S01]  /*10e0*/  @UP1 ULEA UR10, UP0, UR38, UR10, 0x2 ;  /* 0x0000000a260a1291 */ /* 0x000fe2000f80103f */
[----:B------:R-:W-:-:S03]  /*10f0*/  IMAD.U32 R2, RZ, RZ, UR8 ;  /* 0x00000008ff027e24 */ /* 0x000fc6000f8e00ff */
[----:B------:R-:W-:Y:S01]  /*1100*/  @UP1 ULEA.HI.X UR11, UR38, UR11, UR39, 0x2, UP0 ;  /* 0x0000000b260b1291 */ /* 0x000fe200080f1427 */
[----:B------:R-:W-:Y:S01]  /*1110*/  IMAD.U32 R3, RZ, RZ, UR9 ;  /* 0x00000009ff037e24 */ /* 0x000fe2000f8e00ff */
[----:B------:R-:W-:Y:S01]  /*1120*/  ULDC.64 UR8, c[0x0][0x418] ;  /* 0x0001060000087ab9 */ /* 0x000fe20000000a00 */
[----:B------:R-:W-:-:S03]  /*1130*/  IMAD.U32 R4, RZ, RZ, UR10 ;  /* 0x0000000aff047e24 */ /* 0x000fc6000f8e00ff */
[----:B---3--:R-:W-:Y:S01]  /*1140*/  IMAD.U32 R5, RZ, RZ, UR11 ;  /* 0x0000000bff057e24 */ /* 0x008fe2000f8e00ff */
[----:B------:R-:W2:Y:S04]  /*1150*/  @P0 LDG.E R2, desc[UR52][R2.64] ;  /* 0x0000003402020981 */ /* 0x000ea8000c1e1900 */
[----:B------:R-:W3:Y:S01]  /*1160*/  @P1 LDG.E R4, desc[UR52][R4.64] ;  /* 0x0000003404041981 */ /* 0x000ee2000c1e1900 */
[----:B------:R-:W-:Y:S01]  /*1170*/  UISETP.NE.U32.AND UP0, UPT, UR8, URZ, UPT ;  /* 0x0000003f0800728c */ /* 0x000fe2000bf05070 */
[----:B------:R-:W-:Y:S01]  /*1180*/  UMOV UR41, UR6 ;  /* 0x0000000600297c82 */ /* 0x000fe20008000000 */
[----:B------:R-:W-:Y:S02]  /*1190*/  UMOV UR49, URZ ;  /* 0x0000003f00317c82 */ /* 0x000fe40008000000 */
[----:B------:R-:W-:-:S02]  /*11a0*/  UISETP.NE.AND.EX UP0, UPT, UR9, URZ, UPT, UP0 ;  /* 0x0000003f0900728c */ /* 0x000fc4000bf05300 */
[----:B------:R-:W-:Y:S02]  /*11b0*/  ULOP3.LUT UR42, UR5, 0xffff, URZ, 0xc0, !UPT ;  /* 0x0000ffff052a7892 */ /* 0x000fe4000f8ec03f */
[----:B------:R-:W-:Y:S02]  /*11c0*/  USEL UR4, UR4, 0x1, UP0 ;  /* 0x0000000104047887 */ /* 0x000fe40008000000 */
[----:B------:R-:W-:Y:S02]  /*11d0*/  ULOP3.LUT UR6, UR5, 0xff0000, URZ, 0xc0, !UPT ;  /* 0x00ff000005067892 */ /* 0x000fe4000f8ec03f */
[----:B------:R-:W-:Y:S02]  /*11e0*/  UIMAD UR4, UR4, UR7, URZ ;  /* 0x00000007040472a4 */ /* 0x000fe4000f8e023f */
[----:B------:R-:W-:Y:S01]  /*11f0*/  ULOP3.LUT UR7, UR5, 0xff000000, URZ, 0xc0, !UPT ;  /* 0xff00000005077892 */ /* 0x000fe2000f8ec03f */
[----:B--2---:R-:W-:-:S04]  /*1200*/  @P0 R2UR UR49, R2 ;  /* 0x00000000023102ca */ /* 0x004fc800000e0000 */
[----:B---3--:R-:W-:Y:S01]  /*1210*/  @P1 R2UR UR4, R4 ;  /* 0x00000000040412ca */ /* 0x008fe200000e0000 */
[----:B-----5:R-:W-:-:S14]  /*1220*/  @P1 BRA `(.L_x_136) ;  /* 0x0000000000341947 */ /* 0x020fdc0003800000 */
[----:B------:R-:W-:Y:S02]  /*1230*/  ULDC.64 UR8, c[0x0][0xa08] ;  /* 0x0002820000087ab9 */ /* 0x000fe40000000a00 */
[----:B------:R-:W-:-:S04]  /*1240*/  ISETP.NE.U32.AND P0, PT, RZ, UR8, PT ;  /* 0x00000008ff007c0c */ /* 0x000fc8000bf05070 */
[----:B------:R-:W-:-:S13]  /*1250*/  ISETP.NE.AND.EX P0, PT, RZ, UR9, PT, P0 ;  /* 0x00000009ff007c0c */ /* 0x000fda000bf05300 */
[----:B------:R-:W-:Y:S05]  /*1260*/  @!P0 BRA `(.L_x_136) ;  /* 0x0000000000248947 */ /* 0x000fea0003800000 */
[----:B------:R-:W-:Y:S02]  /*1270*/  ULDC.64 UR4, c[0x0][0xa08] ;  /* 0x0002820000047ab9 */ /* 0x000fe40000000a00 */
[----:B------:R-:W-:-:S06]  /*1280*/  UIMAD.WIDE UR4, UR38, 0x4, UR4 ;  /* 0x00000004260478a5 */ /* 0x000fcc000f8e0204 */
[----:B------:R-:W-:Y:S02]  /*1290*/  IMAD.U32 R2, RZ, RZ, UR4 ;  /* 0x00000004ff027e24 */ /* 0x000fe4000f8e00ff */
[----:B------:R-:W-:-:S05]  /*12a0*/  IMAD.U32 R3, RZ, RZ, UR5 ;  /* 0x00000005ff037e24 */ /* 0x000fca000f8e00ff */
[----:B------:R-:W2:Y:S04]  /*12b0*/  LDG.E R4, desc[UR52][R2.64] ;  /* 0x0000003402047981 */ /* 0x000ea8000c1e1900 */
[----:B0-----:R-:W3:Y:S01]  /*12c0*/  LDG.E R0, desc[UR52][R2.64+0x4] ;  /* 0x0000043402007981 */ /* 0x001ee2000c1e1900 */
[----:B--2---:R-:W-:Y:S02]  /*12d0*/  R2UR UR4, R4 ;  /* 0x00000000040472ca */ /* 0x004fe400000e0000 */
[----:B---3--:R-:W-:-:S13]  /*12e0*/  R2UR UR5, R0 ;  /* 0x00000000000572ca */ /* 0x008fda00000e0000 */
[----:B------:R-:W-:-:S12]  /*12f0*/  UIADD3 UR4, -UR4, UR5, URZ ;  /* 0x0000000504047290 */ /* 0x000fd8000fffe13f */
.L_x_136:
[----:B------:R-:W-:Y:S02]  /*1300*/  UIADD3 UR49, -UR49, UR4, URZ ;  /* 0x0000000431317290 */ /* 0x000fe4000fffe13f */
[----:B------:R-:W-:Y:S02]  /*1310*/  USHF.R.U32.HI UR7, URZ, 0x8, UR7 ;  /* 0x000000083f077899 */ /* 0x000fe40008011607 */
[----:B------:R-:W-:Y:S02]  /*1320*/  UISETP.GE.AND UP0, UPT, UR49, 0x1, UPT ;  /* 0x000000013100788c */ /* 0x000fe4000bf06270 */
[----:B------:R-:W-:Y:S02]  /*1330*/  UIADD3 UR4, UR49, 0x7f, URZ ;  /* 0x0000007f31047890 */ /* 0x000fe4000fffe03f */
[----:B------:R-:W-:Y:S02]  /*1340*/  ULEA.HI UR6, UR6, UR7, URZ, 0x10 ;  /* 0x0000000706067291 */ /* 0x000fe4000f8f803f */
[----:B------:R-:W-:Y:S01]  /*1350*/  PLOP3.LUT P0, PT, PT, PT, UP0, 0x80, 0x0 ;  /* 0x000000000000781c */ /* 0x000fe20003f0f008 */
[----:B------:R-:W-:-:S02]  /*1360*/  USHF.R.S32.HI UR5, URZ, 0x1f, UR4 ;  /* 0x0000001f3f057899 */ /* 0x000fc40008011404 */
[----:B------:R-:W-:Y:S02]  /*1370*/  ULOP3.LUT UR43, UR6, 0xff, URZ, 0xc0, !UPT ;  /* 0x000000ff062b7892 */ /* 0x000fe4000f8ec03f */
[----:B------:R-:W-:Y:S02]  /*1380*/  ULEA.HI UR5, UR5, UR4, URZ, 0x7 ;  /* 0x0000000405057291 */ /* 0x000fe4000f8f383f */
[----:B------:R-:W-:Y:S01]  /*1390*/  USHF.R.U32.HI UR44, URZ, 0x10, UR6 ;  /* 0x000000103f2c7899 */ /* 0x000fe20008011606 */
[----:B------:R-:W-:Y:S01]  /*13a0*/  UMOV UR4, URZ ;  /* 0x0000003f00047c82 */ /* 0x000fe20008000000 */
[----:B------:R-:W-:-:S04]  /*13b0*/  USHF.R.S32.HI UR9, URZ, 0x7, UR5 ;  /* 0x000000073f097899 */ /* 0x000fc80008011405 */
[----:B------:R-:W-:Y:S08]  /*13c0*/  @!P0 BRA `(.L_x_137) ;  /* 0x0000000000908947 */ /* 0x000ff00003800000 */
[----:B------:R-:W-:Y:S01]  /*13d0*/  UISETP.NE.AND UP0, UPT, UR44, URZ, UPT ;  /* 0x0000003f2c00728c */ /* 0x000fe2000bf05270 */
[----:B------:R-:W-:-:S03]  /*13e0*/  ULDC UR4, c[0x0][0x9f0] ;  /* 0x00027c0000047ab9 */ /* 0x000fc60000000800 */
[----:B------:R-:W-:-:S03]  /*13f0*/  USEL UR10, UR44, UR4, UP0 ;  /* 0x000000042c0a7287 */ /* 0x000fc60008000000 */
[----:B------:R-:W-:Y:S01]  /*1400*/  UMOV UR4, URZ ;  /* 0x0000003f00047c82 */ /* 0x000fe20008000000 */
[----:B------:R-:W-:Y:S02]  /*1410*/  UIADD3 UR6, UR9, -0x1, UR10 ;  /* 0xffffffff09067890 */ /* 0x000fe4000fffe00a */
[----:B------:R-:W-:-:S04]  /*1420*/  IMAD.U32 R3, RZ, RZ, UR10 ;  /* 0x0000000aff037e24 */ /* 0x000fc8000f8e00ff */
[----:B------:R-:W-:Y:S01]  /*1430*/  IMAD.U32 R4, RZ, RZ, UR6 ;  /* 0x00000006ff047e24 */ /* 0x000fe2000f8e00ff */
[-C--:B0-----:R-:W-:Y:S01]  /*1440*/  IABS R0, R3.reuse ;  /* 0x0000000300007213 */ /* 0x081fe20000000000 */
[----:B------:R-:W-:Y:S01]  /*1450*/  ULOP3.LUT UR6, UR6, UR10, URZ, 0x3c, !UPT ;  /* 0x0000000a06067292 */ /* 0x000fe2000f8e3c3f */
[----:B------:R-:W-:Y:S02]  /*1460*/  IABS R5, R3 ;  /* 0x0000000300057213 */ /* 0x000fe40000000000 */
        /* <DEDUP_REMOVED lines=26> */
.L_x_137:
[----:B------:R-:W-:Y:S01]  /*1610*/  UIMAD UR45, UR43, UR4, URZ ;  /* 0x000000042b2d72a4 */ /* 0x000fe2000f8e023f */
[----:B0-----:R-:W-:Y:S01]  /*1620*/  IMAD.U32 R0, RZ, RZ, UR9 ;  /* 0x00000009ff007e24 */ /* 0x001fe2000f8e00ff */
[----:B------:R-:W-:Y:S01]  /*1630*/  PLOP3.LUT P0, PT, PT, PT, PT, 0x80, 0x0 ;  /* 0x000000000000781c */ /* 0x000fe20003f0f070 */
[----:B------:R-:W-:Y:S01]  /*1640*/  IMAD.U32 R3, RZ, RZ, UR4 ;  /* 0x00000004ff037e24 */ /* 0x000fe2000f8e00ff */
[----:B------:R-:W-:Y:S01]  /*1650*/  CS2R R14, SRZ ;  /* 0x00000000000e7805 */ /* 0x000fe2000001ff00 */
[----:B------:R-:W-:Y:S01]  /*1660*/  IMAD.MOV.U32 R13, RZ, RZ, RZ ;  /* 0x000000ffff0d7224 */ /* 0x000fe200078e00ff */
[----:B------:R-:W-:Y:S02]  /*1670*/  CS2R R40, SRZ ;  /* 0x0000000000287805 */ /* 0x000fe4000001ff00 */
[----:B------:R-:W-:Y:S02]  /*1680*/  CS2R R8, SRZ ;  /* 0x0000000000087805 */ /* 0x000fe4000001ff00 */
[----:B------:R-:W-:-:S02]  /*1690*/  VIADDMNMX R0, R3, UR45, R0, PT ;  /* 0x0000002d03007c46 */ /* 0x000fc4000b800100 */
[----:B------:R-:W-:Y:S02]  /*16a0*/  CS2R R2, SRZ ;  /* 0x0000000000027805 */ /* 0x000fe4000001ff00 */
[----:B------:R-:W-:Y:S01]  /*16b0*/  CS2R R10, SRZ ;  /* 0x00000000000a7805 */ /* 0x000fe2000001ff00 */
[----:B------:R-:W-:Y:S01]  /*16c0*/  IMAD.MOV.U32 R91, RZ, RZ, RZ ;  /* 0x000000ffff5b7224 */ /* 0x000fe200078e00ff */
[----:B------:R-:W-:Y:S01]  /*16d0*/  R2UR UR48, R0 ;  /* 0x00000000003072ca */ /* 0x000fe200000e0000 */
[----:B------:R-:W-:Y:S01]  /*16e0*/  IMAD.MOV.U32 R0, RZ, RZ, RZ ;  /* 0x000000ffff007224 */ /* 0x000fe200078e00ff */
[----:B------:R-:W-:Y:S02]  /*16f0*/  CS2R R20, SRZ ;  /* 0x0000000000147805 */ /* 0x000fe4000001ff00 */
[----:B------:R-:W-:Y:S02]  /*1700*/  CS2R R32, SRZ ;  /* 0x0000000000207805 */ /* 0x000fe4000001ff00 */
[----:B------:R-:W-:-:S02]  /*1710*/  CS2R R24, SRZ ;  /* 0x0000000000187805 */ /* 0x000fc4000001ff00 */
[----:B------:R-:W-:Y:S01]  /*1720*/  CS2R R34, SRZ ;  /* 0x0000000000227805 */ /* 0x000fe2000001ff00 */
[----:B------:R-:W-:Y:S01]  /*1730*/  IMAD.MOV.U32 R99, RZ, RZ, RZ ;  /* 0x000000ffff637224 */ /* 0x000fe200078e00ff */
[----:B------:R-:W-:Y:S01]  /*1740*/  CS2R R36, SRZ ;  /* 0x0000000000247805 */ /* 0x000fe2000001ff00 */
[----:B------:R-:W-:Y:S01]  /*1750*/  IMAD.MOV.U32 R108, RZ, RZ, RZ ;  /* 0x000000ffff6c7224 */ /* 0x000fe200078e00ff */
[----:B------:R-:W-:Y:S02]  /*1760*/  CS2R R26, SRZ ;  /* 0x00000000001a7805 */ /* 0x000fe4000001ff00 */
[----:B------:R-:W-:Y:S02]  /*1770*/  CS2R R38, SRZ ;  /* 0x0000000000267805 */ /* 0x000fe4000001ff00 */
[----:B------:R-:W-:Y:S02]  /*1780*/  CS2R R42, SRZ ;  /* 0x00000000002a7805 */ /* 0x000fe4000001ff00 */
[----:B------:R-:W-:Y:S01]  /*1790*/  CS2R R114, SRZ ;  /* 0x0000000000727805 */ /* 0x000fe2000001ff00 */
[----:B------:R-:W-:Y:S01]  /*17a0*/  UISETP.GT.AND UP0, UPT, UR48, UR45, UPT ;  /* 0x0000002d3000728c */ /* 0x000fe2000bf04270 */
[----:B------:R-:W-:Y:S01]  /*17b0*/  CS2R R28, SRZ ;  /* 0x00000000001c7805 */ /* 0x000fe2000001ff00 */
[----:B------:R-:W-:Y:S01]  /*17c0*/  IMAD.MOV.U32 R44, RZ, RZ, RZ ;  /* 0x000000ffff2c7224 */ /* 0x000fe200078e00ff */
[----:B------:R-:W-:Y:S01]  /*17d0*/  CS2R R30, SRZ ;  /* 0x00000000001e7805 */ /* 0x000fe2000001ff00 */
[----:B------:R-:W-:Y:S01]  /*17e0*/  IMAD.MOV.U32 R124, RZ, RZ, RZ ;  /* 0x000000ffff7c7224 */ /* 0x000fe200078e00ff */
[----:B------:R-:W-:-:S02]  /*17f0*/  CS2R R126, SRZ ;  /* 0x00000000007e7805 */ /* 0x000fc4000001ff00 */
[----:B------:R-:W-:Y:S01]  /*1800*/  PLOP3.LUT P1, PT, PT, PT, UP0, 0x80, 0x0 ;  /* 0x000000000000781c */ /* 0x000fe20003f2f008 */
[----:B------:R-:W-:Y:S01]  /*1810*/  IMAD.MOV.U32 R67, RZ, RZ, RZ ;  /* 0x000000ffff437224 */ /* 0x000fe200078e00ff */
[----:B------:R-:W-:Y:S01]  /*1820*/  CS2R R46, SRZ ;  /* 0x00000000002e7805 */ /* 0x000fe2000001ff00 */
[----:B------:R-:W-:Y:S01]  /*1830*/  IMAD.MOV.U32 R48, RZ, RZ, RZ ;  /* 0x000000ffff307224 */ /* 0x000fe200078e00ff */
[----:B------:R-:W-:Y:S01]  /*1840*/  CS2R R134, SRZ ;  /* 0x0000000000867805 */ /* 0x000fe2000001ff00 */
[----:B------:R-:W-:Y:S02]  /*1850*/  IMAD.MOV.U32 R132, RZ, RZ, RZ ;  /* 0x000000ffff847224 */ /* 0x000fe400078e00ff */
[----:B------:R-:W-:Y:S02]  /*1860*/  IMAD.MOV.U32 R129, RZ, RZ, RZ ;  /* 0x000000ffff817224 */ /* 0x000fe400078e00ff */
[----:B------:R-:W-:-:S04]  /*1870*/  IMAD.MOV.U32 R50, RZ, RZ, RZ ;  /* 0x000000ffff327224 */ /* 0x000fc800078e00ff */
[----:B------:R-:W-:Y:S05]  /*1880*/  @!P1 BRA `(.L_x_138) ;  /* 0x0000005800f49947 */ /* 0x000fea0003800000 */
[----:B------:R-:W0:Y:S01]  /*1890*/  S2R R4, SR_TID.X ;  /* 0x0000000000047919 */ /* 0x000e220000002100 */
[----:B------:R-:W1:Y:S01]  /*18a0*/  S2UR UR8, SR_CgaCtaId ;  /* 0x00000000000879c3 */ /* 0x000e620000008800 */
[----:B------:R-:W-:Y:S02]  /*18b0*/  UMOV UR7, 0x400 ;  /* 0x0000040000077882 */ /* 0x000fe40000000000 */
[----:B-1----:R-:W-:Y:S01]  /*18c0*/  ULEA UR7, UR8, UR7, 0x18 ;  /* 0x0000000708077291 */ /* 0x002fe2000f8ec03f */
[----:B0-----:R-:W-:-:S05]  /*18d0*/  VIADD R5, R4, 0xffffff80 ;  /* 0xffffff8004057836 */ /* 0x001fca0000000000 */
[----:B------:R-:W-:-:S04]  /*18e0*/  SHF.R.S32.HI R4, RZ, 0x1f, R5 ;  /* 0x0000001fff047819 */ /* 0x000fc80000011405 */
[----:B------:R-:W-:-:S04]  /*18f0*/  LEA.HI R4, R4, R5, RZ, 0x7 ;  /* 0x0000000504047211 */ /* 0x000fc800078f38ff */
[----:B------:R-:W-:-:S05]  /*1900*/  SHF.R.S32.HI R4, RZ, 0x7, R4 ;  /* 0x00000007ff047819 */ /* 0x000fca0000011404 */
[----:B------:R-:W0:Y:S02]  /*1910*/  SHFL.IDX PT, R0, R4, RZ, 0x1f ;  /* 0x00001fff04007589 */ /* 0x000e2400000e0000 */
[----:B0-----:R-:W-:-:S13]  /*1920*/  R2UR UR6, R0 ;  /* 0x00000000000672ca */ /* 0x001fda00000e0000 */
        /* <DEDUP_REMOVED lines=17> */
[----:B------:R-:W-:Y:S02]  /*1a40*/  IMAD.U32 R10, RZ, RZ, UR6 ;  /* 0x00000006ff0a7e24 */ /* 0x000fe4000f8e00ff */
        /* <DEDUP_REMOVED lines=8> */
.L_x_139:
[----:B------:R-:W-:Y:S01]  /*1ad0*/  ULDC.64 UR6, c[0x0][0x998] ;  /* 0x0002660000067ab9 */ /* 0x000fe20000000a00 */
[----:B------:R-:W-:Y:S01]  /*1ae0*/  ULDC.64 UR4, c[0x0][0x990] ;  /* 0x0002640000047ab9 */ /* 0x000fe20000000a00 */
[----:B------:R-:W-:Y:S02]  /*1af0*/  ISETP.NE.U32.AND P1, PT, RZ, UR6, PT ;  /* 0x00000006ff007c0c */ /* 0x000fe4000bf25070 */
[----:B------:R-:W-:Y:S02]  /*1b00*/  ISETP.NE.U32.AND P0, PT, RZ, UR4, PT ;  /* 0x00000004ff007c0c */ /* 0x000fe4000bf05070 */
[----:B------:R-:W-:Y:S02]  /*1b10*/  ISETP.NE.AND.EX P1, PT, RZ, UR7, PT, P1 ;  /* 0x00000007ff007c0c */ /* 0x000fe4000bf25310 */
[----:B------:R-:W-:-:S11]  /*1b20*/  ISETP.NE.AND.EX P0, PT, RZ, UR5, PT, P0 ;  /* 0x00000005ff007c0c */ /* 0x000fd6000bf05300 */
[----:B------:R-:W0:Y:S08]  /*1b30*/  @P1 LDC.64 R8, c[0x0][0x9b8] ;  /* 0x00026e00ff081b82 */ /* 0x000e300000000a00 */
[----:B------:R-:W1:Y:S08]  /*1b40*/  @P0 LDC.64 R6, c[0x0][0x9a8] ;  /* 0x00026a00ff060b82 */ /* 0x000e700000000a00 */
[----:B------:R-:W2:Y:S08]  /*1b50*/  @P0 LDC.64 R10, c[0x0][0x9b0] ;  /* 0x00026c00ff0a0b82 */ /* 0x000eb00000000a00 */
[----:B------:R-:W3:Y:S01]  /*1b60*/  @P1 LDC.64 R12, c[0x0][0x9c0] ;  /* 0x00027000ff0c1b82 */ /* 0x000ee20000000a00 */
[----:B0-----:R-:W-:-:S02]  /*1b70*/  @P1 IMAD R2, R8, UR39, RZ ;  /* 0x0000002708021c24 */ /* 0x001fc4000f8e02ff */
[----:B------:R-:W-:-:S04]  /*1b80*/  @P1 IMAD.WIDE.U32 R4, R8, UR38, RZ ;  /* 0x0000002608041c25 */ /* 0x000fc8000f8e00ff */
[----:B------:R-:W-:Y:S02]  /*1b90*/  @P1 IMAD R9, R9, UR38, R2 ;  /* 0x0000002609091c24 */ /* 0x000fe4000f8e0202 */
[C---:B-1----:R-:W-:Y:S02]  /*1ba0*/  @P0 IMAD R0, R6.reuse, UR39, RZ ;  /* 0x0000002706000c24 */ /* 0x042fe4000f8e02ff */
[----:B------:R-:W-:-:S04]  /*1bb0*/  @P0 IMAD.WIDE.U32 R2, R6, UR38, RZ ;  /* 0x0000002606020c25 */ /* 0x000fc8000f8e00ff */
[----:B------:R-:W-:Y:S02]  /*1bc0*/  @P0 IMAD R7, R7, UR38, R0 ;  /* 0x0000002607070c24 */ /* 0x000fe4000f8e0200 */
[----:B------:R-:W-:Y:S02]  /*1bd0*/  @P1 IMAD.IADD R5, R5, 0x1, R9 ;  /* 0x0000000105051824 */ /* 0x000fe400078e0209 */
[----:B------:R-:W-:Y:S02]  /*1be0*/  @P0 IMAD.IADD R3, R3, 0x1, R7 ;  /* 0x0000000103030824 */ /* 0x000fe400078e0207 */
[----:B------:R-:W-:Y:S02]  /*1bf0*/  IMAD.MOV.U32 R0, RZ, RZ, 0x3f800000 ;  /* 0x3f800000ff007424 */ /* 0x000fe400078e00ff */
[----:B--2---:R-:W-:-:S04]  /*1c00*/  @P0 IMAD.WIDE.U32 R2, R10, UR42, R2 ;  /* 0x0000002a0a020c25 */ /* 0x004fc8000f8e0002 */
[----:B---3--:R-:W-:Y:S01]  /*1c10*/  @P1 IMAD.WIDE.U32 R6, R12, UR42, R4 ;  /* 0x0000002a0c061c25 */ /* 0x008fe2000f8e0004 */
[----:B------:R-:W-:-:S03]  /*1c20*/  @P0 LEA R4, P2, R2, UR4, 0x2 ;  /* 0x0000000402040c11 */ /* 0x000fc6000f8410ff */
[----:B------:R-:W-:Y:S01]  /*1c30*/  @P0 IMAD R5, R11, UR42, R3 ;  /* 0x0000002a0b050c24 */ /* 0x000fe2000f8e0203 */
[----:B------:R-:W-:Y:S01]  /*1c40*/  @P1 LEA R8, P3, R6, UR6, 0x2 ;  /* 0x0000000606081c11 */ /* 0x000fe2000f8610ff */
[----:B------:R-:W-:Y:S02]  /*1c50*/  @P1 IMAD R3, R13, UR42, R7 ;  /* 0x0000002a0d031c24 */ /* 0x000fe4000f8e0207 */
[----:B------:R-:W-:Y:S01]  /*1c60*/  IMAD.MOV.U32 R7, RZ, RZ, 0x3f800000 ;  /* 0x3f800000ff077424 */ /* 0x000fe200078e00ff */
[----:B------:R-:W-:Y:S02]  /*1c70*/  @P0 LEA.HI.X R5, R2, UR5, R5, 0x2, P2 ;  /* 0x0000000502050c11 */ /* 0x000fe400090f1405 */
[----:B------:R-:W-:-:S03]  /*1c80*/  @P1 LEA.HI.X R9, R6, UR7, R3, 0x2, P3 ;  /* 0x0000000706091c11 */ /* 0x000fc600098f1403 */
[----:B------:R0:W2:Y:S04]  /*1c90*/  @P0 LDG.E R7, desc[UR52][R4.64] ;  /* 0x0000003404070981 */ /* 0x0000a8000c1e1900 */
[----:B------:R-:W2:Y:S01]  /*1ca0*/  @P1 LDG.E R0, desc[UR52][R8.64] ;  /* 0x0000003408001981 */ /* 0x000ea2000c1e1900 */
[----:B------:R-:W1:Y:S01]  /*1cb0*/  S2UR UR5, SR_CgaCtaId ;  /* 0x00000000000579c3 */ /* 0x000e620000008800 */
[----:B------:R-:W-:Y:S01]  /*1cc0*/  ULEA.HI UR4, UR46, UR46, URZ, 0x1 ;  /* 0x0000002e2e047291 */ /* 0x000fe2000f8f083f */
[----:B------:R-:W-:-:S03]  /*1cd0*/  MOV R2, 0x400 ;  /* 0x0000040000027802 */ /* 0x000fc60000000f00 */
[----:B------:R-:W-:Y:S01]  /*1ce0*/  ULOP3.LUT UR4, UR4, 0xfffffffe, URZ, 0xc0, !UPT ;  /* 0xfffffffe04047892 */ /* 0x000fe2000f8ec03f */
[----:B0-----:R-:W-:-:S03]  /*1cf0*/  IMAD.U32 R4, RZ, RZ, UR47 ;  /* 0x0000002fff047e24 */ /* 0x001fc6000f8e00ff */
[----:B------:R-:W-:Y:S02]  /*1d00*/  UIADD3 UR4, UR46, -UR4, URZ ;  /* 0x800000042e047290 */ /* 0x000fe4000fffe03f */
[----:B------:R-:W-:-:S04]  /*1d10*/  ISETP.NE.AND P0, PT, R4, 0x3, PT ;  /* 0x000000030400780c */ /* 0x000fc80003f05270 */
[----:B------:R-:W-:Y:S01]  /*1d20*/  IMAD.U32 R11, RZ, RZ, UR4 ;  /* 0x00000004ff0b7e24 */ /* 0x000fe2000f8e00ff */
[----:B------:R-:W-:-:S04]  /*1d30*/  ULDC UR4, c[0x0][0x9d8] ;  /* 0x0002760000047ab9 */ /* 0x000fc80000000800 */
[----:B------:R-:W-:Y:S01]  /*1d40*/  SHF.L.U32 R11, R11, 0x1f, RZ ;  /* 0x0000001f0b0b7819 */ /* 0x000fe200000006ff */
[----:B-1----:R-:W-:-:S05]  /*1d50*/  IMAD.U32 R3, RZ, RZ, UR5 ;  /* 0x00000005ff037e24 */ /* 0x002fca000f8e00ff */
[----:B------:R-:W-:-:S04]  /*1d60*/  LEA R2, R3, R2, 0x18 ;  /* 0x0000000203027211 */ /* 0x000fc800078ec0ff */
[----:B------:R-:W0:Y:S01]  /*1d70*/  SYNCS.PHASECHK.TRANS64.TRYWAIT P1, [R2+URZ+0x19c00], R11 ;  /* 0x019c000b020075a7 */ /* 0x000e22000802017f */
[----:B--2---:R-:W-:-:S04]  /*1d80*/  FMUL.FTZ R0, R7, R0 ;  /* 0x0000000007007220 */ /* 0x004fc80000410000 */
[----:B------:R-:W-:Y:S01]  /*1d90*/  FMUL.FTZ R0, R0, UR4 ;  /* 0x0000000400007c20 */ /* 0x000fe20008410000 */
[----:B0-----:R-:W-:Y:S06]  /*1da0*/  @!P1 BRA `(.L_x_140) ;  /* 0x000000e0007c9947 */ /* 0x001fec0003800000 */
.L_x_272:
[----:B------:R-:W-:Y:S05]  /*1db0*/  @!P0 BRA `(.L_x_141) ;  /* 0x0000000000048947 */ /* 0x000fea0003800000 */
[----:B------:R-:W-:Y:S01]  /*1dc0*/  BPT.TRAP 0x1 ;  /* 0x000000040000795c */ /* 0x000fe20000300000 */
.L_x_141:
[----:B------:R-:W-:Y:S02]  /*1dd0*/  IMAD.U32 R5, RZ, RZ, UR37 ;  /* 0x00000025ff057e24 */ /* 0x000fe4000f8e00ff */
[----:B------:R-:W-:Y:S02]  /*1de0*/  IMAD.U32 R6, RZ, RZ, UR36 ;  /* 0x00000024ff067e24 */ /* 0x000fe4000f8e00ff */
[----:B------:R-:W-:-:S03]  /*1df0*/  IMAD R4, R5, 0x8, R2 ;  /* 0x0000000805047824 */ /* 0x000fc600078e0202 */
[----:B------:R-:W-:-:S04]  /*1e00*/  SHF.L.U32 R5, R6, 0x1f, RZ ;  /* 0x0000001f06057819 */ /* 0x000fc800000006ff */
[----:B------:R1:W2:Y:S01]  /*1e10*/  SYNCS.PHASECHK.TRANS64.TRYWAIT P1, [R4+URZ+0x19c30], R5 ;  /* 0x019c3005040075a7 */ /* 0x0002a2000802017f */
[----:B------:R-:W-:Y:S05]  /*1e20*/  @!P0 BRA `(.L_x_142) ;  /* 0x0000000000048947 */ /* 0x000fea0003800000 */
[----:B------:R-:W-:Y:S01]  /*1e30*/  BPT.TRAP 0x1 ;  /* 0x000000040000795c */ /* 0x000fe20000300000 */
.L_x_142:
[----:B------:R-:W3:Y:S01]  /*1e40*/  S2R R6, SR_TID.X ;  /* 0x0000000000067919 */ /* 0x000ee20000002100 */
[----:B------:R-:W-:Y:S01]  /*1e50*/  IMAD.MOV.U32 R89, RZ, RZ, RZ ;  /* 0x000000ffff597224 */ /* 0x000fe200078e00ff */
[----:B---3--:R-:W-:Y:S01]  /*1e60*/  LOP3.LUT P2, RZ, R6, 0x7f, RZ, 0xc0, !PT ;  /* 0x0000007f06ff7812 */ /* 0x008fe2000784c0ff */
[----:B--2---:R-:W-:-:S12]  /*1e70*/  @P1 BRA `(.L_x_143) ;  /* 0x0000000000081947 */ /* 0x004fd80003800000 */
[----:B------:R-:W2:Y:S02]  /*1e80*/  SYNCS.PHASECHK.TRANS64.TRYWAIT P1, [R4+URZ+0x19c30], R5 ;  /* 0x019c3005040075a7 */ /* 0x000ea4000802017f */
[----:B--2---:R-:W-:Y:S05]  /*1e90*/  @!P1 BRA `(.L_x_144) ;  /* 0x000000e000549947 */ /* 0x004fea0003800000 */
.L_x_143:
[----:B------:R-:W-:Y:S05]  /*1ea0*/  WARPSYNC.ALL ;  /* 0x0000000000007948 */ /* 0x000fea0003800000 */
[----:B------:R-:W-:Y:S01]  /*1eb0*/  R2UR UR4, R2 ;  /* 0x00000000020472ca */ /* 0x000fe200000e0000 */
[----:B------:R-:W-:Y:S01]  /*1ec0*/  ULOP3.LUT UR12, UR50, 0x10000, URZ, 0xfc, !UPT ;  /* 0x00010000320c7892 */ /* 0x000fe2000f8efc3f */
[----:B------:R-:W-:Y:S01]  /*1ed0*/  WARPGROUP.ARRIVE ;  /* 0x00000000000079c5 */ /* 0x000fe20000000000 */
[----:B------:R-:W-:Y:S01]  /*1ee0*/  UMOV UR13, 0xc0000010 ;  /* 0xc0000010000d7882 */ /* 0x000fe20000000000 */
[----:B------:R-:W-:Y:S01]  /*1ef0*/  UMOV UR15, 0xc0000010 ;  /* 0xc0000010000f7882 */ /* 0x000fe20000000000 */
[----:B------:R-:W3:Y:S01]  /*1f00*/  LDL R94, [R1+0x8] ;  /* 0x00000800015e7983 */ /* 0x000ee20000100800 */
[----:B------:R-:W-:Y:S01]  /*1f10*/  UMOV UR5, 0xc0000010 ;  /* 0xc000001000057882 */ /* 0x000fe20000000000 */
[----:B------:R-:W-:Y:S01]  /*1f20*/  UMOV UR7, 0xc0000010 ;  /* 0xc000001000077882 */ /* 0x000fe20000000000 */
[----:B------:R-:W-:Y:S01]  /*1f30*/  UIADD3 UR8, UR12, 0x300, URZ ;  /* 0x000003000c087890 */ /* 0x000fe2000fffe03f */
[----:B------:R-:W-:Y:S01]  /*1f40*/  IMAD.U32 R13, RZ, RZ, UR49 ;  /* 0x00000031ff0d7e24 */ /* 0x000fe2000f8e00ff */
[----:B------:R-:W-:Y:S01]  /*1f50*/  UMOV UR9, 0xc0000010 ;  /* 0xc000001000097882 */ /* 0x000fe20000000000 */
[----:B------:R-:W-:Y:S01]  /*1f60*/  UMOV UR11, 0xc0000010 ;  /* 0xc0000010000b7882 */ /* 0x000fe20000000000 */
[----:B------:R-:W-:Y:S01]  /*1f70*/  ULDC UR17, c[0x0][0x988] ;  /* 0x0002620000117ab9 */ /* 0x000fe20000000800 */
[----:B------:R-:W-:Y:S01]  /*1f80*/  UIADD3 UR4, UR4, 0x13800, URZ ;  /* 0x0001380004047890 */ /* 0x000fe2000fffe03f */
[--C-:B------:R-:W-:Y:S01]  /*1f90*/  IMAD.MOV.U32 R95, RZ, RZ, R89.reuse ;  /* 0x000000ffff5f7224 */ /* 0x100fe200078e0059 */
[----:B------:R-:W-:Y:S01]  /*1fa0*/  UIADD3 UR18, UR48, -0x2, URZ ;  /* 0xfffffffe30127890 */ /* 0x000fe2000fffe03f */
[--C-:B------:R-:W-:Y:S01]  /*1fb0*/  IMAD.MOV.U32 R97, RZ, RZ, R89.reuse ;  /* 0x000000ffff617224 */ /* 0x100fe200078e0059 */
[----:B------:R-:W-:Y:S01]  /*1fc0*/  USHF.R.U32.HI UR4, URZ, 0x4, UR4 ;  /* 0x000000043f047899 */ /* 0x000fe20008011604 */
[--C-:B------:R-:W-:Y:S01]  /*1fd0*/  IMAD.MOV.U32 R96, RZ, RZ, R89.reuse ;  /* 0x000000ffff607224 */ /* 0x100fe200078e0059 */
[----:B------:R-:W-:Y:S01]  /*1fe0*/  UISETP.GE.AND UP0, UPT, UR18, UR45, UPT ;  /* 0x0000002d1200728c */ /* 0x000fe2000bf06270 */
[--C-:B------:R-:W-:Y:S01]  /*1ff0*/  IMAD.MOV.U32 R99, RZ, RZ, R89.reuse ;  /* 0x000000ffff637224 */ /* 0x100fe200078e0059 */
[----:B------:R-:W-:Y:S01]  /*2000*/  ULOP3.LUT UR4, UR4, 0x3fff, URZ, 0xc0, !UPT ;  /* 0x00003fff04047892 */ /* 0x000fe2000f8ec03f */
[----:B------:R-:W-:-:S02]  /*2010*/  IMAD.MOV.U32 R98, RZ, RZ, R89 ;  /* 0x000000ffff627224 */ /* 0x000fc400078e0059 */
[--C-:B------:R-:W-:Y:S01]  /*2020*/  IMAD.MOV.U32 R101, RZ, RZ, R89.reuse ;  /* 0x000000ffff657224 */ /* 0x100fe200078e0059 */
[----:B------:R-:W-:Y:S01]  /*2030*/  ULOP3.LUT UR16, UR4, 0x10000, URZ, 0xfc, !UPT ;  /* 0x0001000004107892 */ /* 0x000fe2000f8efc3f */
[--C-:B------:R-:W-:Y:S01]  /*2040*/  IMAD.MOV.U32 R100, RZ, RZ, R89.reuse ;  /* 0x000000ffff647224 */ /* 0x100fe200078e0059 */
[----:B------:R-:W-:Y:S01]  /*2050*/  UIADD3 UR4, UR12, 0x180, URZ ;  /* 0x000001800c047890 */ /* 0x000fe2000fffe03f */
[--C-:B------:R-:W-:Y:S01]  /*2060*/  IMAD.MOV.U32 R103, RZ, RZ, R89.reuse ;  /* 0x000000ffff677224 */ /* 0x100fe200078e0059 */
[----:B------:R-:W-:Y:S01]  /*2070*/  UIMAD UR14, UR37, 0x300, UR16 ;  /* 0x00000300250e78a4 */ /* 0x000fe2000f8e0210 */
[--C-:B------:R-:W-:Y:S02]  /*2080*/  IMAD.MOV.U32 R102, RZ, RZ, R89.reuse ;  /* 0x000000ffff667224 */ /* 0x100fe400078e0059 */
[--C-:B------:R-:W-:Y:S01]  /*2090*/  IMAD.MOV.U32 R105, RZ, RZ, R89.reuse ;  /* 0x000000ffff697224 */ /* 0x100fe200078e0059 */
[----:B------:R-:W-:Y:S01]  /*20a0*/  UIADD3 UR6, UR14, 0x100, URZ ;  /* 0x000001000e067890 */ /* 0x000fe2000fffe03f */
[--C-:B------:R-:W-:Y:S01]  /*20b0*/  IMAD.MOV.U32 R104, RZ, RZ, R89.reuse ;  /* 0x000000ffff687224 */ /* 0x100fe200078e0059 */
[----:B------:R-:W-:Y:S01]  /*20c0*/  UIADD3 UR10, UR14, 0x200, URZ ;  /* 0x000002000e0a7890 */ /* 0x000fe2000fffe03f */
[----:B------:R-:W-:-:S02]  /*20d0*/  IMAD.MOV.U32 R107, RZ, RZ, R89 ;  /* 0x000000ffff6b7224 */ /* 0x000fc400078e0059 */
[----:B------:R-:W-:Y:S01]  /*20e0*/  QGMMA.64x128x32.F32.E4M3.E4M3 R24, gdesc[UR12], RZ, !UPT, gsb0 ;  /* 0x01e000000c1879f3 */ /* 0x000fe2000c0008ff */
        /* <DEDUP_REMOVED lines=28> */
[----:B------:R-:W-:Y:S01]  /*22b0*/  IMAD.MOV.U32 R134, RZ, RZ, R89 ;  /* 0x000000ffff867224 */ /* 0x000fe200078e0059 */
[----:B------:R-:W-:Y:S02]  /*22c0*/  WARPGROUP.DEPBAR.LE gsb0, 0x0 ;  /* 0x00008000000079c5 */ /* 0x000fe40000010000 */
[----:B------:R-:W-:-:S06]  /*22d0*/  WARPGROUP.ARRIVE ;  /* 0x00000000000079c5 */ /* 0x000fcc0000000000 */
[----:B------:R-:W-:Y:S01]  /*22e0*/  QGMMA.64x128x32.F32.E4M3.E4M3 R24, gdesc[UR4], R24, gsb0 ;  /* 0x01e00000041879f3 */ /* 0x000fe20008000818 */
[----:B---3--:R-:W-:Y:S02]  /*22f0*/  IADD3 R13, R13, 0x80, -R94 ;  /* 0x000000800d0d7810 */ /* 0x008fe40007ffe85e */
[----:B------:R-:W3:Y:S01]  /*2300*/  S2R R94, SR_TID.X ;  /* 0x00000000005e7919 */ /* 0x000ee20000002100 */
[----:B------:R-:W-:Y:S02]  /*2310*/  WARPGROUP.DEPBAR.LE gsb0, 0x0 ;  /* 0x00008000000079c5 */ /* 0x000fe40000010000 */
[----:B------:R-:W-:-:S06]  /*2320*/  WARPGROUP.ARRIVE ;  /* 0x00000000000079c5 */ /* 0x000fcc0000000000 */
[----:B------:R-:W-:Y:S03]  /*2330*/  QGMMA.64x128x32.F32.E4M3.E4M3 R24, gdesc[UR8], R24, gsb0 ;  /* 0x01e00000081879f3 */ /* 0x000fe60008000818 */
[----:B------:R-:W-:Y:S02]  /*2340*/  WARPGROUP.DEPBAR.LE gsb0, 0x0 ;  /* 0x00008000000079c5 */ /* 0x000fe40000010000 */
[C---:B------:R-:W-:Y:S01]  /*2350*/  FMUL.FTZ R14, R0.reuse, R26 ;  /* 0x0000001a000e7220 */ /* 0x040fe20000410000 */
[C---:B------:R-:W-:Y:S01]  /*2360*/  FMUL.FTZ R15, R0.reuse, R27 ;  /* 0x0000001b000f7220 */ /* 0x040fe20000410000 */
[C---:B-12---:R-:W-:Y:S01]  /*2370*/  FMUL.FTZ R5, R0.reuse, R24 ;  /* 0x0000001800057220 */ /* 0x046fe20000410000 */
[C---:B------:R-:W-:Y:S01]  /*2380*/  FMUL.FTZ R24, R0.reuse, R30 ;  /* 0x0000001e00187220 */ /* 0x040fe20000410000 */
[C---:B------:R-:W-:Y:S01]  /*2390*/  FMUL.FTZ R6, R0.reuse, R25 ;  /* 0x0000001900067220 */ /* 0x040fe20000410000 */
[C---:B------:R-:W-:Y:S01]  /*23a0*/  FMUL.FTZ R25, R0.reuse, R31 ;  /* 0x0000001f00197220 */ /* 0x040fe20000410000 */
[----:B------:R-:W1:Y:S01]  /*23b0*/  MUFU.TANH R14, R14 ;  /* 0x0000000e000e7308 */ /* 0x000e620000002400 */
[----:B------:R-:W-:Y:S01]  /*23c0*/  FMUL.FTZ R93, R0, R52 ;  /* 0x00000034005d7220 */ /* 0x000fe20000410000 */
[----:B------:R-:W-:-:S02]  /*23d0*/  IMAD.U32 R52, RZ, RZ, UR48 ;  /* 0x00000030ff347e24 */ /* 0x000fc4000f8e00ff */
[C---:B------:R-:W-:Y:S01]  /*23e0*/  FMUL.FTZ R27, R0.reuse, R34 ;  /* 0x00000022001b7220 */ /* 0x040fe20000410000 */
[C---:B------:R-:W-:Y:S01]  /*23f0*/  FMUL.FTZ R8, R0.reuse, R29 ;  /* 0x0000001d00087220 */ /* 0x040fe20000410000 */
[----:B------:R-:W-:Y:S01]  /*2400*/  FMUL.FTZ R29, R0, R35 ;  /* 0x00000023001d7220 */ /* 0x000fe20000410000 */
[----:B------:R-:W-:Y:S02]  /*2410*/  IMAD R13, R52, -0x80, R13 ;  /* 0xffffff80340d7824 */ /* 0x000fe400078e020d */
[C---:B------:R-:W-:Y:S01]  /*2420*/  FMUL.FTZ R10, R0.reuse, R33 ;  /* 0x00000021000a7220 */ /* 0x040fe20000410000 */
[----:B------:R-:W2:Y:S01]  /*2430*/  MUFU.TANH R15, R15 ;  /* 0x0000000f000f7308 */ /* 0x000ea20000002400 */
[C---:B------:R-:W-:Y:S01]  /*2440*/  FMUL.FTZ R7, R0.reuse, R28 ;  /* 0x0000001c00077220 */ /* 0x040fe20000410000 */
[C---:B------:R-:W-:Y:S01]  /*2450*/  FMUL.FTZ R30, R0.reuse, R38 ;  /* 0x00000026001e7220 */ /* 0x040fe20000410000 */
[C---:B------:R-:W-:Y:S01]  /*2460*/  ISETP.GT.AND P4, PT, R13.reuse, RZ, PT ;  /* 0x000000ff0d00720c */ /* 0x040fe20003f84270 */
[C---:B0-----:R-:W-:Y:S01]  /*2470*/  FMUL.FTZ R11, R0.reuse, R36 ;  /* 0x00000024000b7220 */ /* 0x041fe20000410000 */
[C---:B------:R-:W-:Y:S01]  /*2480*/  ISETP.GT.AND P5, PT, R13.reuse, 0x1, PT ;  /* 0x000000010d00780c */ /* 0x040fe20003fa4270 */
[C---:B------:R-:W-:Y:S01]  /*2490*/  FMUL.FTZ R9, R0.reuse, R32 ;  /* 0x0000002000097220 */ /* 0x040fe20000410000 */
[C---:B------:R-:W-:Y:S01]  /*24a0*/  FMUL.FTZ R31, R0.reuse, R46 ;  /* 0x0000002e001f7220 */ /* 0x040fe20000410000 */
[----:B------:R-:W0:Y:S01]  /*24b0*/  MUFU.TANH R24, R24 ;  /* 0x0000001800187308 */ /* 0x000e220000002400 */
[C---:B------:R-:W-:Y:S01]  /*24c0*/  ISETP.GT.AND P1, PT, R13.reuse, 0x8, PT ;  /* 0x000000080d00780c */ /* 0x040fe20003f24270 */
[----:B------:R-:W-:Y:S01]  /*24d0*/  FMUL.FTZ R32, R0, R39 ;  /* 0x0000002700207220 */ /* 0x000fe20000410000 */
[----:B-1----:R-:W-:Y:S01]  /*24e0*/  FSEL R14, R14, -INF , P4 ;  /* 0xff8000000e0e7808 */ /* 0x002fe20002000000 */
[C---:B------:R-:W-:Y:S01]  /*24f0*/  FMUL.FTZ R88, R0.reuse, R50 ;  /* 0x0000003200587220 */ /* 0x040fe20000410000 */
[C---:B------:R-:W-:Y:S01]  /*2500*/  FMUL.FTZ R50, R0.reuse, R53 ;  /* 0x0000003500327220 */ /* 0x040fe20000410000 */
[C---:B------:R-:W-:Y:S01]  /*2510*/  FMUL.FTZ R35, R0.reuse, R47 ;  /* 0x0000002f00237220 */ /* 0x040fe20000410000 */
[----:B------:R-:W-:Y:S01]  /*2520*/  ISETP.GT.AND P2, PT, R13, 0x9, PT ;  /* 0x000000090d00780c */ /* 0x000fe20003f44270 */
[----:B------:R-:W1:Y:S01]  /*2530*/  MUFU.TANH R25, R25 ;  /* 0x0000001900197308 */ /* 0x000e620000002400 */
[----:B--2---:R-:W-:Y:S01]  /*2540*/  FSEL R15, R15, -INF , P5 ;  /* 0xff8000000f0f7808 */ /* 0x004fe20002800000 */
[C---:B------:R-:W-:Y:S01]  /*2550*/  FMUL.FTZ R34, R0.reuse, R42 ;  /* 0x0000002a00227220 */ /* 0x040fe20000410000 */
[----:B------:R-:W-:Y:S01]  /*2560*/  ISETP.GT.AND P3, PT, R13, 0x10, PT ;  /* 0x000000100d00780c */ /* 0x000fe20003f64270 */
[----:B------:R-:W-:Y:S01]  /*2570*/  FMUL.FTZ R36, R0, R43 ;  /* 0x0000002b00247220 */ /* 0x000fe20000410000 */
[----:B------:R-:W-:Y:S01]  /*2580*/  FMNMX.FTZ R53, R14, R15, !PT ;  /* 0x0000000f0e357209 */ /* 0x000fe20007810000 */
[C---:B------:R-:W-:Y:S01]  /*2590*/  FMUL.FTZ R12, R0.reuse, R37 ;  /* 0x00000025000c7220 */ /* 0x040fe20000410000 */
[----:B------:R-:W-:Y:S01]  /*25a0*/  FMUL.FTZ R20, R0, R40 ;  /* 0x0000002800147220 */ /* 0x000fe20000410000 */
[----:B------:R-:W2:Y:S01]  /*25b0*/  MUFU.TANH R5, R5 ;  /* 0x0000000500057308 */ /* 0x000ea20000002400 */
[----:B0-----:R-:W-:Y:S01]  /*25c0*/  FSEL R24, R24, -INF , P1 ;  /* 0xff80000018187808 */ /* 0x001fe20000800000 */
[C---:B------:R-:W-:Y:S01]  /*25d0*/  FMUL.FTZ R21, R0.reuse, R41 ;  /* 0x0000002900157220 */ /* 0x040fe20000410000 */
[C---:B------:R-:W-:Y:S01]  /*25e0*/  FMUL.FTZ R51, R0.reuse, R51 ;  /* 0x0000003300337220 */ /* 0x040fe20000410000 */
[----:B------:R-:W-:Y:S01]  /*25f0*/  FMUL.FTZ R26, R0, R44 ;  /* 0x0000002c001a7220 */ /* 0x000fe20000410000 */
        /* <DEDUP_REMOVED lines=12> */
[----:B--2---:R-:W-:Y:S01]  /*26c0*/  FSEL R5, R5, -INF , P4 ;  /* 0xff80000005057808 */ /* 0x004fe20002000000 */
[C---:B------:R-:W-:Y:S01]  /*26d0*/  FMUL.FTZ R39, R0.reuse, R62 ;  /* 0x0000003e00277220 */ /* 0x040fe20000410000 */
[----:B------:R-:W-:Y:S01]  /*26e0*/  ISETP.GT.AND P4, PT, R13, 0x11, PT ;  /* 0x000000110d00780c */ /* 0x000fe20003f84270 */
[C---:B------:R-:W-:Y:S01]  /*26f0*/  FMUL.FTZ R44, R0.reuse, R63 ;  /* 0x0000003f002c7220 */ /* 0x040fe20000410000 */
[C---:B------:R-:W-:Y:S01]  /*2700*/  FMUL.FTZ R38, R0.reuse, R56 ;  /* 0x0000003800267220 */ /* 0x040fe20000410000 */
[C---:B------:R-:W-:Y:S01]  /*2710*/  FMUL.FTZ R37, R0.reuse, R66 ;  /* 0x0000004200257220 */ /* 0x040fe20000410000 */
[C---:B------:R-:W-:Y:S01]  /*2720*/  FMUL.FTZ R43, R0.reuse, R60 ;  /* 0x0000003c002b7220 */ /* 0x040fe20000410000 */
[----:B------:R-:W2:Y:S01]  /*2730*/  MUFU.TANH R29, R29 ;  /* 0x0000001d001d7308 */ /* 0x000ea20000002400 */
        /* <DEDUP_REMOVED lines=9> */
[C---:B------:R-:W-:Y:S01]  /*27d0*/  FMUL.FTZ R65, R0.reuse, R71 ;  /* 0x0000004700417220 */ /* 0x040fe20000410000 */
[----:B------:R-:W-:Y:S01]  /*27e0*/  ISETP.GT.AND P5, PT, R13, 0x18, PT ;  /* 0x000000180d00780c */ /* 0x000fe20003fa4270 */
[C---:B------:R-:W-:Y:S01]  /*27f0*/  FMUL.FTZ R45, R0.reuse, R64 ;  /* 0x00000040002d7220 */ /* 0x040fe20000410000 */
[C---:B------:R-:W-:Y:S01]  /*2800*/  FMUL.FTZ R33, R0.reuse, R68 ;  /* 0x0000004400217220 */ /* 0x040fe20000410000 */
[C---:B------:R-:W-:Y:S01]  /*2810*/  FMUL.FTZ R68, R0.reuse, R74 ;  /* 0x0000004a00447220 */ /* 0x040fe20000410000 */
[C---:B------:R-:W-:Y:S01]  /*2820*/  FMUL.FTZ R75, R0.reuse, R75 ;  /* 0x0000004b004b7220 */ /* 0x040fe20000410000 */
[----:B------:R-:W1:Y:S01]  /*2830*/  MUFU.TANH R7, R7 ;  /* 0x0000000700077308 */ /* 0x000e620000002400 */
[----:B--2---:R-:W-:Y:S01]  /*2840*/  FSEL R29, R29, -INF , P4 ;  /* 0xff8000001d1d7808 */ /* 0x004fe20002000000 */
[C---:B------:R-:W-:Y:S01]  /*2850*/  FMUL.FTZ R78, R0.reuse, R78 ;  /* 0x0000004e004e7220 */ /* 0x040fe20000410000 */
[C---:B------:R-:W-:Y:S01]  /*2860*/  FMUL.FTZ R57, R0.reuse, R69 ;  /* 0x0000004500397220 */ /* 0x040fe20000410000 */
[C---:B------:R-:W-:Y:S01]  /*2870*/  FMUL.FTZ R79, R0.reuse, R79 ;  /* 0x0000004f004f7220 */ /* 0x040fe20000410000 */
[----:B------:R-:W-:Y:S01]  /*2880*/  FMNMX.FTZ R53, R29, R52, !PT ;  /* 0x000000341d357209 */ /* 0x000fe20007810000 */
[C---:B------:R-:W-:Y:S01]  /*2890*/  FMUL.FTZ R61, R0.reuse, R72 ;  /* 0x00000048003d7220 */ /* 0x040fe20000410000 */
[----:B------:R-:W-:Y:S01]  /*28a0*/  FMUL.FTZ R82, R0, R82 ;  /* 0x0000005200527220 */ /* 0x000fe20000410000 */
[----:B------:R-:W2:Y:S01]  /*28b0*/  MUFU.TANH R30, R30 ;  /* 0x0000001e001e7308 */ /* 0x000ea20000002400 */
[----:B0-----:R-:W-:Y:S01]  /*28c0*/  FSEL R10, R10, -INF , P4 ;  /* 0xff8000000a0a7808 */ /* 0x001fe20002000000 */
[C---:B------:R-:W-:Y:S01]  /*28d0*/  FMUL.FTZ R71, R0.reuse, R73 ;  /* 0x0000004900477220 */ /* 0x040fe20000410000 */
[----:B------:R-:W-:Y:S01]  /*28e0*/  ISETP.GT.AND P4, PT, R13, 0x28, PT ;  /* 0x000000280d00780c */ /* 0x000fe20003f84270 */
[C---:B------:R-:W-:Y:S01]  /*28f0*/  FMUL.FTZ R83, R0.reuse, R83 ;  /* 0x0000005300537220 */ /* 0x040fe20000410000 */
[C---:B------:R-:W-:Y:S01]  /*2900*/  FMUL.FTZ R73, R0.reuse, R76 ;  /* 0x0000004c00497220 */ /* 0x040fe20000410000 */
[C---:B------:R-:W-:Y:S01]  /*2910*/  FMUL.FTZ R86, R0.reuse, R86 ;  /* 0x0000005600567220 */ /* 0x040fe20000410000 */
[C---:B------:R-:W-:Y:S01]  /*2920*/  FMUL.FTZ R87, R0.reuse, R87 ;  /* 0x0000005700577220 */ /* 0x040fe20000410000 */
[----:B------:R-:W0:Y:S01]  /*2930*/  MUFU.TANH R11, R11 ;  /* 0x0000000b000b7308 */ /* 0x000e220000002400 */
[----:B-1----:R-:W-:Y:S01]  /*2940*/  FSEL R7, R7, -INF , P1 ;  /* 0xff80000007077808 */ /* 0x002fe20000800000 */
[----:B------:R-:W-:Y:S01]  /*2950*/  FMUL.FTZ R76, R0, R81 ;  /* 0x00000051004c7220 */ /* 0x000fe20000410000 */
[----:B------:R-:W-:-:S05]  /*2960*/  ISETP.GT.AND P1, PT, R13, 0x19, PT ;  /* 0x000000190d00780c */ /* 0x000fca0003f24270 */
[----:B------:R-:W1:Y:S01]  /*2970*/  MUFU.TANH R8, R8 ;  /* 0x0000000800087308 */ /* 0x000e620000002400 */
[----:B--2---:R-:W-:-:S07]  /*2980*/  FSEL R30, R30, -INF , P5 ;  /* 0xff8000001e1e7808 */ /* 0x004fce0002800000 */
[----:B------:R-:W2:Y:S01]  /*2990*/  MUFU.TANH R31, R31 ;  /* 0x0000001f001f7308 */ /* 0x000ea20000002400 */
[----:B0-----:R-:W-:Y:S02]  /*29a0*/  FSEL R11, R11, -INF , P5 ;  /* 0xff8000000b0b7808 */ /* 0x001fe40002800000 */
[----:B------:R-:W-:-:S05]  /*29b0*/  ISETP.GT.AND P5, PT, R13, 0x29, PT ;  /* 0x000000290d00780c */ /* 0x000fca0003fa4270 */
[----:B------:R-:W0:Y:S01]  /*29c0*/  MUFU.TANH R32, R32 ;  /* 0x0000002000207308 */ /* 0x000e220000002400 */
[----:B-1----:R-:W-:Y:S02]  /*29d0*/  FSEL R8, R8, -INF , P2 ;  /* 0xff80000008087808 */ /* 0x002fe40001000000 */
[----:B------:R-:W-:-:S05]  /*29e0*/  ISETP.GT.AND P2, PT, R13, 0x20, PT ;  /* 0x000000200d00780c */ /* 0x000fca0003f44270 */
[----:B------:R-:W1:Y:S01]  /*29f0*/  MUFU.TANH R9, R9 ;  /* 0x0000000900097308 */ /* 0x000e620000002400 */
[----:B--2---:R-:W-:Y:S02]  /*2a00*/  FSEL R52, R31, -INF , P4 ;  /* 0xff8000001f347808 */ /* 0x004fe40002000000 */
[----:B------:R-:W-:-:S05]  /*2a10*/  FMNMX.FTZ R31, R30, R53, !PT ;  /* 0x000000351e1f7209 */ /* 0x000fca0007810000 */
[----:B------:R-:W2:Y:S01]  /*2a20*/  MUFU.TANH R35, R35 ;  /* 0x0000002300237308 */ /* 0x000ea20000002400 */
[----:B0-----:R-:W-:-:S07]  /*2a30*/  FSEL R32, R32, -INF , P1 ;  /* 0xff80000020207808 */ /* 0x001fce0000800000 */
[----:B------:R-:W0:Y:S01]  /*2a40*/  MUFU.TANH R34, R34 ;  /* 0x0000002200227308 */ /* 0x000e220000002400 */
[----:B-1----:R-:W-:Y:S02]  /*2a50*/  FSEL R9, R9, -INF , P3 ;  /* 0xff80000009097808 */ /* 0x002fe40001800000 */
[----:B------:R-:W-:-:S05]  /*2a60*/  ISETP.GT.AND P3, PT, R13, 0x21, PT ;  /* 0x000000210d00780c */ /* 0x000fca0003f64270 */
[----:B------:R-:W1:Y:S01]  /*2a70*/  MUFU.TANH R36, R36 ;  /* 0x0000002400247308 */ /* 0x000e620000002400 */
[----:B--2---:R-:W-:Y:S02]  /*2a80*/  FSEL R53, R35, -INF , P5 ;  /* 0xff80000023357808 */ /* 0x004fe40002800000 */
[----:B------:R-:W-:-:S05]  /*2a90*/  FMNMX.FTZ R35, R32, R31, !PT ;  /* 0x0000001f20237209 */ /* 0x000fca0007810000 */
[----:B------:R-:W2:Y:S01]  /*2aa0*/  MUFU.TANH R12, R12 ;  /* 0x0000000c000c7308 */ /* 0x000ea20000002400 */
[----:B0-----:R-:W-:-:S04]  /*2ab0*/  FSEL R34, R34, -INF , P2 ;  /* 0xff80000022227808 */ /* 0x001fc80001000000 */
[----:B------:R-:W-:-:S03]  /*2ac0*/  FMNMX.FTZ R35, R34, R35, !PT ;  /* 0x0000002322237209 */ /* 0x000fc60007810000 */
[----:B------:R-:W0:Y:S01]  /*2ad0*/  MUFU.TANH R20, R20 ;  /* 0x0000001400147308 */ /* 0x000e220000002400 */
[----:B-1----:R-:W-:-:S04]  /*2ae0*/  FSEL R36, R36, -INF , P3 ;  /* 0xff80000024247808 */ /* 0x002fc80001800000 */
[----:B------:R-:W-:-:S03]  /*2af0*/  FMNMX.FTZ R59, R36, R35, !PT ;  /* 0x00000023243b7209 */ /* 0x000fc60007810000 */
[----:B------:R-:W1:Y:S01]  /*2b00*/  MUFU.TANH R88, R88 ;  /* 0x0000005800587308 */ /* 0x000e620000002400 */
[----:B--2---:R-:W-:Y:S02]  /*2b10*/  FSEL R12, R12, -INF , P1 ;  /* 0xff8000000c0c7808 */ /* 0x004fe40000800000 */
[----:B------:R-:W-:Y:S02]  /*2b20*/  ISETP.GT.AND P1, PT, R13, 0x30, PT ;  /* 0x000000300d00780c */ /* 0x000fe40003f24270 */
[----:B------:R-:W-:-:S03]  /*2b30*/  FMNMX.FTZ R58, R52, R59, !PT ;  /* 0x0000003b343a7209 */ /* 0x000fc60007810000 */
[----:B------:R-:W2:Y:S01]  /*2b40*/  MUFU.TANH R21, R21 ;  /* 0x0000001500157308 */ /* 0x000ea20000002400 */
[----:B0-----:R-:W-:Y:S02]  /*2b50*/  FSEL R20, R20, -INF , P2 ;  /* 0xff80000014147808 */ /* 0x001fe40001000000 */
[----:B------:R-:W-:Y:S02]  /*2b60*/  ISETP.GT.AND P2, PT, R13, 0x31, PT ;  /* 0x000000310d00780c */ /* 0x000fe40003f44270 */
[----:B------:R-:W-:-:S03]  /*2b70*/  FMNMX.FTZ R59, R53, R58, !PT ;  /* 0x0000003a353b7209 */ /* 0x000fc60007810000 */
[----:B------:R-:W0:Y:S01]  /*2b80*/  MUFU.TANH R51, R51 ;  /* 0x0000003300337308 */ /* 0x000e220000002400 */
[----:B-1----:R-:W-:Y:S01]  /*2b90*/  FSEL R54, R88, -INF , P1 ;  /* 0xff80000058367808 */ /* 0x002fe20000800000 */
[----:B------:R-:W-:-:S03]  /*2ba0*/  IMAD.MOV.U32 R88, RZ, RZ, R89 ;  /* 0x000000ffff587224 */ /* 0x000fc600078e0059 */
[----:B------:R-:W-:-:S03]  /*2bb0*/  FMNMX.FTZ R58, R54, R59, !PT ;  /* 0x0000003b363a7209 */ /* 0x000fc60007810000 */
[----:B------:R-:W1:Y:S01]  /*2bc0*/  MUFU.TANH R26, R26 ;  /* 0x0000001a001a7308 */ /* 0x000e620000002400 */
[----:B--2---:R-:W-:Y:S02]  /*2bd0*/  FSEL R21, R21, -INF , P3 ;  /* 0xff80000015157808 */ /* 0x004fe40001800000 */
[----:B------:R-:W-:-:S05]  /*2be0*/  ISETP.GT.AND P3, PT, R13, 0x38, PT ;  /* 0x000000380d00780c */ /* 0x000fca0003f64270 */
[----:B------:R-:W2:Y:S01]  /*2bf0*/  MUFU.TANH R92, R92 ;  /* 0x0000005c005c7308 */ /* 0x000ea20000002400 */
[----:B0-----:R-:W-:-:S04]  /*2c00*/  FSEL R55, R51, -INF , P2 ;  /* 0xff80000033377808 */ /* 0x001fc80001000000 */
[----:B------:R-:W-:-:S03]  /*2c10*/  FMNMX.FTZ R63, R55, R58, !PT ;  /* 0x0000003a373f7209 */ /* 0x000fc60007810000 */
[----:B------:R-:W0:Y:S01]  /*2c20*/  MUFU.TANH R90, R90 ;  /* 0x0000005a005a7308 */ /* 0x000e220000002400 */
[----:B-1----:R-:W-:Y:S02]  /*2c30*/  FSEL R26, R26, -INF , P4 ;  /* 0xff8000001a1a7808 */ /* 0x002fe40002000000 */
[----:B------:R-:W-:-:S05]  /*2c40*/  ISETP.GT.AND P4, PT, R13, 0x39, PT ;  /* 0x000000390d00780c */ /* 0x000fca0003f84270 */
[----:B------:R-:W1:Y:S01]  /*2c50*/  MUFU.TANH R28, R28 ;  /* 0x0000001c001c7308 */ /* 0x000e620000002400 */
[----:B--2---:R-:W-:-:S04]  /*2c60*/  FSEL R92, R92, -INF , P3 ;  /* 0xff8000005c5c7808 */ /* 0x004fc80001800000 */
[----:B------:R-:W-:-:S03]  /*2c70*/  FMNMX.FTZ R63, R92, R63, !PT ;  /* 0x0000003f5c3f7209 */ /* 0x000fc60007810000 */
[----:B------:R-:W2:Y:S01]  /*2c80*/  MUFU.TANH R46, R46 ;  /* 0x0000002e002e7308 */ /* 0x000ea20000002400 */
[----:B0-----:R-:W-:Y:S01]  /*2c90*/  FSEL R31, R90, -INF , P1 ;  /* 0xff8000005a1f7808 */ /* 0x001fe20000800000 */
[----:B------:R-:W-:Y:S01]  /*2ca0*/  IMAD.MOV.U32 R90, RZ, RZ, R89 ;  /* 0x000000ffff5a7224 */ /* 0x000fe200078e0059 */
[----:B------:R-:W-:-:S05]  /*2cb0*/  ISETP.GT.AND P1, PT, R13, 0x41, PT ;  /* 0x000000410d00780c */ /* 0x000fca0003f24270 */
[----:B------:R-:W0:Y:S01]  /*2cc0*/  MUFU.TANH R42, R42 ;  /* 0x0000002a002a7308 */ /* 0x000e220000002400 */
[----:B-1----:R-:W-:Y:S02]  /*2cd0*/  FSEL R28, R28, -INF , P5 ;  /* 0xff8000001c1c7808 */ /* 0x002fe40002800000 */
[----:B------:R-:W-:-:S05]  /*2ce0*/  ISETP.GT.AND P5, PT, R13, 0x40, PT ;  /* 0x000000400d00780c */ /* 0x000fca0003fa4270 */
[----:B------:R-:W1:Y:S01]  /*2cf0*/  MUFU.TANH R49, R49 ;  /* 0x0000003100317308 */ /* 0x000e620000002400 */
[----:B--2---:R-:W-:-:S07]  /*2d00*/  FSEL R60, R46, -INF , P4 ;  /* 0xff8000002e3c7808 */ /* 0x004fce0002000000 */
[----:B------:R-:W2:Y:S01]  /*2d10*/  MUFU.TANH R91, R91 ;  /* 0x0000005b005b7308 */ /* 0x000ea20000002400 */
[----:B0-----:R-:W-:Y:S02]  /*2d20*/  FSEL R58, R42, -INF , P1 ;  /* 0xff8000002a3a7808 */ /* 0x001fe40000800000 */
[----:B------:R-:W-:-:S05]  /*2d30*/  FMNMX.FTZ R42, R60, R63, !PT ;  /* 0x0000003f3c2a7209 */ /* 0x000fca0007810000 */
[----:B------:R-:W0:Y:S01]  /*2d40*/  MUFU.TANH R93, R93 ;  /* 0x0000005d005d7308 */ /* 0x000e220000002400 */
[----:B-1----:R-:W-:-:S04]  /*2d50*/  FSEL R59, R49, -INF , P5 ;  /* 0xff800000313b7808 */ /* 0x002fc80002800000 */
[----:B------:R-:W-:-:S03]  /*2d60*/  FMNMX.FTZ R49, R59, R42, !PT ;  /* 0x0000002a3b317209 */ /* 0x000fc60007810000 */
[----:B------:R-:W1:Y:S01]  /*2d70*/  MUFU.TANH R39, R39 ;  /* 0x0000002700277308 */ /* 0x000e620000002400 */
[----:B--2---:R-:W-:Y:S01]  /*2d80*/  FSEL R35, R91, -INF , P2 ;  /* 0xff8000005b237808 */ /* 0x004fe20001000000 */
[----:B------:R-:W-:Y:S01]  /*2d90*/  IMAD.MOV.U32 R91, RZ, RZ, R89 ;  /* 0x000000ffff5b7224 */ /* 0x000fe200078e0059 */
[----:B------:R-:W-:Y:S02]  /*2da0*/  ISETP.GT.AND P2, PT, R13, 0x48, PT ;  /* 0x000000480d00780c */ /* 0x000fe40003f44270 */
[----:B------:R-:W-:-:S03]  /*2db0*/  FMNMX.FTZ R49, R58, R49, !PT ;  /* 0x000000313a317209 */ /* 0x000fc60007810000 */
[----:B------:R-:W2:Y:S01]  /*2dc0*/  MUFU.TANH R50, R50 ;  /* 0x0000003200327308 */ /* 0x000ea20000002400 */
[----:B0-----:R-:W-:Y:S01]  /*2dd0*/  FSEL R51, R93, -INF , P3 ;  /* 0xff8000005d337808 */ /* 0x001fe20001800000 */
[----:B------:R-:W-:Y:S01]  /*2de0*/  IMAD.MOV.U32 R93, RZ, RZ, R89 ;  /* 0x000000ffff5d7224 */ /* 0x000fe200078e0059 */
[----:B------:R-:W-:-:S05]  /*2df0*/  ISETP.GT.AND P3, PT, R13, 0x49, PT ;  /* 0x000000490d00780c */ /* 0x000fca0003f64270 */
[----:B------:R-:W0:Y:S01]  /*2e00*/  MUFU.TANH R44, R44 ;  /* 0x0000002c002c7308 */ /* 0x000e220000002400 */
[----:B-1----:R-:W-:-:S04]  /*2e10*/  FSEL R62, R39, -INF , P2 ;  /* 0xff800000273e7808 */ /* 0x002fc80001000000 */
[----:B------:R-:W-:-:S03]  /*2e20*/  FMNMX.FTZ R42, R62, R49, !PT ;  /* 0x000000313e2a7209 */ /* 0x000fc60007810000 */
[----:B------:R-:W1:Y:S01]  /*2e30*/  MUFU.TANH R38, R38 ;  /* 0x0000002600267308 */ /* 0x000e620000002400 */
[----:B--2---:R-:W-:Y:S02]  /*2e40*/  FSEL R50, R50, -INF , P4 ;  /* 0xff80000032327808 */ /* 0x004fe40002000000 */
[----:B------:R-:W-:-:S05]  /*2e50*/  ISETP.GT.AND P4, PT, R13, 0x50, PT ;  /* 0x000000500d00780c */ /* 0x000fca0003f84270 */
[----:B------:R-:W2:Y:S01]  /*2e60*/  MUFU.TANH R37, R37 ;  /* 0x0000002500257308 */ /* 0x000ea20000002400 */
[----:B0-----:R-:W-:-:S07]  /*2e70*/  FSEL R63, R44, -INF , P3 ;  /* 0xff8000002c3f7808 */ /* 0x001fce0001800000 */
[----:B------:R-:W0:Y:S01]  /*2e80*/  MUFU.TANH R41, R41 ;  /* 0x0000002900297308 */ /* 0x000e220000002400 */
[----:B-1----:R-:W-:Y:S02]  /*2e90*/  FSEL R38, R38, -INF , P5 ;  /* 0xff80000026267808 */ /* 0x002fe40002800000 */
[----:B------:R-:W-:-:S05]  /*2ea0*/  ISETP.GT.AND P5, PT, R13, 0x51, PT ;  /* 0x000000510d00780c */ /* 0x000fca0003fa4270 */
[----:B------:R-:W1:Y:S01]  /*2eb0*/  MUFU.TANH R48, R48 ;  /* 0x0000003000307308 */ /* 0x000e620000002400 */
[----:B--2---:R-:W-:Y:S02]  /*2ec0*/  FSEL R64, R37, -INF , P4 ;  /* 0xff80000025407808 */ /* 0x004fe40002000000 */
[----:B------:R-:W-:-:S04]  /*2ed0*/  FMNMX.FTZ R37, R63, R42, !PT ;  /* 0x0000002a3f257209 */ /* 0x000fc80007810000 */
[----:B------:R-:W-:Y:S01]  /*2ee0*/  FMNMX.FTZ R37, R64, R37, !PT ;  /* 0x0000002540257209 */ /* 0x000fe20007810000 */
[----:B------:R-:W2:Y:S01]  /*2ef0*/  MUFU.TANH R43, R43 ;  /* 0x0000002b002b7308 */ /* 0x000ea20000002400 */
[----:B0-----:R-:W-:Y:S02]  /*2f00*/  FSEL R41, R41, -INF , P1 ;  /* 0xff80000029297808 */ /* 0x001fe40000800000 */
        /* <DEDUP_REMOVED lines=25> */
[----:B------:R2:W4:Y:S01]  /*30a0*/  MUFU.TANH R69, R78 ;  /* 0x0000004e00457308 */ /* 0x0005220000002400 */
[----:B0-----:R-:W-:-:S04]  /*30b0*/  FSEL R67, R67, -INF , P4 ;  /* 0xff80000043437808 */ /* 0x001fc80002000000 */
[----:B------:R-:W-:-:S03]  /*30c0*/  FMNMX.FTZ R42, R67, R42, !PT ;  /* 0x0000002a432a7209 */ /* 0x000fc60007810000 */
[----:B------:R-:W0:Y:S01]  /*30d0*/  MUFU.TANH R57, R57 ;  /* 0x0000003900397308 */ /* 0x000e220000002400 */
[----:B-1----:R-:W-:Y:S01]  /*30e0*/  FSEL R33, R33, -INF , P1 ;  /* 0xff80000021217808 */ /* 0x002fe20000800000 */
[C---:B--2---:R-:W-:Y:S01]  /*30f0*/  FMUL.FTZ R78, R0.reuse, R77 ;  /* 0x0000004d004e7220 */ /* 0x044fe20000410000 */
[----:B------:R-:W-:Y:S01]  /*3100*/  ISETP.GT.AND P1, PT, R13, 0x69, PT ;  /* 0x000000690d00780c */ /* 0x000fe20003f24270 */
[----:B------:R-:W-:-:S04]  /*3110*/  FMUL.FTZ R77, R0, R84 ;  /* 0x00000054004d7220 */ /* 0x000fc80000410000 */
[----:B------:R1:W2:Y:S01]  /*3120*/  MUFU.TANH R70, R79 ;  /* 0x0000004f00467308 */ /* 0x0002a20000002400 */
[----:B----4-:R-:W-:-:S04]  /*3130*/  FSEL R69, R69, -INF , P5 ;  /* 0xff80000045457808 */ /* 0x010fc80002800000 */
[----:B------:R-:W-:-:S03]  /*3140*/  FMNMX.FTZ R49, R69, R42, !PT ;  /* 0x0000002a45317209 */ /* 0x000fc60007810000 */
[----:B------:R-:W4:Y:S01]  /*3150*/  MUFU.TANH R61, R61 ;  /* 0x0000003d003d7308 */ /* 0x000f220000002400 */
[----:B0-----:R-:W-:Y:S01]  /*3160*/  FSEL R37, R57, -INF , P2 ;  /* 0xff80000039257808 */ /* 0x001fe20001000000 */
[C---:B-1----:R-:W-:Y:S01]  /*3170*/  FMUL.FTZ R79, R0.reuse, R80 ;  /* 0x00000050004f7220 */ /* 0x042fe20000410000 */
[----:B------:R-:W-:Y:S01]  /*3180*/  ISETP.GT.AND P2, PT, R13, 0x70, PT ;  /* 0x000000700d00780c */ /* 0x000fe20003f44270 */
[----:B------:R-:W-:-:S04]  /*3190*/  FMUL.FTZ R57, R0, R85 ;  /* 0x0000005500397220 */ /* 0x000fc80000410000 */
[----:B------:R-:W0:Y:S01]  /*31a0*/  MUFU.TANH R72, R82 ;  /* 0x0000005200487308 */ /* 0x000e220000002400 */
[----:B--2---:R-:W-:-:S04]  /*31b0*/  FSEL R70, R70, -INF , P1 ;  /* 0xff80000046467808 */ /* 0x004fc80000800000 */
[----:B------:R-:W-:-:S03]  /*31c0*/  FMNMX.FTZ R49, R70, R49, !PT ;  /* 0x0000003146317209 */ /* 0x000fc60007810000 */
[----:B------:R-:W1:Y:S01]  /*31d0*/  MUFU.TANH R71, R71 ;  /* 0x0000004700477308 */ /* 0x000e620000002400 */
[----:B----4-:R-:W-:Y:S02]  /*31e0*/  FSEL R39, R61, -INF , P3 ;  /* 0xff8000003d277808 */ /* 0x010fe40001800000 */
        /* <DEDUP_REMOVED lines=8> */
[----:B--2---:R-:W-:-:S07]  /*3270*/  FSEL R71, R83, -INF , P3 ;  /* 0xff80000053477808 */ /* 0x004fce0001800000 */
[----:B------:R-:W2:Y:S01]  /*3280*/  MUFU.TANH R87, R87 ;  /* 0x0000005700577308 */ /* 0x000ea20000002400 */
[----:B0-----:R-:W-:Y:S02]  /*3290*/  FSEL R44, R73, -INF , P5 ;  /* 0xff800000492c7808 */ /* 0x001fe40002800000 */
[----:B------:R-:W-:Y:S02]  /*32a0*/  ISETP.GT.AND P5, PT, R13, 0x79, PT ;  /* 0x000000790d00780c */ /* 0x000fe40003fa4270 */
[----:B------:R-:W-:-:S03]  /*32b0*/  FMNMX.FTZ R13, R71, R46, !PT ;  /* 0x0000002e470d7209 */ /* 0x000fc60007810000 */
[----:B------:R-:W-:Y:S01]  /*32c0*/  MUFU.TANH R78, R78 ;  /* 0x0000004e004e7308 */ /* 0x000fe20000002400 */
[----:B-1----:R-:W-:-:S04]  /*32d0*/  FSEL R74, R74, -INF , P4 ;  /* 0xff8000004a4a7808 */ /* 0x002fc80002000000 */
[----:B------:R-:W-:-:S03]  /*32e0*/  FMNMX.FTZ R46, R74, R13, !PT ;  /* 0x0000000d4a2e7209 */ /* 0x000fc60007810000 */
[----:B------:R-:W-:Y:S01]  /*32f0*/  MUFU.TANH R79, R79 ;  /* 0x0000004f004f7308 */ /* 0x000fe20000002400 */
[----:B--2---:R-:W-:-:S04]  /*3300*/  FSEL R73, R87, -INF , P5 ;  /* 0xff80000057497808 */ /* 0x004fc80002800000 */
[----:B------:R-:W-:-:S03]  /*3310*/  FMNMX.FTZ R46, R73, R46, !PT ;  /* 0x0000002e492e7209 */ /* 0x000fc60007810000 */
[----:B------:R-:W0:Y:S02]  /*3320*/  MUFU.TANH R76, R76 ;  /* 0x0000004c004c7308 */ /* 0x000e240000002400 */
[----:B------:R-:W1:Y:S06]  /*3330*/  SHFL.BFLY PT, R13, R46, 0x2, 0x1f ;  /* 0x0c401f002e0d7f89 */ /* 0x000e6c00000e0000 */
[----:B------:R-:W-:Y:S08]  /*3340*/  MUFU.TANH R77, R77 ;  /* 0x0000004d004d7308 */ /* 0x000ff00000002400 */
[----:B------:R-:W-:Y:S01]  /*3350*/  MUFU.TANH R57, R57 ;  /* 0x0000003900397308 */ /* 0x000fe20000002400 */
[----:B0-----:R-:W-:-:S02]  /*3360*/  FSEL R76, R76, -INF , P3 ;  /* 0xff8000004c4c7808 */ /* 0x001fc40001800000 */
[----:B-1----:R-:W-:-:S05]  /*3370*/  FMNMX.FTZ R13, R46, R13, !PT ;  /* 0x0000000d2e0d7209 */ /* 0x002fca0007810000 */
[----:B------:R-:W0:Y:S02]  /*3380*/  SHFL.BFLY PT, R48, R13, 0x1, 0x1f ;  /* 0x0c201f000d307f89 */ /* 0x000e2400000e0000 */
[----:B0-----:R-:W-:Y:S01]  /*3390*/  FMNMX.FTZ R61, R13, R48, !PT ;  /* 0x000000300d3d7209 */ /* 0x001fe20007810000 */
[----:B------:R-:W-:-:S03]  /*33a0*/  IMAD.U32 R48, RZ, RZ, UR17 ;  /* 0x00000011ff307e24 */ /* 0x000fc6000f8e00ff */
[C---:B------:R-:W-:Y:S01]  /*33b0*/  FSETP.NEU.FTZ.AND P6, PT, R61.reuse, -INF , PT ;  /* 0xff8000003d00780b */ /* 0x040fe20003fdd000 */
[----:B------:R-:W-:-:S05]  /*33c0*/  FFMA.FTZ R75, R61, R48, -8 ;  /* 0xc10000003d4b7423 */ /* 0x000fca0000010030 */
[----:B------:R-:W-:Y:S02]  /*33d0*/  FSEL R75, R75, RZ, P6 ;  /* 0x000000ff4b4b7208 */ /* 0x000fe40003000000 */
[----:B---3--:R-:W-:Y:S01]  /*33e0*/  LOP3.LUT P6, RZ, R94, 0x7f, RZ, 0xc0, !PT ;  /* 0x0000007f5eff7812 */ /* 0x008fe200078cc0ff */
[----:B------:R-:W-:Y:S02]  /*33f0*/  IMAD.MOV.U32 R94, RZ, RZ, R89 ;  /* 0x000000ffff5e7224 */ /* 0x000fe400078e0059 */
[----:B------:R-:W-:-:S01]  /*3400*/  FFMA.FTZ R13, R14, UR17, -R75 ;  /* 0x000000110e0d7c23 */ /* 0x000fc2000801084b */
[--C-:B------:R-:W-:Y:S01]  /*3410*/  FFMA.FTZ R14, R15, UR17, -R75.reuse ;  /* 0x000000110f0e7c23 */ /* 0x100fe2000801084b */
[----:B------:R-:W-:-:S01]  /*3420*/  FFMA.FTZ R15, R24, UR17, -R75 ;  /* 0x00000011180f7c23 */ /* 0x000fc2000801084b */
[----:B------:R-:W-:Y:S01]  /*3430*/  FMNMX.FTZ R24, R5, R6, !PT ;  /* 0x0000000605187209 */ /* 0x000fe20007810000 */
[----:B------:R-:W-:-:S01]  /*3440*/  FFMA.FTZ R48, R25, UR17, -R75 ;  /* 0x0000001119307c23 */ /* 0x000fc2000801084b */
[--C-:B------:R-:W-:Y:S01]  /*3450*/  FFMA.FTZ R80, R30, UR17, -R75.reuse ;  /* 0x000000111e507c23 */ /* 0x100fe2000801084b */
[----:B------:R-:W-:-:S01]  /*3460*/  FFMA.FTZ R49, R29, UR17, -R75 ;  /* 0x000000111d317c23 */ /* 0x000fc2000801084b */
[----:B------:R-:W-:Y:S01]  /*3470*/  FMNMX.FTZ R25, R7, R24, !PT ;  /* 0x0000001807197209 */ /* 0x000fe20007810000 */
[----:B------:R-:W-:-:S01]  /*3480*/  FFMA.FTZ R82, R65, UR17, -R75 ;  /* 0x0000001141527c23 */ /* 0x000fc2000801084b */
[----:B------:R0:W-:Y:S01]  /*3490*/  MUFU.EX2 R24, R48 ;  /* 0x0000003000187308 */ /* 0x0001e20000000800 */
[----:B------:R-:W-:-:S01]  /*34a0*/  FFMA.FTZ R65, R67, UR17, -R75 ;  /* 0x0000001143417c23 */ /* 0x000fc2000801084b */
[----:B------:R-:W-:Y:S01]  /*34b0*/  FMNMX.FTZ R46, R8, R25, !PT ;  /* 0x00000019082e7209 */ /* 0x000fe20007810000 */
[----:B------:R-:W-:-:S01]  /*34c0*/  FFMA.FTZ R25, R27, UR17, -R75 ;  /* 0x000000111b197c23 */ /* 0x000fc2000801084b */
[--C-:B------:R-:W-:Y:S01]  /*34d0*/  FFMA.FTZ R92, R92, UR17, -R75.reuse ;  /* 0x000000115c5c7c23 */ /* 0x100fe2000801084b */
[----:B------:R-:W-:-:S01]  /*34e0*/  FFMA.FTZ R62, R62, UR17, -R75 ;  /* 0x000000113e3e7c23 */ /* 0x000fc2000801084b */
[----:B------:R-:W-:Y:S01]  /*34f0*/  FMNMX.FTZ R27, R9, R46, !PT ;  /* 0x0000002e091b7209 */ /* 0x000fe20007810000 */
[----:B------:R-:W-:-:S01]  /*3500*/  FFMA.FTZ R56, R56, UR17, -R75 ;  /* 0x0000001138387c23 */ /* 0x000fc2000801084b */
[----:B------:R-:W-:Y:S01]  /*3510*/  MUFU.EX2 R13, R13 ;  /* 0x0000000d000d7308 */ /* 0x000fe20000000800 */
[----:B0-----:R-:W-:-:S01]  /*3520*/  FFMA.FTZ R48, R36, UR17, -R75 ;  /* 0x0000001124307c23 */ /* 0x001fc2000801084b */
[----:B------:R-:W-:Y:S01]  /*3530*/  FMNMX.FTZ R46, R10, R27, !PT ;  /* 0x0000001b0a2e7209 */ /* 0x000fe20007810000 */
[----:B------:R-:W-:-:S01]  /*3540*/  FFMA.FTZ R71, R71, UR17, -R75 ;  /* 0x0000001147477c23 */ /* 0x000fc2000801084b */
[----:B------:R-:W-:-:S02]  /*3550*/  FFMA.FTZ R73, R73, UR17, -R75 ;  /* 0x0000001149497c23 */ /* 0x000fc4000801084b */
[----:B------:R-:W-:Y:S02]  /*3560*/  FMNMX.FTZ R27, R11, R46, !PT ;  /* 0x0000002e0b1b7209 */ /* 0x000fe40007810000 */
[----:B------:R-:W-:Y:S02]  /*3570*/  MUFU.EX2 R46, R49 ;  /* 0x00000031002e7308 */ /* 0x000fe40000000800 */
[----:B------:R-:W-:-:S04]  /*3580*/  FMNMX.FTZ R27, R12, R27, !PT ;  /* 0x0000001b0c1b7209 */ /* 0x000fc80007810000 */
[----:B------:R-:W-:Y:S02]  /*3590*/  FMNMX.FTZ R30, R20, R27, !PT ;  /* 0x0000001b141e7209 */ /* 0x000fe40007810000 */
[----:B------:R0:W-:Y:S02]  /*35a0*/  MUFU.EX2 R27, R80 ;  /* 0x00000050001b7308 */ /* 0x0001e40000000800 */
[----:B------:R-:W-:Y:S01]  /*35b0*/  FMNMX.FTZ R29, R21, R30, !PT ;  /* 0x0000001e151d7209 */ /* 0x000fe20007810000 */
[----:B------:R-:W-:-:S03]  /*35c0*/  FFMA.FTZ R30, R32, UR17, -R75 ;  /* 0x00000011201e7c23 */ /* 0x000fc6000801084b */
[----:B------:R-:W-:Y:S02]  /*35d0*/  FMNMX.FTZ R29, R26, R29, !PT ;  /* 0x0000001d1a1d7209 */ /* 0x000fe40007810000 */
[----:B------:R-:W-:Y:S01]  /*35e0*/  MUFU.EX2 R14, R14 ;  /* 0x0000000e000e7308 */ /* 0x000fe20000000800 */
[----:B0-----:R-:W-:-:S01]  /*35f0*/  FFMA.FTZ R80, R60, UR17, -R75 ;  /* 0x000000113c507c23 */ /* 0x001fc2000801084b */
[----:B------:R-:W-:Y:S01]  /*3600*/  FMNMX.FTZ R32, R28, R29, !PT ;  /* 0x0000001d1c207209 */ /* 0x000fe20007810000 */
[----:B------:R-:W-:-:S01]  /*3610*/  FFMA.FTZ R29, R34, UR17, -R75 ;  /* 0x00000011221d7c23 */ /* 0x000fc2000801084b */
[--C-:B------:R-:W-:Y:S01]  /*3620*/  FFMA.FTZ R34, R52, UR17, -R75.reuse ;  /* 0x0000001134227c23 */ /* 0x100fe2000801084b */
[----:B------:R-:W-:-:S01]  /*3630*/  FFMA.FTZ R52, R54, UR17, -R75 ;  /* 0x0000001136347c23 */ /* 0x000fc2000801084b */
[----:B------:R-:W-:Y:S02]  /*3640*/  FMNMX.FTZ R32, R31, R32, !PT ;  /* 0x000000201f207209 */ /* 0x000fe40007810000 */
[----:B------:R-:W-:Y:S01]  /*3650*/  FSEL R54, R78, -INF , P1 ;  /* 0xff8000004e367808 */ /* 0x000fe20000800000 */
[----:B------:R-:W0:Y:S01]  /*3660*/  MUFU.EX2 R15, R15 ;  /* 0x0000000f000f7308 */ /* 0x000e220000000800 */
[----:B------:R-:W-:-:S02]  /*3670*/  FMNMX.FTZ R32, R35, R32, !PT ;  /* 0x0000002023207209 */ /* 0x000fc40007810000 */
[----:B------:R-:W-:Y:S01]  /*3680*/  FSEL R60, R79, -INF , P2 ;  /* 0xff8000004f3c7808 */ /* 0x000fe20001000000 */
[----:B------:R-:W-:-:S01]  /*3690*/  FFMA.FTZ R79, R63, UR17, -R75 ;  /* 0x000000113f4f7c23 */ /* 0x000fc2000801084b */
[----:B------:R-:W-:Y:S01]  /*36a0*/  FMNMX.FTZ R49, R51, R32, !PT ;  /* 0x0000002033317209 */ /* 0x000fe20007810000 */
[----:B------:R-:W-:-:S01]  /*36b0*/  FFMA.FTZ R63, R66, UR17, -R75 ;  /* 0x00000011423f7c23 */ /* 0x000fc2000801084b */
[--C-:B------:R-:W-:Y:S01]  /*36c0*/  FFMA.FTZ R66, R68, UR17, -R75.reuse ;  /* 0x0000001144427c23 */ /* 0x100fe2000801084b */
[----:B------:R1:W-:Y:S01]  /*36d0*/  MUFU.EX2 R32, R48 ;  /* 0x0000003000207308 */ /* 0x0003e20000000800 */
[----:B------:R-:W-:Y:S01]  /*36e0*/  FMNMX.FTZ R49, R50, R49, !PT ;  /* 0x0000003132317209 */ /* 0x000fe20007810000 */
[--C-:B------:R-:W-:Y:S01]  /*36f0*/  FFMA.FTZ R68, R72, UR17, -R75.reuse ;  /* 0x0000001148447c23 */ /* 0x100fe2000801084b */
[----:B------:R-:W-:Y:S02]  /*3700*/  IMAD.U32 R72, RZ, RZ, UR17 ;  /* 0x00000011ff487e24 */ /* 0x000fe4000f8e00ff */
[----:B------:R-:W-:Y:S01]  /*3710*/  FMNMX.FTZ R36, R38, R49, !PT ;  /* 0x0000003126247209 */ /* 0x000fe20007810000 */
[----:B------:R-:W-:-:S02]  /*3720*/  FFMA.FTZ R49, R53, UR17, -R75 ;  /* 0x0000001135317c23 */ /* 0x000fc4000801084b */
[----:B------:R-:W-:Y:S01]  /*3730*/  MUFU.EX2 R25, R25 ;  /* 0x0000001900197308 */ /* 0x000fe20000000800 */
[----:B------:R-:W-:Y:S02]  /*3740*/  FMNMX.FTZ R36, R41, R36, !PT ;  /* 0x0000002429247209 */ /* 0x000fe40007810000 */
[----:B0-----:R-:W-:Y:S02]  /*3750*/  F2FP.SATFINITE.E4M3.F32.PACK_AB_MERGE_C R149, R24, R15, RZ ;  /* 0x0000000f1895723e */ /* 0x001fe400048070ff */
[----:B------:R-:W-:Y:S02]  /*3760*/  FMNMX.FTZ R36, R43, R36, !PT ;  /* 0x000000242b247209 */ /* 0x000fe40007810000 */
[----:B------:R-:W-:Y:S01]  /*3770*/  F2FP.SATFINITE.E4M3.F32.PACK_AB_MERGE_C R149, R14, R13, R149 ;  /* 0x0000000d0e95723e */ /* 0x000fe20004807095 */
[----:B------:R-:W0:Y:S01]  /*3780*/  MUFU.EX2 R30, R30 ;  /* 0x0000001e001e7308 */ /* 0x000e220000000800 */
[----:B------:R-:W-:-:S04]  /*3790*/  FMNMX.FTZ R36, R47, R36, !PT ;  /* 0x000000242f247209 */ /* 0x000fc80007810000 */
[----:B------:R-:W-:-:S03]  /*37a0*/  FMNMX.FTZ R53, R45, R36, !PT ;  /* 0x000000242d357209 */ /* 0x000fc60007810000 */
[----:B------:R2:W-:Y:S01]  /*37b0*/  MUFU.EX2 R36, R52 ;  /* 0x0000003400247308 */ /* 0x0005e20000000800 */
[----:B-1----:R-:W-:Y:S01]  /*37c0*/  FMNMX.FTZ R48, R40, R53, !PT ;  /* 0x0000003528307209 */ /* 0x002fe20007810000 */
[----:B------:R-:W-:-:S03]  /*37d0*/  FFMA.FTZ R53, R55, UR17, -R75 ;  /* 0x0000001137357c23 */ /* 0x000fc6000801084b */
[----:B------:R-:W-:-:S03]  /*37e0*/  FMNMX.FTZ R48, R33, R48, !PT ;  /* 0x0000003021307209 */ /* 0x000fc60007810000 */
[----:B------:R-:W-:Y:S01]  /*37f0*/  MUFU.EX2 R29, R29 ;  /* 0x0000001d001d7308 */ /* 0x000fe20000000800 */
[----:B------:R-:W-:Y:S01]  /*3800*/  FMNMX.FTZ R48, R37, R48, !PT ;  /* 0x0000003025307209 */ /* 0x000fe20007810000 */
[--C-:B--2---:R-:W-:Y:S01]  /*3810*/  FFMA.FTZ R52, R59, UR17, -R75.reuse ;  /* 0x000000113b347c23 */ /* 0x104fe2000801084b */
[----:B------:R-:W-:Y:S02]  /*3820*/  FSEL R59, R77, -INF , P4 ;  /* 0xff8000004d3b7808 */ /* 0x000fe40002000000 */
[----:B------:R-:W-:Y:S02]  /*3830*/  FMNMX.FTZ R55, R39, R48, !PT ;  /* 0x0000003027377209 */ /* 0x000fe40007810000 */
[----:B------:R-:W-:Y:S01]  /*3840*/  FSEL R77, R57, -INF , P5 ;  /* 0xff800000394d7808 */ /* 0x000fe20002800000 */
[--C-:B------:R-:W-:Y:S01]  /*3850*/  FFMA.FTZ R57, R58, UR17, -R75.reuse ;  /* 0x000000113a397c23 */ /* 0x100fe2000801084b */
[----:B------:R-:W-:Y:S01]  /*3860*/  FMNMX.FTZ R55, R42, R55, !PT ;  /* 0x000000372a377209 */ /* 0x000fe20007810000 */
[--C-:B------:R-:W-:Y:S01]  /*3870*/  FFMA.FTZ R58, R64, UR17, -R75.reuse ;  /* 0x00000011403a7c23 */ /* 0x100fe2000801084b */
[----:B------:R-:W-:-:S01]  /*3880*/  FFMA.FTZ R64, R69, UR17, -R75 ;  /* 0x0000001145407c23 */ /* 0x000fc2000801084b */
[--C-:B------:R-:W-:Y:S01]  /*3890*/  FFMA.FTZ R69, R70, UR17, -R75.reuse ;  /* 0x0000001146457c23 */ /* 0x100fe2000801084b */
[----:B------:R-:W-:Y:S01]  /*38a0*/  FMNMX.FTZ R81, R44, R55, !PT ;  /* 0x000000372c517209 */ /* 0x000fe20007810000 */
[----:B------:R-:W-:Y:S01]  /*38b0*/  FFMA.FTZ R70, R74, UR17, -R75 ;  /* 0x000000114a467c23 */ /* 0x000fe2000801084b */
[----:B------:R-:W-:Y:S01]  /*38c0*/  MUFU.EX2 R55, R80 ;  /* 0x0000005000377308 */ /* 0x000fe20000000800 */
[----:B0-----:R-:W-:-:S02]  /*38d0*/  F2FP.SATFINITE.E4M3.F32.PACK_AB_MERGE_C R151, R30, R27, RZ ;  /* 0x0000001b1e97723e */ /* 0x001fc400048070ff */
[----:B------:R-:W-:Y:S02]  /*38e0*/  FMNMX.FTZ R81, R54, R81, !PT ;  /* 0x0000005136517209 */ /* 0x000fe40007810000 */
[----:B------:R-:W-:Y:S02]  /*38f0*/  F2FP.SATFINITE.E4M3.F32.PACK_AB_MERGE_C R151, R46, R25, R151 ;  /* 0x000000192e97723e */ /* 0x000fe40004807097 */
[----:B------:R-:W-:Y:S01]  /*3900*/  FMNMX.FTZ R81, R60, R81, !PT ;  /* 0x000000513c517209 */ /* 0x000fe20007810000 */
[----:B------:R-:W-:Y:S03]  /*3910*/  MUFU.EX2 R34, R34 ;  /* 0x0000002200227308 */ /* 0x000fe60000000800 */
[----:B------:R-:W-:-:S04]  /*3920*/  FMNMX.FTZ R78, R76, R81, !PT ;  /* 0x000000514c4e7209 */ /* 0x000fc80007810000 */
[----:B------:R-:W-:Y:S01]  /*3930*/  FMNMX.FTZ R78, R59, R78, !PT ;  /* 0x0000004e3b4e7209 */ /* 0x000fe20007810000 */
[----:B------:R-:W0:Y:S03]  /*3940*/  MUFU.EX2 R49, R49 ;  /* 0x0000003100317308 */ /* 0x000e260000000800 */
[----:B------:R-:W-:-:S05]  /*3950*/  FMNMX.FTZ R78, R77, R78, !PT ;  /* 0x0000004e4d4e7209 */ /* 0x000fca0007810000 */
[----:B------:R-:W1:Y:S01]  /*3960*/  SHFL.BFLY PT, R81, R78, 0x2, 0x1f ;  /* 0x0c401f004e517f89 */ /* 0x000e6200000e0000 */
[----:B------:R-:W-:Y:S08]  /*3970*/  MUFU.EX2 R53, R53 ;  /* 0x0000003500357308 */ /* 0x000ff00000000800 */
[----:B------:R2:W3:Y:S01]  /*3980*/  MUFU.EX2 R48, R92 ;  /* 0x0000005c00307308 */ /* 0x0004e20000000800 */
[----:B0-----:R-:W-:-:S04]  /*3990*/  F2FP.SATFINITE.E4M3.F32.PACK_AB_MERGE_C R137, R49, R34, RZ ;  /* 0x000000223189723e */ /* 0x001fc800048070ff */
[----:B------:R-:W-:-:S03]  /*39a0*/  F2FP.SATFINITE.E4M3.F32.PACK_AB_MERGE_C R137, R32, R29, R137 ;  /* 0x0000001d2089723e */ /* 0x000fc60004807089 */
[----:B------:R-:W-:Y:S01]  /*39b0*/  MUFU.EX2 R52, R52 ;  /* 0x0000003400347308 */ /* 0x000fe20000000800 */
[----:B--2---:R-:W-:Y:S01]  /*39c0*/  IMAD.MOV.U32 R92, RZ, RZ, R89 ;  /* 0x000000ffff5c7224 */ /* 0x004fe200078e0059 */
[----:B-1----:R-:W-:-:S06]  /*39d0*/  FMNMX.FTZ R80, R78, R81, !PT ;  /* 0x000000514e507209 */ /* 0x002fcc0007810000 */
[----:B------:R-:W-:Y:S01]  /*39e0*/  MUFU.EX2 R57, R57 ;  /* 0x0000003900397308 */ /* 0x000fe20000000800 */
[----:B---3--:R-:W-:Y:S01]  /*39f0*/  F2FP.SATFINITE.E4M3.F32.PACK_AB_MERGE_C R139, R55, R48, RZ ;  /* 0x00000030378b723e */ /* 0x008fe200048070ff */
[----:B------:R-:W0:Y:S03]  /*3a00*/  SHFL.BFLY PT, R83, R80, 0x1, 0x1f ;  /* 0x0c201f0050537f89 */ /* 0x000e2600000e0000 */
[----:B------:R-:W-:-:S03]  /*3a10*/  F2FP.SATFINITE.E4M3.F32.PACK_AB_MERGE_C R139, R53, R36, R139 ;  /* 0x00000024358b723e */ /* 0x000fc6000480708b */
[----:B------:R-:W-:Y:S08]  /*3a20*/  MUFU.EX2 R62, R62 ;  /* 0x0000003e003e7308 */ /* 0x000ff00000000800 */
[----:B------:R-:W1:Y:S08]  /*3a30*/  MUFU.EX2 R79, R79 ;  /* 0x0000004f004f7308 */ /* 0x000e700000000800 */
[----:B------:R-:W-:Y:S01]  /*3a40*/  MUFU.EX2 R58, R58 ;  /* 0x0000003a003a7308 */ /* 0x000fe20000000800 */
[----:B0-----:R-:W-:-:S04]  /*3a50*/  FMNMX.FTZ R67, R80, R83, !PT ;  /* 0x0000005350437209 */ /* 0x001fc80007810000 */
[C---:B------:R-:W-:Y:S01]  /*3a60*/  FSETP.NEU.FTZ.AND P1, PT, R67.reuse, -INF , PT ;  /* 0xff8000004300780b */ /* 0x040fe20003f3d000 */
[----:B------:R-:W-:-:S02]  /*3a70*/  FFMA.FTZ R72, R67, R72, -8 ;  /* 0xc100000043487423 */ /* 0x000fc40000010048 */
[----:B------:R-:W-:Y:S01]  /*3a80*/  MUFU.EX2 R63, R63 ;  /* 0x0000003f003f7308 */ /* 0x000fe20000000800 */
[----:B-1----:R-:W-:Y:S02]  /*3a90*/  F2FP.SATFINITE.E4M3.F32.PACK_AB_MERGE_C R141, R79, R62, RZ ;  /* 0x0000003e4f8d723e */ /* 0x002fe400048070ff */
[----:B------:R-:W-:Y:S02]  /*3aa0*/  FSEL R72, R72, RZ, P1 ;  /* 0x000000ff48487208 */ /* 0x000fe40000800000 */
[----:B------:R-:W-:-:S03]  /*3ab0*/  PLOP3.LUT P1, PT, PT, PT, UP0, 0x80, 0x0 ;  /* 0x000000000000781c */ /* 0x000fc60003f2f008 */
        /* <DEDUP_REMOVED lines=14> */
[----:B------:R-:W-:Y:S01]  /*3ba0*/  FFMA.FTZ R38, R43, UR17, -R72 ;  /* 0x000000112b267c23 */ /* 0x000fe20008010848 */
[----:B------:R-:W-:-:S01]  /*3bb0*/  FADD.FTZ R50, R13, R14 ;  /* 0x0000000e0d327221 */ /* 0x000fc20000010000 */
[----:B------:R-:W0:Y:S01]  /*3bc0*/  MUFU.EX2 R6, R6 ;  /* 0x0000000600067308 */ /* 0x000e220000000800 */
[----:B------:R-:W-:-:S01]  /*3bd0*/  FFMA.FTZ R11, R31, UR17, -R72 ;  /* 0x000000111f0b7c23 */ /* 0x000fc20008010848 */
[--C-:B------:R-:W-:Y:S01]  /*3be0*/  FFMA.FTZ R31, R41, UR17, -R72.reuse ;  /* 0x00000011291f7c23 */ /* 0x100fe20008010848 */
[----:B------:R-:W-:-:S01]  /*3bf0*/  FFMA.FTZ R41, R47, UR17, -R72 ;  /* 0x000000112f297c23 */ /* 0x000fc20008010848 */
[----:B------:R-:W-:Y:S01]  /*3c00*/  FADD.FTZ R47, R15, R50 ;  /* 0x000000320f2f7221 */ /* 0x000fe20000010000 */
[----:B------:R-:W-:-:S01]  /*3c10*/  FFMA.FTZ R10, R21, UR17, -R72 ;  /* 0x00000011150a7c23 */ /* 0x000fc20008010848 */
[--C-:B------:R-:W-:Y:S01]  /*3c20*/  FFMA.FTZ R21, R26, UR17, -R72.reuse ;  /* 0x000000111a157c23 */ /* 0x100fe20008010848 */
[----:B------:R-:W-:-:S01]  /*3c30*/  FFMA.FTZ R26, R28, UR17, -R72 ;  /* 0x000000111c1a7c23 */ /* 0x000fc20008010848 */
[----:B------:R-:W1:Y:S01]  /*3c40*/  MUFU.EX2 R74, R74 ;  /* 0x0000004a004a7308 */ /* 0x000e620000000800 */
[----:B------:R-:W-:-:S01]  /*3c50*/  FADD.FTZ R80, R24, R47 ;  /* 0x0000002f18507221 */ /* 0x000fc20000010000 */
[--C-:B------:R-:W-:Y:S01]  /*3c60*/  FFMA.FTZ R28, R51, UR17, -R72.reuse ;  /* 0x00000011331c7c23 */ /* 0x100fe20008010848 */
[----:B------:R-:W-:-:S01]  /*3c70*/  FFMA.FTZ R45, R45, UR17, -R72 ;  /* 0x000000112d2d7c23 */ /* 0x000fc20008010848 */
[----:B------:R-:W-:Y:S01]  /*3c80*/  FFMA.FTZ R40, R40, UR17, -R72 ;  /* 0x0000001128287c23 */ /* 0x000fe20008010848 */
[----:B------:R-:W-:-:S01]  /*3c90*/  FADD.FTZ R51, R25, R80 ;  /* 0x0000005019337221 */ /* 0x000fc20000010000 */
[--C-:B------:R-:W-:Y:S01]  /*3ca0*/  FFMA.FTZ R33, R33, UR17, -R72.reuse ;  /* 0x0000001121217c23 */ /* 0x100fe20008010848 */
[----:B------:R-:W-:-:S01]  /*3cb0*/  FFMA.FTZ R42, R42, UR17, -R72 ;  /* 0x000000112a2a7c23 */ /* 0x000fc20008010848 */
[----:B------:R-:W2:Y:S01]  /*3cc0*/  MUFU.EX2 R75, R75 ;  /* 0x0000004b004b7308 */ /* 0x000ea20000000800 */
[----:B0-----:R-:W-:-:S01]  /*3cd0*/  FADD.FTZ R43, R5, R6 ;  /* 0x00000006052b7221 */ /* 0x001fc20000010000 */
[--C-:B------:R-:W-:Y:S01]  /*3ce0*/  FFMA.FTZ R44, R44, UR17, -R72.reuse ;  /* 0x000000112c2c7c23 */ /* 0x100fe20008010848 */
[----:B------:R-:W-:-:S01]  /*3cf0*/  FFMA.FTZ R54, R54, UR17, -R72 ;  /* 0x0000001136367c23 */ /* 0x000fc20008010848 */
[--C-:B------:R-:W-:Y:S01]  /*3d00*/  FFMA.FTZ R60, R60, UR17, -R72.reuse ;  /* 0x000000113c3c7c23 */ /* 0x100fe20008010848 */
[----:B------:R-:W-:-:S01]  /*3d10*/  FFMA.FTZ R76, R76, UR17, -R72 ;  /* 0x000000114c4c7c23 */ /* 0x000fc20008010848 */
[----:B------:R-:W-:Y:S01]  /*3d20*/  FFMA.FTZ R59, R59, UR17, -R72 ;  /* 0x000000113b3b7c23 */ /* 0x000fe20008010848 */
[----:B------:R-:W-:Y:S01]  /*3d30*/  F2FP.SATFINITE.E4M3.F32.PACK_AB_MERGE_C R141, R57, R52, R141 ;  /* 0x00000034398d723e */ /* 0x000fe2000480708d */
[----:B------:R-:W0:Y:S01]  /*3d40*/  MUFU.EX2 R7, R7 ;  /* 0x0000000700077308 */ /* 0x000e220000000800 */
[----:B-1----:R-:W-:-:S01]  /*3d50*/  FADD.FTZ R50, R74, R43 ;  /* 0x0000002b4a327221 */ /* 0x002fc20000010000 */
[----:B------:R-:W-:-:S05]  /*3d60*/  @!P6 VIADD R43, R4, 0x19c40 ;  /* 0x00019c40042be836 */ /* 0x000fca0000000000 */
[----:B------:R-:W-:Y:S01]  /*3d70*/  @!P6 PRMT R43, RZ, 0x654, R43 ;  /* 0x00000654ff2be816 */ /* 0x000fe2000000002b */
[----:B------:R-:W1:Y:S01]  /*3d80*/  MUFU.EX2 R8, R8 ;  /* 0x0000000800087308 */ /* 0x000e620000000800 */
[----:B--2---:R-:W-:-:S01]  /*3d90*/  FADD.FTZ R50, R75, R50 ;  /* 0x000000324b327221 */ /* 0x004fc20000010000 */
[----:B------:R-:W-:Y:S01]  /*3da0*/  F2FP.SATFINITE.E4M3.F32.PACK_AB_MERGE_C R148, R75, R74, RZ ;  /* 0x0000004a4b94723e */ /* 0x000fe200048070ff */
[----:B------:R2:W-:Y:S03]  /*3db0*/  @!P6 SYNCS.ARRIVE.TRANS64.RED.A1T0 RZ, [R43+URZ], RZ ;  /* 0x000000ff2bffe9a7 */ /* 0x0005e6000810043f */
[----:B------:R-:W-:Y:S02]  /*3dc0*/  F2FP.SATFINITE.E4M3.F32.PACK_AB_MERGE_C R148, R6, R5, R148 ;  /* 0x000000050694723e */ /* 0x000fe40004807094 */
[----:B------:R-:W3:Y:S01]  /*3dd0*/  MUFU.EX2 R78, R78 ;  /* 0x0000004e004e7308 */ /* 0x000ee20000000800 */
[----:B0-----:R-:W-:-:S01]  /*3de0*/  FADD.FTZ R47, R7, R50 ;  /* 0x00000032072f7221 */ /* 0x001fc20000010000 */
[----:B------:R-:W-:-:S04]  /*3df0*/  FADD.FTZ R50, R46, R51 ;  /* 0x000000332e327221 */ /* 0x000fc80000010000 */
[----:B------:R-:W-:Y:S02]  /*3e00*/  FADD.FTZ R51, R27, R50 ;  /* 0x000000321b337221 */ /* 0x000fe40000010000 */
[----:B------:R-:W0:Y:S01]  /*3e10*/  MUFU.EX2 R83, R83 ;  /* 0x0000005300537308 */ /* 0x000e220000000800 */
[----:B-1----:R-:W-:-:S01]  /*3e20*/  FADD.FTZ R47, R8, R47 ;  /* 0x0000002f082f7221 */ /* 0x002fc20000010000 */
[----:B------:R-:W-:-:S06]  /*3e30*/  FADD.FTZ R80, R30, R51 ;  /* 0x000000331e507221 */ /* 0x000fcc0000010000 */
[----:B------:R-:W1:Y:S01]  /*3e40*/  MUFU.EX2 R9, R9 ;  /* 0x0000000900097308 */ /* 0x000e620000000800 */
[----:B---3--:R-:W-:-:S01]  /*3e50*/  FADD.FTZ R50, R78, R47 ;  /* 0x0000002f4e327221 */ /* 0x008fc20000010000 */
[----:B------:R-:W-:-:S04]  /*3e60*/  FADD.FTZ R47, R29, R80 ;  /* 0x000000501d2f7221 */ /* 0x000fc80000010000 */
[----:B------:R-:W-:Y:S02]  /*3e70*/  FADD.FTZ R47, R32, R47 ;  /* 0x0000002f202f7221 */ /* 0x000fe40000010000 */
[----:B------:R-:W3:Y:S01]  /*3e80*/  MUFU.EX2 R10, R10 ;  /* 0x0000000a000a7308 */ /* 0x000ee20000000800 */
[----:B0-----:R-:W-:-:S01]  /*3e90*/  FADD.FTZ R50, R83, R50 ;  /* 0x0000003253327221 */ /* 0x001fc20000010000 */
[----:B------:R-:W-:Y:S01]  /*3ea0*/  FADD.FTZ R80, R34, R47 ;  /* 0x0000002f22507221 */ /* 0x000fe20000010000 */
[----:B------:R-:W-:-:S03]  /*3eb0*/  F2FP.SATFINITE.E4M3.F32.PACK_AB_MERGE_C R78, R83, R78, RZ ;  /* 0x0000004e534e723e */ /* 0x000fc600048070ff */
[----:B------:R-:W-:Y:S01]  /*3ec0*/  FADD.FTZ R47, R49, R80 ;  /* 0x00000050312f7221 */ /* 0x000fe20000010000 */
[----:B------:R-:W-:Y:S01]  /*3ed0*/  F2FP.SATFINITE.E4M3.F32.PACK_AB_MERGE_C R150, R8, R7, R78 ;  /* 0x000000070896723e */ /* 0x000fe2000480704e */
[----:B------:R-:W0:Y:S02]  /*3ee0*/  MUFU.EX2 R21, R21 ;  /* 0x0000001500157308 */ /* 0x000e240000000800 */
[----:B------:R-:W-:-:S04]  /*3ef0*/  FADD.FTZ R80, R36, R47 ;  /* 0x0000002f24507221 */ /* 0x000fc80000010000 */
[----:B------:R-:W-:Y:S02]  /*3f00*/  FADD.FTZ R15, R53, R80 ;  /* 0x00000050350f7221 */ /* 0x000fe40000010000 */
[----:B------:R-:W4:Y:S08]  /*3f10*/  MUFU.EX2 R26, R26 ;  /* 0x0000001a001a7308 */ /* 0x000f300000000800 */
[----:B------:R5:W-:Y:S08]  /*3f20*/  MUFU.EX2 R4, R45 ;  /* 0x0000002d00047308 */ /* 0x000bf00000000800 */
[----:B------:R-:W2:Y:S01]  /*3f30*/  MUFU.EX2 R11, R11 ;  /* 0x0000000b000b7308 */ /* 0x000ea20000000800 */
[----:B-----5:R-:W-:-:S01]  /*3f40*/  FFMA.FTZ R45, R37, UR17, -R72 ;  /* 0x00000011252d7c23 */ /* 0x020fc20008010848 */
[----:B------:R-:W-:Y:S01]  /*3f50*/  FFMA.FTZ R37, R39, UR17, -R72 ;  /* 0x0000001127257c23 */ /* 0x000fe20008010848 */
[----:B-1----:R-:W-:-:S01]  /*3f60*/  FADD.FTZ R39, R9, R50 ;  /* 0x0000003209277221 */ /* 0x002fc20000010000 */
[----:B------:R-:W-:-:S03]  /*3f70*/  FFMA.FTZ R72, R77, UR17, -R72 ;  /* 0x000000114d487c23 */ /* 0x000fc60008010848 */
[----:B---3--:R-:W-:Y:S01]  /*3f80*/  FADD.FTZ R50, R10, R39 ;  /* 0x000000270a327221 */ /* 0x008fe20000010000 */
[----:B------:R-:W1:Y:S03]  /*3f90*/  MUFU.EX2 R12, R12 ;  /* 0x0000000c000c7308 */ /* 0x000e660000000800 */
[----:B0-----:R-:W-:-:S04]  /*3fa0*/  FADD.FTZ R39, R21, R50 ;  /* 0x0000003215277221 */ /* 0x001fc80000010000 */
[----:B----4-:R-:W-:Y:S01]  /*3fb0*/  FADD.FTZ R50, R26, R39 ;  /* 0x000000271a327221 */ /* 0x010fe20000010000 */
[----:B------:R-:W0:Y:S03]  /*3fc0*/  MUFU.EX2 R28, R28 ;  /* 0x0000001c001c7308 */ /* 0x000e260000000800 */
[----:B--2---:R-:W-:-:S01]  /*3fd0*/  FADD.FTZ R39, R11, R50 ;  /* 0x000000320b277221 */ /* 0x004fc20000010000 */
[----:B------:R-:W-:-:S04]  /*3fe0*/  FADD.FTZ R50, R48, R15 ;  /* 0x0000000f30327221 */ /* 0x000fc80000010000 */
[----:B------:R-:W2:Y:S01]  /*3ff0*/  MUFU.EX2 R35, R35 ;  /* 0x0000002300237308 */ /* 0x000ea20000000800 */
[----:B-1----:R-:W-:-:S01]  /*4000*/  FADD.FTZ R39, R12, R39 ;  /* 0x000000270c277221 */ /* 0x002fc20000010000 */
[----:B------:R-:W-:-:S04]  /*4010*/  FADD.FTZ R55, R55, R50 ;  /* 0x0000003237377221 */ /* 0x000fc80000010000 */
[----:B------:R-:W-:Y:S02]  /*4020*/  FADD.FTZ R34, R52, R55 ;  /* 0x0000003734227221 */ /* 0x000fe40000010000 */
[----:B------:R-:W1:Y:S01]  /*4030*/  MUFU.EX2 R20, R20 ;  /* 0x0000001400147308 */ /* 0x000e620000000800 */
[----:B0-----:R-:W-:-:S01]  /*4040*/  FADD.FTZ R30, R28, R39 ;  /* 0x000000271c1e7221 */ /* 0x001fc20000010000 */
[----:B------:R-:W-:Y:S01]  /*4050*/  F2FP.SATFINITE.E4M3.F32.PACK_AB_MERGE_C R39, R26, R21, RZ ;  /* 0x000000151a27723e */ /* 0x000fe200048070ff */
[----:B------:R-:W-:-:S03]  /*4060*/  FADD.FTZ R27, R57, R34 ;  /* 0x00000022391b7221 */ /* 0x000fc60000010000 */
[----:B------:R-:W-:Y:S01]  /*4070*/  F2FP.SATFINITE.E4M3.F32.PACK_AB_MERGE_C R136, R10, R9, R39 ;  /* 0x000000090a88723e */ /* 0x000fe20004807027 */
[----:B------:R-:W-:-:S01]  /*4080*/  FADD.FTZ R26, R62, R27 ;  /* 0x0000001b3e1a7221 */ /* 0x000fc20000010000 */
[----:B------:R-:W0:Y:S01]  /*4090*/  MUFU.EX2 R31, R31 ;  /* 0x0000001f001f7308 */ /* 0x000e220000000800 */
[----:B--2---:R-:W-:-:S01]  /*40a0*/  FADD.FTZ R15, R35, R30 ;  /* 0x0000001e230f7221 */ /* 0x004fc20000010000 */
[----:B------:R-:W-:Y:S01]  /*40b0*/  F2FP.SATFINITE.E4M3.F32.PACK_AB_MERGE_C R28, R35, R28, RZ ;  /* 0x0000001c231c723e */ /* 0x000fe200048070ff */
[----:B------:R-:W-:-:S03]  /*40c0*/  FADD.FTZ R79, R79, R26 ;  /* 0x0000001a4f4f7221 */ /* 0x000fc60000010000 */
[----:B------:R-:W-:Y:S01]  /*40d0*/  F2FP.SATFINITE.E4M3.F32.PACK_AB_MERGE_C R138, R12, R11, R28 ;  /* 0x0000000b0c8a723e */ /* 0x000fe2000480701c */
[----:B------:R-:W-:-:S01]  /*40e0*/  FADD.FTZ R26, R58, R79 ;  /* 0x0000004f3a1a7221 */ /* 0x000fc20000010000 */
[----:B------:R-:W2:Y:S01]  /*40f0*/  MUFU.EX2 R38, R38 ;  /* 0x0000002600267308 */ /* 0x000ea20000000800 */
[----:B-1----:R-:W-:-:S07]  /*4100*/  FADD.FTZ R30, R20, R15 ;  /* 0x0000000f141e7221 */ /* 0x002fce0000010000 */
[----:B------:R-:W1:Y:S01]  /*4110*/  MUFU.EX2 R41, R41 ;  /* 0x0000002900297308 */ /* 0x000e620000000800 */
[----:B0-----:R-:W-:-:S07]  /*4120*/  FADD.FTZ R21, R31, R30 ;  /* 0x0000001e1f157221 */ /* 0x001fce0000010000 */
[----:B------:R-:W0:Y:S01]  /*4130*/  MUFU.EX2 R43, R40 ;  /* 0x00000028002b7308 */ /* 0x000e220000000800 */
[----:B--2---:R-:W-:-:S01]  /*4140*/  FADD.FTZ R14, R38, R21 ;  /* 0x00000015260e7221 */ /* 0x004fc20000010000 */
[----:B------:R-:W-:-:S04]  /*4150*/  FADD.FTZ R21, R63, R26 ;  /* 0x0000001a3f157221 */ /* 0x000fc80000010000 */
[----:B------:R-:W-:Y:S02]  /*4160*/  FADD.FTZ R26, R56, R21 ;  /* 0x00000015381a7221 */ /* 0x000fe40000010000 */
[----:B------:R-:W2:Y:S01]  /*4170*/  MUFU.EX2 R33, R33 ;  /* 0x0000002100217308 */ /* 0x000ea20000000800 */
[C---:B-1----:R-:W-:Y:S01]  /*4180*/  F2FP.SATFINITE.E4M3.F32.PACK_AB_MERGE_C R38, R41.reuse, R38, RZ ;  /* 0x000000262926723e */ /* 0x042fe200048070ff */
[----:B------:R-:W-:-:S03]  /*4190*/  FADD.FTZ R41, R41, R14 ;  /* 0x0000000e29297221 */ /* 0x000fc60000010000 */
[----:B------:R-:W-:Y:S01]  /*41a0*/  F2FP.SATFINITE.E4M3.F32.PACK_AB_MERGE_C R140, R31, R20, R38 ;  /* 0x000000141f8c723e */ /* 0x000fe20004807026 */
[----:B------:R-:W-:-:S02]  /*41b0*/  FADD.FTZ R14, R4, R41 ;  /* 0x00000029040e7221 */ /* 0x000fc40000010000 */
[----:B------:R-:W1:Y:S02]  /*41c0*/  MUFU.EX2 R81, R82 ;  /* 0x0000005200517308 */ /* 0x000e640000000800 */
[----:B0-----:R-:W-:-:S06]  /*41d0*/  FADD.FTZ R14, R43, R14 ;  /* 0x0000000e2b0e7221 */ /* 0x001fcc0000010000 */
[----:B------:R-:W0:Y:S01]  /*41e0*/  MUFU.EX2 R40, R45 ;  /* 0x0000002d00287308 */ /* 0x000e220000000800 */
[----:B--2---:R-:W-:-:S07]  /*41f0*/  FADD.FTZ R21, R33, R14 ;  /* 0x0000000e21157221 */ /* 0x004fce0000010000 */
[----:B------:R-:W-:Y:S01]  /*4200*/  MUFU.EX2 R64, R64 ;  /* 0x0000004000407308 */ /* 0x000fe20000000800 */
[C---:B-1----:R-:W-:Y:S01]  /*4210*/  F2FP.SATFINITE.E4M3.F32.PACK_AB_MERGE_C R143, R81.reuse, R56, RZ ;  /* 0x00000038518f723e */ /* 0x042fe200048070ff */
[----:B------:R-:W-:-:S03]  /*4220*/  FADD.FTZ R81, R81, R26 ;  /* 0x0000001a51517221 */ /* 0x000fc60000010000 */
[----:B------:R-:W-:-:S03]  /*4230*/  F2FP.SATFINITE.E4M3.F32.PACK_AB_MERGE_C R143, R63, R58, R143 ;  /* 0x0000003a3f8f723e */ /* 0x000fc6000480708f */
[----:B------:R-:W1:Y:S01]  /*4240*/  MUFU.EX2 R69, R69 ;  /* 0x0000004500457308 */ /* 0x000e620000000800 */
[C---:B0-----:R-:W-:Y:S01]  /*4250*/  F2FP.SATFINITE.E4M3.F32.PACK_AB_MERGE_C R33, R40.reuse, R33, RZ ;  /* 0x000000212821723e */ /* 0x041fe200048070ff */
[----:B------:R-:W-:-:S03]  /*4260*/  FADD.FTZ R40, R40, R21 ;  /* 0x0000001528287221 */ /* 0x000fc60000010000 */
[----:B------:R-:W-:-:S03]  /*4270*/  F2FP.SATFINITE.E4M3.F32.PACK_AB_MERGE_C R142, R43, R4, R33 ;  /* 0x000000042b8e723e */ /* 0x000fc60004807021 */
[----:B------:R-:W0:Y:S08]  /*4280*/  MUFU.EX2 R66, R66 ;  /* 0x0000004200427308 */ /* 0x000e300000000800 */
[----:B------:R-:W2:Y:S01]  /*4290*/  MUFU.EX2 R37, R37 ;  /* 0x0000002500257308 */ /* 0x000ea20000000800 */
[----:B-1----:R-:W-:-:S07]  /*42a0*/  F2FP.SATFINITE.E4M3.F32.PACK_AB_MERGE_C R145, R69, R64, RZ ;  /* 0x000000404591723e */ /* 0x002fce00048070ff */
[----:B------:R-:W1:Y:S01]  /*42b0*/  MUFU.EX2 R65, R65 ;  /* 0x0000004100417308 */ /* 0x000e620000000800 */
[----:B0-----:R-:W-:-:S07]  /*42c0*/  FADD.FTZ R14, R66, R81 ;  /* 0x00000051420e7221 */ /* 0x001fce0000010000 */
[----:B------:R-:W0:Y:S01]  /*42d0*/  MUFU.EX2 R24, R42 ;  /* 0x0000002a00187308 */ /* 0x000e220000000800 */
[----:B--2---:R-:W-:-:S07]  /*42e0*/  FADD.FTZ R21, R37, R40 ;  /* 0x0000002825157221 */ /* 0x004fce0000010000 */
[----:B------:R-:W2:Y:S01]  /*42f0*/  MUFU.EX2 R44, R44 ;  /* 0x0000002c002c7308 */ /* 0x000ea20000000800 */
[C---:B-1----:R-:W-:Y:S01]  /*4300*/  F2FP.SATFINITE.E4M3.F32.PACK_AB_MERGE_C R145, R65.reuse, R66, R145 ;  /* 0x000000424191723e */ /* 0x042fe20004807091 */
[----:B------:R-:W-:-:S04]  /*4310*/  FADD.FTZ R65, R65, R14 ;  /* 0x0000000e41417221 */ /* 0x000fc80000010000 */
[----:B------:R-:W-:Y:S02]  /*4320*/  FADD.FTZ R64, R64, R65 ;  /* 0x0000004140407221 */ /* 0x000fe40000010000 */
[----:B------:R-:W1:Y:S01]  /*4330*/  MUFU.EX2 R15, R54 ;  /* 0x00000036000f7308 */ /* 0x000e620000000800 */
[----:B0-----:R-:W-:-:S01]  /*4340*/  FADD.FTZ R21, R24, R21 ;  /* 0x0000001518157221 */ /* 0x001fc20000010000 */
[----:B------:R-:W-:-:S06]  /*4350*/  FADD.FTZ R69, R69, R64 ;  /* 0x0000004045457221 */ /* 0x000fcc0000010000 */
[----:B------:R-:W-:Y:S01]  /*4360*/  MUFU.EX2 R70, R70 ;  /* 0x0000004600467308 */ /* 0x000fe20000000800 */
[----:B--2---:R-:W-:-:S07]  /*4370*/  FADD.FTZ R6, R44, R21 ;  /* 0x000000152c067221 */ /* 0x004fce0000010000 */
[----:B------:R-:W0:Y:S01]  /*4380*/  MUFU.EX2 R73, R73 ;  /* 0x0000004900497308 */ /* 0x000e220000000800 */
[C---:B-1----:R-:W-:Y:S01]  /*4390*/  F2FP.SATFINITE.E4M3.F32.PACK_AB_MERGE_C R44, R15.reuse, R44, RZ ;  /* 0x0000002c0f2c723e */ /* 0x042fe200048070ff */
[----:B------:R-:W-:-:S03]  /*43a0*/  FADD.FTZ R15, R15, R6 ;  /* 0x000000060f0f7221 */ /* 0x000fc60000010000 */
[----:B------:R-:W-:-:S03]  /*43b0*/  F2FP.SATFINITE.E4M3.F32.PACK_AB_MERGE_C R144, R24, R37, R44 ;  /* 0x000000251890723e */ /* 0x000fc6000480702c */
[----:B------:R-:W1:Y:S08]  /*43c0*/  MUFU.EX2 R68, R68 ;  /* 0x0000004400447308 */ /* 0x000e700000000800 */
[----:B------:R-:W2:Y:S01]  /*43d0*/  MUFU.EX2 R60, R60 ;  /* 0x0000003c003c7308 */ /* 0x000ea20000000800 */
[----:B0-----:R-:W-:-:S07]  /*43e0*/  F2FP.SATFINITE.E4M3.F32.PACK_AB_MERGE_C R5, R73, R70, RZ ;  /* 0x000000464905723e */ /* 0x001fce00048070ff */
[----:B------:R-:W0:Y:S01]  /*43f0*/  MUFU.EX2 R71, R71 ;  /* 0x0000004700477308 */ /* 0x000e220000000800 */
[----:B-1----:R-:W-:-:S07]  /*4400*/  FADD.FTZ R8, R68, R69 ;  /* 0x0000004544087221 */ /* 0x002fce0000010000 */
[----:B------:R-:W1:Y:S01]  /*4410*/  MUFU.EX2 R13, R76 ;  /* 0x0000004c000d7308 */ /* 0x000e620000000800 */
[----:B--2---:R-:W-:-:S07]  /*4420*/  FADD.FTZ R6, R60, R15 ;  /* 0x0000000f3c067221 */ /* 0x004fce0000010000 */
[----:B------:R-:W2:Y:S01]  /*4430*/  MUFU.EX2 R59, R59 ;  /* 0x0000003b003b7308 */ /* 0x000ea20000000800 */
[C---:B0-----:R-:W-:Y:S01]  /*4440*/  F2FP.SATFINITE.E4M3.F32.PACK_AB_MERGE_C R147, R71.reuse, R68, R5 ;  /* 0x000000444793723e */ /* 0x041fe20004807005 */
[----:B------:R-:W-:-:S04]  /*4450*/  FADD.FTZ R71, R71, R8 ;  /* 0x0000000847477221 */ /* 0x000fc80000010000 */
[----:B------:R-:W-:Y:S02]  /*4460*/  FADD.FTZ R4, R70, R71 ;  /* 0x0000004746047221 */ /* 0x000fe40000010000 */
[----:B------:R-:W0:Y:S01]  /*4470*/  MUFU.EX2 R72, R72 ;  /* 0x0000004800487308 */ /* 0x000e220000000800 */
[----:B-1----:R-:W-:-:S01]  /*4480*/  FADD.FTZ R6, R13, R6 ;  /* 0x000000060d067221 */ /* 0x002fc20000010000 */
[----:B------:R-:W-:-:S03]  /*4490*/  FADD.FTZ R4, R73, R4 ;  /* 0x0000000449047221 */ /* 0x000fc60000010000 */
[----:B--2---:R-:W-:Y:S01]  /*44a0*/  FADD.FTZ R5, R59, R6 ;  /* 0x000000063b057221 */ /* 0x004fe20000010000 */
[----:B0-----:R-:W-:-:S03]  /*44b0*/  F2FP.SATFINITE.E4M3.F32.PACK_AB_MERGE_C R7, R72, R59, RZ ;  /* 0x0000003b4807723e */ /* 0x001fc600048070ff */
[----:B------:R-:W-:Y:S01]  /*44c0*/  FADD.FTZ R5, R72, R5 ;  /* 0x0000000548057221 */ /* 0x000fe20000010000 */
[----:B------:R-:W-:Y:S01]  /*44d0*/  F2FP.SATFINITE.E4M3.F32.PACK_AB_MERGE_C R146, R13, R60, R7 ;  /* 0x0000003c0d92723e */ /* 0x000fe20004807007 */
        /* <DEDUP_REMOVED lines=27> */
[----:B------:R-:W-:Y:S01]  /*4690*/  UMOV UR19, UR36 ;  /* 0x0000002400137c82 */ /* 0x000fe20008000000 */
[----:B------:R-:W-:Y:S01]  /*46a0*/  UMOV UR20, UR37 ;  /* 0x0000002500147c82 */ /* 0x000fe20008000000 */
[----:B------:R-:W-:-:S05]  /*46b0*/  ULDC UR17, c[0x0][0x988] ;  /* 0x0002620000117ab9 */ /* 0x000fca0000000800 */
.L_x_155:
[----:B------:R-:W-:-:S04]  /*46c0*/  UISETP.NE.AND UP0, UPT, UR20, 0x1, UPT ;  /* 0x000000011400788c */ /* 0x000fc8000bf05270 */
[----:B------:R-:W-:-:S04]  /*46d0*/  USEL UR36, URZ, 0x1, UP0 ;  /* 0x000000013f247887 */ /* 0x000fc80008000000 */
[----:B------:R-:W-:Y:S01]  /*46e0*/  ULOP3.LUT UR36, UR19, UR36, URZ, 0x3c, !UPT ;  /* 0x0000002413247292 */ /* 0x000fe2000f8e3c3f */
[----:B------:R-:W-:Y:S11]  /*46f0*/  @!P0 BRA `(.L_x_146) ;  /* 0x0000000000048947 */ /* 0x000ff60003800000 */
[----:B------:R-:W-:Y:S01]  /*4700*/  BPT.TRAP 0x1 ;  /* 0x000000040000795c */ /* 0x000fe20000300000 */
.L_x_146:
[----:B------:R-:W0:Y:S01]  /*4710*/  S2UR UR6, SR_CgaCtaId ;  /* 0x00000000000679c3 */ /* 0x000e220000008800 */
[----:B------:R-:W-:Y:S01]  /*4720*/  UIADD3 UR37, UR20, 0x1, URZ ;  /* 0x0000000114257890 */ /* 0x000fe2000fffe03f */
[----:B------:R-:W-:Y:S01]  /*4730*/  MOV R2, 0x400 ;  /* 0x0000040000027802 */ /* 0x000fe20000000f00 */
[----:B------:R-:W-:Y:S02]  /*4740*/  IMAD.U32 R9, RZ, RZ, UR36 ;  /* 0x00000024ff097e24 */ /* 0x000fe4000f8e00ff */
[----:B------:R-:W-:-:S03]  /*4750*/  UISETP.NE.AND UP0, UPT, UR37, 0x2, UPT ;  /* 0x000000022500788c */ /* 0x000fc6000bf05270 */
[----:B------:R-:W-:Y:S01]  /*4760*/  SHF.L.U32 R9, R9, 0x1f, RZ ;  /* 0x0000001f09097819 */ /* 0x000fe200000006ff */
[----:B------:R-:W-:-:S06]  /*4770*/  USEL UR37, UR37, URZ, UP0 ;  /* 0x0000003f25257287 */ /* 0x000fcc0008000000 */
[----:B------:R-:W-:Y:S02]  /*4780*/  IMAD.U32 R11, RZ, RZ, UR37 ;  /* 0x00000025ff0b7e24 */ /* 0x000fe4000f8e00ff */
[----:B0-----:R-:W-:-:S05]  /*4790*/  IMAD.U32 R3, RZ, RZ, UR6 ;  /* 0x00000006ff037e24 */ /* 0x001fca000f8e00ff */
[----:B------:R-:W-:-:S05]  /*47a0*/  LEA R2, R3, R2, 0x18 ;  /* 0x0000000203027211 */ /* 0x000fca00078ec0ff */
[----:B------:R-:W-:-:S04]  /*47b0*/  IMAD R8, R11, 0x8, R2 ;  /* 0x000000080b087824 */ /* 0x000fc800078e0202 */
[----:B------:R0:W1:Y:S01]  /*47c0*/  SYNCS.PHASECHK.TRANS64.TRYWAIT P1, [R8+URZ+0x19c30], R9 ;  /* 0x019c3009080075a7 */ /* 0x000062000802017f */
[----:B------:R-:W-:Y:S05]  /*47d0*/  @!P0 BRA `(.L_x_147) ;  /* 0x0000000000048947 */ /* 0x000fea0003800000 */
[----:B------:R-:W-:Y:S01]  /*47e0*/  BPT.TRAP 0x1 ;  /* 0x000000040000795c */ /* 0x000fe20000300000 */
.L_x_147:
[----:B-1----:R-:W-:Y:S05]  /*47f0*/  @P1 BRA `(.L_x_148) ;  /* 0x0000000000081947 */ /* 0x002fea0003800000 */
[----:B------:R-:W1:Y:S02]  /*4800*/  SYNCS.PHASECHK.TRANS64.TRYWAIT P1, [R8+URZ+0x19c30], R9 ;  /* 0x019c3009080075a7 */ /* 0x000e64000802017f */
[----:B-1----:R-:W-:Y:S05]  /*4810*/  @!P1 BRA `(.L_x_149) ;  /* 0x000000b800089947 */ /* 0x002fea0003800000 */
.L_x_148:
[----:B------:R-:W-:Y:S01]  /*4820*/  UIMAD UR14, UR37, 0x300, UR16 ;  /* 0x00000300250e78a4 */ /* 0x000fe2000f8e0210 */
[----:B------:R-:W-:Y:S01]  /*4830*/  WARPGROUP.ARRIVE ;  /* 0x00000000000079c5 */ /* 0x000fe20000000000 */
[----:B------:R-:W-:Y:S01]  /*4840*/  UMOV UR15, 0xc0000010 ;  /* 0xc0000010000f7882 */ /* 0x000fe20000000000 */
[----:B------:R-:W-:Y:S01]  /*4850*/  UMOV UR7, 0xc0000010 ;  /* 0xc000001000077882 */ /* 0x000fe20000000000 */
[----:B------:R-:W-:Y:S02]  /*4860*/  UIADD3 UR6, UR14, 0x100, URZ ;  /* 0x000001000e067890 */ /* 0x000fe4000fffe03f */
[----:B------:R-:W-:Y:S01]  /*4870*/  UIADD3 UR10, UR14, 0x200, URZ ;  /* 0x000002000e0a7890 */ /* 0x000fe2000fffe03f */
[----:B------:R-:W-:Y:S02]  /*4880*/  UMOV UR11, 0xc0000010 ;  /* 0xc0000010000b7882 */ /* 0x000fe40000000000 */
[----:B------:R-:W-:Y:S03]  /*4890*/  QGMMA.64x128x32.F32.E4M3.E4M3 R24, gdesc[UR12], RZ, !UPT, gsb0 ;  /* 0x01e000000c1879f3 */ /* 0x000fe6000c0008ff */
[----:B------:R-:W-:-:S02]  /*48a0*/  WARPGROUP.DEPBAR.LE gsb0, 0x0 ;  /* 0x00008000000079c5 */ /* 0x000fc40000010000 */
        /* <DEDUP_REMOVED lines=8> */
.L_x_150:
[----:B------:R-:W-:Y:S01]  /*4930*/  R2UR UR11, R2 ;  /* 0x00000000020b72ca */ /* 0x000fe200000e0000 */
[----:B01----:R-:W-:-:S05]  /*4940*/  IMAD.U32 R9, RZ, RZ, UR19 ;  /* 0x00000013ff097e24 */ /* 0x003fca000f8e00ff */
[----:B------:R-:W-:-:S07]  /*4950*/  SHF.L.U32 R9, R9, 0x1f, RZ ;  /* 0x0000001f09097819 */ /* 0x000fce00000006ff */
[----:B------:R-:W-:-:S09]  /*4960*/  ULEA UR11, UR20, UR11, 0x3 ;  /* 0x0000000b140b7291 */ /* 0x000fd2000f8e183f */
[----:B------:R0:W1:Y:S01]  /*4970*/  SYNCS.PHASECHK.TRANS64.TRYWAIT P1, [UR11+0x19c50], R9 ;  /* 0x019c5009ff0075a7 */ /* 0x000062000802014b */
[----:B------:R-:W-:Y:S05]  /*4980*/  @!P0 BRA `(.L_x_151) ;  /* 0x0000000000048947 */ /* 0x000fea0003800000 */
[----:B------:R-:W-:Y:S01]  /*4990*/  BPT.TRAP 0x1 ;  /* 0x000000040000795c */ /* 0x000fe20000300000 */
.L_x_151:
[----:B-1----:R-:W-:Y:S05]  /*49a0*/  @P1 BRA `(.L_x_152) ;  /* 0x0000000000081947 */ /* 0x002fea0003800000 */
[----:B------:R-:W1:Y:S02]  /*49b0*/  SYNCS.PHASECHK.TRANS64.TRYWAIT P1, [UR11+0x19c50], R9 ;  /* 0x019c5009ff0075a7 */ /* 0x000e64000802014b */
[----:B-1----:R-:W-:Y:S05]  /*49c0*/  @!P1 BRA `(.L_x_153) ;  /* 0x000000b400b09947 */ /* 0x002fea0003800000 */
.L_x_152:
[----:B------:R-:W-:Y:S01]  /*49d0*/  R2UR UR6, R2 ;  /* 0x00000000020672ca */ /* 0x000fe200000e0000 */
[C---:B01----:R-:W-:Y:S01]  /*49e0*/  FMUL.FTZ R9, R0.reuse, R24 ;  /* 0x0000001800097220 */ /* 0x043fe20000410000 */
[C---:B------:R-:W-:Y:S01]  /*49f0*/  FMUL.FTZ R11, R0.reuse, R26 ;  /* 0x0000001a000b7220 */ /* 0x040fe20000410000 */
[C---:B------:R-:W-:Y:S01]  /*4a00*/  FMUL.FTZ R10, R0.reuse, R25 ;  /* 0x00000019000a7220 */ /* 0x040fe20000410000 */
[C---:B------:R-:W-:Y:S01]  /*4a10*/  FMUL.FTZ R12, R0.reuse, R27 ;  /* 0x0000001b000c7220 */ /* 0x040fe20000410000 */
[----:B------:R-:W-:Y:S01]  /*4a20*/  WARPGROUP.ARRIVE ;  /* 0x00000000000079c5 */ /* 0x000fe20000000000 */
[C---:B------:R-:W-:Y:S01]  /*4a30*/  FMUL.FTZ R13, R0.reuse, R28 ;  /* 0x0000001c000d7220 */ /* 0x040fe20000410000 */
[----:B------:R-:W0:Y:S01]  /*4a40*/  MUFU.TANH R9, R9 ;  /* 0x0000000900097308 */ /* 0x000e220000002400 */
[C---:B------:R-:W-:Y:S01]  /*4a50*/  FMUL.FTZ R15, R0.reuse, R30 ;  /* 0x0000001e000f7220 */ /* 0x040fe20000410000 */
[----:B------:R-:W-:Y:S01]  /*4a60*/  UMOV UR7, 0x40000040 ;  /* 0x4000004000077882 */ /* 0x000fe20000000000 */
[C---:B------:R-:W-:Y:S01]  /*4a70*/  FMUL.FTZ R14, R0.reuse, R29 ;  /* 0x0000001d000e7220 */ /* 0x040fe20000410000 */
[C---:B------:R-:W-:Y:S01]  /*4a80*/  FMUL.FTZ R20, R0.reuse, R31 ;  /* 0x0000001f00147220 */ /* 0x040fe20000410000 */
[C---:B------:R-:W-:Y:S01]  /*4a90*/  FMUL.FTZ R21, R0.reuse, R32 ;  /* 0x0000002000157220 */ /* 0x040fe20000410000 */
[----:B------:R-:W-:Y:S01]  /*4aa0*/  UIADD3 UR6, UR6, 0x3000, URZ ;  /* 0x0000300006067890 */ /* 0x000fe2000fffe03f */
[C---:B------:R-:W-:Y:S01]  /*4ab0*/  FMUL.FTZ R25, R0.reuse, R34 ;  /* 0x0000002200197220 */ /* 0x040fe20000410000 */
[----:B------:R-:W1:Y:S01]  /*4ac0*/  MUFU.TANH R11, R11 ;  /* 0x0000000b000b7308 */ /* 0x000e620000002400 */
[C---:B------:R-:W-:Y:S01]  /*4ad0*/  FMUL.FTZ R31, R0.reuse, R40 ;  /* 0x00000028001f7220 */ /* 0x040fe20000410000 */
[----:B------:R-:W-:Y:S01]  /*4ae0*/  USHF.R.U32.HI UR6, URZ, 0x4, UR6 ;  /* 0x000000043f067899 */ /* 0x000fe20008011606 */
[C---:B------:R-:W-:Y:S01]  /*4af0*/  FMUL.FTZ R24, R0.reuse, R33 ;  /* 0x0000002100187220 */ /* 0x040fe20000410000 */
[C---:B------:R-:W-:Y:S01]  /*4b00*/  FMUL.FTZ R26, R0.reuse, R35 ;  /* 0x00000023001a7220 */ /* 0x040fe20000410000 */
[C---:B------:R-:W-:Y:S01]  /*4b10*/  FMUL.FTZ R34, R0.reuse, R43 ;  /* 0x0000002b00227220 */ /* 0x040fe20000410000 */
[----:B------:R-:W-:Y:S01]  /*4b20*/  ULOP3.LUT UR6, UR6, 0x3fff, URZ, 0xc0, !UPT ;  /* 0x00003fff06067892 */ /* 0x000fe2000f8ec03f */
[C---:B------:R-:W-:Y:S01]  /*4b30*/  FMUL.FTZ R40, R0.reuse, R49 ;  /* 0x0000003100287220 */ /* 0x040fe20000410000 */
[----:B------:R-:W2:Y:S01]  /*4b40*/  MUFU.TANH R10, R10 ;  /* 0x0000000a000a7308 */ /* 0x000ea20000002400 */
[C---:B------:R-:W-:Y:S01]  /*4b50*/  FMUL.FTZ R43, R0.reuse, R52 ;  /* 0x00000034002b7220 */ /* 0x040fe20000410000 */
[----:B------:R-:W-:Y:S01]  /*4b60*/  ULOP3.LUT UR6, UR6, 0x10000, URZ, 0xfc, !UPT ;  /* 0x0001000006067892 */ /* 0x000fe2000f8efc3f */
[C---:B------:R-:W-:Y:S01]  /*4b70*/  FMUL.FTZ R49, R0.reuse, R58 ;  /* 0x0000003a00317220 */ /* 0x040fe20000410000 */
[C---:B------:R-:W-:Y:S01]  /*4b80*/  FMUL.FTZ R52, R0.reuse, R61 ;  /* 0x0000003d00347220 */ /* 0x040fe20000410000 */
[C---:B------:R-:W-:Y:S01]  /*4b90*/  FMUL.FTZ R58, R0.reuse, R67 ;  /* 0x00000043003a7220 */ /* 0x040fe20000410000 */
[----:B------:R-:W-:Y:S01]  /*4ba0*/  UIMAD UR10, UR20, 0x300, UR6 ;  /* 0x00000300140a78a4 */ /* 0x000fe2000f8e0206 */
[----:B0-----:R-:W-:Y:S01]  /*4bb0*/  FMNMX.FTZ R67, R9, R7, !PT ;  /* 0x0000000709437209 */ /* 0x001fe20007810000 */
[----:B------:R-:W0:Y:S01]  /*4bc0*/  MUFU.TANH R12, R12 ;  /* 0x0000000c000c7308 */ /* 0x000e220000002400 */
[----:B-1----:R-:W-:Y:S01]  /*4bd0*/  FMNMX.FTZ R61, R11, R6, !PT ;  /* 0x000000060b3d7209 */ /* 0x002fe20007810000 */
[C---:B------:R-:W-:Y:S01]  /*4be0*/  FMUL.FTZ R27, R0.reuse, R36 ;  /* 0x00000024001b7220 */ /* 0x040fe20000410000 */
[C---:B------:R-:W-:Y:S01]  /*4bf0*/  FMUL.FTZ R29, R0.reuse, R38 ;  /* 0x00000026001d7220 */ /* 0x040fe20000410000 */
[C---:B------:R-:W-:Y:S01]  /*4c00*/  FMUL.FTZ R28, R0.reuse, R37 ;  /* 0x00000025001c7220 */ /* 0x040fe20000410000 */
[----:B------:R-:W-:Y:S01]  /*4c10*/  UMOV UR6, UR10 ;  /* 0x0000000a00067c82 */ /* 0x000fe20008000000 */
[----:B------:R-:W-:Y:S01]  /*4c20*/  FMUL.FTZ R30, R0, R39 ;  /* 0x00000027001e7220 */ /* 0x000fe20000410000 */
[----:B------:R-:W-:Y:S01]  /*4c30*/  QGMMA.64x96x32.F32.E4M3.E4M3 R88, R148, gdesc[UR4], R88, gsb0 ;  /* 0x0160000494587df3 */ /* 0x000fe20008000858 */
[----:B------:R-:W1:Y:S01]  /*4c40*/  MUFU.TANH R13, R13 ;  /* 0x0000000d000d7308 */ /* 0x000e620000002400 */
        /* <DEDUP_REMOVED lines=8> */
[----:B0-----:R-:W-:Y:S01]  /*4cd0*/  FMNMX.FTZ R61, R12, R61, !PT ;  /* 0x0000003d0c3d7209 */ /* 0x001fe20007810000 */
[C---:B------:R-:W-:Y:S01]  /*4ce0*/  FMUL.FTZ R39, R0.reuse, R48 ;  /* 0x0000003000277220 */ /* 0x040fe20000410000 */
[C---:B------:R-:W-:Y:S01]  /*4cf0*/  FMUL.FTZ R41, R0.reuse, R50 ;  /* 0x0000003200297220 */ /* 0x040fe20000410000 */
[C---:B------:R-:W-:Y:S01]  /*4d00*/  FMUL.FTZ R42, R0.reuse, R51 ;  /* 0x00000033002a7220 */ /* 0x040fe20000410000 */
[C---:B------:R-:W-:Y:S01]  /*4d10*/  FMUL.FTZ R45, R0.reuse, R54 ;  /* 0x00000036002d7220 */ /* 0x040fe20000410000 */
[C---:B------:R-:W-:Y:S01]  /*4d20*/  FMUL.FTZ R44, R0.reuse, R53 ;  /* 0x00000035002c7220 */ /* 0x040fe20000410000 */
[C---:B------:R-:W-:Y:S01]  /*4d30*/  FMUL.FTZ R46, R0.reuse, R55 ;  /* 0x00000037002e7220 */ /* 0x040fe20000410000 */
[----:B------:R-:W0:Y:S01]  /*4d40*/  MUFU.TANH R14, R14 ;  /* 0x0000000e000e7308 */ /* 0x000e220000002400 */
[----:B-1----:R-:W-:Y:S01]  /*4d50*/  FMNMX.FTZ R67, R13, R67, !PT ;  /* 0x000000430d437209 */ /* 0x002fe20007810000 */
[C---:B------:R-:W-:Y:S01]  /*4d60*/  FMUL.FTZ R47, R0.reuse, R56 ;  /* 0x00000038002f7220 */ /* 0x040fe20000410000 */
[C---:B------:R-:W-:Y:S01]  /*4d70*/  FMUL.FTZ R48, R0.reuse, R57 ;  /* 0x0000003900307220 */ /* 0x040fe20000410000 */
[C---:B------:R-:W-:Y:S01]  /*4d80*/  FMUL.FTZ R50, R0.reuse, R59 ;  /* 0x0000003b00327220 */ /* 0x040fe20000410000 */
[C---:B------:R-:W-:Y:S01]  /*4d90*/  FMUL.FTZ R51, R0.reuse, R60 ;  /* 0x0000003c00337220 */ /* 0x040fe20000410000 */
[C---:B------:R-:W-:Y:S01]  /*4da0*/  FMUL.FTZ R53, R0.reuse, R62 ;  /* 0x0000003e00357220 */ /* 0x040fe20000410000 */
[C---:B------:R-:W-:Y:S01]  /*4db0*/  FMUL.FTZ R54, R0.reuse, R63 ;  /* 0x0000003f00367220 */ /* 0x040fe20000410000 */
        /* <DEDUP_REMOVED lines=11> */
[----:B------:R-:W-:Y:S01]  /*4e70*/  UIADD3 UR6, UR10, 0x2, URZ ;  /* 0x000000020a067890 */ /* 0x000fe2000fffe03f */
[C---:B------:R-:W-:Y:S01]  /*4e80*/  FMUL.FTZ R64, R0.reuse, R72 ;  /* 0x0000004800407220 */ /* 0x040fe20000410000 */
[C---:B------:R-:W-:Y:S01]  /*4e90*/  FMUL.FTZ R66, R0.reuse, R74 ;  /* 0x0000004a00427220 */ /* 0x040fe20000410000 */
[----:B------:R-:W-:Y:S01]  /*4ea0*/  UMOV UR7, 0x40000040 ;  /* 0x4000004000077882 */ /* 0x000fe20000000000 */
[----:B------:R-:W-:Y:S01]  /*4eb0*/  FMUL.FTZ R65, R0, R73 ;  /* 0x0000004900417220 */ /* 0x000fe20000410000 */
        /* <DEDUP_REMOVED lines=15> */
[C---:B------:R-:W-:Y:S01]  /*4fb0*/  FMUL.FTZ R78, R0.reuse, R85 ;  /* 0x00000055004e7220 */ /* 0x040fe20000410000 */
[----:B------:R-:W2:Y:S01]  /*4fc0*/  MUFU.TANH R26, R26 ;  /* 0x0000001a001a7308 */ /* 0x000ea20000002400 */
[----:B0-----:R-:W-:Y:S01]  /*4fd0*/  FMNMX.FTZ R61, R25, R61, !PT ;  /* 0x0000003d193d7209 */ /* 0x001fe20007810000 */
[----:B------:R-:W-:-:S06]  /*4fe0*/  FMUL.FTZ R80, R0, R87 ;  /* 0x0000005700507220 */ /* 0x000fcc0000410000 */
[----:B------:R-:W0:Y:S01]  /*4ff0*/  MUFU.TANH R27, R27 ;  /* 0x0000001b001b7308 */ /* 0x000e220000002400 */
[----:B-1----:R-:W-:-:S07]  /*5000*/  FMNMX.FTZ R67, R24, R67, !PT ;  /* 0x0000004318437209 */ /* 0x002fce0007810000 */
[----:B------:R-:W1:Y:S01]  /*5010*/  MUFU.TANH R29, R29 ;  /* 0x0000001d001d7308 */ /* 0x000e620000002400 */
[----:B--2---:R-:W-:-:S07]  /*5020*/  FMNMX.FTZ R61, R26, R61, !PT ;  /* 0x0000003d1a3d7209 */ /* 0x004fce0007810000 */
[----:B------:R-:W2:Y:S01]  /*5030*/  MUFU.TANH R28, R28 ;  /* 0x0000001c001c7308 */ /* 0x000ea20000002400 */
[----:B0-----:R-:W-:-:S07]  /*5040*/  FMNMX.FTZ R67, R27, R67, !PT ;  /* 0x000000431b437209 */ /* 0x001fce0007810000 */
[----:B------:R-:W0:Y:S01]  /*5050*/  MUFU.TANH R30, R30 ;  /* 0x0000001e001e7308 */ /* 0x000e220000002400 */
[----:B-1----:R-:W-:-:S07]  /*5060*/  FMNMX.FTZ R61, R29, R61, !PT ;  /* 0x0000003d1d3d7209 */ /* 0x002fce0007810000 */
[----:B------:R-:W1:Y:S01]  /*5070*/  MUFU.TANH R31, R31 ;  /* 0x0000001f001f7308 */ /* 0x000e620000002400 */
[----:B--2---:R-:W-:-:S07]  /*5080*/  FMNMX.FTZ R67, R28, R67, !PT ;  /* 0x000000431c437209 */ /* 0x004fce0007810000 */
[----:B------:R-:W2:Y:S01]  /*5090*/  MUFU.TANH R33, R33 ;  /* 0x0000002100217308 */ /* 0x000ea20000002400 */
[----:B0-----:R-:W-:Y:S01]  /*50a0*/  FMNMX.FTZ R61, R30, R61, !PT ;  /* 0x0000003d1e3d7209 */ /* 0x001fe20007810000 */
[----:B------:R-:W-:Y:S02]  /*50b0*/  WARPGROUP.DEPBAR.LE gsb0, 0x0 ;  /* 0x00008000000079c5 */ /* 0x000fe40000010000 */
[----:B------:R-:W-:-:S04]  /*50c0*/  WARPGROUP.ARRIVE ;  /* 0x00000000000079c5 */ /* 0x000fc80000000000 */
[----:B------:R-:W0:Y:S01]  /*50d0*/  MUFU.TANH R32, R32 ;  /* 0x0000002000207308 */ /* 0x000e220000002400 */
[----:B-1----:R-:W-:Y:S01]  /*50e0*/  FMNMX.FTZ R67, R31, R67, !PT ;  /* 0x000000431f437209 */ /* 0x002fe20007810000 */
[----:B------:R-:W1:Y:S01]  /*50f0*/  S2R R151, SR_TID.X ;  /* 0x0000000000977919 */ /* 0x000e620000002100 */
[----:B------:R-:W-:Y:S01]  /*5100*/  QGMMA.64x96x32.F32.E4M3.E4M3 R88, R136, gdesc[UR4], R88, gsb0 ;  /* 0x0160000488587df3 */ /* 0x000fe20008000858 */
[----:B------:R-:W-:-:S04]  /*5110*/  UIADD3 UR6, UR10, 0x4, URZ ;  /* 0x000000040a067890 */ /* 0x000fc8000fffe03f */
[----:B------:R-:W3:Y:S01]  /*5120*/  MUFU.TANH R34, R34 ;  /* 0x0000002200227308 */ /* 0x000ee20000002400 */
[----:B--2---:R-:W-:Y:S01]  /*5130*/  FMNMX.FTZ R61, R33, R61, !PT ;  /* 0x0000003d213d7209 */ /* 0x004fe20007810000 */
[----:B------:R-:W-:-:S06]  /*5140*/  UMOV UR7, 0x40000040 ;  /* 0x4000004000077882 */ /* 0x000fcc0000000000 */
[----:B------:R-:W2:Y:S01]  /*5150*/  MUFU.TANH R35, R35 ;  /* 0x0000002300237308 */ /* 0x000ea20000002400 */
[----:B0-----:R-:W-:-:S07]  /*5160*/  FMNMX.FTZ R67, R32, R67, !PT ;  /* 0x0000004320437209 */ /* 0x001fce0007810000 */
[----:B------:R-:W0:Y:S01]  /*5170*/  MUFU.TANH R37, R37 ;  /* 0x0000002500257308 */ /* 0x000e220000002400 */
[----:B---3--:R-:W-:-:S07]  /*5180*/  FMNMX.FTZ R61, R34, R61, !PT ;  /* 0x0000003d223d7209 */ /* 0x008fce0007810000 */
[----:B------:R-:W3:Y:S01]  /*5190*/  MUFU.TANH R36, R36 ;  /* 0x0000002400247308 */ /* 0x000ee20000002400 */
[----:B--2---:R-:W-:Y:S02]  /*51a0*/  FMNMX.FTZ R67, R35, R67, !PT ;  /* 0x0000004323437209 */ /* 0x004fe40007810000 */
[----:B-1----:R-:W-:-:S05]  /*51b0*/  LOP3.LUT P1, RZ, R151, 0x7f, RZ, 0xc0, !PT ;  /* 0x0000007f97ff7812 */ /* 0x002fca000782c0ff */
[----:B------:R-:W1:Y:S01]  /*51c0*/  MUFU.TANH R38, R38 ;  /* 0x0000002600267308 */ /* 0x000e620000002400 */
[----:B0-----:R-:W-:-:S07]  /*51d0*/  FMNMX.FTZ R61, R37, R61, !PT ;  /* 0x0000003d253d7209 */ /* 0x001fce0007810000 */
[----:B------:R-:W0:Y:S01]  /*51e0*/  MUFU.TANH R39, R39 ;  /* 0x0000002700277308 */ /* 0x000e220000002400 */
[----:B---3--:R-:W-:Y:S01]  /*51f0*/  FMNMX.FTZ R67, R36, R67, !PT ;  /* 0x0000004324437209 */ /* 0x008fe20007810000 */
[----:B------:R-:W-:-:S05]  /*5200*/  @!P1 VIADD R8, R8, 0x19c40 ;  /* 0x00019c4008089836 */ /* 0x000fca0000000000 */
[----:B------:R-:W-:Y:S01]  /*5210*/  @!P1 PRMT R8, RZ, 0x654, R8 ;  /* 0x00000654ff089816 */ /* 0x000fe20000000008 */
[----:B------:R-:W2:Y:S01]  /*5220*/  MUFU.TANH R41, R41 ;  /* 0x0000002900297308 */ /* 0x000ea20000002400 */
[----:B-1----:R-:W-:-:S07]  /*5230*/  FMNMX.FTZ R61, R38, R61, !PT ;  /* 0x0000003d263d7209 */ /* 0x002fce0007810000 */
[----:B------:R-:W1:Y:S01]  /*5240*/  MUFU.TANH R40, R40 ;  /* 0x0000002800287308 */ /* 0x000e620000002400 */
[----:B0-----:R-:W-:-:S07]  /*5250*/  FMNMX.FTZ R67, R39, R67, !PT ;  /* 0x0000004327437209 */ /* 0x001fce0007810000 */
[----:B------:R-:W0:Y:S01]  /*5260*/  MUFU.TANH R42, R42 ;  /* 0x0000002a002a7308 */ /* 0x000e220000002400 */
[----:B--2---:R-:W-:-:S07]  /*5270*/  FMNMX.FTZ R61, R41, R61, !PT ;  /* 0x0000003d293d7209 */ /* 0x004fce0007810000 */
        /* <DEDUP_REMOVED lines=9> */
[----:B0-----:R-:W-:Y:S01]  /*5310*/  FMNMX.FTZ R67, R44, R67, !PT ;  /* 0x000000432c437209 */ /* 0x001fe20007810000 */
[----:B------:R-:W-:Y:S02]  /*5320*/  WARPGROUP.DEPBAR.LE gsb0, 0x0 ;  /* 0x00008000000079c5 */ /* 0x000fe40000010000 */
[----:B------:R-:W-:-:S04]  /*5330*/  WARPGROUP.ARRIVE ;  /* 0x00000000000079c5 */ /* 0x000fc80000000000 */
[----:B------:R-:W0:Y:S01]  /*5340*/  MUFU.TANH R49, R49 ;  /* 0x0000003100317308 */ /* 0x000e220000002400 */
[----:B--2---:R-:W-:Y:S01]  /*5350*/  FMNMX.FTZ R61, R46, R61, !PT ;  /* 0x0000003d2e3d7209 */ /* 0x004fe20007810000 */
[----:B------:R-:W-:Y:S01]  /*5360*/  QGMMA.64x96x32.F32.E4M3.E4M3 R88, R140, gdesc[UR4], R88, gsb0 ;  /* 0x016000048c587df3 */ /* 0x000fe20008000858 */
[----:B------:R-:W-:Y:S01]  /*5370*/  UIADD3 UR6, UR10, 0x6, URZ ;  /* 0x000000060a067890 */ /* 0x000fe2000fffe03f */
[----:B------:R-:W-:-:S04]  /*5380*/  UMOV UR7, 0x40000040 ;  /* 0x4000004000077882 */ /* 0x000fc80000000000 */
        /* <DEDUP_REMOVED lines=32> */
[----:B------:R-:W-:Y:S06]  /*5590*/  QGMMA.64x96x32.F32.E4M3.E4M3 R88, R144, gdesc[UR4], R88, gsb0 ;  /* 0x0160000490587df3 */ /* 0x000fec0008000858 */
        /* <DEDUP_REMOVED lines=29> */
[----:B------:R0:W-:Y:S04]  /*5770*/  @!P1 SYNCS.ARRIVE.TRANS64.RED.A1T0 RZ, [R8+URZ], RZ ;  /* 0x000000ff08ff99a7 */ /* 0x0001e8000810043f */
[----:B------:R-:W3:Y:S01]  /*5780*/  MUFU.TANH R80, R80 ;  /* 0x0000005000507308 */ /* 0x000ee20000002400 */
[----:B--2---:R-:W-:Y:S02]  /*5790*/  FMNMX.FTZ R61, R79, R61, !PT ;  /* 0x0000003d4f3d7209 */ /* 0x004fe40007810000 */
[----:B-1----:R-:W-:-:S05]  /*57a0*/  FMNMX.FTZ R67, R78, R67, !PT ;  /* 0x000000434e437209 */ /* 0x002fca0007810000 */
[----:B------:R-:W1:Y:S01]  /*57b0*/  SHFL.BFLY PT, R82, R67, 0x2, 0x1f ;  /* 0x0c401f0043527f89 */ /* 0x000e6200000e0000 */
[----:B---3--:R-:W-:-:S05]  /*57c0*/  FMNMX.FTZ R61, R80, R61, !PT ;  /* 0x0000003d503d7209 */ /* 0x008fca0007810000 */
[----:B------:R-:W2:Y:S01]  /*57d0*/  SHFL.BFLY PT, R81, R61, 0x2, 0x1f ;  /* 0x0c401f003d517f89 */ /* 0x000ea200000e0000 */
[----:B-1----:R-:W-:-:S05]  /*57e0*/  FMNMX.FTZ R67, R67, R82, !PT ;  /* 0x0000005243437209 */ /* 0x002fca0007810000 */
[----:B------:R-:W1:Y:S01]  /*57f0*/  SHFL.BFLY PT, R82, R67, 0x1, 0x1f ;  /* 0x0c201f0043527f89 */ /* 0x000e6200000e0000 */
[----:B--2---:R-:W-:-:S05]  /*5800*/  FMNMX.FTZ R61, R61, R81, !PT ;  /* 0x000000513d3d7209 */ /* 0x004fca0007810000 */
[----:B------:R-:W2:Y:S01]  /*5810*/  SHFL.BFLY PT, R81, R61, 0x1, 0x1f ;  /* 0x0c201f003d517f89 */ /* 0x000ea200000e0000 */
[----:B-1----:R-:W-:Y:S01]  /*5820*/  FMNMX.FTZ R67, R67, R82, !PT ;  /* 0x0000005243437209 */ /* 0x002fe20007810000 */
[----:B------:R-:W-:-:S04]  /*5830*/  IMAD.U32 R82, RZ, RZ, UR17 ;  /* 0x00000011ff527e24 */ /* 0x000fc8000f8e00ff */
[----:B------:R-:W-:Y:S01]  /*5840*/  FADD.FTZ R7, -R67, R7 ;  /* 0x0000000743077221 */ /* 0x000fe20000010100 */
[----:B--2---:R-:W-:Y:S01]  /*5850*/  FMNMX.FTZ R61, R61, R81, !PT ;  /* 0x000000513d3d7209 */ /* 0x004fe20007810000 */
[----:B------:R-:W-:Y:S02]  /*5860*/  IMAD.U32 R81, RZ, RZ, UR17 ;  /* 0x00000011ff517e24 */ /* 0x000fe4000f8e00ff */
[----:B------:R-:W-:Y:S02]  /*5870*/  FMUL.FTZ R7, R7, UR17 ;  /* 0x0000001107077c20 */ /* 0x000fe40008410000 */
[----:B------:R-:W-:Y:S01]  /*5880*/  FFMA.FTZ R81, R67, R81, -8 ;  /* 0xc100000043517423 */ /* 0x000fe20000010051 */
[----:B------:R-:W-:-:S03]  /*5890*/  FADD.FTZ R6, -R61, R6 ;  /* 0x000000063d067221 */ /* 0x000fc60000010100 */
        /* <DEDUP_REMOVED lines=32> */
[----:B------:R-:W-:Y:S01]  /*5aa0*/  FFMA.FTZ R78, R78, UR17, -R81 ;  /* 0x000000114e4e7c23 */ /* 0x000fe20008010851 */
[----:B------:R-:W-:-:S01]  /*5ab0*/  FFMA.FTZ R81, R61, R82, -8 ;  /* 0xc10000003d517423 */ /* 0x000fc20000010052 */
[----:B------:R-:W-:Y:S01]  /*5ac0*/  FMUL.FTZ R6, R6, UR17 ;  /* 0x0000001106067c20 */ /* 0x000fe20008410000 */
[----:B------:R-:W1:Y:S02]  /*5ad0*/  MUFU.EX2 R9, R9 ;  /* 0x0000000900097308 */ /* 0x000e640000000800 */
[----:B------:R-:W-:-:S01]  /*5ae0*/  FFMA.FTZ R11, R11, UR17, -R81 ;  /* 0x000000110b0b7c23 */ /* 0x000fc20008010851 */
[--C-:B------:R-:W-:Y:S01]  /*5af0*/  FFMA.FTZ R12, R12, UR17, -R81.reuse ;  /* 0x000000110c0c7c23 */ /* 0x100fe20008010851 */
[----:B------:R-:W-:-:S01]  /*5b00*/  FFMA.FTZ R15, R15, UR17, -R81 ;  /* 0x000000110f0f7c23 */ /* 0x000fc20008010851 */
[--C-:B------:R-:W-:Y:S01]  /*5b10*/  FFMA.FTZ R20, R20, UR17, -R81.reuse ;  /* 0x0000001114147c23 */ /* 0x100fe20008010851 */
        /* <DEDUP_REMOVED lines=10> */
[----:B------:R-:W2:Y:S01]  /*5bc0*/  MUFU.EX2 R11, R11 ;  /* 0x0000000b000b7308 */ /* 0x000ea20000000800 */
[----:B-1----:R-:W-:-:S01]  /*5bd0*/  FFMA.FTZ R5, R7, R5, R9 ;  /* 0x0000000507057223 */ /* 0x002fc20000010009 */
[--C-:B------:R-:W-:Y:S01]  /*5be0*/  FFMA.FTZ R42, R42, UR17, -R81.reuse ;  /* 0x000000112a2a7c23 */ /* 0x100fe20008010851 */
[----:B------:R-:W-:-:S01]  /*5bf0*/  FFMA.FTZ R45, R45, UR17, -R81 ;  /* 0x000000112d2d7c23 */ /* 0x000fc20008010851 */
[--C-:B------:R-:W-:Y:S01]  /*5c00*/  FFMA.FTZ R46, R46, UR17, -R81.reuse ;  /* 0x000000112e2e7c23 */ /* 0x100fe20008010851 */
[----:B------:R-:W-:-:S01]  /*5c10*/  FFMA.FTZ R49, R49, UR17, -R81 ;  /* 0x0000001131317c23 */ /* 0x000fc20008010851 */
[--C-:B------:R-:W-:Y:S01]  /*5c20*/  FFMA.FTZ R50, R50, UR17, -R81.reuse ;  /* 0x0000001132327c23 */ /* 0x100fe20008010851 */
[----:B------:R-:W-:-:S01]  /*5c30*/  FFMA.FTZ R53, R53, UR17, -R81 ;  /* 0x0000001135357c23 */ /* 0x000fc20008010851 */
[----:B------:R-:W1:Y:S01]  /*5c40*/  MUFU.EX2 R10, R10 ;  /* 0x0000000a000a7308 */ /* 0x000e620000000800 */
[----:B------:R-:W-:-:S01]  /*5c50*/  FFMA.FTZ R54, R54, UR17, -R81 ;  /* 0x0000001136367c23 */ /* 0x000fc20008010851 */
[--C-:B------:R-:W-:Y:S01]  /*5c60*/  FFMA.FTZ R57, R57, UR17, -R81.reuse ;  /* 0x0000001139397c23 */ /* 0x100fe20008010851 */
[----:B------:R-:W-:-:S01]  /*5c70*/  FFMA.FTZ R58, R58, UR17, -R81 ;  /* 0x000000113a3a7c23 */ /* 0x000fc20008010851 */
[--C-:B------:R-:W-:Y:S01]  /*5c80*/  FFMA.FTZ R62, R62, UR17, -R81.reuse ;  /* 0x000000113e3e7c23 */ /* 0x100fe20008010851 */
[----:B------:R-:W-:-:S01]  /*5c90*/  FFMA.FTZ R63, R63, UR17, -R81 ;  /* 0x000000113f3f7c23 */ /* 0x000fc20008010851 */
[--C-:B------:R-:W-:Y:S01]  /*5ca0*/  FFMA.FTZ R66, R66, UR17, -R81.reuse ;  /* 0x0000001142427c23 */ /* 0x100fe20008010851 */
[----:B------:R-:W-:-:S01]  /*5cb0*/  FFMA.FTZ R68, R68, UR17, -R81 ;  /* 0x0000001144447c23 */ /* 0x000fc20008010851 */
[----:B------:R-:W3:Y:S01]  /*5cc0*/  MUFU.EX2 R12, R12 ;  /* 0x0000000c000c7308 */ /* 0x000ee20000000800 */
[----:B--2---:R-:W-:-:S01]  /*5cd0*/  FFMA.FTZ R4, R6, R4, R11 ;  /* 0x0000000406047223 */ /* 0x004fc2000001000b */
[--C-:B------:R-:W-:Y:S01]  /*5ce0*/  FFMA.FTZ R71, R71, UR17, -R81.reuse ;  /* 0x0000001147477c23 */ /* 0x100fe20008010851 */
[----:B------:R-:W-:-:S01]  /*5cf0*/  FFMA.FTZ R72, R72, UR17, -R81 ;  /* 0x0000001148487c23 */ /* 0x000fc20008010851 */
[--C-:B------:R-:W-:Y:S01]  /*5d00*/  FFMA.FTZ R75, R75, UR17, -R81.reuse ;  /* 0x000000114b4b7c23 */ /* 0x100fe20008010851 */
[----:B------:R-:W-:-:S01]  /*5d10*/  FFMA.FTZ R76, R76, UR17, -R81 ;  /* 0x000000114c4c7c23 */ /* 0x000fc20008010851 */
[--C-:B------:R-:W-:Y:S01]  /*5d20*/  FFMA.FTZ R79, R79, UR17, -R81.reuse ;  /* 0x000000114f4f7c23 */ /* 0x100fe20008010851 */
[----:B------:R-:W-:-:S01]  /*5d30*/  FFMA.FTZ R80, R80, UR17, -R81 ;  /* 0x0000001150507c23 */ /* 0x000fc20008010851 */
[----:B------:R-:W2:Y:S01]  /*5d40*/  MUFU.EX2 R13, R13 ;  /* 0x0000000d000d7308 */ /* 0x000ea20000000800 */
[----:B-1----:R-:W-:-:S07]  /*5d50*/  FADD.FTZ R5, R10, R5 ;  /* 0x000000050a057221 */ /* 0x002fce0000010000 */
[----:B------:R-:W1:Y:S01]  /*5d60*/  MUFU.EX2 R15, R15 ;  /* 0x0000000f000f7308 */ /* 0x000e620000000800 */
[----:B---3--:R-:W-:-:S07]  /*5d70*/  FADD.FTZ R4, R12, R4 ;  /* 0x000000040c047221 */ /* 0x008fce0000010000 */
[----:B------:R-:W3:Y:S01]  /*5d80*/  MUFU.EX2 R14, R14 ;  /* 0x0000000e000e7308 */ /* 0x000ee20000000800 */
[----:B--2---:R-:W-:-:S07]  /*5d90*/  FADD.FTZ R5, R13, R5 ;  /* 0x000000050d057221 */ /* 0x004fce0000010000 */
        /* <DEDUP_REMOVED lines=113> */
[----:B--2---:R-:W-:-:S01]  /*64b0*/  FADD.FTZ R4, R79, R4 ;  /* 0x000000044f047221 */ /* 0x004fc20000010000 */
[----:B-1----:R-:W-:-:S03]  /*64c0*/  FADD.FTZ R5, R78, R5 ;  /* 0x000000054e057221 */ /* 0x002fc60000010000 */
[----:B---3--:R-:W-:Y:S01]  /*64d0*/  FADD.FTZ R4, R80, R4 ;  /* 0x0000000450047221 */ /* 0x008fe20000010000 */
[----:B0-----:R-:W-:Y:S06]  /*64e0*/  @!P0 BRA `(.L_x_154) ;  /* 0x0000000000048947 */ /* 0x001fec0003800000 */
[----:B------:R-:W-:Y:S01]  /*64f0*/  BPT.TRAP 0x1 ;  /* 0x000000040000795c */ /* 0x000fe20000300000 */
.L_x_154:
[----:B------:R-:W-:Y:S01]  /*6500*/  R2UR UR7, R3 ;  /* 0x00000000030772ca */ /* 0x000fe200000e0000 */
[----:B------:R-:W-:Y:S01]  /*6510*/  UISETP.GT.AND UP0, UPT, UR18, UR45, UPT ;  /* 0x0000002d1200728c */ /* 0x000fe2000bf04270 */
[----:B------:R-:W-:Y:S01]  /*6520*/  F2FP.SATFINITE.E4M3.F32.PACK_AB_MERGE_C R148, R14, R13, RZ ;  /* 0x0000000d0e94723e */ /* 0x000fe200048070ff */
[----:B------:R-:W-:Y:S01]  /*6530*/  UIADD3 UR6, UR11, 0x19c60, URZ ;  /* 0x00019c600b067890 */ /* 0x000fe2000fffe03f */
[----:B------:R-:W-:Y:S01]  /*6540*/  F2FP.SATFINITE.E4M3.F32.PACK_AB_MERGE_C R15, R20, R15, RZ ;  /* 0x0000000f140f723e */ /* 0x000fe200048070ff */
[----:B------:R-:W-:Y:S01]  /*6550*/  UIADD3 UR18, UR18, -0x1, URZ ;  /* 0xffffffff12127890 */ /* 0x000fe2000fffe03f */
[----:B------:R-:W-:Y:S01]  /*6560*/  F2FP.SATFINITE.E4M3.F32.PACK_AB_MERGE_C R27, R28, R27, RZ ;  /* 0x0000001b1c1b723e */ /* 0x000fe200048070ff */
[----:B------:R-:W-:Y:S01]  /*6570*/  UMOV UR19, UR36 ;  /* 0x0000002400137c82 */ /* 0x000fe20008000000 */
[----:B------:R-:W-:Y:S01]  /*6580*/  PLOP3.LUT P1, PT, PT, PT, UP0, 0x80, 0x0 ;  /* 0x000000000000781c */ /* 0x000fe20003f2f008 */
[----:B------:R-:W-:Y:S01]  /*6590*/  UMOV UR20, UR37 ;  /* 0x0000002500147c82 */ /* 0x000fe20008000000 */
[----:B------:R-:W-:Y:S01]  /*65a0*/  F2FP.SATFINITE.E4M3.F32.PACK_AB_MERGE_C R29, R30, R29, RZ ;  /* 0x0000001d1e1d723e */ /* 0x000fe200048070ff */
[----:B------:R-:W-:Y:S01]  /*65b0*/  FMUL.FTZ R88, R88, R7 ;  /* 0x0000000758587220 */ /* 0x000fe20000410000 */
[----:B------:R-:W-:Y:S01]  /*65c0*/  F2FP.SATFINITE.E4M3.F32.PACK_AB_MERGE_C R35, R36, R35, RZ ;  /* 0x000000232423723e */ /* 0x000fe200048070ff */
[----:B------:R-:W-:Y:S01]  /*65d0*/  UPRMT UR6, UR7, 0x654, UR6 ;  /* 0x0000065407067896 */ /* 0x000fe20008000006 */
[----:B------:R-:W-:Y:S01]  /*65e0*/  F2FP.SATFINITE.E4M3.F32.PACK_AB_MERGE_C R37, R38, R37, RZ ;  /* 0x000000252625723e */ /* 0x000fe200048070ff */
[----:B------:R-:W-:Y:S01]  /*65f0*/  FMUL.FTZ R89, R89, R7 ;  /* 0x0000000759597220 */ /* 0x000fe20000410000 */
[----:B------:R-:W-:Y:S01]  /*6600*/  F2FP.SATFINITE.E4M3.F32.PACK_AB_MERGE_C R43, R44, R43, RZ ;  /* 0x0000002b2c2b723e */ /* 0x000fe200048070ff */
[----:B------:R-:W-:Y:S01]  /*6610*/  FMUL.FTZ R92, R92, R7 ;  /* 0x000000075c5c7220 */ /* 0x000fe20000410000 */
[----:B------:R-:W-:Y:S01]  /*6620*/  F2FP.SATFINITE.E4M3.F32.PACK_AB_MERGE_C R45, R46, R45, RZ ;  /* 0x0000002d2e2d723e */ /* 0x000fe200048070ff */
[----:B------:R-:W-:Y:S01]  /*6630*/  FMUL.FTZ R93, R93, R7 ;  /* 0x000000075d5d7220 */ /* 0x000fe20000410000 */
[----:B------:R-:W-:Y:S01]  /*6640*/  F2FP.SATFINITE.E4M3.F32.PACK_AB_MERGE_C R51, R52, R51, RZ ;  /* 0x000000333433723e */ /* 0x000fe200048070ff */
[----:B------:R-:W-:Y:S01]  /*6650*/  FMUL.FTZ R96, R96, R7 ;  /* 0x0000000760607220 */ /* 0x000fe20000410000 */
[----:B------:R-:W-:Y:S01]  /*6660*/  F2FP.SATFINITE.E4M3.F32.PACK_AB_MERGE_C R53, R54, R53, RZ ;  /* 0x000000353635723e */ /* 0x000fe200048070ff */
[----:B------:R-:W-:Y:S01]  /*6670*/  SYNCS.ARRIVE.TRANS64.RED.A1T0 RZ, [UR6], RZ ;  /* 0x000000ffffff79a7 */ /* 0x000fe20008100406 */
[----:B------:R-:W-:Y:S01]  /*6680*/  F2FP.SATFINITE.E4M3.F32.PACK_AB_MERGE_C R59, R60, R59, RZ ;  /* 0x0000003b3c3b723e */ /* 0x000fe200048070ff */
[-C--:B------:R-:W-:Y:S01]  /*6690*/  FMUL.FTZ R97, R97, R7.reuse ;  /* 0x0000000761617220 */ /* 0x080fe20000410000 */
        /* <DEDUP_REMOVED lines=66> */
.L_x_145:
[----:B------:R-:W-:Y:S06]  /*6ac0*/  BAR.ARV 0x8, 0x200 ;  /* 0x0208000000007b1d */ /* 0x000fec0000002000 */
[----:B------:R-:W-:Y:S05]  /*6ad0*/  @!P0 BRA `(.L_x_156) ;  /* 0x0000000000048947 */ /* 0x000fea0003800000 */
[----:B------:R-:W-:Y:S01]  /*6ae0*/  BPT.TRAP 0x1 ;  /* 0x000000040000795c */ /* 0x000fe20000300000 */
.L_x_156:
[----:B------:R-:W-:Y:S02]  /*6af0*/  IMAD.U32 R7, RZ, RZ, UR37 ;  /* 0x00000025ff077e24 */ /* 0x000fe4000f8e00ff */
[----:B------:R-:W-:Y:S02]  /*6b00*/  IMAD.U32 R0, RZ, RZ, UR36 ;  /* 0x00000024ff007e24 */ /* 0x000fe4000f8e00ff */
[----:B------:R-:W-:-:S03]  /*6b10*/  IMAD R12, R7, 0x8, R2 ;  /* 0x00000008070c7824 */ /* 0x000fc600078e0202 */
[----:B------:R-:W-:-:S04]  /*6b20*/  SHF.L.U32 R7, R0, 0x1f, RZ ;  /* 0x0000001f00077819 */ /* 0x000fc800000006ff */
[----:B------:R0:W1:Y:S01]  /*6b30*/  SYNCS.PHASECHK.TRANS64.TRYWAIT P1, [R12+URZ+0x19c50], R7 ;  /* 0x019c50070c0075a7 */ /* 0x000062000802017f */
[----:B------:R-:W-:Y:S05]  /*6b40*/  @!P0 BRA `(.L_x_157) ;  /* 0x0000000000048947 */ /* 0x000fea0003800000 */
[----:B------:R-:W-:Y:S01]  /*6b50*/  BPT.TRAP 0x1 ;  /* 0x000000040000795c */ /* 0x000fe20000300000 */
.L_x_157:
[----:B-1----:R-:W-:Y:S05]  /*6b60*/  @P1 BRA `(.L_x_158) ;  /* 0x0000000000081947 */ /* 0x002fea0003800000 */
[----:B------:R-:W1:Y:S02]  /*6b70*/  SYNCS.PHASECHK.TRANS64.TRYWAIT P1, [R12+URZ+0x19c50], R7 ;  /* 0x019c50070c0075a7 */ /* 0x000e64000802017f */
[----:B-1----:R-:W-:Y:S05]  /*6b80*/  @!P1 BRA `(.L_x_159) ;  /* 0x0000009400589947 */ /* 0x002fea0003800000 */
.L_x_158:
[----:B------:R-:W-:Y:S01]  /*6b90*/  VIADD R2, R2, 0x3000 ;  /* 0x0000300002027836 */ /* 0x000fe20000000000 */
[----:B------:R-:W-:Y:S05]  /*6ba0*/  WARPSYNC.ALL ;  /* 0x0000000000007948 */ /* 0x000fea0003800000 */
[----:B------:R-:W-:Y:S01]  /*6bb0*/  SHF.R.U32.HI R2, RZ, 0x4, R2 ;  /* 0x00000004ff027819 */ /* 0x000fe20000011602 */
[----:B01----:R-:W-:Y:S01]  /*6bc0*/  IMAD.U32 R7, RZ, RZ, UR37 ;  /* 0x00000025ff077e24 */ /* 0x003fe2000f8e00ff */
[----:B------:R-:W-:Y:S01]  /*6bd0*/  ULDC.64 UR4, c[0x0][0x9a0] ;  /* 0x0002680000047ab9 */ /* 0x000fe20000000a00 */
[----:B------:R-:W-:Y:S01]  /*6be0*/  WARPGROUP.ARRIVE ;  /* 0x00000000000079c5 */ /* 0x000fe20000000000 */
[----:B------:R-:W-:-:S02]  /*6bf0*/  LOP3.LUT R2, R2, 0x3fff, RZ, 0xc0, !PT ;  /* 0x00003fff02027812 */ /* 0x000fc400078ec0ff */
[----:B------:R-:W-:Y:S02]  /*6c00*/  ISETP.NE.U32.AND P1, PT, RZ, UR4, PT ;  /* 0x00000004ff007c0c */ /* 0x000fe4000bf25070 */
[----:B------:R-:W-:Y:S02]  /*6c10*/  LOP3.LUT R2, R2, 0x10000, RZ, 0xfc, !PT ;  /* 0x0001000002027812 */ /* 0x000fe400078efcff */
[----:B------:R-:W-:-:S03]  /*6c20*/  ISETP.NE.AND.EX P1, PT, RZ, UR5, PT, P1 ;  /* 0x00000005ff007c0c */ /* 0x000fc6000bf25310 */
[----:B------:R-:W-:Y:S02]  /*6c30*/  IMAD R6, R7, 0x300, R2 ;  /* 0x0000030007067824 */ /* 0x000fe400078e0202 */
[----:B------:R-:W-:-:S03]  /*6c40*/  IMAD.MOV.U32 R7, RZ, RZ, 0x40000040 ;  /* 0x40000040ff077424 */ /* 0x000fc600078e00ff */
[----:B------:R-:W-:Y:S02]  /*6c50*/  R2UR UR6, R6 ;  /* 0x00000000060672ca */ /* 0x000fe400000e0000 */
[----:B------:R-:W-:-:S03]  /*6c60*/  R2UR UR7, R7 ;  /* 0x00000000070772ca */ /* 0x000fc600000e0000 */
[----:B------:R-:W0:Y:S08]  /*6c70*/  @P1 LDC.64 R10, c[0x0][0x9c8] ;  /* 0x00027200ff0a1b82 */ /* 0x000e300000000a00 */
[----:B------:R-:W1:Y:S02]  /*6c80*/  @P1 LDC.64 R8, c[0x0][0x9d0] ;  /* 0x00027400ff081b82 */ /* 0x000e640000000a00 */
[----:B------:R-:W-:Y:S01]  /*6c90*/  QGMMA.64x96x32.F32.E4M3.E4M3 R88, R148, gdesc[UR4], R88, gsb0 ;  /* 0x0160000494587df3 */ /* 0x000fe20008000858 */
[----:B0-----:R-:W-:-:S04]  /*6ca0*/  @P1 IMAD R0, R10, UR39, RZ ;  /* 0x000000270a001c24 */ /* 0x001fc8000f8e02ff */
[----:B------:R-:W-:Y:S02]  /*6cb0*/  @P1 IMAD R7, R11, UR38, R0 ;  /* 0x000000260b071c24 */ /* 0x000fe4000f8e0200 */
[----:B------:R-:W-:-:S04]  /*6cc0*/  @P1 IMAD.WIDE.U32 R10, R10, UR38, RZ ;  /* 0x000000260a0a1c25 */ /* 0x000fc8000f8e00ff */
[----:B------:R-:W-:Y:S02]  /*6cd0*/  @P1 IMAD.IADD R11, R11, 0x1, R7 ;  /* 0x000000010b0b1824 */ /* 0x000fe400078e0207 */
[----:B-1----:R-:W-:-:S04]  /*6ce0*/  @P1 IMAD.WIDE.U32 R10, R8, UR42, R10 ;  /* 0x0000002a080a1c25 */ /* 0x002fc8000f8e000a */
[----:B------:R-:W-:Y:S01]  /*6cf0*/  @P1 IMAD R9, R9, UR42, R11 ;  /* 0x0000002a09091c24 */ /* 0x000fe2000f8e020b */
[----:B------:R-:W-:-:S04]  /*6d00*/  @P1 LEA R14, P2, R10, UR4, 0x2 ;  /* 0x000000040a0e1c11 */ /* 0x000fc8000f8410ff */
[----:B------:R-:W-:Y:S01]  /*6d10*/  @P1 LEA.HI.X R15, R10, UR5, R9, 0x2, P2 ;  /* 0x000000050a0f1c11 */ /* 0x000fe200090f1409 */
[----:B------:R-:W-:-:S06]  /*6d20*/  IMAD.MOV.U32 R10, RZ, RZ, 0x3f800000 ;  /* 0x3f800000ff0a7424 */ /* 0x000fcc00078e00ff */
[----:B------:R0:W2:Y:S01]  /*6d30*/  @P1 LDG.E R10, desc[UR52][R14.64] ;  /* 0x000000340e0a1981 */ /* 0x0000a2000c1e1900 */
[----:B------:R-:W-:Y:S02]  /*6d40*/  VIADD R8, R6, 0x2 ;  /* 0x0000000206087836 */ /* 0x000fe40000000000 */
[----:B------:R-:W-:-:S03]  /*6d50*/  IMAD.MOV.U32 R9, RZ, RZ, 0x40000040 ;  /* 0x40000040ff097424 */ /* 0x000fc600078e00ff */
[----:B------:R-:W-:Y:S02]  /*6d60*/  R2UR UR6, R8 ;  /* 0x00000000080672ca */ /* 0x000fe400000e0000 */
[----:B------:R-:W-:Y:S01]  /*6d70*/  R2UR UR7, R9 ;  /* 0x00000000090772ca */ /* 0x000fe200000e0000 */
[----:B------:R-:W-:Y:S02]  /*6d80*/  WARPGROUP.DEPBAR.LE gsb0, 0x0 ;  /* 0x00008000000079c5 */ /* 0x000fe40000010000 */
[----:B------:R-:W-:-:S10]  /*6d90*/  WARPGROUP.ARRIVE ;  /* 0x00000000000079c5 */ /* 0x000fd40000000000 */
[----:B------:R-:W-:Y:S01]  /*6da0*/  QGMMA.64x96x32.F32.E4M3.E4M3 R88, R136, gdesc[UR4], R88, gsb0 ;  /* 0x0160000488587df3 */ /* 0x000fe20008000858 */
[----:B------:R-:W-:Y:S02]  /*6db0*/  VIADD R8, R6, 0x4 ;  /* 0x0000000406087836 */ /* 0x000fe40000000000 */
[----:B------:R-:W-:-:S03]  /*6dc0*/  IMAD.MOV.U32 R9, RZ, RZ, 0x40000040 ;  /* 0x40000040ff097424 */ /* 0x000fc600078e00ff */
[----:B------:R-:W-:Y:S02]  /*6dd0*/  R2UR UR6, R8 ;  /* 0x00000000080672ca */ /* 0x000fe400000e0000 */
[----:B------:R-:W-:Y:S01]  /*6de0*/  R2UR UR7, R9 ;  /* 0x00000000090772ca */ /* 0x000fe200000e0000 */
[----:B------:R-:W-:Y:S01]  /*6df0*/  VIADD R6, R6, 0x6 ;  /* 0x0000000606067836 */ /* 0x000fe20000000000 */
[----:B------:R-:W1:Y:S01]  /*6e00*/  SHFL.BFLY PT, R0, R5, 0x2, 0x1f ;  /* 0x0c401f0005007f89 */ /* 0x000e6200000e0000 */
[----:B------:R-:W-:-:S03]  /*6e10*/  IMAD.MOV.U32 R7, RZ, RZ, 0x40000040 ;  /* 0x40000040ff077424 */ /* 0x000fc600078e00ff */
[----:B------:R-:W3:Y:S01]  /*6e20*/  SHFL.BFLY PT, R9, R4, 0x2, 0x1f ;  /* 0x0c401f0004097f89 */ /* 0x000ee200000e0000 */
[----:B------:R-:W-:Y:S02]  /*6e30*/  WARPGROUP.DEPBAR.LE gsb0, 0x0 ;  /* 0x00008000000079c5 */ /* 0x000fe40000010000 */
[----:B------:R-:W-:-:S06]  /*6e40*/  WARPGROUP.ARRIVE ;  /* 0x00000000000079c5 */ /* 0x000fcc0000000000 */
[----:B------:R-:W-:Y:S01]  /*6e50*/  QGMMA.64x96x32.F32.E4M3.E4M3 R88, R140, gdesc[UR4], R88, gsb0 ;  /* 0x016000048c587df3 */ /* 0x000fe20008000858 */
[----:B------:R-:W-:Y:S02]  /*6e60*/  R2UR UR6, R6 ;  /* 0x00000000060672ca */ /* 0x000fe400000e0000 */
[----:B------:R-:W-:Y:S01]  /*6e70*/  R2UR UR7, R7 ;  /* 0x00000000070772ca */ /* 0x000fe200000e0000 */
[----:B-1----:R-:W-:-:S01]  /*6e80*/  FADD.FTZ R0, R0, R5 ;  /* 0x0000000500007221 */ /* 0x002fc20000010000 */
[----:B---3--:R-:W-:-:S04]  /*6e90*/  FADD.FTZ R9, R9, R4 ;  /* 0x0000000409097221 */ /* 0x008fc80000010000 */
[----:B------:R-:W1:Y:S04]  /*6ea0*/  SHFL.BFLY PT, R7, R0, 0x1, 0x1f ;  /* 0x0c201f0000077f89 */ /* 0x000e6800000e0000 */
[----:B------:R-:W3:Y:S01]  /*6eb0*/  SHFL.BFLY PT, R2, R9, 0x1, 0x1f ;  /* 0x0c201f0009027f89 */ /* 0x000ee200000e0000 */
[----:B------:R-:W-:Y:S02]  /*6ec0*/  IMAD.MOV.U32 R5, RZ, RZ, RZ ;  /* 0x000000ffff057224 */ /* 0x000fe400078e00ff */
[----:B-1----:R-:W-:Y:S01]  /*6ed0*/  FADD.FTZ R7, R0, R7 ;  /* 0x0000000700077221 */ /* 0x002fe20000010000 */
[----:B---3--:R-:W-:-:S04]  /*6ee0*/  FADD.FTZ R11, R9, R2 ;  /* 0x00000002090b7221 */ /* 0x008fc80000010000 */
[C---:B------:R-:W-:Y:S01]  /*6ef0*/  FSETP.NE.FTZ.AND P1, PT, R7.reuse, RZ, PT ;  /* 0x000000ff0700720b */ /* 0x040fe20003f35000 */
[----:B------:R-:W-:Y:S01]  /*6f00*/  FMUL.FTZ R6, R7, 0.00390625 ;  /* 0x3b80000007067820 */ /* 0x000fe20000410000 */
[----:B------:R-:W-:-:S04]  /*6f10*/  FMUL.FTZ R13, R11, 0.00390625 ;  /* 0x3b8000000b0d7820 */ /* 0x000fc80000410000 */
[----:B------:R-:W-:Y:S02]  /*6f20*/  FSETP.NE.FTZ.AND P2, PT, R6, RZ, PT ;  /* 0x000000ff0600720b */ /* 0x000fe40003f55000 */
[----:B------:R-:W-:Y:S01]  /*6f30*/  FSETP.NE.FTZ.AND P3, PT, R13, RZ, PT ;  /* 0x000000ff0d00720b */ /* 0x000fe20003f75000 */
[----:B------:R-:W-:Y:S02]  /*6f40*/  WARPGROUP.DEPBAR.LE gsb0, 0x0 ;  /* 0x00008000000079c5 */ /* 0x000fe40000010000 */
[----:B------:R-:W-:-:S06]  /*6f50*/  WARPGROUP.ARRIVE ;  /* 0x00000000000079c5 */ /* 0x000fcc0000000000 */
[----:B------:R-:W-:Y:S01]  /*6f60*/  QGMMA.64x96x32.F32.E4M3.E4M3 R88, R144, gdesc[UR4], R88, gsb0 ;  /* 0x0160000490587df3 */ /* 0x000fe20008000858 */
[----:B------:R-:W-:Y:S01]  /*6f70*/  @P1 MUFU.RCP R5, R7 ;  /* 0x0000000700051308 */ /* 0x000fe20000001000 */
[----:B------:R-:W-:Y:S01]  /*6f80*/  FSETP.NE.FTZ.AND P1, PT, R11, RZ, PT ;  /* 0x000000ff0b00720b */ /* 0x000fe20003f35000 */
[----:B------:R-:W-:-:S06]  /*6f90*/  IMAD.MOV.U32 R9, RZ, RZ, RZ ;  /* 0x000000ffff097224 */ /* 0x000fcc00078e00ff */
[----:B------:R-:W1:Y:S08]  /*6fa0*/  @P2 MUFU.LG2 R6, R6 ;  /* 0x0000000600062308 */ /* 0x000e700000000c00 */
[----:B------:R-:W3:Y:S08]  /*6fb0*/  @P3 MUFU.LG2 R8, R13 ;  /* 0x0000000d00083308 */ /* 0x000ef00000000c00 */
[----:B------:R-:W4:Y:S01]  /*6fc0*/  @P1 MUFU.RCP R9, R11 ;  /* 0x0000000b00091308 */ /* 0x000f220000001000 */
[----:B------:R-:W-:-:S02]  /*6fd0*/  IMAD.U32 R4, RZ, RZ, UR17 ;  /* 0x00000011ff047e24 */ /* 0x000fc4000f8e00ff */
[----:B0-----:R-:W-:Y:S02]  /*6fe0*/  IMAD.U32 R15, RZ, RZ, UR17 ;  /* 0x00000011ff0f7e24 */ /* 0x001fe4000f8e00ff */
[----:B-1----:R-:W-:Y:S01]  /*6ff0*/  @P2 FMUL.FTZ R7, R6, 0.69314718246459960938 ;  /* 0x3f31721806072820 */ /* 0x002fe20000410000 */
[----:B------:R-:W-:Y:S01]  /*7000*/  @P2 FMUL.FTZ R4, R4, 0.69314718246459960938 ;  /* 0x3f31721804042820 */ /* 0x000fe20000410000 */
[----:B------:R-:W-:Y:S01]  /*7010*/  @P3 FMUL.FTZ R15, R15, 0.69314718246459960938 ;  /* 0x3f3172180f0f3820 */ /* 0x000fe20000410000 */
[----:B---3--:R-:W-:Y:S01]  /*7020*/  @P3 FMUL.FTZ R8, R8, 0.69314718246459960938 ;  /* 0x3f31721808083820 */ /* 0x008fe20000410000 */
[----:B------:R-:W-:Y:S02]  /*7030*/  IMAD.MOV.U32 R0, RZ, RZ, -0x800000 ;  /* 0xff800000ff007424 */ /* 0x000fe400078e00ff */
[----:B------:R-:W-:Y:S01]  /*7040*/  @P2 FFMA.FTZ R0, R4, R67, R7 ;  /* 0x0000004304002223 */ /* 0x000fe20000010007 */
[----:B------:R-:W-:Y:S02]  /*7050*/  IMAD.MOV.U32 R2, RZ, RZ, -0x800000 ;  /* 0xff800000ff027424 */ /* 0x000fe400078e00ff */
[----:B------:R-:W-:Y:S01]  /*7060*/  @P3 FFMA.FTZ R2, R15, R61, R8 ;  /* 0x0000003d0f023223 */ /* 0x000fe20000010008 */
[-C--:B--2---:R-:W-:Y:S01]  /*7070*/  FMUL.FTZ R5, R5, R10.reuse ;  /* 0x0000000a05057220 */ /* 0x084fe20000410000 */
[----:B----4-:R-:W-:Y:S01]  /*7080*/  FMUL.FTZ R50, R9, R10 ;  /* 0x0000000a09327220 */ /* 0x010fe20000410000 */
[----:B------:R-:W-:-:S02]  /*7090*/  WARPGROUP.DEPBAR.LE gsb0, 0x0 ;  /* 0x00008000000079c5 */ /* 0x000fc40000010000 */
[----:B------:R-:W-:Y:S05]  /*70a0*/  @!P0 BRA `(.L_x_160) ;  /* 0x0000000000048947 */ /* 0x000fea0003800000 */
[----:B------:R-:W-:Y:S01]  /*70b0*/  BPT.TRAP 0x1 ;  /* 0x000000040000795c */ /* 0x000fe20000300000 */
.L_x_160:
[----:B------:R-:W-:Y:S01]  /*70c0*/  VIADD R12, R12, 0x19c60 ;  /* 0x00019c600c0c7836 */ /* 0x000fe20000000000 */
[----:B------:R-:W-:Y:S01]  /*70d0*/  UIADD3 UR37, UR37, 0x1, URZ ;  /* 0x0000000125257890 */ /* 0x000fe2000fffe03f */
[-C--:B------:R-:W-:Y:S01]  /*70e0*/  FMUL.FTZ R40, R90, R50.reuse ;  /* 0x000000325a287220 */ /* 0x080fe20000410000 */
[-C--:B------:R-:W-:Y:S01]  /*70f0*/  FMUL.FTZ R10, R95, R50.reuse ;  /* 0x000000325f0a7220 */ /* 0x080fe20000410000 */
[-C--:B------:R-:W-:Y:S01]  /*7100*/  FMUL.FTZ R32, R98, R50.reuse ;  /* 0x0000003262207220 */ /* 0x080fe20000410000 */
[----:B------:R-:W-:Y:S01]  /*7110*/  PRMT R12, R3, 0x654, R12 ;  /* 0x00000654030c7816 */ /* 0x000fe2000000000c */
[----:B------:R-:W-:Y:S01]  /*7120*/  UISETP.NE.AND UP0, UPT, UR37, 0x2, UPT ;  /* 0x000000022500788c */ /* 0x000fe2000bf05270 */
[-C--:B------:R-:W-:Y:S01]  /*7130*/  FMUL.FTZ R34, R103, R50.reuse ;  /* 0x0000003267227220 */ /* 0x080fe20000410000 */
[-C--:B------:R-:W-:Y:S01]  /*7140*/  FMUL.FTZ R35, R106, R50.reuse ;  /* 0x000000326a237220 */ /* 0x080fe20000410000 */
[----:B------:R0:W-:Y:S01]  /*7150*/  SYNCS.ARRIVE.TRANS64.RED.A1T0 RZ, [R12+URZ], RZ ;  /* 0x000000ff0cff79a7 */ /* 0x0001e2000810043f */
        /* <DEDUP_REMOVED lines=13> */
[----:B------:R-:W-:Y:S01]  /*7230*/  USEL UR4, URZ, 0x1, UP0 ;  /* 0x000000013f047887 */ /* 0x000fe20008000000 */
        /* <DEDUP_REMOVED lines=29> */
[----:B------:R-:W-:Y:S01]  /*7410*/  PLOP3.LUT P0, PT, PT, PT, PT, 0x8, 0x0 ;  /* 0x000000000000781c */ /* 0x000fe20003f0e170 */
[----:B------:R-:W-:Y:S01]  /*7420*/  FMUL.FTZ R50, R131, R50 ;  /* 0x0000003283327220 */ /* 0x000fe20000410000 */
[----:B------:R-:W-:-:S02]  /*7430*/  UIADD3 UR46, UR46, 0x1, URZ ;  /* 0x000000012e2e7890 */ /* 0x000fc4000fffe03f */
[----:B------:R-:W-:Y:S02]  /*7440*/  USEL UR37, UR37, URZ, UP0 ;  /* 0x0000003f25257287 */ /* 0x000fe40008000000 */
[----:B0-----:R-:W-:-:S12]  /*7450*/  ULOP3.LUT UR36, UR36, UR4, URZ, 0x3c, !UPT ;  /* 0x0000000424247292 */ /* 0x001fd8000f8e3c3f */
.L_x_138:
[----:B------:R-:W0:Y:S08]  /*7460*/  S2UR UR4, SR_CgaCtaId ;  /* 0x00000000000479c3 */ /* 0x000e300000008800 */
[----:B------:R-:W-:Y:S01]  /*7470*/  BAR.SYNC.DEFER_BLOCKING 0x5, 0x200 ;  /* 0x0148000000007b1d */ /* 0x000fe20000010000 */
[----:B------:R-:W-:-:S05]  /*7480*/  UISETP.NE.AND UP0, UPT, UR44, URZ, UPT ;  /* 0x0000003f2c00728c */ /* 0x000fca000bf05270 */
[----:B------:R-:W-:Y:S01]  /*7490*/  UMOV UR8, 0x400 ;  /* 0x0000040000087882 */ /* 0x000fe20000000000 */
[----:B------:R-:W-:Y:S05]  /*74a0*/  BSSY B0, `(.L_x_161) ;  /* 0x000033a000007945 */ /* 0x000fea0003800000 */
[----:B------:R-:W-:Y:S01]  /*74b0*/  @!UP0 ULDC UR44, c[0x0][0xad4] ;  /* 0x0002b500002c8ab9 */ /* 0x000fe20000000800 */
[----:B0-----:R-:W-:-:S09]  /*74c0*/  ULEA UR8, UR4, UR8, 0x18 ;  /* 0x0000000804087291 */ /* 0x001fd2000f8ec03f */
[----:B------:R-:W0:Y:S02]  /*74d0*/  LDS.128 R4, [UR8+0x19cd0] ;  /* 0x019cd008ff047984 */ /* 0x000e240008000c00 */
[----:B0-----:R-:W-:Y:S02]  /*74e0*/  R2UR UR6, R5 ;  /* 0x00000000050672ca */ /* 0x001fe400000e0000 */
[----:B------:R-:W-:Y:S02]  /*74f0*/  R2UR UR5, R6 ;  /* 0x00000000060572ca */ /* 0x000fe400000e0000 */
[----:B------:R-:W-:Y:S01]  /*7500*/  R2UR UR7, R7 ;  /* 0x00000000070772ca */ /* 0x000fe200000e0000 */
[----:B------:R-:W-:Y:S06]  /*7510*/  BAR.ARV 0x4, 0x200 ;  /* 0x0108000000007b1d */ /* 0x000fec0000002000 */
[----:B------:R-:W-:Y:S08]  /*7520*/  @P0 BRA `(.L_x_162) ;  /* 0x0000002400ec0947 */ /* 0x000ff00003800000 */
[----:B------:R-:W0:Y:S01]  /*7530*/  S2R R45, SR_TID.X ;  /* 0x00000000002d7919 */ /* 0x000e220000002100 */
[----:B------:R-:W-:Y:S01]  /*7540*/  ULDC.64 UR10, c[0x4][0x38] ;  /* 0x01000e00000a7ab9 */ /* 0x000fe20000000a00 */
[----:B------:R-:W1:Y:S01]  /*7550*/  S2UR UR4, SR_SWINHI ;  /* 0x00000000000479c3 */ /* 0x000e620000002f00 */
[----:B------:R-:W-:Y:S01]  /*7560*/  ULDC.64 UR14, c[0x0][0xc00] ;  /* 0x00030000000e7ab9 */ /* 0x000fe20000000a00 */
[----:B------:R-:W2:Y:S01]  /*7570*/  LDL R80, [R1+0x20] ;  /* 0x0000200001507983 */ /* 0x000ea20000100800 */
[----:B0-----:R-:W-:-:S05]  /*7580*/  IMAD.SHL.U32 R4, R45, 0x4, RZ ;  /* 0x000000042d047824 */ /* 0x001fca00078e00ff */
[----:B------:R-:W-:Y:S01]  /*7590*/  LOP3.LUT R4, R4, 0xc, RZ, 0xc0, !PT ;  /* 0x0000000c04047812 */ /* 0x000fe200078ec0ff */
[----:B------:R-:W-:Y:S03]  /*75a0*/  BAR.SYNC.DEFER_BLOCKING 0x1, 0x180 ;  /* 0x0046000000007b1d */ /* 0x000fe60000010000 */
[----:B------:R-:W-:-:S05]  /*75b0*/  IADD3 R4, P0, R4, UR10, RZ ;  /* 0x0000000a04047c10 */ /* 0x000fca000ff1e0ff */
[----:B------:R-:W-:-:S05]  /*75c0*/  IMAD.X R5, RZ, RZ, UR11, P0 ;  /* 0x0000000bff057e24 */ /* 0x000fca00080e06ff */
[----:B------:R0:W3:Y:S01]  /*75d0*/  LDG.E.CONSTANT R12, desc[UR52][R4.64] ;  /* 0x00000034040c7981 */ /* 0x0000e2000c1e9900 */
[----:B------:R-:W-:-:S03]  /*75e0*/  LOP3.LUT P0, R6, R45, 0x3, RZ, 0xc0, !PT ;  /* 0x000000032d067812 */ /* 0x000fc6000780c0ff */
[----:B------:R-:W4:Y:S01]  /*75f0*/  LDL R4, [R1+0x24] ;  /* 0x0000240001047983 */ /* 0x000f220000100800 */
[----:B------:R-:W-:Y:S01]  /*7600*/  ISETP.EQ.OR P0, PT, R6, 0x3, !P0 ;  /* 0x000000030600780c */ /* 0x000fe20004702670 */
[----:B------:R-:W-:Y:S01]  /*7610*/  UMOV UR10, UR8 ;  /* 0x00000008000a7c82 */ /* 0x000fe20008000000 */
[----:B-1----:R-:W-:Y:S02]  /*7620*/  UMOV UR11, UR4 ;  /* 0x00000004000b7c82 */ /* 0x002fe40008000000 */
[----:B------:R-:W-:Y:S02]  /*7630*/  SEL R71, R41, R10, P0 ;  /* 0x0000000a29477207 */ /* 0x000fe40000000000 */
[----:B------:R-:W-:Y:S01]  /*7640*/  SEL R41, R10, R41, P0 ;  /* 0x000000290a297207 */ /* 0x000fe20000000000 */
[----:B------:R-:W-:Y:S01]  /*7650*/  IMAD.MOV.U32 R10, RZ, RZ, 0x2 ;  /* 0x00000002ff0a7424 */ /* 0x000fe200078e00ff */
        /* <DEDUP_REMOVED lines=45> */
[----:B------:R-:W-:Y:S01]  /*7930*/  SEL R29, R29, R132, P0 ;  /* 0x000000841d1d7207 */ /* 0x000fe20000000000 */
[----:B------:R-:W-:Y:S02]  /*7940*/  USHF.L.U32 UR4, UR38, 0x2, URZ ;  /* 0x0000000226047899 */ /* 0x000fe4000800063f */
[----:B------:R-:W-:Y:S02]  /*7950*/  USHF.L.U64.HI UR16, UR38, 0x2, UR39 ;  /* 0x0000000226107899 */ /* 0x000fe40008010227 */
[----:B------:R-:W-:-:S04]  /*7960*/  UIADD3 UR9, UP0, UR4, UR14, URZ ;  /* 0x0000000e04097290 */ /* 0x000fc8000ff1e03f */
[----:B------:R-:W-:Y:S01]  /*7970*/  UIADD3.X UR12, UR16, UR15, URZ, UP0, !UPT ;  /* 0x0000000f100c7290 */ /* 0x000fe200087fe43f */
[----:B----4-:R-:W-:-:S03]  /*7980*/  IMAD.WIDE R10, R4, R10, UR10 ;  /* 0x0000000a040a7e25 */ /* 0x010fc6000f8e020a */
[C---:B------:R-:W-:Y:S02]  /*7990*/  LOP3.LUT R3, R10.reuse, 0x180, RZ, 0xc0, !PT ;  /* 0x000001800a037812 */ /* 0x040fe400078ec0ff */
[----:B------:R-:W-:Y:S02]  /*79a0*/  IADD3 R6, P1, R10, 0x6020, RZ ;  /* 0x000060200a067810 */ /* 0x000fe40007f3e0ff */
[----:B------:R-:W-:Y:S02]  /*79b0*/  SHF.R.U64 R3, R3, 0x3, RZ ;  /* 0x0000000303037819 */ /* 0x000fe400000012ff */
[----:B0-----:R-:W-:Y:S02]  /*79c0*/  LOP3.LUT R5, R6, 0x180, RZ, 0xc0, !PT ;  /* 0x0000018006057812 */ /* 0x001fe400078ec0ff */
[C---:B------:R-:W-:Y:S02]  /*79d0*/  IADD3 R101, P2, R10.reuse, 0x6000, RZ ;  /* 0x000060000a657810 */ /* 0x040fe40007f5e0ff */
[----:B------:R-:W-:-:S02]  /*79e0*/  IADD3 R99, P3, R10, 0x3020, RZ ;  /* 0x000030200a637810 */ /* 0x000fc40007f7e0ff */
[C---:B------:R-:W-:Y:S02]  /*79f0*/  IADD3 R97, P4, R10.reuse, 0x3000, RZ ;  /* 0x000030000a617810 */ /* 0x040fe40007f9e0ff */
[----:B------:R-:W-:Y:S02]  /*7a00*/  IADD3 R4, P5, R10, 0x20, RZ ;  /* 0x000000200a047810 */ /* 0x000fe40007fbe0ff */
[----:B------:R-:W-:Y:S02]  /*7a10*/  LOP3.LUT R10, R3, R10, RZ, 0x3c, !PT ;  /* 0x0000000a030a7212 */ /* 0x000fe400078e3cff */
[----:B------:R-:W-:-:S04]  /*7a20*/  SHF.R.U64 R3, R5, 0x3, RZ ;  /* 0x0000000305037819 */ /* 0x000fc800000012ff */
[----:B------:R-:W-:Y:S02]  /*7a30*/  LOP3.LUT R8, R3, R6, RZ, 0x3c, !PT ;  /* 0x0000000603087212 */ /* 0x000fe400078e3cff */
[----:B------:R-:W-:Y:S01]  /*7a40*/  LOP3.LUT R3, R4, 0x180, RZ, 0xc0, !PT ;  /* 0x0000018004037812 */ /* 0x000fe200078ec0ff */
[----:B------:R-:W-:Y:S01]  /*7a50*/  IMAD.X R9, RZ, RZ, R11, P1 ;  /* 0x000000ffff097224 */ /* 0x000fe200008e060b */
[----:B------:R-:W-:Y:S02]  /*7a60*/  LOP3.LUT R38, R101, 0x180, RZ, 0xc0, !PT ;  /* 0x0000018065267812 */ /* 0x000fe400078ec0ff */
[----:B------:R-:W-:Y:S02]  /*7a70*/  LOP3.LUT R6, R99, 0x180, RZ, 0xc0, !PT ;  /* 0x0000018063067812 */ /* 0x000fe400078ec0ff */
[----:B------:R-:W-:Y:S02]  /*7a80*/  SHF.R.U64 R3, R3, 0x3, RZ ;  /* 0x0000000303037819 */ /* 0x000fe400000012ff */
[----:B---3--:R-:W-:-:S02]  /*7a90*/  LOP3.LUT R48, R12, 0x2, RZ, 0x3c, !PT ;  /* 0x000000020c307812 */ /* 0x008fc400078e3cff */
[----:B------:R-:W-:Y:S02]  /*7aa0*/  LOP3.LUT R34, R97, 0x180, RZ, 0xc0, !PT ;  /* 0x0000018061227812 */ /* 0x000fe400078ec0ff */
[----:B------:R-:W-:Y:S02]  /*7ab0*/  SHF.R.U64 R38, R38, 0x3, RZ ;  /* 0x0000000326267819 */ /* 0x000fe400000012ff */
[----:B------:R-:W-:Y:S02]  /*7ac0*/  SHF.R.U64 R6, R6, 0x3, RZ ;  /* 0x0000000306067819 */ /* 0x000fe400000012ff */
[----:B------:R-:W-:Y:S01]  /*7ad0*/  LOP3.LUT R4, R3, R4, RZ, 0x3c, !PT ;  /* 0x0000000403047212 */ /* 0x000fe200078e3cff */
[--C-:B------:R-:W-:Y:S01]  /*7ae0*/  IMAD.X R75, RZ, RZ, R11.reuse, P2 ;  /* 0x000000ffff4b7224 */ /* 0x100fe200010e060b */
[----:B------:R-:W-:Y:S01]  /*7af0*/  MOV R3, R8 ;  /* 0x0000000800037202 */ /* 0x000fe20000000f00 */
[--C-:B------:R-:W-:Y:S01]  /*7b00*/  IMAD.X R7, RZ, RZ, R11.reuse, P3 ;  /* 0x000000ffff077224 */ /* 0x100fe200018e060b */
[----:B------:R-:W-:Y:S01]  /*7b10*/  SHFL.IDX PT, R8, R61, R12, 0x1c1f ;  /* 0x001c1f0c3d087589 */ /* 0x000fe200000e0000 */
[----:B------:R-:W-:Y:S01]  /*7b20*/  IMAD.X R5, RZ, RZ, R11, P5 ;  /* 0x000000ffff057224 */ /* 0x000fe200028e060b */
[----:B------:R-:W-:-:S02]  /*7b30*/  SHF.R.U64 R34, R34, 0x3, RZ ;  /* 0x0000000322227819 */ /* 0x000fc400000012ff */
[----:B------:R-:W-:Y:S01]  /*7b40*/  LOP3.LUT R74, R38, R101, RZ, 0x3c, !PT ;  /* 0x00000065264a7212 */ /* 0x000fe200078e3cff */
[----:B------:R-:W-:Y:S01]  /*7b50*/  SHFL.IDX PT, R42, R57, R12, 0x1c1f ;  /* 0x001c1f0c392a7589 */ /* 0x000fe200000e0000 */
[----:B------:R-:W-:-:S03]  /*7b60*/  LOP3.LUT R6, R6, R99, RZ, 0x3c, !PT ;  /* 0x0000006306067212 */ /* 0x000fc600078e3cff */
[----:B------:R-:W-:Y:S04]  /*7b70*/  SHFL.IDX PT, R56, R85, R12, 0x1c1f ;  /* 0x001c1f0c55387589 */ /* 0x000fe800000e0000 */
[----:B------:R-:W0:Y:S01]  /*7b80*/  SHFL.IDX PT, R61, R135, R48, 0x1c1f ;  /* 0x001c1f30873d7589 */ /* 0x000e2200000e0000 */
[----:B------:R-:W-:-:S03]  /*7b90*/  IMAD.X R77, RZ, RZ, R11, P4 ;  /* 0x000000ffff4d7224 */ /* 0x000fc600020e060b */
[----:B------:R-:W-:Y:S01]  /*7ba0*/  SHFL.IDX PT, R54, R55, R12, 0x1c1f ;  /* 0x001c1f0c37367589 */ /* 0x000fe200000e0000 */
[----:B------:R-:W-:-:S03]  /*7bb0*/  MOV R74, R74 ;  /* 0x0000004a004a7202 */ /* 0x000fc60000000f00 */
[----:B------:R0:W-:Y:S01]  /*7bc0*/  SHFL.IDX PT, R57, R21, R48, 0x1c1f ;  /* 0x001c1f3015397589 */ /* 0x0001e200000e0000 */
[----:B------:R-:W-:-:S03]  /*7bd0*/  LOP3.LUT R76, R34, R97, RZ, 0x3c, !PT ;  /* 0x00000061224c7212 */ /* 0x000fc600078e3cff */
[----:B------:R-:W-:Y:S01]  /*7be0*/  SHFL.IDX PT, R46, R59, R12, 0x1c1f ;  /* 0x001c1f0c3b2e7589 */ /* 0x000fe200000e0000 */
[----:B------:R-:W-:-:S03]  /*7bf0*/  MOV R11, R10 ;  /* 0x0000000a000b7202 */ /* 0x000fc60000000f00 */
[----:B------:R-:W-:Y:S01]  /*7c00*/  SHFL.IDX PT, R70, R45, R12, 0x1c1f ;  /* 0x001c1f0c2d467589 */ /* 0x000fe200000e0000 */
[----:B------:R-:W-:-:S03]  /*7c10*/  MOV R75, R6 ;  /* 0x00000006004b7202 */ /* 0x000fc60000000f00 */
[----:B------:R-:W-:Y:S01]  /*7c20*/  SHFL.IDX PT, R69, R69, R12, 0x1c1f ;  /* 0x001c1f0c45457589 */ /* 0x000fe200000e0000 */
[----:B------:R-:W-:-:S03]  /*7c30*/  MOV R9, R4 ;  /* 0x0000000400097202 */ /* 0x000fc60000000f00 */
[----:B------:R-:W-:Y:S04]  /*7c40*/  SHFL.IDX PT, R58, R73, R12, 0x1c1f ;  /* 0x001c1f0c493a7589 */ /* 0x000fe800000e0000 */
[----:B------:R-:W1:Y:S04]  /*7c50*/  SHFL.IDX PT, R13, R13, R48, 0x1c1f ;  /* 0x001c1f300d0d7589 */ /* 0x000e6800000e0000 */
[----:B------:R-:W-:Y:S04]  /*7c60*/  SHFL.IDX PT, R55, R24, R48, 0x1c1f ;  /* 0x001c1f3018377589 */ /* 0x000fe800000e0000 */
[----:B------:R-:W3:Y:S04]  /*7c70*/  SHFL.IDX PT, R40, R40, R48, 0x1c1f ;  /* 0x001c1f3028287589 */ /* 0x000ee800000e0000 */
[----:B------:R-:W4:Y:S04]  /*7c80*/  SHFL.IDX PT, R59, R32, R48, 0x1c1f ;  /* 0x001c1f30203b7589 */ /* 0x000f2800000e0000 */
[----:B------:R-:W-:Y:S04]  /*7c90*/  SHFL.IDX PT, R49, R49, R12, 0x1c1f ;  /* 0x001c1f0c31317589 */ /* 0x000fe800000e0000 */
[----:B------:R-:W-:Y:S04]  /*7ca0*/  SHFL.IDX PT, R51, R51, R12, 0x1c1f ;  /* 0x001c1f0c33337589 */ /* 0x000fe800000e0000 */
[----:B------:R-:W-:Y:S04]  /*7cb0*/  SHFL.IDX PT, R50, R71, R12, 0x1c1f ;  /* 0x001c1f0c47327589 */ /* 0x000fe800000e0000 */
[----:B------:R-:W2:Y:S04]  /*7cc0*/  SHFL.IDX PT, R14, R14, R48, 0x1c1f ;  /* 0x001c1f300e0e7589 */ /* 0x000ea800000e0000 */
[----:B------:R-:W-:Y:S04]  /*7cd0*/  SHFL.IDX PT, R62, R15, R48, 0x1c1f ;  /* 0x001c1f300f3e7589 */ /* 0x000fe800000e0000 */
[----:B------:R-:W2:Y:S04]  /*7ce0*/  SHFL.IDX PT, R41, R41, R48, 0x1c1f ;  /* 0x001c1f3029297589 */ /* 0x000ea800000e0000 */
[----:B------:R-:W-:Y:S04]  /*7cf0*/  SHFL.IDX PT, R53, R53, R12, 0x1c1f ;  /* 0x001c1f0c35357589 */ /* 0x000fe800000e0000 */
[----:B------:R-:W-:Y:S04]  /*7d00*/  SHFL.IDX PT, R52, R79, R12, 0x1c1f ;  /* 0x001c1f0c4f347589 */ /* 0x000fe800000e0000 */
[----:B------:R-:W-:Y:S04]  /*7d10*/  SHFL.IDX PT, R45, R91, R12, 0x1c1f ;  /* 0x001c1f0c5b2d7589 */ /* 0x000fe800000e0000 */
[----:B------:R-:W2:Y:S04]  /*7d20*/  SHFL.IDX PT, R20, R20, R48, 0x1c1f ;  /* 0x001c1f3014147589 */ /* 0x000ea800000e0000 */
[----:B------:R-:W2:Y:S04]  /*7d30*/  SHFL.IDX PT, R33, R33, R48, 0x1c1f ;  /* 0x001c1f3021217589 */ /* 0x000ea800000e0000 */
[----:B------:R-:W2:Y:S04]  /*7d40*/  SHFL.IDX PT, R36, R36, R48, 0x1c1f ;  /* 0x001c1f3024247589 */ /* 0x000ea800000e0000 */
        /* <DEDUP_REMOVED lines=10> */
[----:B------:R-:W2:Y:S01]  /*7df0*/  SHFL.IDX PT, R15, R39, R48, 0x1c1f ;  /* 0x001c1f30270f7589 */ /* 0x000ea200000e0000 */
[----:B------:R-:W-:-:S03]  /*7e00*/  MOV R76, R76 ;  /* 0x0000004c004c7202 */ /* 0x000fc60000000f00 */
[----:B------:R-:W-:Y:S04]  /*7e10*/  SHFL.IDX PT, R25, R25, R48, 0x1c1f ;  /* 0x001c1f3019197589 */ /* 0x000fe800000e0000 */
[----:B------:R-:W-:Y:S04]  /*7e20*/  SHFL.IDX PT, R37, R37, R48, 0x1c1f ;  /* 0x001c1f3025257589 */ /* 0x000fe800000e0000 */
[----:B------:R-:W2:Y:S04]  /*7e30*/  SHFL.IDX PT, R12, R35, R48, 0x1c1f ;  /* 0x001c1f30230c7589 */ /* 0x000ea800000e0000 */
[----:B------:R-:W2:Y:S04]  /*7e40*/  SHFL.IDX PT, R27, R27, R48, 0x1c1f ;  /* 0x001c1f301b1b7589 */ /* 0x000ea800000e0000 */
[----:B------:R-:W2:Y:S04]  /*7e50*/  SHFL.IDX PT, R24, R44, R48, 0x1c1f ;  /* 0x001c1f302c187589 */ /* 0x000ea800000e0000 */
[----:B------:R-:W2:Y:S04]  /*7e60*/  SHFL.IDX PT, R43, R43, R48, 0x1c1f ;  /* 0x001c1f302b2b7589 */ /* 0x000ea800000e0000 */
[----:B------:R-:W2:Y:S04]  /*7e70*/  SHFL.IDX PT, R77, R26, R48, 0x1c1f ;  /* 0x001c1f301a4d7589 */ /* 0x000ea800000e0000 */
[----:B------:R-:W2:Y:S04]  /*7e80*/  SHFL.IDX PT, R30, R30, R48, 0x1c1f ;  /* 0x001c1f301e1e7589 */ /* 0x000ea800000e0000 */
[----:B------:R-:W2:Y:S04]  /*7e90*/  SHFL.IDX PT, R28, R28, R48, 0x1c1f ;  /* 0x001c1f301c1c7589 */ /* 0x000ea800000e0000 */
[----:B------:R3:W2:Y:S04]  /*7ea0*/  SHFL.IDX PT, R79, R29, R48, 0x1c1f ;  /* 0x001c1f301d4f7589 */ /* 0x0006a800000e0000 */
[----:B------:R2:W2:Y:S01]  /*7eb0*/  SHFL.IDX PT, R83, R47, R48, 0x1c1f ;  /* 0x001c1f302f537589 */ /* 0x0004a200000e0000 */
[----:B0-----:R-:W-:-:S02]  /*7ec0*/  SEL R21, R61, R56, P0 ;  /* 0x000000383d157207 */ /* 0x001fc40000000000 */
[----:B-1----:R-:W-:Y:S02]  /*7ed0*/  SEL R72, R70, R13, P0 ;  /* 0x0000000d46487207 */ /* 0x002fe40000000000 */
[----:B---3--:R-:W-:Y:S02]  /*7ee0*/  SEL R29, R56, R61, P0 ;  /* 0x0000003d381d7207 */ /* 0x008fe40000000000 */
[----:B------:R-:W-:Y:S02]  /*7ef0*/  SEL R56, R54, R57, P0 ;  /* 0x0000003936387207 */ /* 0x000fe40000000000 */
[----:B------:R-:W-:Y:S02]  /*7f00*/  SEL R54, R57, R54, P0 ;  /* 0x0000003639367207 */ /* 0x000fe40000000000 */
[----:B------:R-:W-:Y:S02]  /*7f10*/  SEL R68, R69, R40, P0 ;  /* 0x0000002845447207 */ /* 0x000fe40000000000 */
[----:B------:R-:W-:-:S02]  /*7f20*/  SEL R66, R40, R69, P0 ;  /* 0x0000004528427207 */ /* 0x000fc40000000000 */
[----:B----4-:R-:W-:Y:S02]  /*7f30*/  SEL R60, R58, R59, P0 ;  /* 0x0000003b3a3c7207 */ /* 0x010fe40000000000 */
[----:B------:R-:W-:Y:S02]  /*7f40*/  SEL R57, R42, R55, P0 ;  /* 0x000000372a397207 */ /* 0x000fe40000000000 */
[----:B------:R-:W-:Y:S02]  /*7f50*/  SEL R70, R13, R70, P0 ;  /* 0x000000460d467207 */ /* 0x000fe40000000000 */
[----:B--2---:R-:W-:Y:S02]  /*7f60*/  SEL R73, R49, R14, P0 ;  /* 0x0000000e31497207 */ /* 0x004fe40000000000 */
        /* <DEDUP_REMOVED lines=25> */
[----:B------:R-:W-:-:S02]  /*8100*/  F2FP.BF16.F32.PACK_AB R12, R73, R72 ;  /* 0x00000048490c723e */ /* 0x000fc400000010ff */
[----:B------:R-:W-:Y:S02]  /*8110*/  F2FP.BF16.F32.PACK_AB R13, R69, R68 ;  /* 0x00000044450d723e */ /* 0x000fe400000010ff */
[----:B------:R-:W-:Y:S02]  /*8120*/  F2FP.BF16.F32.PACK_AB R14, R71, R70 ;  /* 0x00000046470e723e */ /* 0x000fe400000010ff */
[----:B------:R-:W-:Y:S02]  /*8130*/  F2FP.BF16.F32.PACK_AB R15, R67, R66 ;  /* 0x00000042430f723e */ /* 0x000fe400000010ff */
[----:B------:R-:W-:Y:S02]  /*8140*/  F2FP.BF16.F32.PACK_AB R24, R65, R64 ;  /* 0x000000404118723e */ /* 0x000fe400000010ff */
[----:B------:R-:W-:Y:S02]  /*8150*/  F2FP.BF16.F32.PACK_AB R26, R63, R62 ;  /* 0x0000003e3f1a723e */ /* 0x000fe400000010ff */
[----:B------:R-:W-:-:S02]  /*8160*/  F2FP.BF16.F32.PACK_AB R27, R59, R58 ;  /* 0x0000003a3b1b723e */ /* 0x000fc400000010ff */
[----:B------:R-:W-:Y:S02]  /*8170*/  F2FP.BF16.F32.PACK_AB R25, R61, R60 ;  /* 0x0000003c3d19723e */ /* 0x000fe400000010ff */
[----:B------:R-:W-:Y:S02]  /*8180*/  SEL R45, R10, R43, P0 ;  /* 0x0000002b0a2d7207 */ /* 0x000fe40000000000 */
[----:B------:R-:W-:Y:S02]  /*8190*/  SEL R43, R43, R10, P0 ;  /* 0x0000000a2b2b7207 */ /* 0x000fe40000000000 */
[----:B------:R-:W-:Y:S02]  /*81a0*/  SEL R40, R38, R77, P0 ;  /* 0x0000004d26287207 */ /* 0x000fe40000000000 */
[----:B------:R-:W-:Y:S01]  /*81b0*/  SEL R32, R31, R30, P0 ;  /* 0x0000001e1f207207 */ /* 0x000fe20000000000 */
[----:B------:R0:W-:Y:S01]  /*81c0*/  STSM.16.M88.4 [R11], R12 ;  /* 0x0000000c0b007844 */ /* 0x0001e20000000200 */
[----:B------:R-:W-:-:S02]  /*81d0*/  SEL R38, R77, R38, P0 ;  /* 0x000000264d267207 */ /* 0x000fc40000000000 */
[----:B------:R-:W-:Y:S02]  /*81e0*/  SEL R41, R5, R28, P0 ;  /* 0x0000001c05297207 */ /* 0x000fe40000000000 */
[----:B------:R-:W-:Y:S02]  /*81f0*/  SEL R39, R28, R5, P0 ;  /* 0x000000051c277207 */ /* 0x000fe40000000000 */
[----:B------:R-:W-:Y:S01]  /*8200*/  SEL R30, R30, R31, P0 ;  /* 0x0000001f1e1e7207 */ /* 0x000fe20000000000 */
[----:B------:R1:W-:Y:S01]  /*8210*/  STSM.16.M88.4 [R9], R24 ;  /* 0x0000001809007844 */ /* 0x0003e20000000200 */
[----:B------:R-:W-:Y:S02]  /*8220*/  SEL R33, R4, R79, P0 ;  /* 0x0000004f04217207 */ /* 0x000fe40000000000 */
[----:B------:R-:W-:Y:S02]  /*8230*/  SEL R31, R79, R4, P0 ;  /* 0x000000044f1f7207 */ /* 0x000fe40000000000 */
[----:B------:R-:W-:-:S02]  /*8240*/  SEL R28, R6, R83, P0 ;  /* 0x00000053061c7207 */ /* 0x000fc40000000000 */
[----:B------:R-:W-:Y:S02]  /*8250*/  SEL R20, R83, R6, P0 ;  /* 0x0000000653147207 */ /* 0x000fe40000000000 */
[----:B------:R-:W-:Y:S02]  /*8260*/  F2FP.BF16.F32.PACK_AB R4, R57, R56 ;  /* 0x000000383904723e */ /* 0x000fe400000010ff */
[----:B------:R-:W-:Y:S02]  /*8270*/  F2FP.BF16.F32.PACK_AB R6, R55, R54 ;  /* 0x000000363706723e */ /* 0x000fe400000010ff */
[----:B------:R-:W-:Y:S02]  /*8280*/  F2FP.BF16.F32.PACK_AB R7, R51, R50 ;  /* 0x000000323307723e */ /* 0x000fe400000010ff */
[----:B------:R-:W-:Y:S02]  /*8290*/  F2FP.BF16.F32.PACK_AB R5, R53, R52 ;  /* 0x000000343505723e */ /* 0x000fe400000010ff */
[----:B------:R-:W-:-:S02]  /*82a0*/  F2FP.BF16.F32.PACK_AB R8, R49, R48 ;  /* 0x000000303108723e */ /* 0x000fc400000010ff */
[----:B------:R-:W-:Y:S02]  /*82b0*/  F2FP.BF16.F32.PACK_AB R10, R47, R46 ;  /* 0x0000002e2f0a723e */ /* 0x000fe400000010ff */
[----:B0-----:R-:W-:Y:S02]  /*82c0*/  F2FP.BF16.F32.PACK_AB R11, R43, R42 ;  /* 0x0000002a2b0b723e */ /* 0x001fe400000010ff */
[----:B-1----:R-:W-:Y:S02]  /*82d0*/  F2FP.BF16.F32.PACK_AB R9, R45, R44 ;  /* 0x0000002c2d09723e */ /* 0x002fe400000010ff */
[----:B------:R-:W-:Y:S02]  /*82e0*/  F2FP.BF16.F32.PACK_AB R12, R41, R40 ;  /* 0x00000028290c723e */ /* 0x000fe400000010ff */
[----:B------:R-:W-:Y:S02]  /*82f0*/  F2FP.BF16.F32.PACK_AB R14, R39, R38 ;  /* 0x00000026270e723e */ /* 0x000fe400000010ff */
[----:B------:R-:W-:-:S02]  /*8300*/  F2FP.BF16.F32.PACK_AB R15, R35, R34 ;  /* 0x00000022230f723e */ /* 0x000fc400000010ff */
[----:B------:R-:W-:Y:S02]  /*8310*/  F2FP.BF16.F32.PACK_AB R13, R37, R36 ;  /* 0x00000024250d723e */ /* 0x000fe400000010ff */
[----:B------:R-:W-:Y:S02]  /*8320*/  F2FP.BF16.F32.PACK_AB R25, R29, R28 ;  /* 0x0000001c1d19723e */ /* 0x000fe400000010ff */
[----:B------:R-:W-:Y:S02]  /*8330*/  F2FP.BF16.F32.PACK_AB R26, R31, R30 ;  /* 0x0000001e1f1a723e */ /* 0x000fe400000010ff */
[----:B------:R-:W-:Y:S02]  /*8340*/  F2FP.BF16.F32.PACK_AB R27, R21, R20 ;  /* 0x00000014151b723e */ /* 0x000fe400000010ff */
[----:B------:R-:W-:Y:S01]  /*8350*/  F2FP.BF16.F32.PACK_AB R24, R33, R32 ;  /* 0x000000202118723e */ /* 0x000fe200000010ff */
[----:B------:R-:W-:Y:S04]  /*8360*/  STSM.16.M88.4 [R76], R4 ;  /* 0x000000044c007844 */ /* 0x000fe80000000200 */
[----:B------:R-:W-:Y:S04]  /*8370*/  STSM.16.M88.4 [R75], R8 ;  /* 0x000000084b007844 */ /* 0x000fe80000000200 */
[----:B------:R0:W-:Y:S04]  /*8380*/  STSM.16.M88.4 [R74], R12 ;  /* 0x0000000c4a007844 */ /* 0x0001e80000000200 */
[----:B------:R1:W-:Y:S01]  /*8390*/  STSM.16.M88.4 [R3], R24 ;  /* 0x0000001803007844 */ /* 0x0003e20000000200 */
[----:B------:R-:W-:Y:S01]  /*83a0*/  BAR.SYNC.DEFER_BLOCKING 0x1, 0x180 ;  /* 0x0046000000007b1d */ /* 0x000fe20000010000 */
[----:B------:R-:W-:-:S04]  /*83b0*/  ISETP.NE.U32.AND P0, PT, RZ, UR14, PT ;  /* 0x0000000eff007c0c */ /* 0x000fc8000bf05070 */
[----:B------:R-:W-:Y:S01]  /*83c0*/  ISETP.NE.AND.EX P0, PT, RZ, UR15, PT, P0 ;  /* 0x0000000fff007c0c */ /* 0x000fe2000bf05300 */
[----:B------:R-:W-:Y:S02]  /*83d0*/  IMAD.U32 R78, RZ, RZ, UR9 ;  /* 0x00000009ff4e7e24 */ /* 0x000fe4000f8e00ff */
[----:B------:R-:W-:Y:S01]  /*83e0*/  IMAD.U32 R79, RZ, RZ, UR12 ;  /* 0x0000000cff4f7e24 */ /* 0x000fe2000f8e00ff */
[----:B0-----:R-:W0:Y:S01]  /*83f0*/  LDC R74, c[0x0][0xbe8] ;  /* 0x0002fa00ff4a7b82 */ /* 0x001e220000000800 */
[----:B------:R-:W-:-:S08]  /*8400*/  ULDC.64 UR12, c[0x0][0xc08] ;  /* 0x00030200000c7ab9 */ /* 0x000fd00000000a00 */
[----:B------:R-:W2:Y:S01]  /*8410*/  @P0 LDG.E R77, desc[UR52][R78.64] ;  /* 0x000000344e4d0981 */ /* 0x000ea2000c1e1900 */
[----:B------:R-:W-:-:S04]  /*8420*/  UISETP.NE.U32.AND UP0, UPT, UR12, URZ, UPT ;  /* 0x0000003f0c00728c */ /* 0x000fc8000bf05070 */
[----:B------:R-:W-:Y:S01]  /*8430*/  UISETP.NE.AND.EX UP0, UPT, UR13, URZ, UPT, UP0 ;  /* 0x0000003f0d00728c */ /* 0x000fe2000bf05300 */
[----:B0-----:R-:W-:-:S10]  /*8440*/  ISETP.NE.AND P1, PT, R74, 0x1, PT ;  /* 0x000000014a00780c */ /* 0x001fd40003f25270 */
[----:B------:R-:W-:-:S03]  /*8450*/  @UP0 UIADD3 UR12, UP1, UR4, UR12, URZ ;  /* 0x0000000c040c0290 */ /* 0x000fc6000ff3e03f */
[----:B-1----:R-:W0:Y:S01]  /*8460*/  @P1 LDC R3, c[0x0][0xbec] ;  /* 0x0002fb00ff031b82 */ /* 0x002e220000000800 */
[----:B------:R-:W-:Y:S02]  /*8470*/  @UP0 UIADD3.X UR13, UR16, UR13, URZ, UP1, !UPT ;  /* 0x0000000d100d0290 */ /* 0x000fe40008ffe43f */
[----:B------:R-:W-:Y:S01]  /*8480*/  UISETP.GT.AND UP1, UPT, UR44, 0x1, UPT ;  /* 0x000000012c00788c */ /* 0x000fe2000bf24270 */
[----:B------:R-:W-:-:S04]  /*8490*/  UMOV UR20, 0x9b8 ;  /* 0x000009b800147882 */ /* 0x000fc80000000000 */
[----:B------:R-:W1:Y:S01]  /*84a0*/  @P1 LDC R7, c[0x0][0xbf0] ;  /* 0x0002fc00ff071b82 */ /* 0x000e620000000800 */
[----:B------:R-:W-:Y:S01]  /*84b0*/  USEL UR20, UR20, 0x978, UP1 ;  /* 0x0000097814147887 */ /* 0x000fe20008800000 */
[----:B------:R-:W-:Y:S01]  /*84c0*/  PLOP3.LUT P4, PT, PT, PT, UP0, 0x80, 0x0 ;  /* 0x000000000000781c */ /* 0x000fe20003f8f008 */
[----:B------:R-:W-:Y:S01]  /*84d0*/  UISETP.NE.U32.AND UP0, UPT, UR14, URZ, UPT ;  /* 0x0000003f0e00728c */ /* 0x000fe2000bf05070 */
[----:B------:R-:W-:Y:S01]  /*84e0*/  IMAD.U32 R8, RZ, RZ, UR41 ;  /* 0x00000029ff087e24 */ /* 0x000fe2000f8e00ff */
[----:B------:R-:W-:Y:S01]  /*84f0*/  ULDC UR4, c[0x0][0xa88] ;  /* 0x0002a20000047ab9 */ /* 0x000fe20000000800 */
[----:B------:R-:W-:Y:S01]  /*8500*/  IMAD.U32 R4, RZ, RZ, UR12 ;  /* 0x0000000cff047e24 */ /* 0x000fe2000f8e00ff */
[----:B------:R-:W-:Y:S01]  /*8510*/  UISETP.NE.AND.EX UP0, UPT, UR15, URZ, UPT, UP0 ;  /* 0x0000003f0f00728c */ /* 0x000fe2000bf05300 */
[----:B------:R-:W-:Y:S01]  /*8520*/  IMAD.U32 R9, RZ, RZ, UR4 ;  /* 0x00000004ff097e24 */ /* 0x000fe2000f8e00ff */
[----:B------:R-:W-:Y:S01]  /*8530*/  UMOV UR4, URZ ;  /* 0x0000003f00047c82 */ /* 0x000fe20008000000 */
[----:B------:R-:W-:Y:S01]  /*8540*/  IMAD.U32 R5, RZ, RZ, UR13 ;  /* 0x0000000dff057e24 */ /* 0x000fe2000f8e00ff */
[----:B------:R-:W-:Y:S01]  /*8550*/  USEL UR9, UR43, URZ, UP1 ;  /* 0x0000003f2b097287 */ /* 0x000fe20008800000 */
[----:B------:R-:W-:Y:S01]  /*8560*/  IMAD R8, R8, 0xc0, R80 ;  /* 0x000000c008087824 */ /* 0x000fe200078e0250 */
[----:B------:R-:W-:Y:S01]  /*8570*/  ULDC.64 UR16, c[0x0][UR20+0x218] ;  /* 0x0000860014107abb */ /* 0x000fe20008000a00 */
[----:B------:R-:W-:Y:S01]  /*8580*/  ULDC.64 UR18, c[0x0][UR20+0x228] ;  /* 0x00008a0014127abb */ /* 0x000fe20008000a00 */
[----:B------:R-:W-:Y:S01]  /*8590*/  USEL UR38, UR38, URZ, !UP0 ;  /* 0x0000003f26267287 */ /* 0x000fe2000c000000 */
[----:B------:R0:W5:Y:S01]  /*85a0*/  @P4 LDG.E R9, desc[UR52][R4.64] ;  /* 0x0000003404094981 */ /* 0x000162000c1e1900 */
[----:B------:R-:W-:Y:S01]  /*85b0*/  ULDC.64 UR14, c[0x0][UR20+0x220] ;  /* 0x00008800140e7abb */ /* 0x000fe20008000a00 */
[----:B------:R-:W-:-:S02]  /*85c0*/  UIMAD.WIDE.U32 UR12, UR16, UR42, URZ ;  /* 0x0000002a100c72a5 */ /* 0x000fc4000f8e003f */
[----:B------:R-:W-:Y:S02]  /*85d0*/  UIMAD.WIDE.U32 UR22, UR18, UR9, URZ ;  /* 0x00000009121672a5 */ /* 0x000fe4000f8e003f */
[----:B------:R-:W-:Y:S02]  /*85e0*/  UIMAD UR16, UR17, UR42, URZ ;  /* 0x0000002a111072a4 */ /* 0x000fe4000f8e023f */
[----:B------:R-:W-:Y:S01]  /*85f0*/  UIMAD UR18, UR19, UR9, URZ ;  /* 0x00000009131272a4 */ /* 0x000fe2000f8e023f */
[----:B0-----:R-:W-:Y:S01]  /*8600*/  @P1 IMAD.HI.U32 R4, R8, R3, RZ ;  /* 0x0000000308041227 */ /* 0x001fe200078e00ff */
[----:B------:R-:W-:Y:S02]  /*8610*/  USEL UR39, UR39, URZ, !UP0 ;  /* 0x0000003f27277287 */ /* 0x000fe4000c000000 */
[----:B------:R-:W-:Y:S01]  /*8620*/  UIMAD UR9, UR15, UR38, URZ ;  /* 0x000000260f0972a4 */ /* 0x000fe2000f8e023f */
[----:B------:R-:W-:Y:S01]  /*8630*/  IMAD.MOV.U32 R3, RZ, RZ, R8 ;  /* 0x000000ffff037224 */ /* 0x000fe200078e0008 */
[----:B------:R-:W-:Y:S01]  /*8640*/  UIADD3 UR13, UR13, UR16, URZ ;  /* 0x000000100d0d7290 */ /* 0x000fe2000fffe03f */
[----:B-1----:R-:W-:Y:S01]  /*8650*/  @P1 SHF.R.U32.HI R3, RZ, R7, R4 ;  /* 0x00000007ff031219 */ /* 0x002fe20000011604 */
[----:B------:R-:W-:-:S02]  /*8660*/  UIMAD.WIDE.U32 UR16, UR14, UR38, URZ ;  /* 0x000000260e1072a5 */ /* 0x000fc4000f8e003f */
[----:B------:R-:W-:Y:S02]  /*8670*/  UIMAD UR9, UR14, UR39, UR9 ;  /* 0x000000270e0972a4 */ /* 0x000fe4000f8e0209 */
[----:B------:R-:W-:Y:S01]  /*8680*/  UIADD3 UR18, UR23, UR18, URZ ;  /* 0x0000001217127290 */ /* 0x000fe2000fffe03f */
[----:B------:R-:W-:Y:S01]  /*8690*/  IMAD.U32 R4, RZ, RZ, UR22 ;  /* 0x00000016ff047e24 */ /* 0x000fe2000f8e00ff */
[----:B------:R-:W-:Y:S01]  /*86a0*/  UIADD3 UR9, UR17, UR9, URZ ;  /* 0x0000000911097290 */ /* 0x000fe2000fffe03f */
[--C-:B------:R-:W-:Y:S02]  /*86b0*/  IMAD.MOV R7, RZ, RZ, -R3.reuse ;  /* 0x000000ffff077224 */ /* 0x100fe400078e0a03 */
[----:B------:R-:W-:Y:S01]  /*86c0*/  IMAD.U32 R5, RZ, RZ, UR23 ;  /* 0x00000017ff057e24 */ /* 0x000fe2000f8e00ff */
[----:B------:R-:W-:Y:S01]  /*86d0*/  SHF.R.S32.HI R5, RZ, 0x1f, R3 ;  /* 0x0000001fff057819 */ /* 0x000fe20000011403 */
[----:B------:R-:W-:Y:S02]  /*86e0*/  IMAD R7, R74, R7, R8 ;  /* 0x000000074a077224 */ /* 0x000fe400078e0208 */
[----:B------:R-:W-:-:S02]  /*86f0*/  IMAD.U32 R10, RZ, RZ, UR18 ;  /* 0x00000012ff0a7e24 */ /* 0x000fc4000f8e00ff */
[----:B------:R-:W-:Y:S01]  /*8700*/  IMAD.U32 R12, RZ, RZ, UR41 ;  /* 0x00000029ff0c7e24 */ /* 0x000fe2000f8e00ff */
[----:B--2---:R-:W-:-:S13]  /*8710*/  @P0 R2UR UR4, R77 ;  /* 0x000000004d0402ca */ /* 0x004fda00000e0000 */
[----:B------:R-:W-:Y:S02]  /*8720*/  UIADD3 UR12, UP0, UP2, UR16, UR12, UR4 ;  /* 0x0000000c100c7290 */ /* 0x000fe4000fa1e004 */
[----:B------:R-:W-:Y:S01]  /*8730*/  USHF.R.S32.HI UR14, URZ, 0x1f, UR4 ;  /* 0x0000001f3f0e7899 */ /* 0x000fe20008011404 */
[----:B------:R-:W-:Y:S01]  /*8740*/  ULDC.64 UR16, c[0x0][0xba8] ;  /* 0x0002ea0000107ab9 */ /* 0x000fe20000000a00 */
[----:B------:R-:W-:Y:S02]  /*8750*/  @!UP1 ULDC UR16, c[0x0][0xb50] ;  /* 0x0002d40000109ab9 */ /* 0x000fe40000000800 */
[----:B------:R-:W-:Y:S01]  /*8760*/  UIADD3.X UR9, UR9, UR13, UR14, UP0, UP2 ;  /* 0x0000000d09097290 */ /* 0x000fe200087e440e */
[----:B------:R-:W-:Y:S01]  /*8770*/  IADD3 R4, P2, P3, R3, UR12, R4 ;  /* 0x0000000c03047c10 */ /* 0x000fe2000fb5e004 */
[----:B------:R-:W-:Y:S01]  /*8780*/  @!UP1 ULDC UR17, c[0x0][0xb54] ;  /* 0x0002d50000119ab9 */ /* 0x000fe20000000800 */
[----:B------:R-:W-:Y:S01]  /*8790*/  ULDC.64 UR12, c[0x0][UR20+0x210] ;  /* 0x00008400140c7abb */ /* 0x000fe20008000a00 */
[----:B------:R-:W-:Y:S01]  /*87a0*/  SHF.R.S32.HI R3, RZ, 0x1f, R7 ;  /* 0x0000001fff037819 */ /* 0x000fe20000011407 */
[----:B------:R-:W-:Y:S01]  /*87b0*/  IMAD R6, R7, UR13, RZ ;  /* 0x0000000d07067c24 */ /* 0x000fe2000f8e02ff */
[----:B------:R-:W-:-:S03]  /*87c0*/  IADD3.X R5, R5, UR9, R10, P2, P3 ;  /* 0x0000000905057c10 */ /* 0x000fc600097e640a */
[----:B------:R-:W-:Y:S02]  /*87d0*/  IMAD R3, R3, UR12, R6 ;  /* 0x0000000c03037c24 */ /* 0x000fe4000f8e0206 */
[----:B------:R-:W-:-:S04]  /*87e0*/  IMAD.WIDE.U32 R4, R7, UR12, R4 ;  /* 0x0000000c07047c25 */ /* 0x000fc8000f8e0004 */
[----:B------:R-:W-:Y:S01]  /*87f0*/  IMAD.IADD R3, R5, 0x1, R3 ;  /* 0x0000000105037824 */ /* 0x000fe200078e0203 */
[----:B------:R-:W-:-:S04]  /*8800*/  LEA R10, P2, R4, UR16, 0x2 ;  /* 0x00000010040a7c11 */ /* 0x000fc8000f8410ff */
[----:B------:R-:W-:Y:S01]  /*8810*/  LEA.HI.X R11, R4, UR17, R3, 0x2, P2 ;  /* 0x00000011040b7c11 */ /* 0x000fe200090f1403 */
[----:B------:R-:W-:Y:S08]  /*8820*/  @P4 BRA `(.L_x_163) ;  /* 0x0000000000104947 */ /* 0x000ff00003800000 */
[----:B------:R-:W-:Y:S05]  /*8830*/  @!P0 BRA `(.L_x_163) ;  /* 0x00000000000c8947 */ /* 0x000fea0003800000 */
[----:B------:R-:W2:Y:S04]  /*8840*/  LDG.E R4, desc[UR52][R78.64] ;  /* 0x000000344e047981 */ /* 0x000ea8000c1e1900 */
[----:B-----5:R-:W2:Y:S02]  /*8850*/  LDG.E R9, desc[UR52][R78.64+0x4] ;  /* 0x000004344e097981 */ /* 0x020ea4000c1e1900 */
[----:B--2---:R-:W-:-:S07]  /*8860*/  IMAD.IADD R9, R9, 0x1, -R4 ;  /* 0x0000000109097824 */ /* 0x004fce00078e0a04 */
.L_x_163:
[----:B------:R-:W2:Y:S01]  /*8870*/  LDL R3, [R1+0x1c] ;  /* 0x00001c0001037983 */ /* 0x000ea20000100800 */
[----:B------:R-:W0:Y:S03]  /*8880*/  S2R R4, SR_TID.X ;  /* 0x0000000000047919 */ /* 0x000e260000002100 */
[----:B------:R-:W-:Y:S04]  /*8890*/  SHFL.IDX PT, R5, R11, RZ, 0x1c1f ;  /* 0x001c1fff0b057589 */ /* 0x000fe800000e0000 */
[----:B------:R-:W-:Y:S04]  /*88a0*/  SHFL.IDX PT, R6, R10, 0x1, 0x1c1f ;  /* 0x003c1f000a067f89 */ /* 0x000fe800000e0000 */
[----:B------:R-:W-:Y:S01]  /*88b0*/  SHFL.IDX PT, R7, R11, 0x1, 0x1c1f ;  /* 0x003c1f000b077f89 */ /* 0x000fe200000e0000 */
[----:B0-----:R-:W-:-:S05]  /*88c0*/  VIADD R14, R4, 0xffffff80 ;  /* 0xffffff80040e7836 */ /* 0x001fca0000000000 */
[----:B------:R-:W-:-:S04]  /*88d0*/  SHF.R.S32.HI R13, RZ, 0x1f, R14 ;  /* 0x0000001fff0d7819 */ /* 0x000fc8000001140e */
[----:B------:R-:W-:Y:S01]  /*88e0*/  LEA.HI R13, R13, R14, RZ, 0x7 ;  /* 0x0000000e0d0d7211 */ /* 0x000fe200078f38ff */
[----:B------:R-:W0:Y:S03]  /*88f0*/  SHFL.IDX PT, R4, R10, RZ, 0x1c1f ;  /* 0x001c1fff0a047589 */ /* 0x000e2600000e0000 */
[----:B------:R-:W-:-:S05]  /*8900*/  LOP3.LUT R13, R13, 0xffffff80, RZ, 0xc0, !PT ;  /* 0xffffff800d0d7812 */ /* 0x000fca00078ec0ff */
[----:B------:R-:W-:-:S05]  /*8910*/  IMAD.IADD R13, R14, 0x1, -R13 ;  /* 0x000000010e0d7824 */ /* 0x000fca00078e0a0d */
[----:B------:R-:W-:Y:S01]  /*8920*/  LOP3.LUT P0, RZ, R13, 0x3, RZ, 0xc0, !PT ;  /* 0x000000030dff7812 */ /* 0x000fe2000780c0ff */
[----:B--2---:R-:W-:Y:S02]  /*8930*/  IMAD R12, R12, 0xc0, R3 ;  /* 0x000000c00c0c7824 */ /* 0x004fe400078e0203 */
[----:B-----5:R-:W-:Y:S02]  /*8940*/  IMAD R3, R9, R74, RZ ;  /* 0x0000004a09037224 */ /* 0x020fe400078e02ff */
[----:B------:R-:W-:-:S03]  /*8950*/  VIADD R26, R12, 0x8 ;  /* 0x000000080c1a7836 */ /* 0x000fc60000000000 */
[-C--:B------:R-:W-:Y:S02]  /*8960*/  ISETP.GE.OR P2, PT, R12, R3.reuse, P0 ;  /* 0x000000030c00720c */ /* 0x080fe40000746670 */
[----:B------:R-:W-:-:S11]  /*8970*/  ISETP.GE.OR P0, PT, R26, R3, P0 ;  /* 0x000000031a00720c */ /* 0x000fd60000706670 */
[----:B0-----:R0:W-:Y:S04]  /*8980*/  @!P2 ST.E desc[UR52][R4.64], R0 ;  /* 0x000000000400a985 */ /* 0x0011e8000c101934 */
[----:B------:R0:W-:Y:S01]  /*8990*/  @!P0 ST.E desc[UR52][R6.64], R2 ;  /* 0x0000000206008985 */ /* 0x0001e2000c101934 */
[----:B------:R-:W-:-:S13]  /*89a0*/  PLOP3.LUT P0, PT, PT, PT, UP1, 0x80, 0x0 ;  /* 0x000000000000781c */ /* 0x000fda0003f0f018 */
[----:B0-----:R-:W-:Y:S05]  /*89b0*/  @P0 BRA `(.L_x_164) ;  /* 0x0000000800280947 */ /* 0x001fea0003800000 */
[----:B------:R-:W0:Y:S01]  /*89c0*/  S2R R13, SR_TID.X ;  /* 0x00000000000d7919 */ /* 0x000e220000002100 */
[----:B------:R-:W-:Y:S01]  /*89d0*/  IMAD.MOV.U32 R5, RZ, RZ, 0x2 ;  /* 0x00000002ff057424 */ /* 0x000fe200078e00ff */
[----:B------:R-:W1:Y:S01]  /*89e0*/  @P1 LDC R21, c[0x0][0xbec] ;  /* 0x0002fb00ff151b82 */ /* 0x000e620000000800 */
[----:B------:R-:W-:-:S07]  /*89f0*/  ULDC.64 UR12, c[0x0][0xaa0] ;  /* 0x0002a800000c7ab9 */ /* 0x000fce0000000a00 */
[----:B------:R-:W2:Y:S01]  /*8a00*/  @P1 LDC R39, c[0x0][0xbf0] ;  /* 0x0002fc00ff271b82 */ /* 0x000ea20000000800 */
[----:B0-----:R-:W-:-:S05]  /*8a10*/  VIADD R76, R13, 0xffffff80 ;  /* 0xffffff800d4c7836 */ /* 0x001fca0000000000 */
[----:B------:R-:W-:-:S04]  /*8a20*/  SHF.R.S32.HI R75, RZ, 0x1f, R76 ;  /* 0x0000001fff4b7819 */ /* 0x000fc8000001144c */
[----:B------:R-:W-:-:S04]  /*8a30*/  LEA.HI R75, R75, R76, RZ, 0x2 ;  /* 0x0000004c4b4b7211 */ /* 0x000fc800078f10ff */
[----:B------:R-:W-:-:S05]  /*8a40*/  SHF.R.S32.HI R75, RZ, 0x2, R75 ;  /* 0x00000002ff4b7819 */ /* 0x000fca000001144b */
[----:B------:R-:W-:Y:S01]  /*8a50*/  IMAD R4, R75, 0x20, R16 ;  /* 0x000000204b047824 */ /* 0x000fe200078e0210 */
[----:B------:R-:W-:-:S03]  /*8a60*/  SHF.R.S32.HI R2, RZ, 0x1f, R76 ;  /* 0x0000001fff027819 */ /* 0x000fc6000001144c */
[----:B------:R-:W-:Y:S01]  /*8a70*/  IMAD.WIDE R4, R4, R5, UR10 ;  /* 0x0000000a04047e25 */ /* 0x000fe2000f8e0205 */
[----:B------:R-:W-:Y:S02]  /*8a80*/  LEA.HI R2, R2, R76, RZ, 0x2 ;  /* 0x0000004c02027211 */ /* 0x000fe400078f10ff */
[----:B------:R-:W-:Y:S02]  /*8a90*/  IADD3 R7, P5, R4, 0x7800, RZ ;  /* 0x0000780004077810 */ /* 0x000fe40007fbe0ff */
[----:B------:R-:W-:Y:S02]  /*8aa0*/  LOP3.LUT R2, R2, 0xfffffffc, RZ, 0xc0, !PT ;  /* 0xfffffffc02027812 */ /* 0x000fe400078ec0ff */
[----:B------:R-:W-:Y:S01]  /*8ab0*/  LOP3.LUT R0, R7, 0x180, RZ, 0xc0, !PT ;  /* 0x0000018007007812 */ /* 0x000fe200078ec0ff */
[----:B------:R-:W-:Y:S01]  /*8ac0*/  UIMAD UR9, UR14, UR12, URZ ;  /* 0x0000000c0e0972a4 */ /* 0x000fe2000f8e023f */
[----:B------:R-:W-:Y:S01]  /*8ad0*/  IMAD.U32 R37, RZ, RZ, UR41 ;  /* 0x00000029ff257e24 */ /* 0x000fe2000f8e00ff */
[----:B------:R-:W-:Y:S01]  /*8ae0*/  UIMAD.WIDE.U32 UR10, UR4, UR12, URZ ;  /* 0x0000000c040a72a5 */ /* 0x000fe2000f8e003f */
[----:B------:R-:W-:Y:S01]  /*8af0*/  SHF.R.U64 R0, R0, 0x3, RZ ;  /* 0x0000000300007819 */ /* 0x000fe200000012ff */
[----:B------:R-:W-:Y:S01]  /*8b00*/  IMAD.IADD R2, R76, 0x1, -R2 ;  /* 0x000000014c027824 */ /* 0x000fe200078e0a02 */
[----:B------:R-:W-:Y:S01]  /*8b10*/  UIMAD UR9, UR4, UR13, UR9 ;  /* 0x0000000d040972a4 */ /* 0x000fe2000f8e0209 */
[----:B------:R-:W-:Y:S01]  /*8b20*/  IADD3 R9, P0, R4, 0x1800, RZ ;  /* 0x0000180004097810 */ /* 0x000fe20007f1e0ff */
[----:B------:R-:W-:Y:S01]  /*8b30*/  ULDC.64 UR14, c[0x0][0xaf0] ;  /* 0x0002bc00000e7ab9 */ /* 0x000fe20000000a00 */
[----:B------:R-:W-:Y:S01]  /*8b40*/  LOP3.LUT R32, R0, R7, RZ, 0x3c, !PT ;  /* 0x0000000700207212 */ /* 0x000fe200078e3cff */
[----:B------:R-:W-:Y:S01]  /*8b50*/  IMAD R0, R2, 0x60, R75 ;  /* 0x0000006002007824 */ /* 0x000fe200078e024b */
[----:B------:R-:W-:Y:S01]  /*8b60*/  UIADD3 UR11, UR11, UR9, URZ ;  /* 0x000000090b0b7290 */ /* 0x000fe2000fffe03f */
[C---:B------:R-:W-:Y:S01]  /*8b70*/  IADD3 R13, P2, R4.reuse, 0x3000, RZ ;  /* 0x00003000040d7810 */ /* 0x040fe20007f5e0ff */
[----:B------:R-:W-:Y:S01]  /*8b80*/  ULDC.64 UR12, c[0x0][0xae8] ;  /* 0x0002ba00000c7ab9 */ /* 0x000fe20000000a00 */
[----:B------:R-:W-:Y:S01]  /*8b90*/  IMAD R2, R37, 0xc0, R0 ;  /* 0x000000c025027824 */ /* 0x000fe200078e0200 */
[----:B------:R-:W-:Y:S01]  /*8ba0*/  USHF.R.S32.HI UR4, URZ, 0x1f, UR38 ;  /* 0x0000001f3f047899 */ /* 0x000fe20008011426 */
[----:B------:R-:W-:Y:S01]  /*8bb0*/  IADD3 R25, P3, R4, 0x4800, RZ ;  /* 0x0000480004197810 */ /* 0x000fe20007f7e0ff */
[----:B------:R-:W-:Y:S01]  /*8bc0*/  UIMAD.WIDE.U32 UR10, UR42, UR12, UR10 ;  /* 0x0000000c2a0a72a5 */ /* 0x000fe2000f8e000a */
[----:B-1----:R-:W-:Y:S01]  /*8bd0*/  @P1 IMAD.HI.U32 R0, R2, R21, RZ ;  /* 0x0000001502001227 */ /* 0x002fe200078e00ff */
[----:B------:R-:W-:Y:S01]  /*8be0*/  IADD3 R29, P4, R4, 0x6000, RZ ;  /* 0x00006000041d7810 */ /* 0x000fe20007f9e0ff */
[----:B------:R-:W-:Y:S01]  /*8bf0*/  UIMAD UR4, UR4, UR14, URZ ;  /* 0x0000000e040472a4 */ /* 0x000fe2000f8e023f */
[----:B------:R-:W-:Y:S01]  /*8c00*/  LOP3.LUT R8, R9, 0x180, RZ, 0xc0, !PT ;  /* 0x0000018009087812 */ /* 0x000fe200078ec0ff */
[----:B------:R-:W-:Y:S01]  /*8c10*/  UIMAD UR11, UR42, UR13, UR11 ;  /* 0x0000000d2a0b72a4 */ /* 0x000fe2000f8e020b */
[----:B------:R-:W-:Y:S01]  /*8c20*/  IMAD.MOV.U32 R37, RZ, RZ, R2 ;  /* 0x000000ffff257224 */ /* 0x000fe200078e0002 */
[----:B--2---:R-:W-:Y:S01]  /*8c30*/  @P1 SHF.R.U32.HI R37, RZ, R39, R0 ;  /* 0x00000027ff251219 */ /* 0x004fe20000011600 */
[----:B------:R-:W-:Y:S01]  /*8c40*/  UIMAD UR4, UR38, UR15, UR4 ;  /* 0x0000000f260472a4 */ /* 0x000fe2000f8e0204 */
[----:B------:R-:W-:Y:S01]  /*8c50*/  LOP3.LUT R12, R13, 0x180, RZ, 0xc0, !PT ;  /* 0x000001800d0c7812 */ /* 0x000fe200078ec0ff */
[----:B------:R-:W-:Y:S01]  /*8c60*/  UIMAD.WIDE.U32 UR38, UR38, UR14, UR10 ;  /* 0x0000000e262672a5 */ /* 0x000fe2000f8e000a */
[----:B------:R-:W-:Y:S01]  /*8c70*/  LOP3.LUT R24, R25, 0x180, RZ, 0xc0, !PT ;  /* 0x0000018019187812 */ /* 0x000fe200078ec0ff */
[----:B------:R-:W-:Y:S01]  /*8c80*/  IMAD.X R33, RZ, RZ, R5, P5 ;  /* 0x000000ffff217224 */ /* 0x000fe200028e0605 */
[----:B------:R-:W-:-:S02]  /*8c90*/  LOP3.LUT R28, R29, 0x180, RZ, 0xc0, !PT ;  /* 0x000001801d1c7812 */ /* 0x000fc400078ec0ff */
[----:B------:R-:W-:Y:S01]  /*8ca0*/  LOP3.LUT R11, R4, 0x180, RZ, 0xc0, !PT ;  /* 0x00000180040b7812 */ /* 0x000fe200078ec0ff */
[--C-:B------:R-:W-:Y:S01]  /*8cb0*/  IMAD.MOV R39, RZ, RZ, -R37.reuse ;  /* 0x000000ffff277224 */ /* 0x100fe200078e0a25 */
[----:B------:R-:W-:Y:S01]  /*8cc0*/  SHF.R.S32.HI R0, RZ, 0x1f, R37 ;  /* 0x0000001fff007819 */ /* 0x000fe20000011425 */
[----:B------:R-:W-:Y:S01]  /*8cd0*/  UIADD3 UR4, UR39, UR4, URZ ;  /* 0x0000000427047290 */ /* 0x000fe2000fffe03f */
[----:B------:R-:W-:Y:S01]  /*8ce0*/  SHF.R.U64 R8, R8, 0x3, RZ ;  /* 0x0000000308087819 */ /* 0x000fe200000012ff */
[----:B------:R-:W-:Y:S01]  /*8cf0*/  ULDC.64 UR10, c[0x0][0xae0] ;  /* 0x0002b800000a7ab9 */ /* 0x000fe20000000a00 */
[----:B------:R-:W-:Y:S01]  /*8d00*/  SHF.R.U64 R12, R12, 0x3, RZ ;  /* 0x000000030c0c7819 */ /* 0x000fe200000012ff */
[----:B------:R-:W-:Y:S01]  /*8d10*/  IMAD.U32 R21, RZ, RZ, UR39 ;  /* 0x00000027ff157e24 */ /* 0x000fe2000f8e00ff */
[----:B------:R-:W-:Y:S01]  /*8d20*/  SHF.R.U64 R24, R24, 0x3, RZ ;  /* 0x0000000318187819 */ /* 0x000fe200000012ff */
[----:B------:R-:W-:Y:S01]  /*8d30*/  IMAD.U32 R20, RZ, RZ, UR38 ;  /* 0x00000026ff147e24 */ /* 0x000fe2000f8e00ff */
[----:B------:R-:W-:Y:S01]  /*8d40*/  SHF.R.U64 R28, R28, 0x3, RZ ;  /* 0x000000031c1c7819 */ /* 0x000fe200000012ff */
[----:B------:R-:W5:Y:S01]  /*8d50*/  LD.E.128 R32, desc[UR52][R32.64] ;  /* 0x0000003420207980 */ /* 0x000f62000c101d00 */
[----:B------:R-:W-:Y:S01]  /*8d60*/  SHF.R.U64 R11, R11, 0x3, RZ ;  /* 0x000000030b0b7819 */ /* 0x000fe200000012ff */
[----:B------:R-:W-:Y:S01]  /*8d70*/  IMAD R0, R0, UR10, RZ ;  /* 0x0000000a00007c24 */ /* 0x000fe2000f8e02ff */
[----:B------:R-:W-:Y:S01]  /*8d80*/  LOP3.LUT R8, R8, R9, RZ, 0x3c, !PT ;  /* 0x0000000908087212 */ /* 0x000fe200078e3cff */
[----:B------:R-:W-:Y:S01]  /*8d90*/  IMAD R39, R74, R39, R2 ;  /* 0x000000274a277224 */ /* 0x000fe200078e0202 */
[----:B------:R-:W-:Y:S01]  /*8da0*/  LOP3.LUT R12, R12, R13, RZ, 0x3c, !PT ;  /* 0x0000000d0c0c7212 */ /* 0x000fe200078e3cff */
[--C-:B------:R-:W-:Y:S01]  /*8db0*/  IMAD.X R9, RZ, RZ, R5.reuse, P0 ;  /* 0x000000ffff097224 */ /* 0x100fe200000e0605 */
[----:B------:R-:W-:Y:S01]  /*8dc0*/  LOP3.LUT R24, R24, R25, RZ, 0x3c, !PT ;  /* 0x0000001918187212 */ /* 0x000fe200078e3cff */
[--C-:B------:R-:W-:Y:S01]  /*8dd0*/  IMAD.X R13, RZ, RZ, R5.reuse, P2 ;  /* 0x000000ffff0d7224 */ /* 0x100fe200010e0605 */
[----:B------:R-:W-:Y:S01]  /*8de0*/  LOP3.LUT R28, R28, R29, RZ, 0x3c, !PT ;  /* 0x0000001d1c1c7212 */ /* 0x000fe200078e3cff */
[--C-:B------:R-:W-:Y:S01]  /*8df0*/  IMAD.X R25, RZ, RZ, R5.reuse, P3 ;  /* 0x000000ffff197224 */ /* 0x100fe200018e0605 */
[----:B------:R-:W-:Y:S01]  /*8e00*/  LOP3.LUT R4, R11, R4, RZ, 0x3c, !PT ;  /* 0x000000040b047212 */ /* 0x000fe200078e3cff */
[----:B------:R-:W-:Y:S01]  /*8e10*/  IMAD.X R29, RZ, RZ, R5, P4 ;  /* 0x000000ffff1d7224 */ /* 0x000fe200020e0605 */
[----:B------:R-:W5:Y:S01]  /*8e20*/  LD.E.128 R8, desc[UR52][R8.64] ;  /* 0x0000003408087980 */ /* 0x000f62000c101d00 */
[----:B------:R-:W-:-:S02]  /*8e30*/  IMAD.U32 R21, RZ, RZ, UR4 ;  /* 0x00000004ff157e24 */ /* 0x000fc4000f8e00ff */
[C---:B------:R-:W-:Y:S01]  /*8e40*/  IMAD R41, R37.reuse, UR11, R0 ;  /* 0x0000000b25297c24 */ /* 0x040fe2000f8e0200 */
[----:B------:R-:W-:Y:S01]  /*8e50*/  SHF.R.S32.HI R0, RZ, 0x1f, R39 ;  /* 0x0000001fff007819 */ /* 0x000fe20000011427 */
[----:B------:R-:W5:Y:S01]  /*8e60*/  LD.E.128 R4, desc[UR52][R4.64] ;  /* 0x0000003404047980 */ /* 0x000f62000c101d00 */
[----:B------:R-:W-:Y:S01]  /*8e70*/  IMAD.WIDE.U32 R20, R37, UR10, R20 ;  /* 0x0000000a25147c25 */ /* 0x000fe2000f8e0014 */
[----:B------:R-:W-:Y:S02]  /*8e80*/  ULDC.64 UR10, c[0x0][0xad8] ;  /* 0x0002b600000a7ab9 */ /* 0x000fe40000000a00 */
[----:B------:R-:W5:Y:S01]  /*8e90*/  LD.E.128 R12, desc[UR52][R12.64] ;  /* 0x000000340c0c7980 */ /* 0x000f62000c101d00 */
[----:B------:R-:W-:-:S03]  /*8ea0*/  IMAD R0, R0, UR10, RZ ;  /* 0x0000000a00007c24 */ /* 0x000fc6000f8e02ff */
[----:B------:R-:W5:Y:S04]  /*8eb0*/  LD.E.128 R24, desc[UR52][R24.64] ;  /* 0x0000003418187980 */ /* 0x000f68000c101d00 */
[----:B------:R-:W5:Y:S01]  /*8ec0*/  LD.E.128 R28, desc[UR52][R28.64] ;  /* 0x000000341c1c7980 */ /* 0x000f62000c101d00 */
[----:B------:R-:W-:Y:S01]  /*8ed0*/  IMAD.U32 R2, RZ, RZ, UR41 ;  /* 0x00000029ff027e24 */ /* 0x000fe2000f8e00ff */
[----:B------:R-:W-:Y:S01]  /*8ee0*/  @!PT LDS RZ, [RZ] ;  /* 0x00000000fffff984 */ /* 0x000fe20000000800 */
[----:B------:R-:W-:Y:S01]  /*8ef0*/  @!PT LDS RZ, [RZ] ;  /* 0x00000000fffff984 */ /* 0x000fe20000000800 */
[----:B------:R-:W-:Y:S01]  /*8f00*/  @!PT LDS RZ, [RZ] ;  /* 0x00000000fffff984 */ /* 0x000fe20000000800 */
[----:B------:R-:W-:Y:S01]  /*8f10*/  @!PT LDS RZ, [RZ] ;  /* 0x00000000fffff984 */ /* 0x000fe20000000800 */
[----:B------:R0:W-:Y:S06]  /*8f20*/  MEMBAR.ALL.CTA ;  /* 0x0000000000007992 */ /* 0x0001ec0000008000 */
[----:B0-----:R-:W0:Y:S01]  /*8f30*/  FENCE.VIEW.ASYNC.S ;  /* 0x00000000000073c6 */ /* 0x001e220000000000 */
[----:B------:R-:W-:-:S02]  /*8f40*/  IMAD.IADD R21, R21, 0x1, R41 ;  /* 0x0000000115157824 */ /* 0x000fc400078e0229 */
[C---:B------:R-:W-:Y:S02]  /*8f50*/  IMAD R37, R39.reuse, UR11, R0 ;  /* 0x0000000b27257c24 */ /* 0x040fe4000f8e0200 */
[----:B------:R-:W-:Y:S01]  /*8f60*/  IMAD R0, R2, 0xc0, R75 ;  /* 0x000000c002007824 */ /* 0x000fe200078e024b */
[----:B------:R-:W-:Y:S01]  /*8f70*/  UIADD3 UR8, UR8, 0x19c20, URZ ;  /* 0x00019c2008087890 */ /* 0x000fe2000fffe03f */
[----:B------:R-:W-:Y:S01]  /*8f80*/  IMAD.WIDE.U32 R20, R39, UR10, R20 ;  /* 0x0000000a27147c25 */ /* 0x000fe2000f8e0014 */
[----:B------:R-:W-:Y:S02]  /*8f90*/  ULDC.64 UR10, c[0x0][0xa80] ;  /* 0x0002a000000a7ab9 */ /* 0x000fe40000000a00 */
[----:B------:R-:W-:Y:S01]  /*8fa0*/  ISETP.GE.AND P0, PT, R0, R3, PT ;  /* 0x000000030000720c */ /* 0x000fe20003f06270 */
[----:B------:R-:W-:Y:S01]  /*8fb0*/  IMAD.IADD R21, R21, 0x1, R37 ;  /* 0x0000000115157824 */ /* 0x000fe200078e0225 */
[----:B------:R-:W-:Y:S01]  /*8fc0*/  UPRMT UR8, URZ, 0x654, UR8 ;  /* 0x000006543f087896 */ /* 0x000fe20008000008 */
[----:B------:R-:W-:-:S04]  /*8fd0*/  LEA R2, P1, R20, UR10, 0x1 ;  /* 0x0000000a14027c11 */ /* 0x000fc8000f8208ff */
[----:B------:R-:W-:Y:S01]  /*8fe0*/  LEA.HI.X R42, R20, UR11, R21, 0x1, P1 ;  /* 0x0000000b142a7c11 */ /* 0x000fe200088f0c15 */
[----:B0-----:R0:W1:Y:S01]  /*8ff0*/  SHFL.IDX PT, R36, R2, RZ, 0x1c1f ;  /* 0x001c1fff02247589 */ /* 0x00106200000e0000 */
[----:B------:R-:W-:Y:S03]  /*9000*/  BSSY B1, `(.L_x_165) ;  /* 0x0000012000017945 */ /* 0x000fe60003800000 */
[----:B------:R0:W2:Y:S01]  /*9010*/  SHFL.IDX PT, R37, R42, RZ, 0x1c1f ;  /* 0x001c1fff2a257589 */ /* 0x0000a200000e0000 */
[----:B------:R-:W-:Y:S01]  /*9020*/  SYNCS.ARRIVE.TRANS64.RED.A1T0 RZ, [UR8], RZ ;  /* 0x000000ffffff79a7 */ /* 0x000fe20008100408 */
[----:B------:R-:W-:Y:S02]  /*9030*/  SHF.R.S32.HI R43, RZ, 0x1f, R18 ;  /* 0x0000001fff2b7819 */ /* 0x000fe40000011412 */
[----:B------:R-:W-:Y:S01]  /*9040*/  SHF.R.S32.HI R44, RZ, 0x1f, R17 ;  /* 0x0000001fff2c7819 */ /* 0x000fe20000011411 */
[----:B------:R-:W-:Y:S06]  /*9050*/  @P0 BRA `(.L_x_166) ;  /* 0x0000000000300947 */ /* 0x000fec0003800000 */
[----:B------:R-:W-:Y:S02]  /*9060*/  ULDC UR4, c[0x0][0xac8] ;  /* 0x0002b20000047ab9 */ /* 0x000fe40000000800 */
[----:B------:R-:W-:Y:S02]  /*9070*/  ISETP.GE.AND P1, PT, R17, UR4, PT ;  /* 0x0000000411007c0c */ /* 0x000fe4000bf26270 */
[----:B------:R-:W-:Y:S02]  /*9080*/  ISETP.GE.AND P2, PT, R18, UR4, PT ;  /* 0x0000000412007c0c */ /* 0x000fe4000bf46270 */
[----:B------:R-:W-:-:S09]  /*9090*/  ISETP.GE.AND P0, PT, R16, UR4, PT ;  /* 0x0000000410007c0c */ /* 0x000fd2000bf06270 */
[CC--:B-1----:R-:W-:Y:S02]  /*90a0*/  @!P1 LEA R38, P3, R17.reuse, R36.reuse, 0x1 ;  /* 0x0000002411269211 */ /* 0x0c2fe400078608ff */
[----:B------:R-:W-:Y:S02]  /*90b0*/  @!P2 LEA R40, P4, R18, R36, 0x1 ;  /* 0x000000241228a211 */ /* 0x000fe400078808ff */
[----:B--2---:R-:W-:Y:S01]  /*90c0*/  @!P0 IMAD.WIDE R20, R16, 0x2, R36 ;  /* 0x0000000210148825 */ /* 0x004fe200078e0224 */
[-C--:B------:R-:W-:Y:S02]  /*90d0*/  @!P1 LEA.HI.X R39, R17, R37.reuse, R44, 0x1, P3 ;  /* 0x0000002511279211 */ /* 0x080fe400018f0c2c */
[----:B------:R-:W-:Y:S02]  /*90e0*/  @!P2 LEA.HI.X R41, R18, R37, R43, 0x1, P4 ;  /* 0x000000251229a211 */ /* 0x000fe400020f0c2b */
[----:B-----5:R3:W-:Y:S04]  /*90f0*/  @!P0 ST.E.128 desc[UR52][R20.64], R4 ;  /* 0x0000000414008985 */ /* 0x0207e8000c101d34 */
[----:B------:R3:W-:Y:S04]  /*9100*/  @!P1 ST.E.128 desc[UR52][R38.64], R12 ;  /* 0x0000000c26009985 */ /* 0x0007e8000c101d34 */
[----:B------:R3:W-:Y:S02]  /*9110*/  @!P2 ST.E.128 desc[UR52][R40.64], R28 ;  /* 0x0000001c2800a985 */ /* 0x0007e4000c101d34 */
.L_x_166:
[----:B------:R-:W-:Y:S05]  /*9120*/  BSYNC B1 ;  /* 0x0000000000017941 */ /* 0x000fea0003800000 */
.L_x_165:
[----:B------:R-:W-:Y:S01]  /*9130*/  VIADD R0, R0, 0x60 ;  /* 0x0000006000007836 */ /* 0x000fe20000000000 */
[----:B---3-5:R3:W4:Y:S04]  /*9140*/  SHFL.IDX PT, R5, R42, 0x1, 0x1c1f ;  /* 0x003c1f002a057f89 */ /* 0x02872800000e0000 */
[----:B------:R-:W-:Y:S01]  /*9150*/  ISETP.GE.AND P0, PT, R0, R3, PT ;  /* 0x000000030000720c */ /* 0x000fe20003f06270 */
[----:B------:R3:W0:-:S12]  /*9160*/  SHFL.IDX PT, R4, R2, 0x1, 0x1c1f ;  /* 0x003c1f0002047f89 */ /* 0x00061800000e0000 */
[----:B---3--:R-:W-:Y:S05]  /*9170*/  @P0 BRA `(.L_x_167) ;  /* 0x0000001400b00947 */ /* 0x008fea0003800000 */
[----:B------:R-:W-:Y:S02]  /*9180*/  ULDC UR4, c[0x0][0xac8] ;  /* 0x0002b20000047ab9 */ /* 0x000fe40000000800 */
[----:B------:R-:W-:Y:S02]  /*9190*/  ISETP.GE.AND P2, PT, R17, UR4, PT ;  /* 0x0000000411007c0c */ /* 0x000fe4000bf46270 */
[----:B------:R-:W-:-:S11]  /*91a0*/  ISETP.GE.AND P1, PT, R16, UR4, PT ;  /* 0x0000000410007c0c */ /* 0x000fd6000bf26270 */
[C---:B0-----:R-:W-:Y:S02]  /*91b0*/  @!P2 LEA R6, P0, R17.reuse, R4, 0x1 ;  /* 0x000000041106a211 */ /* 0x041fe400078008ff */
[----:B----4-:R-:W-:Y:S02]  /*91c0*/  @!P1 IMAD.WIDE R2, R16, 0x2, R4 ;  /* 0x0000000210029825 */ /* 0x010fe400078e0204 */
[----:B------:R-:W-:Y:S02]  /*91d0*/  @!P2 LEA.HI.X R7, R17, R5, R44, 0x1, P0 ;  /* 0x000000051107a211 */ /* 0x000fe400000f0c2c */
[----:B------:R-:W-:Y:S01]  /*91e0*/  ISETP.GE.AND P0, PT, R18, UR4, PT ;  /* 0x0000000412007c0c */ /* 0x000fe2000bf06270 */
[----:B------:R0:W-:Y:S04]  /*91f0*/  @!P1 ST.E.128 desc[UR52][R2.64], R8 ;  /* 0x0000000802009985 */ /* 0x0001e8000c101d34 */
[----:B------:R0:W-:Y:S08]  /*9200*/  @!P2 ST.E.128 desc[UR52][R6.64], R24 ;  /* 0x000000180600a985 */ /* 0x0001f0000c101d34 */
[----:B------:R-:W-:Y:S05]  /*9210*/  @P0 BRA `(.L_x_167) ;  /* 0x0000001400880947 */ /* 0x000fea0003800000 */
[----:B0-----:R-:W-:-:S04]  /*9220*/  LEA R2, P0, R18, R4, 0x1 ;  /* 0x0000000412027211 */ /* 0x001fc800078008ff */
[----:B------:R-:W-:-:S05]  /*9230*/  LEA.HI.X R3, R18, R5, R43, 0x1, P0 ;  /* 0x0000000512037211 */ /* 0x000fca00000f0c2b */
[----:B------:R0:W-:Y:S01]  /*9240*/  ST.E.128 desc[UR52][R2.64], R32 ;  /* 0x0000002002007985 */ /* 0x0001e2000c101d34 */
[----:B------:R-:W-:Y:S05]  /*9250*/  BRA `(.L_x_167) ;  /* 0x0000001400787947 */ /* 0x000fea0003800000 */
.L_x_164:
[----:B------:R0:W5:Y:S01]  /*9260*/  LDL R87, [R1+0x8] ;  /* 0x0000080001577983 */ /* 0x0001620000100800 */
[----:B------:R-:W-:Y:S01]  /*9270*/  ULDC.64 UR12, c[0x0][0xb08] ;  /* 0x0002c200000c7ab9 */ /* 0x000fe20000000a00 */
[----:B------:R-:W1:Y:S02]  /*9280*/  @P1 LDC R5, c[0x0][0xbec] ;  /* 0x0002fb00ff051b82 */ /* 0x000e640000000800 */
[----:B------:R0:W5:Y:S04]  /*9290*/  LDL R86, [R1+0x18] ;  /* 0x0000180001567983 */ /* 0x0001680000100800 */
[----:B------:R0:W5:Y:S04]  /*92a0*/  LDL R85, [R1+0x4] ;  /* 0x0000040001557983 */ /* 0x0001680000100800 */
[----:B------:R0:W5:Y:S04]  /*92b0*/  LDL R84, [R1+0x14] ;  /* 0x0000140001547983 */ /* 0x0001680000100800 */
[----:B------:R0:W5:Y:S01]  /*92c0*/  LDL R83, [R1] ;  /* 0x0000000001537983 */ /* 0x0001620000100800 */
[----:B------:R-:W-:Y:S01]  /*92d0*/  UIMAD UR9, UR14, UR12, URZ ;  /* 0x0000000c0e0972a4 */ /* 0x000fe2000f8e023f */
[----:B------:R-:W2:Y:S01]  /*92e0*/  @P1 LDC R0, c[0x0][0xbf0] ;  /* 0x0002fc00ff001b82 */ /* 0x000ea20000000800 */
[----:B------:R-:W-:Y:S01]  /*92f0*/  UIMAD.WIDE.U32 UR10, UR4, UR12, URZ ;  /* 0x0000000c040a72a5 */ /* 0x000fe2000f8e003f */
[----:B------:R-:W-:Y:S01]  /*9300*/  IMAD.MOV.U32 R7, RZ, RZ, R8 ;  /* 0x000000ffff077224 */ /* 0x000fe200078e0008 */
[----:B------:R-:W-:Y:S01]  /*9310*/  UIMAD UR9, UR4, UR13, UR9 ;  /* 0x0000000d040972a4 */ /* 0x000fe2000f8e0209 */
[----:B------:R-:W-:Y:S01]  /*9320*/  ISETP.GE.AND P0, PT, R12, R3, PT ;  /* 0x000000030c00720c */ /* 0x000fe20003f06270 */
[----:B------:R-:W-:Y:S01]  /*9330*/  USHF.R.S32.HI UR4, URZ, 0x1f, UR38 ;  /* 0x0000001f3f047899 */ /* 0x000fe20008011426 */
[----:B------:R-:W-:Y:S01]  /*9340*/  BSSY B1, `(.L_x_168) ;  /* 0x0000063000017945 */ /* 0x000fe20003800000 */
[----:B------:R-:W-:Y:S01]  /*9350*/  UIADD3 UR11, UR11, UR9, URZ ;  /* 0x000000090b0b7290 */ /* 0x000fe2000fffe03f */
[----:B-1----:R-:W-:Y:S01]  /*9360*/  @P1 IMAD.HI.U32 R5, R8, R5, RZ ;  /* 0x0000000508051227 */ /* 0x002fe200078e00ff */
[----:B------:R-:W-:Y:S01]  /*9370*/  ULDC.64 UR12, c[0x0][0xb38] ;  /* 0x0002ce00000c7ab9 */ /* 0x000fe20000000a00 */
[----:B------:R-:W-:Y:S01]  /*9380*/  UIADD3 UR8, UR8, 0x19c20, URZ ;  /* 0x00019c2008087890 */ /* 0x000fe2000fffe03f */
[----:B------:R-:W-:Y:S01]  /*9390*/  SHF.R.S32.HI R27, RZ, 0x1f, R19 ;  /* 0x0000001fff1b7819 */ /* 0x000fe20000011413 */
[----:B------:R-:W-:Y:S01]  /*93a0*/  UIMAD.WIDE.U32 UR10, UR42, UR12, UR10 ;  /* 0x0000000c2a0a72a5 */ /* 0x000fe2000f8e000a */
[----:B------:R-:W-:Y:S01]  /*93b0*/  SHF.R.S32.HI R75, RZ, 0x1f, R22 ;  /* 0x0000001fff4b7819 */ /* 0x000fe20000011416 */
[----:B------:R-:W-:Y:S01]  /*93c0*/  UPRMT UR8, URZ, 0x654, UR8 ;  /* 0x000006543f087896 */ /* 0x000fe20008000008 */
[----:B------:R-:W-:Y:S01]  /*93d0*/  SHF.R.S32.HI R76, RZ, 0x1f, R23 ;  /* 0x0000001fff4c7819 */ /* 0x000fe20000011417 */
[----:B------:R-:W-:Y:S01]  /*93e0*/  UIMAD UR11, UR42, UR13, UR11 ;  /* 0x0000000d2a0b72a4 */ /* 0x000fe2000f8e020b */
[----:B------:R-:W-:-:S02]  /*93f0*/  SHF.R.S32.HI R77, RZ, 0x1f, R152 ;  /* 0x0000001fff4d7819 */ /* 0x000fc40000011498 */
[----:B------:R-:W-:Y:S01]  /*9400*/  ULDC.64 UR12, c[0x0][0xb40] ;  /* 0x0002d000000c7ab9 */ /* 0x000fe20000000a00 */
[----:B------:R-:W-:Y:S01]  /*9410*/  SHF.R.S32.HI R78, RZ, 0x1f, R153 ;  /* 0x0000001fff4e7819 */ /* 0x000fe20000011499 */
[----:B------:R-:W-:Y:S01]  /*9420*/  UIMAD UR4, UR4, UR12, URZ ;  /* 0x0000000c040472a4 */ /* 0x000fe2000f8e023f */
[----:B------:R-:W-:Y:S01]  /*9430*/  SHF.R.S32.HI R79, RZ, 0x1f, R154 ;  /* 0x0000001fff4f7819 */ /* 0x000fe2000001149a */
[----:B------:R-:W-:Y:S01]  /*9440*/  SYNCS.ARRIVE.TRANS64.RED.A1T0 RZ, [UR8], RZ ;  /* 0x000000ffffff79a7 */ /* 0x000fe20008100408 */
[----:B--2---:R-:W-:Y:S01]  /*9450*/  @P1 SHF.R.U32.HI R7, RZ, R0, R5 ;  /* 0x00000000ff071219 */ /* 0x004fe20000011605 */
[----:B------:R-:W-:Y:S01]  /*9460*/  UIMAD UR4, UR38, UR13, UR4 ;  /* 0x0000000d260472a4 */ /* 0x000fe2000f8e0204 */
[----:B------:R-:W-:Y:S01]  /*9470*/  SHF.R.S32.HI R80, RZ, 0x1f, R155 ;  /* 0x0000001fff507819 */ /* 0x000fe2000001149b */
[----:B------:R-:W-:Y:S01]  /*9480*/  UIMAD.WIDE.U32 UR38, UR38, UR12, UR10 ;  /* 0x0000000c262672a5 */ /* 0x000fe2000f8e000a */
[--C-:B------:R-:W-:Y:S01]  /*9490*/  SHF.R.S32.HI R0, RZ, 0x1f, R7.reuse ;  /* 0x0000001fff007819 */ /* 0x100fe20000011407 */
[----:B------:R-:W-:Y:S01]  /*94a0*/  IMAD.MOV R9, RZ, RZ, -R7 ;  /* 0x000000ffff097224 */ /* 0x000fe200078e0a07 */
[----:B------:R-:W-:Y:S01]  /*94b0*/  ULDC.64 UR12, c[0x0][0xb48] ;  /* 0x0002d200000c7ab9 */ /* 0x000fe20000000a00 */
[----:B------:R-:W-:Y:S01]  /*94c0*/  UIADD3 UR11, UR39, UR4, URZ ;  /* 0x00000004270b7290 */ /* 0x000fe2000fffe03f */
[----:B------:R-:W-:Y:S01]  /*94d0*/  SHF.R.S32.HI R81, RZ, 0x1f, R156 ;  /* 0x0000001fff517819 */ /* 0x000fe2000001149c */
[----:B------:R-:W-:Y:S01]  /*94e0*/  IMAD R9, R74, R9, R8 ;  /* 0x000000094a097224 */ /* 0x000fe200078e0208 */
[----:B------:R-:W-:Y:S01]  /*94f0*/  UMOV UR10, UR38 ;  /* 0x00000026000a7c82 */ /* 0x000fe20008000000 */
[----:B------:R-:W-:Y:S01]  /*9500*/  SHF.R.S32.HI R82, RZ, 0x1f, R157 ;  /* 0x0000001fff527819 */ /* 0x000fe2000001149d */
[----:B------:R-:W-:-:S04]  /*9510*/  UIMAD.WIDE.U32 UR10, UR43, UR12, UR10 ;  /* 0x0000000c2b0a72a5 */ /* 0x000fc8000f8e000a */
[----:B------:R-:W-:Y:S02]  /*9520*/  UIMAD UR43, UR43, UR13, UR11 ;  /* 0x0000000d2b2b72a4 */ /* 0x000fe4000f8e020b */
[----:B------:R-:W-:Y:S01]  /*9530*/  IMAD.U32 R5, RZ, RZ, UR11 ;  /* 0x0000000bff057e24 */ /* 0x000fe2000f8e00ff */
[----:B------:R-:W-:Y:S01]  /*9540*/  ULDC.64 UR12, c[0x0][0xb30] ;  /* 0x0002cc00000c7ab9 */ /* 0x000fe20000000a00 */
[----:B------:R-:W-:Y:S01]  /*9550*/  IMAD.U32 R4, RZ, RZ, UR10 ;  /* 0x0000000aff047e24 */ /* 0x000fe2000f8e00ff */
[----:B------:R-:W-:Y:S01]  /*9560*/  ULDC.64 UR10, c[0x0][0xb28] ;  /* 0x0002ca00000a7ab9 */ /* 0x000fe20000000a00 */
[----:B------:R-:W-:Y:S02]  /*9570*/  IMAD R0, R0, UR12, RZ ;  /* 0x0000000c00007c24 */ /* 0x000fe4000f8e02ff */
[----:B------:R-:W-:Y:S02]  /*9580*/  IMAD.U32 R5, RZ, RZ, UR43 ;  /* 0x0000002bff057e24 */ /* 0x000fe4000f8e00ff */
[C---:B------:R-:W-:Y:S01]  /*9590*/  IMAD R11, R7.reuse, UR13, R0 ;  /* 0x0000000d070b7c24 */ /* 0x040fe2000f8e0200 */
[----:B------:R-:W-:Y:S01]  /*95a0*/  SHF.R.S32.HI R0, RZ, 0x1f, R9 ;  /* 0x0000001fff007819 */ /* 0x000fe20000011409 */
[----:B------:R-:W-:-:S04]  /*95b0*/  IMAD.WIDE.U32 R4, R7, UR12, R4 ;  /* 0x0000000c07047c25 */ /* 0x000fc8000f8e0004 */
[----:B------:R-:W-:Y:S02]  /*95c0*/  IMAD R0, R0, UR10, RZ ;  /* 0x0000000a00007c24 */ /* 0x000fe4000f8e02ff */
[----:B------:R-:W-:Y:S02]  /*95d0*/  IMAD.IADD R5, R5, 0x1, R11 ;  /* 0x0000000105057824 */ /* 0x000fe400078e020b */
[C---:B------:R-:W-:Y:S02]  /*95e0*/  IMAD R7, R9.reuse, UR11, R0 ;  /* 0x0000000b09077c24 */ /* 0x040fe4000f8e0200 */
[----:B------:R-:W-:Y:S01]  /*95f0*/  IMAD.WIDE.U32 R4, R9, UR10, R4 ;  /* 0x0000000a09047c25 */ /* 0x000fe2000f8e0004 */
[----:B------:R-:W-:-:S03]  /*9600*/  ULDC.64 UR10, c[0x0][0xb00] ;  /* 0x0002c000000a7ab9 */ /* 0x000fc60000000a00 */
[----:B------:R-:W-:Y:S01]  /*9610*/  IMAD.IADD R5, R5, 0x1, R7 ;  /* 0x0000000105057824 */ /* 0x000fe200078e0207 */
[----:B------:R-:W-:-:S04]  /*9620*/  LEA R0, P1, R4, UR10, 0x2 ;  /* 0x0000000a04007c11 */ /* 0x000fc8000f8210ff */
[----:B------:R-:W-:Y:S01]  /*9630*/  LEA.HI.X R2, R4, UR11, R5, 0x2, P1 ;  /* 0x0000000b04027c11 */ /* 0x000fe200088f1405 */
[----:B------:R0:W1:Y:S04]  /*9640*/  SHFL.IDX PT, R6, R0, RZ, 0x1c1f ;  /* 0x001c1fff00067589 */ /* 0x00006800000e0000 */
[----:B------:R0:W2:Y:S01]  /*9650*/  SHFL.IDX PT, R7, R2, RZ, 0x1c1f ;  /* 0x001c1fff02077589 */ /* 0x0000a200000e0000 */
[----:B------:R-:W-:Y:S05]  /*9660*/  @P0 BRA `(.L_x_169) ;  /* 0x0000000000c00947 */ /* 0x000fea0003800000 */
[----:B------:R-:W-:Y:S02]  /*9670*/  ULDC UR4, c[0x0][0xac8] ;  /* 0x0002b20000047ab9 */ /* 0x000fe40000000800 */
[----:B-----5:R-:W-:Y:S02]  /*9680*/  ISETP.GE.AND P1, PT, R85, UR4, PT ;  /* 0x0000000455007c0c */ /* 0x020fe4000bf26270 */
[----:B------:R-:W-:Y:S02]  /*9690*/  ISETP.GE.AND P2, PT, R87, UR4, PT ;  /* 0x0000000457007c0c */ /* 0x000fe4000bf46270 */
[----:B------:R-:W-:Y:S02]  /*96a0*/  ISETP.GE.AND P0, PT, R83, UR4, PT ;  /* 0x0000000453007c0c */ /* 0x000fe4000bf06270 */
[----:B------:R-:W-:Y:S02]  /*96b0*/  ISETP.GE.AND P3, PT, R157, UR4, PT ;  /* 0x000000049d007c0c */ /* 0x000fe4000bf66270 */
[----:B------:R-:W-:-:S05]  /*96c0*/  ISETP.GE.AND P4, PT, R156, UR4, PT ;  /* 0x000000049c007c0c */ /* 0x000fca000bf86270 */
[-C--:B-1----:R-:W-:Y:S02]  /*96d0*/  @!P1 LEA R8, P6, R85, R6.reuse, 0x2 ;  /* 0x0000000655089211 */ /* 0x082fe400078c10ff */
[----:B--2---:R-:W-:Y:S02]  /*96e0*/  @!P2 IMAD.WIDE R4, R87, 0x4, R6 ;  /* 0x000000045704a825 */ /* 0x004fe400078e0206 */
[-C--:B------:R-:W-:Y:S02]  /*96f0*/  @!P1 LEA.HI.X R9, R85, R7.reuse, R86, 0x2, P6 ;  /* 0x0000000755099211 */ /* 0x080fe400030f1456 */
[----:B------:R-:W-:Y:S01]  /*9700*/  @!P0 LEA R10, P5, R83, R6, 0x2 ;  /* 0x00000006530a8211 */ /* 0x000fe200078a10ff */
[----:B------:R1:W-:Y:S01]  /*9710*/  @!P2 ST.E.64 desc[UR52][R4.64], R72 ;  /* 0x000000480400a985 */ /* 0x0003e2000c101b34 */
[----:B------:R-:W-:Y:S02]  /*9720*/  ISETP.GE.AND P2, PT, R155, UR4, PT ;  /* 0x000000049b007c0c */ /* 0x000fe4000bf46270 */
[----:B------:R-:W-:Y:S01]  /*9730*/  @!P0 LEA.HI.X R11, R83, R7, R84, 0x2, P5 ;  /* 0x00000007530b8211 */ /* 0x000fe200028f1454 */
[----:B------:R2:W-:Y:S01]  /*9740*/  @!P1 ST.E.64 desc[UR52][R8.64], R70 ;  /* 0x0000004608009985 */ /* 0x0005e2000c101b34 */
[----:B------:R-:W-:-:S02]  /*9750*/  ISETP.GE.AND P1, PT, R154, UR4, PT ;  /* 0x000000049a007c0c */ /* 0x000fc4000bf26270 */
[CC--:B------:R-:W-:Y:S01]  /*9760*/  @!P3 LEA R12, P6, R157.reuse, R6.reuse, 0x2 ;  /* 0x000000069d0cb211 */ /* 0x0c0fe200078c10ff */
[----:B------:R3:W-:Y:S01]  /*9770*/  @!P0 ST.E.64 desc[UR52][R10.64], R64 ;  /* 0x000000400a008985 */ /* 0x0007e2000c101b34 */
[CC--:B------:R-:W-:Y:S02]  /*9780*/  @!P4 LEA R14, P5, R156.reuse, R6.reuse, 0x2 ;  /* 0x000000069c0ec211 */ /* 0x0c0fe400078a10ff */
[-C--:B------:R-:W-:Y:S02]  /*9790*/  @!P3 LEA.HI.X R13, R157, R7.reuse, R82, 0x2, P6 ;  /* 0x000000079d0db211 */ /* 0x080fe400030f1452 */
[----:B------:R-:W-:Y:S02]  /*97a0*/  ISETP.GE.AND P0, PT, R153, UR4, PT ;  /* 0x0000000499007c0c */ /* 0x000fe4000bf06270 */
[----:B------:R-:W-:Y:S01]  /*97b0*/  @!P4 LEA.HI.X R15, R156, R7, R81, 0x2, P5 ;  /* 0x000000079c0fc211 */ /* 0x000fe200028f1451 */
[----:B------:R4:W-:Y:S01]  /*97c0*/  @!P3 ST.E.64 desc[UR52][R12.64], R62 ;  /* 0x0000003e0c00b985 */ /* 0x0009e2000c101b34 */
[----:B------:R-:W-:-:S02]  /*97d0*/  @!P2 LEA R24, P6, R155, R6, 0x2 ;  /* 0x000000069b18a211 */ /* 0x000fc400078c10ff */
[----:B------:R-:W-:Y:S01]  /*97e0*/  ISETP.GE.AND P3, PT, R152, UR4, PT ;  /* 0x0000000498007c0c */ /* 0x000fe2000bf66270 */
[----:B------:R0:W-:Y:S01]  /*97f0*/  @!P4 ST.E.64 desc[UR52][R14.64], R56 ;  /* 0x000000380e00c985 */ /* 0x0001e2000c101b34 */
[-C--:B------:R-:W-:Y:S02]  /*9800*/  @!P2 LEA.HI.X R25, R155, R7.reuse, R80, 0x2, P6 ;  /* 0x000000079b19a211 */ /* 0x080fe400030f1450 */
[C---:B-1----:R-:W-:Y:S02]  /*9810*/  @!P1 LEA R4, P4, R154.reuse, R6, 0x2 ;  /* 0x000000069a049211 */ /* 0x042fe400078810ff */
[----:B------:R-:W-:Y:S01]  /*9820*/  ISETP.GE.AND P5, PT, R23, UR4, PT ;  /* 0x0000000417007c0c */ /* 0x000fe2000bfa6270 */
[----:B------:R1:W-:Y:S01]  /*9830*/  @!P2 ST.E.64 desc[UR52][R24.64], R54 ;  /* 0x000000361800a985 */ /* 0x0003e2000c101b34 */
[----:B------:R-:W-:Y:S02]  /*9840*/  @!P1 LEA.HI.X R5, R154, R7, R79, 0x2, P4 ;  /* 0x000000079a059211 */ /* 0x000fe400020f144f */
[----:B------:R-:W-:-:S02]  /*9850*/  ISETP.GE.AND P4, PT, R22, UR4, PT ;  /* 0x0000000416007c0c */ /* 0x000fc4000bf86270 */
[----:B------:R-:W-:Y:S01]  /*9860*/  ISETP.GE.AND P2, PT, R19, UR4, PT ;  /* 0x0000000413007c0c */ /* 0x000fe2000bf46270 */
[----:B------:R1:W-:Y:S01]  /*9870*/  @!P1 ST.E.64 desc[UR52][R4.64], R48 ;  /* 0x0000003004009985 */ /* 0x0003e2000c101b34 */
[CC--:B--2---:R-:W-:Y:S02]  /*9880*/  @!P0 LEA R8, P6, R153.reuse, R6.reuse, 0x2 ;  /* 0x0000000699088211 */ /* 0x0c4fe400078c10ff */
[C---:B---3--:R-:W-:Y:S02]  /*9890*/  @!P3 LEA R10, P1, R152.reuse, R6, 0x2 ;  /* 0x00000006980ab211 */ /* 0x048fe400078210ff */
[-C--:B------:R-:W-:Y:S02]  /*98a0*/  @!P0 LEA.HI.X R9, R153, R7.reuse, R78, 0x2, P6 ;  /* 0x0000000799098211 */ /* 0x080fe400030f144e */
[----:B------:R-:W-:-:S03]  /*98b0*/  @!P3 LEA.HI.X R11, R152, R7, R77, 0x2, P1 ;  /* 0x00000007980bb211 */ /* 0x000fc600008f144d */
[----:B------:R1:W-:Y:S01]  /*98c0*/  @!P0 ST.E.64 desc[UR52][R8.64], R46 ;  /* 0x0000002e08008985 */ /* 0x0003e2000c101b34 */
[-C--:B----4-:R-:W-:Y:S02]  /*98d0*/  @!P5 LEA R12, P0, R23, R6.reuse, 0x2 ;  /* 0x00000006170cd211 */ /* 0x090fe400078010ff */
[CC--:B0-----:R-:W-:Y:S01]  /*98e0*/  @!P4 LEA R14, P1, R22.reuse, R6.reuse, 0x2 ;  /* 0x00000006160ec211 */ /* 0x0c1fe200078210ff */
[----:B------:R1:W-:Y:S01]  /*98f0*/  @!P3 ST.E.64 desc[UR52][R10.64], R40 ;  /* 0x000000280a00b985 */ /* 0x0003e2000c101b34 */
[----:B------:R-:W-:Y:S02]  /*9900*/  @!P2 LEA R6, P6, R19, R6, 0x2 ;  /* 0x000000061306a211 */ /* 0x000fe400078c10ff */
[-C--:B------:R-:W-:Y:S02]  /*9910*/  @!P5 LEA.HI.X R13, R23, R7.reuse, R76, 0x2, P0 ;  /* 0x00000007170dd211 */ /* 0x080fe400000f144c */
[-C--:B------:R-:W-:Y:S02]  /*9920*/  @!P4 LEA.HI.X R15, R22, R7.reuse, R75, 0x2, P1 ;  /* 0x00000007160fc211 */ /* 0x080fe400008f144b */
[----:B------:R-:W-:Y:S01]  /*9930*/  @!P2 LEA.HI.X R7, R19, R7, R27, 0x2, P6 ;  /* 0x000000071307a211 */ /* 0x000fe200030f141b */
[----:B------:R1:W-:Y:S04]  /*9940*/  @!P5 ST.E.64 desc[UR52][R12.64], R38 ;  /* 0x000000260c00d985 */ /* 0x0003e8000c101b34 */
[----:B------:R1:W-:Y:S04]  /*9950*/  @!P4 ST.E.64 desc[UR52][R14.64], R32 ;  /* 0x000000200e00c985 */ /* 0x0003e8000c101b34 */
[----:B------:R1:W-:Y:S02]  /*9960*/  @!P2 ST.E.64 desc[UR52][R6.64], R30 ;  /* 0x0000001e0600a985 */ /* 0x0003e4000c101b34 */
.L_x_169:
[----:B------:R-:W-:Y:S05]  /*9970*/  BSYNC B1 ;  /* 0x0000000000017941 */ /* 0x000fea0003800000 */
.L_x_168:
[----:B------:R-:W-:Y:S01]  /*9980*/  ISETP.GE.AND P0, PT, R26, R3, PT ;  /* 0x000000031a00720c */ /* 0x000fe20003f06270 */
[----:B-1----:R1:W3:Y:S04]  /*9990*/  SHFL.IDX PT, R5, R2, 0x1, 0x1c1f ;  /* 0x003c1f0002057f89 */ /* 0x0022e800000e0000 */
[----:B------:R1:W4:Y:S08]  /*99a0*/  SHFL.IDX PT, R4, R0, 0x1, 0x1c1f ;  /* 0x003c1f0000047f89 */ /* 0x00033000000e0000 */
[----:B-1----:R-:W-:Y:S05]  /*99b0*/  @P0 BRA `(.L_x_167) ;  /* 0x0000000c00a00947 */ /* 0x002fea0003800000 */
[----:B------:R-:W-:Y:S02]  /*99c0*/  ULDC UR4, c[0x0][0xac8] ;  /* 0x0002b20000047ab9 */ /* 0x000fe40000000800 */
[----:B-----5:R-:W-:Y:S02]  /*99d0*/  ISETP.GE.AND P5, PT, R85, UR4, PT ;  /* 0x0000000455007c0c */ /* 0x020fe4000bfa6270 */
[----:B------:R-:W-:Y:S02]  /*99e0*/  ISETP.GE.AND P1, PT, R87, UR4, PT ;  /* 0x0000000457007c0c */ /* 0x000fe4000bf26270 */
[----:B------:R-:W-:Y:S02]  /*99f0*/  ISETP.GE.AND P2, PT, R83, UR4, PT ;  /* 0x0000000453007c0c */ /* 0x000fe4000bf46270 */
[----:B------:R-:W-:Y:S02]  /*9a00*/  ISETP.GE.AND P4, PT, R157, UR4, PT ;  /* 0x000000049d007c0c */ /* 0x000fe4000bf86270 */
[----:B------:R-:W-:-:S05]  /*9a10*/  ISETP.GE.AND P3, PT, R156, UR4, PT ;  /* 0x000000049c007c0c */ /* 0x000fca000bf66270 */
[-C--:B----4-:R-:W-:Y:S02]  /*9a20*/  @!P5 LEA R6, P0, R85, R4.reuse, 0x2 ;  /* 0x000000045506d211 */ /* 0x090fe400078010ff */
[----:B0--3--:R-:W-:Y:S02]  /*9a30*/  @!P1 IMAD.WIDE R2, R87, 0x4, R4 ;  /* 0x0000000457029825 */ /* 0x009fe400078e0204 */
[----:B--2---:R-:W-:Y:S02]  /*9a40*/  @!P5 LEA.HI.X R7, R85, R5, R86, 0x2, P0 ;  /* 0x000000055507d211 */ /* 0x004fe400000f1456 */
[----:B------:R-:W-:Y:S01]  /*9a50*/  ISETP.GE.AND P0, PT, R155, UR4, PT ;  /* 0x000000049b007c0c */ /* 0x000fe2000bf06270 */
[----:B------:R0:W-:Y:S01]  /*9a60*/  @!P1 ST.E.64 desc[UR52][R2.64], R68 ;  /* 0x0000004402009985 */ /* 0x0001e2000c101b34 */
[-C--:B------:R-:W-:Y:S02]  /*9a70*/  @!P2 LEA R8, P1, R83, R4.reuse, 0x2 ;  /* 0x000000045308a211 */ /* 0x080fe400078210ff */
[-C--:B------:R-:W-:Y:S01]  /*9a80*/  @!P3 LEA R12, P6, R156, R4.reuse, 0x2 ;  /* 0x000000049c0cb211 */ /* 0x080fe200078c10ff */
[----:B------:R1:W-:Y:S01]  /*9a90*/  @!P5 ST.E.64 desc[UR52][R6.64], R66 ;  /* 0x000000420600d985 */ /* 0x0003e2000c101b34 */
[----:B------:R-:W-:-:S02]  /*9aa0*/  @!P4 LEA R10, P5, R157, R4, 0x2 ;  /* 0x000000049d0ac211 */ /* 0x000fc400078a10ff */
[-C--:B------:R-:W-:Y:S02]  /*9ab0*/  @!P2 LEA.HI.X R9, R83, R5.reuse, R84, 0x2, P1 ;  /* 0x000000055309a211 */ /* 0x080fe400008f1454 */
[-C--:B------:R-:W-:Y:S02]  /*9ac0*/  @!P4 LEA.HI.X R11, R157, R5.reuse, R82, 0x2, P5 ;  /* 0x000000059d0bc211 */ /* 0x080fe400028f1452 */
[----:B------:R-:W-:Y:S01]  /*9ad0*/  ISETP.GE.AND P1, PT, R154, UR4, PT ;  /* 0x000000049a007c0c */ /* 0x000fe2000bf26270 */
[----:B------:R2:W-:Y:S01]  /*9ae0*/  @!P2 ST.E.64 desc[UR52][R8.64], R60 ;  /* 0x0000003c0800a985 */ /* 0x0005e2000c101b34 */
[----:B------:R-:W-:Y:S02]  /*9af0*/  @!P3 LEA.HI.X R13, R156, R5, R81, 0x2, P6 ;  /* 0x000000059c0db211 */ /* 0x000fe400030f1451 */
[----:B------:R-:W-:Y:S01]  /*9b00*/  ISETP.GE.AND P2, PT, R153, UR4, PT ;  /* 0x0000000499007c0c */ /* 0x000fe2000bf46270 */
[----:B------:R3:W-:Y:S01]  /*9b10*/  @!P4 ST.E.64 desc[UR52][R10.64], R58 ;  /* 0x0000003a0a00c985 */ /* 0x0007e2000c101b34 */
[----:B0-----:R-:W-:-:S02]  /*9b20*/  @!P0 LEA R2, P4, R155, R4, 0x2 ;  /* 0x000000049b028211 */ /* 0x001fc400078810ff */
[----:B------:R-:W-:Y:S01]  /*9b30*/  ISETP.GE.AND P5, PT, R152, UR4, PT ;  /* 0x0000000498007c0c */ /* 0x000fe2000bfa6270 */
[----:B------:R0:W-:Y:S01]  /*9b40*/  @!P3 ST.E.64 desc[UR52][R12.64], R52 ;  /* 0x000000340c00b985 */ /* 0x0001e2000c101b34 */
[----:B------:R-:W-:Y:S02]  /*9b50*/  @!P0 LEA.HI.X R3, R155, R5, R80, 0x2, P4 ;  /* 0x000000059b038211 */ /* 0x000fe400020f1450 */
[----:B------:R-:W-:Y:S02]  /*9b60*/  ISETP.GE.AND P4, PT, R23, UR4, PT ;  /* 0x0000000417007c0c */ /* 0x000fe4000bf86270 */
[----:B------:R-:W-:Y:S01]  /*9b70*/  ISETP.GE.AND P3, PT, R22, UR4, PT ;  /* 0x0000000416007c0c */ /* 0x000fe2000bf66270 */
[----:B------:R4:W-:Y:S01]  /*9b80*/  @!P0 ST.E.64 desc[UR52][R2.64], R50 ;  /* 0x0000003202008985 */ /* 0x0009e2000c101b34 */
[----:B-1----:R-:W-:-:S04]  /*9b90*/  @!P1 LEA R6, P6, R154, R4, 0x2 ;  /* 0x000000049a069211 */ /* 0x002fc800078c10ff */
[-C--:B------:R-:W-:Y:S02]  /*9ba0*/  @!P1 LEA.HI.X R7, R154, R5.reuse, R79, 0x2, P6 ;  /* 0x000000059a079211 */ /* 0x080fe400030f144f */
[CC--:B--2---:R-:W-:Y:S02]  /*9bb0*/  @!P2 LEA R8, P6, R153.reuse, R4.reuse, 0x2 ;  /* 0x000000049908a211 */ /* 0x0c4fe400078c10ff */
[-C--:B---3--:R-:W-:Y:S01]  /*9bc0*/  @!P5 LEA R10, P0, R152, R4.reuse, 0x2 ;  /* 0x00000004980ad211 */ /* 0x088fe200078010ff */
[----:B------:R4:W-:Y:S01]  /*9bd0*/  @!P1 ST.E.64 desc[UR52][R6.64], R44 ;  /* 0x0000002c06009985 */ /* 0x0009e2000c101b34 */
[-C--:B------:R-:W-:Y:S02]  /*9be0*/  @!P2 LEA.HI.X R9, R153, R5.reuse, R78, 0x2, P6 ;  /* 0x000000059909a211 */ /* 0x080fe400030f144e */
[-C--:B0-----:R-:W-:Y:S02]  /*9bf0*/  @!P4 LEA R12, P1, R23, R4.reuse, 0x2 ;  /* 0x00000004170cc211 */ /* 0x081fe400078210ff */
[----:B------:R-:W-:Y:S01]  /*9c00*/  @!P3 LEA R14, P6, R22, R4, 0x2 ;  /* 0x00000004160eb211 */ /* 0x000fe200078c10ff */
[----:B------:R4:W-:Y:S01]  /*9c10*/  @!P2 ST.E.64 desc[UR52][R8.64], R42 ;  /* 0x0000002a0800a985 */ /* 0x0009e2000c101b34 */
[----:B------:R-:W-:-:S02]  /*9c20*/  @!P5 LEA.HI.X R11, R152, R5, R77, 0x2, P0 ;  /* 0x00000005980bd211 */ /* 0x000fc400000f144d */
[-C--:B------:R-:W-:Y:S02]  /*9c30*/  @!P4 LEA.HI.X R13, R23, R5.reuse, R76, 0x2, P1 ;  /* 0x00000005170dc211 */ /* 0x080fe400008f144c */
[----:B------:R-:W-:Y:S01]  /*9c40*/  @!P3 LEA.HI.X R15, R22, R5, R75, 0x2, P6 ;  /* 0x00000005160fb211 */ /* 0x000fe200030f144b */
[----:B------:R4:W-:Y:S01]  /*9c50*/  @!P5 ST.E.64 desc[UR52][R10.64], R36 ;  /* 0x000000240a00d985 */ /* 0x0009e2000c101b34 */
[----:B------:R-:W-:-:S03]  /*9c60*/  ISETP.GE.AND P0, PT, R19, UR4, PT ;  /* 0x0000000413007c0c */ /* 0x000fc6000bf06270 */
[----:B------:R4:W-:Y:S04]  /*9c70*/  @!P4 ST.E.64 desc[UR52][R12.64], R34 ;  /* 0x000000220c00c985 */ /* 0x0009e8000c101b34 */
[----:B------:R4:W-:Y:S06]  /*9c80*/  @!P3 ST.E.64 desc[UR52][R14.64], R28 ;  /* 0x0000001c0e00b985 */ /* 0x0009ec000c101b34 */
[----:B------:R-:W-:Y:S05]  /*9c90*/  @P0 BRA `(.L_x_167) ;  /* 0x0000000800e80947 */ /* 0x000fea0003800000 */
[----:B----4-:R-:W-:-:S04]  /*9ca0*/  LEA R2, P0, R19, R4, 0x2 ;  /* 0x0000000413027211 */ /* 0x010fc800078010ff */
[----:B------:R-:W-:-:S05]  /*9cb0*/  LEA.HI.X R3, R19, R5, R27, 0x2, P0 ;  /* 0x0000000513037211 */ /* 0x000fca00000f141b */
[----:B------:R0:W-:Y:S01]  /*9cc0*/  ST.E.64 desc[UR52][R2.64], R20 ;  /* 0x0000001402007985 */ /* 0x0001e2000c101b34 */
[----:B------:R-:W-:Y:S05]  /*9cd0*/  BRA `(.L_x_167) ;  /* 0x0000000800d87947 */ /* 0x000fea0003800000 */
.L_x_162:
[----:B------:R-:W-:Y:S02]  /*9ce0*/  ULDC.64 UR8, c[0x0][0xc00] ;  /* 0x0003000000087ab9 */ /* 0x000fe40000000a00 */
[----:B------:R-:W-:-:S04]  /*9cf0*/  UISETP.NE.U32.AND UP0, UPT, UR8, URZ, UPT ;  /* 0x0000003f0800728c */ /* 0x000fc8000bf05070 */
[----:B------:R-:W-:-:S03]  /*9d00*/  UISETP.NE.AND.EX UP0, UPT, UR9, URZ, UPT, UP0 ;  /* 0x0000003f0900728c */ /* 0x000fc6000bf05300 */
[----:B------:R-:W-:Y:S02]  /*9d10*/  ULDC.64 UR8, c[0x0][0xc00] ;  /* 0x0003000000087ab9 */ /* 0x000fe40000000a00 */
[----:B------:R-:W-:Y:S01]  /*9d20*/  UIMAD.WIDE UR8, UR38, 0x4, UR8 ;  /* 0x00000004260878a5 */ /* 0x000fe2000f8e0208 */
[----:B------:R-:W-:-:S05]  /*9d30*/  PLOP3.LUT P1, PT, PT, PT, UP0, 0x80, 0x0 ;  /* 0x000000000000781c */ /* 0x000fca0003f2f008 */
[----:B------:R-:W-:Y:S02]  /*9d40*/  IMAD.U32 R2, RZ, RZ, UR8 ;  /* 0x00000008ff027e24 */ /* 0x000fe4000f8e00ff */
[----:B------:R-:W-:Y:S01]  /*9d50*/  IMAD.U32 R3, RZ, RZ, UR9 ;  /* 0x00000009ff037e24 */ /* 0x000fe2000f8e00ff */
[----:B------:R-:W-:Y:S02]  /*9d60*/  ULDC.64 UR8, c[0x0][0xc08] ;  /* 0x0003020000087ab9 */ /* 0x000fe40000000a00 */
[----:B------:R-:W-:-:S03]  /*9d70*/  UISETP.NE.U32.AND UP1, UPT, UR8, URZ, UPT ;  /* 0x0000003f0800728c */ /* 0x000fc6000bf25070 */
[----:B------:R-:W2:Y:S01]  /*9d80*/  @P1 LDG.E R6, desc[UR52][R2.64] ;  /* 0x0000003402061981 */ /* 0x000ea2000c1e1900 */
[----:B------:R-:W-:Y:S01]  /*9d90*/  UISETP.NE.AND.EX UP1, UPT, UR9, URZ, UPT, UP1 ;  /* 0x0000003f0900728c */ /* 0x000fe2000bf25310 */
[----:B------:R-:W-:Y:S01]  /*9da0*/  ULDC UR4, c[0x0][0xa88] ;  /* 0x0002a20000047ab9 */ /* 0x000fe20000000800 */
[----:B------:R-:W0:Y:S01]  /*9db0*/  S2R R7, SR_TID.X ;  /* 0x0000000000077919 */ /* 0x000e220000002100 */
[----:B------:R-:W-:-:S03]  /*9dc0*/  IMAD.U32 R0, RZ, RZ, UR4 ;  /* 0x00000004ff007e24 */ /* 0x000fc6000f8e00ff */
[----:B------:R-:W-:-:S05]  /*9dd0*/  PLOP3.LUT P2, PT, PT, PT, UP1, 0x80, 0x0 ;  /* 0x000000000000781c */ /* 0x000fca0003f4f018 */
[----:B------:R-:W-:Y:S02]  /*9de0*/  @UP1 ULDC.64 UR8, c[0x0][0xc08] ;  /* 0x0003020000081ab9 */ /* 0x000fe40000000a00 */
[----:B------:R-:W-:-:S06]  /*9df0*/  @UP1 UIMAD.WIDE UR8, UR38, 0x4, UR8 ;  /* 0x00000004260818a5 */ /* 0x000fcc000f8e0208 */
[----:B------:R-:W-:Y:S02]  /*9e00*/  IMAD.U32 R4, RZ, RZ, UR8 ;  /* 0x00000008ff047e24 */ /* 0x000fe4000f8e00ff */
[----:B------:R-:W-:-:S05]  /*9e10*/  IMAD.U32 R5, RZ, RZ, UR9 ;  /* 0x00000009ff057e24 */ /* 0x000fca000f8e00ff */
[----:B------:R1:W5:Y:S01]  /*9e20*/  @P2 LDG.E R0, desc[UR52][R4.64] ;  /* 0x0000003404002981 */ /* 0x000362000c1e1900 */
[----:B------:R-:W-:Y:S01]  /*9e30*/  UMOV UR4, URZ ;  /* 0x0000003f00047c82 */ /* 0x000fe20008000000 */
[----:B0-----:R-:W-:-:S05]  /*9e40*/  VIADD R10, R7, 0xffffff80 ;  /* 0xffffff80070a7836 */ /* 0x001fca0000000000 */
[----:B------:R-:W-:Y:S02]  /*9e50*/  ISETP.GT.AND P0, PT, R10, 0xbf, PT ;  /* 0x000000bf0a00780c */ /* 0x000fe40003f04270 */
[----:B--2---:R-:W-:-:S13]  /*9e60*/  @P1 R2UR UR4, R6 ;  /* 0x00000000060412ca */ /* 0x004fda00000e0000 */
[----:B------:R-:W-:Y:S01]  /*9e70*/  USHF.R.S32.HI UR16, URZ, 0x1f, UR4 ;  /* 0x0000001f3f107899 */ /* 0x000fe20008011404 */
[----:B-1----:R-:W-:Y:S11]  /*9e80*/  @P2 BRA `(.L_x_170) ;  /* 0x0000000000102947 */ /* 0x002ff60003800000 */
[----:B------:R-:W-:Y:S05]  /*9e90*/  @!P1 BRA `(.L_x_170) ;  /* 0x00000000000c9947 */ /* 0x000fea0003800000 */
[----:B------:R-:W2:Y:S04]  /*9ea0*/  LDG.E R5, desc[UR52][R2.64] ;  /* 0x0000003402057981 */ /* 0x000ea8000c1e1900 */
[----:B-----5:R-:W2:Y:S02]  /*9eb0*/  LDG.E R0, desc[UR52][R2.64+0x4] ;  /* 0x0000043402007981 */ /* 0x020ea4000c1e1900 */
[----:B--2---:R-:W-:-:S07]  /*9ec0*/  IMAD.IADD R0, R0, 0x1, -R5 ;  /* 0x0000000100007824 */ /* 0x004fce00078e0a05 */
.L_x_170:
[----:B------:R-:W-:Y:S01]  /*9ed0*/  USEL UR38, UR38, URZ, !UP0 ;  /* 0x0000003f26267287 */ /* 0x000fe2000c000000 */
[----:B------:R-:W-:Y:S01]  /*9ee0*/  BSSY B1, `(.L_x_171) ;  /* 0x0000038000017945 */ /* 0x000fe20003800000 */
[----:B------:R-:W-:-:S03]  /*9ef0*/  USEL UR39, UR39, URZ, !UP0 ;  /* 0x0000003f27277287 */ /* 0x000fc6000c000000 */
[----:B------:R-:W-:Y:S09]  /*9f00*/  @P0 BRA `(.L_x_172) ;  /* 0x0000000000d40947 */ /* 0x000ff20003800000 */
[----:B------:R-:W0:Y:S01]  /*9f10*/  LDC R9, c[0x0][0xbe8] ;  /* 0x0002fa00ff097b82 */ /* 0x000e220000000800 */
[----:B------:R-:W-:-:S04]  /*9f20*/  IMAD.U32 R2, RZ, RZ, UR41 ;  /* 0x00000029ff027e24 */ /* 0x000fc8000f8e00ff */
[----:B------:R-:W-:-:S04]  /*9f30*/  IMAD R2, R2, 0xc0, R7 ;  /* 0x000000c002027824 */ /* 0x000fc800078e0207 */
[----:B------:R-:W-:Y:S02]  /*9f40*/  VIADD R4, R2, 0xffffff80 ;  /* 0xffffff8002047836 */ /* 0x000fe40000000000 */
[----:B0----5:R-:W-:-:S05]  /*9f50*/  IMAD R3, R0, R9, RZ ;  /* 0x0000000900037224 */ /* 0x021fca00078e02ff */
[----:B------:R-:W-:-:S13]  /*9f60*/  ISETP.GE.AND P0, PT, R4, R3, PT ;  /* 0x000000030400720c */ /* 0x000fda0003f06270 */
[----:B------:R-:W-:Y:S05]  /*9f70*/  @P0 BRA `(.L_x_172) ;  /* 0x0000000000b80947 */ /* 0x000fea0003800000 */
[----:B------:R-:W-:Y:S01]  /*9f80*/  ISETP.NE.AND P0, PT, R9, 0x1, PT ;  /* 0x000000010900780c */ /* 0x000fe20003f05270 */
[----:B------:R-:W-:Y:S01]  /*9f90*/  UISETP.GT.AND UP2, UPT, UR44, 0x1, UPT ;  /* 0x000000012c00788c */ /* 0x000fe2000bf44270 */
[----:B------:R-:W-:Y:S01]  /*9fa0*/  IMAD.MOV.U32 R5, RZ, RZ, R4 ;  /* 0x000000ffff057224 */ /* 0x000fe200078e0004 */
[----:B------:R-:W-:Y:S02]  /*9fb0*/  UMOV UR8, 0x9b8 ;  /* 0x000009b800087882 */ /* 0x000fe40000000000 */
[----:B------:R-:W-:Y:S02]  /*9fc0*/  USEL UR17, UR8, 0x978, UP2 ;  /* 0x0000097808117887 */ /* 0x000fe40009000000 */
[----:B------:R-:W-:-:S06]  /*9fd0*/  USEL UR19, UR43, URZ, UP2 ;  /* 0x0000003f2b137287 */ /* 0x000fcc0009000000 */
[----:B------:R-:W0:Y:S04]  /*9fe0*/  @P0 LDC R3, c[0x0][0xbec] ;  /* 0x0002fb00ff030b82 */ /* 0x000e280000000800 */
[----:B------:R-:W-:Y:S01]  /*9ff0*/  ULDC.64 UR8, c[0x0][UR17+0x218] ;  /* 0x0000860011087abb */ /* 0x000fe20008000a00 */
[----:B------:R-:W-:Y:S01]  /*a000*/  ULDC.64 UR12, c[0x0][UR17+0x220] ;  /* 0x00008800110c7abb */ /* 0x000fe20008000a00 */
[----:B------:R-:W-:Y:S01]  /*a010*/  ULDC.64 UR14, c[0x0][UR17+0x228] ;  /* 0x00008a00110e7abb */ /* 0x000fe20008000a00 */
[----:B------:R-:W-:Y:S01]  /*a020*/  UIMAD.WIDE.U32 UR10, UR8, UR42, URZ ;  /* 0x0000002a080a72a5 */ /* 0x000fe2000f8e003f */
[----:B------:R-:W1:Y:S01]  /*a030*/  @P0 LDC R7, c[0x0][0xbf0] ;  /* 0x0002fc00ff070b82 */ /* 0x000e620000000800 */
[----:B------:R-:W-:Y:S02]  /*a040*/  UIMAD UR18, UR9, UR42, URZ ;  /* 0x0000002a091272a4 */ /* 0x000fe4000f8e023f */
[----:B------:R-:W-:-:S02]  /*a050*/  UIMAD UR13, UR13, UR38, URZ ;  /* 0x000000260d0d72a4 */ /* 0x000fc4000f8e023f */
[----:B------:R-:W-:Y:S02]  /*a060*/  UIMAD.WIDE.U32 UR20, UR14, UR19, URZ ;  /* 0x000000130e1472a5 */ /* 0x000fe4000f8e003f */
[----:B------:R-:W-:Y:S02]  /*a070*/  UIMAD.WIDE.U32 UR8, UR12, UR38, URZ ;  /* 0x000000260c0872a5 */ /* 0x000fe4000f8e003f */
[----:B------:R-:W-:Y:S02]  /*a080*/  UIMAD UR14, UR15, UR19, URZ ;  /* 0x000000130f0e72a4 */ /* 0x000fe4000f8e023f */
[----:B------:R-:W-:Y:S02]  /*a090*/  UIMAD UR13, UR12, UR39, UR13 ;  /* 0x000000270c0d72a4 */ /* 0x000fe4000f8e020d */
[----:B------:R-:W-:Y:S02]  /*a0a0*/  UIADD3 UR10, UP0, UP1, UR8, UR10, UR4 ;  /* 0x0000000a080a7290 */ /* 0x000fe4000f91e004 */
[----:B------:R-:W-:Y:S01]  /*a0b0*/  UIADD3 UR8, UR14, UR21, URZ ;  /* 0x000000150e087290 */ /* 0x000fe2000fffe03f */
[----:B0-----:R-:W-:Y:S01]  /*a0c0*/  @P0 IMAD.HI.U32 R2, R4, R3, RZ ;  /* 0x0000000304020227 */ /* 0x001fe200078e00ff */
[----:B------:R-:W-:-:S02]  /*a0d0*/  UIADD3 UR11, UR18, UR11, URZ ;  /* 0x0000000b120b7290 */ /* 0x000fc4000fffe03f */
[----:B------:R-:W-:Y:S01]  /*a0e0*/  UIADD3 UR13, UR9, UR13, URZ ;  /* 0x0000000d090d7290 */ /* 0x000fe2000fffe03f */
[----:B------:R-:W-:Y:S02]  /*a0f0*/  IMAD.U32 R3, RZ, RZ, UR21 ;  /* 0x00000015ff037e24 */ /* 0x000fe4000f8e00ff */
[----:B------:R-:W-:Y:S01]  /*a100*/  IMAD.U32 R6, RZ, RZ, UR8 ;  /* 0x00000008ff067e24 */ /* 0x000fe2000f8e00ff */
[----:B------:R-:W-:Y:S01]  /*a110*/  ULDC.64 UR8, c[0x0][UR17+0x210] ;  /* 0x0000840011087abb */ /* 0x000fe20008000a00 */
[----:B-1----:R-:W-:Y:S01]  /*a120*/  @P0 SHF.R.U32.HI R5, RZ, R7, R2 ;  /* 0x00000007ff050219 */ /* 0x002fe20000011602 */
[----:B------:R-:W-:-:S04]  /*a130*/  IMAD.U32 R2, RZ, RZ, UR20 ;  /* 0x00000014ff027e24 */ /* 0x000fc8000f8e00ff */
[--C-:B------:R-:W-:Y:S01]  /*a140*/  IMAD.MOV R7, RZ, RZ, -R5.reuse ;  /* 0x000000ffff077224 */ /* 0x100fe200078e0a05 */
[----:B------:R-:W-:Y:S01]  /*a150*/  IADD3 R2, P0, P1, R5, UR10, R2 ;  /* 0x0000000a05027c10 */ /* 0x000fe2000f91e002 */
[----:B------:R-:W-:Y:S01]  /*a160*/  UIADD3.X UR10, UR13, UR11, UR16, UP0, UP1 ;  /* 0x0000000b0d0a7290 */ /* 0x000fe200087e2410 */
[----:B------:R-:W-:Y:S01]  /*a170*/  SHF.R.S32.HI R5, RZ, 0x1f, R5 ;  /* 0x0000001fff057819 */ /* 0x000fe20000011405 */
[----:B------:R-:W-:-:S04]  /*a180*/  IMAD R7, R9, R7, R4 ;  /* 0x0000000709077224 */ /* 0x000fc800078e0204 */
[----:B------:R-:W-:Y:S01]  /*a190*/  IADD3.X R3, R5, UR10, R6, P0, P1 ;  /* 0x0000000a05037c10 */ /* 0x000fe200087e2406 */
[C---:B------:R-:W-:Y:S01]  /*a1a0*/  IMAD R9, R7.reuse, UR9, RZ ;  /* 0x0000000907097c24 */ /* 0x040fe2000f8e02ff */
[----:B------:R-:W-:Y:S01]  /*a1b0*/  SHF.R.S32.HI R4, RZ, 0x1f, R7 ;  /* 0x0000001fff047819 */ /* 0x000fe20000011407 */
[----:B------:R-:W-:Y:S01]  /*a1c0*/  ULDC.64 UR10, c[0x0][0xba8] ;  /* 0x0002ea00000a7ab9 */ /* 0x000fe20000000a00 */
[----:B------:R-:W-:Y:S01]  /*a1d0*/  @!UP2 ULDC UR10, c[0x0][0xb50] ;  /* 0x0002d400000aaab9 */ /* 0x000fe20000000800 */
[----:B------:R-:W-:Y:S01]  /*a1e0*/  IMAD.WIDE.U32 R2, R7, UR8, R2 ;  /* 0x0000000807027c25 */ /* 0x000fe2000f8e0002 */
[----:B------:R-:W-:-:S03]  /*a1f0*/  @!UP2 ULDC UR11, c[0x0][0xb54] ;  /* 0x0002d500000baab9 */ /* 0x000fc60000000800 */
[----:B------:R-:W-:Y:S01]  /*a200*/  IMAD R9, R4, UR8, R9 ;  /* 0x0000000804097c24 */ /* 0x000fe2000f8e0209 */
[----:B------:R-:W-:-:S03]  /*a210*/  LEA R4, P0, R2, UR10, 0x2 ;  /* 0x0000000a02047c11 */ /* 0x000fc6000f8010ff */
[----:B------:R-:W-:-:S05]  /*a220*/  IMAD.IADD R3, R3, 0x1, R9 ;  /* 0x0000000103037824 */ /* 0x000fca00078e0209 */
[----:B------:R-:W-:Y:S01]  /*a230*/  LEA.HI.X R5, R2, UR11, R3, 0x2, P0 ;  /* 0x0000000b02057c11 */ /* 0x000fe200080f1403 */
[----:B------:R-:W-:-:S05]  /*a240*/  IMAD.MOV.U32 R3, RZ, RZ, -0x800000 ;  /* 0xff800000ff037424 */ /* 0x000fca00078e00ff */
[----:B------:R0:W-:Y:S02]  /*a250*/  STG.E desc[UR52][R4.64], R3 ;  /* 0x0000000304007986 */ /* 0x0001e4000c101934 */
.L_x_172:
[----:B------:R-:W-:Y:S05]  /*a260*/  BSYNC B1 ;  /* 0x0000000000017941 */ /* 0x000fea0003800000 */
.L_x_171:
[----:B------:R-:W-:-:S06]  /*a270*/  UISETP.GT.AND UP0, UPT, UR44, 0x1, UPT ;  /* 0x000000012c00788c */ /* 0x000fcc000bf04270 */
[----:B------:R-:W-:-:S13]  /*a280*/  PLOP3.LUT P0, PT, PT, PT, UP0, 0x80, 0x0 ;  /* 0x000000000000781c */ /* 0x000fda0003f0f008 */
[----:B------:R-:W-:Y:S05]  /*a290*/  @P0 BRA `(.L_x_167) ;  /* 0x0000000400680947 */ /* 0x000fea0003800000 */
[----:B------:R-:W1:Y:S01]  /*a2a0*/  LDC R11, c[0x0][0xbe8] ;  /* 0x0002fa00ff0b7b82 */ /* 0x000e620000000800 */
[--C-:B------:R-:W-:Y:S01]  /*a2b0*/  SHF.R.S32.HI R2, RZ, 0x1f, R10.reuse ;  /* 0x0000001fff027819 */ /* 0x100fe2000001140a */
[----:B------:R-:W-:Y:S01]  /*a2c0*/  ULDC.64 UR12, c[0x0][0xaa0] ;  /* 0x0002a800000c7ab9 */ /* 0x000fe20000000a00 */
[----:B------:R-:W-:Y:S01]  /*a2d0*/  SHF.R.S32.HI R8, RZ, 0x1f, R10 ;  /* 0x0000001fff087819 */ /* 0x000fe2000001140a */
[----:B------:R-:W-:Y:S01]  /*a2e0*/  UIMAD UR10, UR16, UR12, URZ ;  /* 0x0000000c100a72a4 */ /* 0x000fe2000f8e023f */
[-C--:B------:R-:W-:Y:S01]  /*a2f0*/  LEA.HI R2, R2, R10.reuse, RZ, 0x2 ;  /* 0x0000000a02027211 */ /* 0x080fe200078f10ff */
[----:B------:R-:W-:Y:S01]  /*a300*/  UIMAD.WIDE.U32 UR8, UR4, UR12, URZ ;  /* 0x0000000c040872a5 */ /* 0x000fe2000f8e003f */
[----:B------:R-:W-:Y:S01]  /*a310*/  LEA.HI R8, R8, R10, RZ, 0x2 ;  /* 0x0000000a08087211 */ /* 0x000fe200078f10ff */
[----:B------:R-:W-:Y:S01]  /*a320*/  UIMAD UR10, UR4, UR13, UR10 ;  /* 0x0000000d040a72a4 */ /* 0x000fe2000f8e020a */
[----:B------:R-:W-:Y:S01]  /*a330*/  LOP3.LUT R2, R2, 0xfffffffc, RZ, 0xc0, !PT ;  /* 0xfffffffc02027812 */ /* 0x000fe200078ec0ff */
[----:B0-----:R-:W-:Y:S01]  /*a340*/  IMAD.U32 R5, RZ, RZ, UR41 ;  /* 0x00000029ff057e24 */ /* 0x001fe2000f8e00ff */
[----:B------:R-:W-:Y:S01]  /*a350*/  SHF.R.S32.HI R8, RZ, 0x2, R8 ;  /* 0x00000002ff087819 */ /* 0x000fe20000011408 */
[----:B------:R-:W-:Y:S01]  /*a360*/  UIADD3 UR9, UR9, UR10, URZ ;  /* 0x0000000a09097290 */ /* 0x000fe2000fffe03f */
[----:B------:R-:W-:Y:S01]  /*a370*/  IMAD.U32 R6, RZ, RZ, UR41 ;  /* 0x00000029ff067e24 */ /* 0x000fe2000f8e00ff */
[----:B------:R-:W-:Y:S01]  /*a380*/  BSSY B1, `(.L_x_173) ;  /* 0x000003a000017945 */ /* 0x000fe20003800000 */
[----:B------:R-:W-:Y:S01]  /*a390*/  IMAD.IADD R2, R10, 0x1, -R2 ;  /* 0x000000010a027824 */ /* 0x000fe200078e0a02 */
[----:B------:R-:W-:Y:S01]  /*a3a0*/  ULDC.64 UR10, c[0x0][0xae8] ;  /* 0x0002ba00000a7ab9 */ /* 0x000fe20000000a00 */
[----:B------:R-:W-:Y:S01]  /*a3b0*/  SHF.R.S32.HI R10, RZ, 0x1f, R18 ;  /* 0x0000001fff0a7819 */ /* 0x000fe20000011412 */
[----:B------:R-:W-:Y:S01]  /*a3c0*/  UIMAD.WIDE.U32 UR8, UR42, UR10, UR8 ;  /* 0x0000000a2a0872a5 */ /* 0x000fe2000f8e0008 */
[----:B------:R-:W-:Y:S01]  /*a3d0*/  IMAD R2, R2, 0x60, R8 ;  /* 0x0000006002027824 */ /* 0x000fe200078e0208 */
[----:B------:R-:W-:-:S02]  /*a3e0*/  SHF.R.S32.HI R14, RZ, 0x1f, R17 ;  /* 0x0000001fff0e7819 */ /* 0x000fc40000011411 */
[----:B------:R-:W-:Y:S01]  /*a3f0*/  UIMAD UR9, UR42, UR11, UR9 ;  /* 0x0000000b2a0972a4 */ /* 0x000fe2000f8e0209 */
[----:B------:R-:W-:Y:S01]  /*a400*/  IMAD R4, R5, 0xc0, R2 ;  /* 0x000000c005047824 */ /* 0x000fe200078e0202 */
[----:B-1----:R-:W-:Y:S01]  /*a410*/  ISETP.NE.AND P0, PT, R11, 0x1, PT ;  /* 0x000000010b00780c */ /* 0x002fe20003f05270 */
[----:B------:R-:W-:Y:S02]  /*a420*/  ULDC.64 UR10, c[0x0][0xaf0] ;  /* 0x0002bc00000a7ab9 */ /* 0x000fe40000000a00 */
[----:B------:R-:W-:Y:S01]  /*a430*/  UIMAD UR39, UR39, UR10, URZ ;  /* 0x0000000a272772a4 */ /* 0x000fe2000f8e023f */
[----:B------:R-:W-:-:S03]  /*a440*/  IMAD.MOV.U32 R5, RZ, RZ, R4 ;  /* 0x000000ffff057224 */ /* 0x000fc600078e0004 */
[----:B------:R-:W-:Y:S02]  /*a450*/  UIMAD UR4, UR38, UR11, UR39 ;  /* 0x0000000b260472a4 */ /* 0x000fe4000f8e0227 */
[----:B------:R-:W-:-:S03]  /*a460*/  UIMAD.WIDE.U32 UR38, UR38, UR10, UR8 ;  /* 0x0000000a262672a5 */ /* 0x000fc6000f8e0008 */
[----:B------:R-:W-:Y:S01]  /*a470*/  ULDC.64 UR8, c[0x0][0xae0] ;  /* 0x0002b80000087ab9 */ /* 0x000fe20000000a00 */
[----:B------:R-:W0:Y:S01]  /*a480*/  @P0 LDC R3, c[0x0][0xbec] ;  /* 0x0002fb00ff030b82 */ /* 0x000e220000000800 */
[----:B------:R-:W-:-:S07]  /*a490*/  UIADD3 UR4, UR39, UR4, URZ ;  /* 0x0000000427047290 */ /* 0x000fce000fffe03f */
[----:B------:R-:W1:Y:S01]  /*a4a0*/  @P0 LDC R7, c[0x0][0xbf0] ;  /* 0x0002fc00ff070b82 */ /* 0x000e620000000800 */
[----:B0-----:R-:W-:-:S04]  /*a4b0*/  @P0 IMAD.HI.U32 R2, R4, R3, RZ ;  /* 0x0000000304020227 */ /* 0x001fc800078e00ff */
[----:B------:R-:W-:Y:S02]  /*a4c0*/  IMAD.U32 R3, RZ, RZ, UR39 ;  /* 0x00000027ff037e24 */ /* 0x000fe4000f8e00ff */
[----:B------:R-:W-:Y:S01]  /*a4d0*/  IMAD.U32 R3, RZ, RZ, UR4 ;  /* 0x00000004ff037e24 */ /* 0x000fe2000f8e00ff */
[----:B-1----:R-:W-:-:S04]  /*a4e0*/  @P0 SHF.R.U32.HI R5, RZ, R7, R2 ;  /* 0x00000007ff050219 */ /* 0x002fc80000011602 */
[--C-:B------:R-:W-:Y:S01]  /*a4f0*/  SHF.R.S32.HI R2, RZ, 0x1f, R5.reuse ;  /* 0x0000001fff027819 */ /* 0x100fe20000011405 */
[----:B------:R-:W-:-:S04]  /*a500*/  IMAD.MOV R7, RZ, RZ, -R5 ;  /* 0x000000ffff077224 */ /* 0x000fc800078e0a05 */
[----:B------:R-:W-:Y:S02]  /*a510*/  IMAD R7, R11, R7, R4 ;  /* 0x000000070b077224 */ /* 0x000fe400078e0204 */
[----:B------:R-:W-:Y:S02]  /*a520*/  IMAD R4, R2, UR8, RZ ;  /* 0x0000000802047c24 */ /* 0x000fe4000f8e02ff */
[----:B------:R-:W-:Y:S02]  /*a530*/  IMAD.U32 R2, RZ, RZ, UR38 ;  /* 0x00000026ff027e24 */ /* 0x000fe4000f8e00ff */
[C---:B------:R-:W-:Y:S01]  /*a540*/  IMAD R9, R5.reuse, UR9, R4 ;  /* 0x0000000905097c24 */ /* 0x040fe2000f8e0204 */
[----:B------:R-:W-:Y:S01]  /*a550*/  SHF.R.S32.HI R4, RZ, 0x1f, R7 ;  /* 0x0000001fff047819 */ /* 0x000fe20000011407 */
[----:B------:R-:W-:Y:S01]  /*a560*/  IMAD.WIDE.U32 R2, R5, UR8, R2 ;  /* 0x0000000805027c25 */ /* 0x000fe2000f8e0002 */
[----:B------:R-:W-:-:S03]  /*a570*/  ULDC.64 UR8, c[0x0][0xad8] ;  /* 0x0002b60000087ab9 */ /* 0x000fc60000000a00 */
[----:B------:R-:W-:Y:S02]  /*a580*/  IMAD R4, R4, UR8, RZ ;  /* 0x0000000804047c24 */ /* 0x000fe4000f8e02ff */
[----:B------:R-:W-:Y:S02]  /*a590*/  IMAD.IADD R3, R3, 0x1, R9 ;  /* 0x0000000103037824 */ /* 0x000fe400078e0209 */
[----:B-----5:R-:W-:Y:S02]  /*a5a0*/  IMAD R11, R0, R11, RZ ;  /* 0x0000000b000b7224 */ /* 0x020fe400078e02ff */
[----:B------:R-:W-:Y:S02]  /*a5b0*/  IMAD R0, R6, 0xc0, R8 ;  /* 0x000000c006007824 */ /* 0x000fe400078e0208 */
[C---:B------:R-:W-:Y:S02]  /*a5c0*/  IMAD R5, R7.reuse, UR9, R4 ;  /* 0x0000000907057c24 */ /* 0x040fe4000f8e0204 */
[----:B------:R-:W-:Y:S01]  /*a5d0*/  IMAD.WIDE.U32 R2, R7, UR8, R2 ;  /* 0x0000000807027c25 */ /* 0x000fe2000f8e0002 */
[----:B------:R-:W-:Y:S01]  /*a5e0*/  ISETP.GE.AND P0, PT, R0, R11, PT ;  /* 0x0000000b0000720c */ /* 0x000fe20003f06270 */
[----:B------:R-:W-:-:S02]  /*a5f0*/  ULDC.64 UR8, c[0x0][0xa80] ;  /* 0x0002a00000087ab9 */ /* 0x000fc40000000a00 */
[----:B------:R-:W-:Y:S01]  /*a600*/  IMAD.IADD R3, R3, 0x1, R5 ;  /* 0x0000000103037824 */ /* 0x000fe200078e0205 */
[----:B------:R-:W-:-:S04]  /*a610*/  LEA R4, P1, R2, UR8, 0x1 ;  /* 0x0000000802047c11 */ /* 0x000fc8000f8208ff */
[----:B------:R-:W-:Y:S02]  /*a620*/  LEA.HI.X R5, R2, UR9, R3, 0x1, P1 ;  /* 0x0000000902057c11 */ /* 0x000fe400088f0c03 */
[----:B------:R0:W1:Y:S04]  /*a630*/  SHFL.IDX PT, R2, R4, RZ, 0x1c1f ;  /* 0x001c1fff04027589 */ /* 0x00006800000e0000 */
[----:B------:R0:W2:Y:S01]  /*a640*/  SHFL.IDX PT, R3, R5, RZ, 0x1c1f ;  /* 0x001c1fff05037589 */ /* 0x0000a200000e0000 */
[----:B------:R-:W-:Y:S05]  /*a650*/  @P0 BRA `(.L_x_174) ;  /* 0x0000000000300947 */ /* 0x000fea0003800000 */
        /* <DEDUP_REMOVED lines=9> */
[----:B------:R3:W-:Y:S04]  /*a6f0*/  @!P2 ST.E.128 desc[UR52][R6.64], RZ ;  /* 0x000000ff0600a985 */ /* 0x0007e8000c101d34 */
[----:B------:R3:W-:Y:S04]  /*a700*/  @!P3 ST.E.128 desc[UR52][R8.64], RZ ;  /* 0x000000ff0800b985 */ /* 0x0007e8000c101d34 */
[----:B------:R3:W-:Y:S02]  /*a710*/  @!P4 ST.E.128 desc[UR52][R12.64], RZ ;  /* 0x000000ff0c00c985 */ /* 0x0007e4000c101d34 */
.L_x_174:
[----:B------:R-:W-:Y:S05]  /*a720*/  BSYNC B1 ;  /* 0x0000000000017941 */ /* 0x000fea0003800000 */
.L_x_173:
[----:B------:R-:W-:Y:S01]  /*a730*/  VIADD R0, R0, 0x60 ;  /* 0x0000006000007836 */ /* 0x000fe20000000000 */
[----:B--2---:R2:W4:Y:S04]  /*a740*/  SHFL.IDX PT, R3, R5, 0x1, 0x1c1f ;  /* 0x003c1f0005037f89 */ /* 0x00452800000e0000 */
[----:B------:R-:W-:Y:S01]  /*a750*/  ISETP.GE.AND P0, PT, R0, R11, PT ;  /* 0x0000000b0000720c */ /* 0x000fe20003f06270 */
[----:B-1----:R2:W1:-:S12]  /*a760*/  SHFL.IDX PT, R2, R4, 0x1, 0x1c1f ;  /* 0x003c1f0004027f89 */ /* 0x00245800000e0000 */
[----:B--2---:R-:W-:Y:S05]  /*a770*/  @P0 BRA `(.L_x_167) ;  /* 0x0000000000300947 */ /* 0x004fea0003800000 */
[----:B------:R-:W-:Y:S02]  /*a780*/  ULDC UR4, c[0x0][0xac8] ;  /* 0x0002b20000047ab9 */ /* 0x000fe40000000800 */
[----:B------:R-:W-:Y:S02]  /*a790*/  ISETP.GE.AND P3, PT, R17, UR4, PT ;  /* 0x0000000411007c0c */ /* 0x000fe4000bf66270 */
[----:B------:R-:W-:Y:S02]  /*a7a0*/  ISETP.GE.AND P4, PT, R18, UR4, PT ;  /* 0x0000000412007c0c */ /* 0x000fe4000bf86270 */
[----:B------:R-:W-:-:S09]  /*a7b0*/  ISETP.GE.AND P2, PT, R16, UR4, PT ;  /* 0x0000000410007c0c */ /* 0x000fd2000bf46270 */
[CC--:B-1-3--:R-:W-:Y:S02]  /*a7c0*/  @!P3 LEA R6, P0, R17.reuse, R2.reuse, 0x1 ;  /* 0x000000021106b211 */ /* 0x0cafe400078008ff */
[----:B------:R-:W-:Y:S02]  /*a7d0*/  @!P4 LEA R8, P1, R18, R2, 0x1 ;  /* 0x000000021208c211 */ /* 0x000fe400078208ff */
[----:B0---4-:R-:W-:Y:S01]  /*a7e0*/  @!P2 IMAD.WIDE R4, R16, 0x2, R2 ;  /* 0x000000021004a825 */ /* 0x011fe200078e0202 */
[-C--:B------:R-:W-:Y:S02]  /*a7f0*/  @!P3 LEA.HI.X R7, R17, R3.reuse, R14, 0x1, P0 ;  /* 0x000000031107b211 */ /* 0x080fe400000f0c0e */
[----:B------:R-:W-:Y:S02]  /*a800*/  @!P4 LEA.HI.X R9, R18, R3, R10, 0x1, P1 ;  /* 0x000000031209c211 */ /* 0x000fe400008f0c0a */
[----:B------:R2:W-:Y:S04]  /*a810*/  @!P2 ST.E.128 desc[UR52][R4.64], RZ ;  /* 0x000000ff0400a985 */ /* 0x0005e8000c101d34 */
[----:B------:R2:W-:Y:S04]  /*a820*/  @!P3 ST.E.128 desc[UR52][R6.64], RZ ;  /* 0x000000ff0600b985 */ /* 0x0005e8000c101d34 */
[----:B------:R2:W-:Y:S02]  /*a830*/  @!P4 ST.E.128 desc[UR52][R8.64], RZ ;  /* 0x000000ff0800c985 */ /* 0x0005e4000c101d34 */
.L_x_167:
[----:B------:R-:W-:Y:S05]  /*a840*/  BSYNC B0 ;  /* 0x0000000000007941 */ /* 0x000fea0003800000 */
.L_x_161:
[----:B------:R-:W-:Y:S02]  /*a850*/  ULDC UR4, c[0x0][0xc3c] ;  /* 0x00030f0000047ab9 */ /* 0x000fe40000000800 */
[----:B------:R-:W-:-:S06]  /*a860*/  UISETP.GE.AND UP0, UPT, UR7, UR4, UPT ;  /* 0x000000040700728c */ /* 0x000fcc000bf06270 */
[----:B------:R-:W-:-:S13]  /*a870*/  PLOP3.LUT P0, PT, PT, PT, UP0, 0x80, 0x0 ;  /* 0x000000000000781c */ /* 0x000fda0003f0f008 */
[----:B------:R-:W-:Y:S05]  /*a880*/  @!P0 BRA `(.L_x_175) ;  /* 0xffffff6400c88947 */ /* 0x000fea000383ffff */
[----:B------:R-:W-:Y:S05]  /*a890*/  EXIT ;  /* 0x000000000000794d */ /* 0x000fea0003800000 */
.L_x_134:
[----:B------:R-:W-:-:S08]  /*a8a0*/  NOP ;  /* 0x0000000000007918 */ /* 0x000fd00000000000 */
[----:B------:R-:W0:-:S00]  /*a8b0*/  USETMAXREG.DEALLOC.CTAPOOL 0x20 ;  /* 0x00000020000079c8 */ /* 0x000e0000080e0500 */
[----:B0-----:R-:W-:Y:S01]  /*a8c0*/  LOP3.LUT R2, R0, 0x3, RZ, 0xc0, !PT ;  /* 0x0000000300027812 */ /* 0x001fe200078ec0ff */
[----:B------:R-:W-:Y:S01]  /*a8d0*/  IMAD.MOV.U32 R6, RZ, RZ, RZ ;  /* 0x000000ffff067224 */ /* 0x000fe200078e00ff */
[----:B------:R-:W-:-:S04]  /*a8e0*/  LOP3.LUT R23, R23, 0xfffffffd, RZ, 0xc0, !PT ;  /* 0xfffffffd17177812 */ /* 0x000fc800078ec0ff */
[----:B------:R-:W0:Y:S02]  /*a8f0*/  SHFL.IDX PT, R2, R2, RZ, 0x1f ;  /* 0x00001fff02027589 */ /* 0x000e2400000e0000 */
[----:B0-----:R-:W-:-:S13]  /*a900*/  ISETP.NE.AND P0, PT, R2, RZ, PT ;  /* 0x000000ff0200720c */ /* 0x001fda0003f05270 */
[----:B------:R-:W-:Y:S01]  /*a910*/  @P0 LOP3.LUT R23, R23, 0x2, RZ, 0xfc, !PT ;  /* 0x0000000217170812 */ /* 0x000fe200078efcff */
[----:B------:R-:W-:Y:S06]  /*a920*/  @!P0 BRA `(.L_x_176) ;  /* 0x0000000000208947 */ /* 0x000fec0003800000 */
[----:B------:R-:W0:Y:S08]  /*a930*/  S2UR UR5, SR_CgaCtaId ;  /* 0x00000000000579c3 */ /* 0x000e300000008800 */
[----:B------:R-:W-:Y:S06]  /*a940*/  BAR.SYNC.DEFER_BLOCKING 0x5, 0x200 ;  /* 0x0148000000007b1d */ /* 0x000fec0000010000 */
[----:B------:R-:W-:-:S02]  /*a950*/  UMOV UR4, 0x400 ;  /* 0x0000040000047882 */ /* 0x000fc40000000000 */
[----:B0-----:R-:W-:-:S09]  /*a960*/  ULEA UR4, UR5, UR4, 0x18 ;  /* 0x0000000405047291 */ /* 0x001fd2000f8ec03f */
[----:B------:R-:W0:Y:S02]  /*a970*/  LDS.128 R24, [UR4+0x19cd0] ;  /* 0x019cd004ff187984 */ /* 0x000e240008000c00 */
[----:B0-----:R-:W-:Y:S01]  /*a980*/  R2UR UR43, R27 ;  /* 0x000000001b2b72ca */ /* 0x001fe200000e0000 */
[----:B------:R-:W-:Y:S06]  /*a990*/  BAR.ARV 0x4, 0x200 ;  /* 0x0108000000007b1d */ /* 0x000fec0000002000 */
[----:B------:R-:W-:Y:S08]  /*a9a0*/  BRA `(.L_x_177) ;  /* 0x0000000800a87947 */ /* 0x000ff00003800000 */
.L_x_176:
[----:B------:R-:W0:Y:S01]  /*a9b0*/  S2R R2, SR_TID.X ;  /* 0x0000000000027919 */ /* 0x000e220000002100 */
[----:B------:R-:W-:Y:S01]  /*a9c0*/  ULDC UR4, c[0x0][0xc3c] ;  /* 0x00030f0000047ab9 */ /* 0x000fe20000000800 */
[----:B------:R-:W-:Y:S01]  /*a9d0*/  IMAD.MOV.U32 R9, RZ, RZ, RZ ;  /* 0x000000ffff097224 */ /* 0x000fe200078e00ff */
[----:B------:R-:W1:Y:S01]  /*a9e0*/  LDC R24, c[0x0][0xc38] ;  /* 0x00030e00ff187b82 */ /* 0x000e620000000800 */
[----:B0-----:R-:W-:-:S04]  /*a9f0*/  LOP3.LUT R7, R2, 0x1f, RZ, 0xc0, !PT ;  /* 0x0000001f02077812 */ /* 0x001fc800078ec0ff */
[----:B------:R-:W-:-:S04]  /*aa00*/  ISETP.NE.AND P0, PT, R7, 0x1f, PT ;  /* 0x0000001f0700780c */ /* 0x000fc80003f05270 */
[----:B------:R-:W-:-:S13]  /*aa10*/  ISETP.GE.OR P1, PT, R7, UR4, !P0 ;  /* 0x0000000407007c0c */ /* 0x000fda000c726670 */
[----:B------:R-:W0:Y:S08]  /*aa20*/  @!P1 LDC.64 R4, c[0x0][0xc80] ;  /* 0x00032000ff049b82 */ /* 0x000e300000000a00 */
[----:B------:R-:W2:Y:S01]  /*aa30*/  @!P1 LDC.64 R2, c[0x0][0xc78] ;  /* 0x00031e00ff029b82 */ /* 0x000ea20000000a00 */
[----:B0-----:R-:W-:-:S05]  /*aa40*/  @!P1 IMAD.WIDE.U32 R4, R7, 0x4, R4 ;  /* 0x0000000407049825 */ /* 0x001fca00078e0004 */
[----:B------:R-:W3:Y:S01]  /*aa50*/  @!P1 LDG.E R6, desc[UR52][R4.64] ;  /* 0x0000003404069981 */ /* 0x000ee2000c1e1900 */
[----:B--2---:R-:W-:-:S05]  /*aa60*/  @!P1 IMAD.WIDE.U32 R2, R7, 0x4, R2 ;  /* 0x0000000407029825 */ /* 0x004fca00078e0002 */
[----:B------:R-:W3:Y:S01]  /*aa70*/  @!P1 LDG.E R9, desc[UR52][R2.64] ;  /* 0x0000003402099981 */ /* 0x000ee2000c1e1900 */
[C---:B------:R-:W-:Y:S02]  /*aa80*/  ISETP.NE.AND P1, PT, R7.reuse, RZ, PT ;  /* 0x000000ff0700720c */ /* 0x040fe40003f25270 */
[C---:B------:R-:W-:Y:S02]  /*aa90*/  ISETP.GE.U32.AND P2, PT, R7.reuse, 0x2, PT ;  /* 0x000000020700780c */ /* 0x040fe40003f46070 */
[C---:B------:R-:W-:Y:S02]  /*aaa0*/  ISETP.GE.U32.AND P3, PT, R7.reuse, 0x4, PT ;  /* 0x000000040700780c */ /* 0x040fe40003f66070 */
[C---:B------:R-:W-:Y:S02]  /*aab0*/  ISETP.GE.U32.AND P4, PT, R7.reuse, 0x8, PT ;  /* 0x000000080700780c */ /* 0x040fe40003f86070 */
[----:B------:R-:W-:Y:S01]  /*aac0*/  ISETP.GE.U32.AND P5, PT, R7, 0x10, PT ;  /* 0x000000100700780c */ /* 0x000fe20003fa6070 */
[----:B------:R-:W-:Y:S01]  /*aad0*/  UMOV UR43, URZ ;  /* 0x0000003f002b7c82 */ /* 0x000fe20008000000 */
[----:B---3--:R-:W-:-:S05]  /*aae0*/  IMAD R8, R6, R9, RZ ;  /* 0x0000000906087224 */ /* 0x008fca00078e02ff */
[----:B------:R-:W0:Y:S02]  /*aaf0*/  SHFL.UP PT, R10, R8, 0x1, RZ ;  /* 0x04200000080a7989 */ /* 0x000e2400000e00ff */
[----:B0-----:R-:W-:-:S05]  /*ab00*/  SEL R11, R10, RZ, P1 ;  /* 0x000000ff0a0b7207 */ /* 0x001fca0000800000 */
[----:B------:R-:W-:-:S05]  /*ab10*/  IMAD.IADD R11, R8, 0x1, R11 ;  /* 0x00000001080b7824 */ /* 0x000fca00078e020b */
        /* <DEDUP_REMOVED lines=9> */
[----:B------:R-:W0:Y:S01]  /*abb0*/  SHFL.UP PT, R4, R2, 0x10, RZ ;  /* 0x0600000002047989 */ /* 0x000e2200000e00ff */
[----:B------:R-:W2:Y:S01]  /*abc0*/  S2R R11, SR_CTAID.X ;  /* 0x00000000000b7919 */ /* 0x000ea20000002500 */
[----:B0-----:R-:W-:-:S05]  /*abd0*/  SEL R5, R4, RZ, P5 ;  /* 0x000000ff04057207 */ /* 0x001fca0002800000 */
[----:B------:R-:W-:-:S05]  /*abe0*/  IMAD.IADD R5, R2, 0x1, R5 ;  /* 0x0000000102057824 */ /* 0x000fca00078e0205 */
[----:B------:R-:W1:Y:S02]  /*abf0*/  SHFL.IDX PT, R13, R5, 0x1f, 0x1f ;  /* 0x03e01f00050d7f89 */ /* 0x000e6400000e0000 */
[----:B-1----:R-:W-:-:S05]  /*ac00*/  IMAD R8, R13, R24, RZ ;  /* 0x000000180d087224 */ /* 0x002fca00078e02ff */
[----:B--2---:R-:W-:Y:S01]  /*ac10*/  ISETP.GT.AND P6, PT, R8, R11, PT ;  /* 0x0000000b0800720c */ /* 0x004fe20003fc4270 */
[----:B------:R-:W-:-:S12]  /*ac20*/  IMAD.MOV.U32 R3, RZ, RZ, R8 ;  /* 0x000000ffff037224 */ /* 0x000fd800078e0008 */
[----:B------:R-:W-:Y:S05]  /*ac30*/  @P6 BRA `(.L_x_178) ;  /* 0x0000000000a86947 */ /* 0x000fea0003800000 */
[----:B------:R-:W-:Y:S01]  /*ac40*/  IMAD.MOV.U32 R8, RZ, RZ, R3 ;  /* 0x000000ffff087224 */ /* 0x000fe200078e0003 */
[----:B------:R-:W-:Y:S01]  /*ac50*/  UMOV UR43, URZ ;  /* 0x0000003f002b7c82 */ /* 0x000fe20008000000 */
[----:B------:R-:W-:-:S05]  /*ac60*/  ULDC UR5, c[0x0][0xc3c] ;  /* 0x00030f0000057ab9 */ /* 0x000fca0000000800 */
.L_x_180:
[----:B------:R-:W-:-:S03]  /*ac70*/  UIADD3 UR4, UR43, 0x1f, URZ ;  /* 0x0000001f2b047890 */ /* 0x000fc6000fffe03f */
[----:B------:R-:W-:Y:S01]  /*ac80*/  ULDC UR43, c[0x0][0xc3c] ;  /* 0x00030f00002b7ab9 */ /* 0x000fe20000000800 */
[----:B------:R-:W-:-:S06]  /*ac90*/  UISETP.GE.AND UP0, UPT, UR4, UR5, UPT ;  /* 0x000000050400728c */ /* 0x000fcc000bf06270 */
[----:B------:R-:W-:-:S13]  /*aca0*/  PLOP3.LUT P6, PT, PT, PT, UP0, 0x40, 0x0 ;  /* 0x000000000000781c */ /* 0x000fda0003fce808 */
[----:B------:R-:W-:Y:S05]  /*acb0*/  @!P6 BRA `(.L_x_179) ;  /* 0x0000000400bce947 */ /* 0x000fea0003800000 */
[----:B------:R-:W-:Y:S01]  /*acc0*/  UMOV UR43, UR4 ;  /* 0x00000004002b7c82 */ /* 0x000fe20008000000 */
[----:B------:R-:W-:Y:S01]  /*acd0*/  IMAD.MOV.U32 R6, RZ, RZ, RZ ;  /* 0x000000ffff067224 */ /* 0x000fe200078e00ff */
[----:B------:R-:W0:Y:S01]  /*ace0*/  LDC R24, c[0x0][0xc38] ;  /* 0x00030e00ff187b82 */ /* 0x000e220000000800 */
[----:B------:R-:W-:-:S05]  /*acf0*/  VIADD R9, R7, UR43 ;  /* 0x0000002b07097c36 */ /* 0x000fca0008000000 */
[----:B------:R-:W-:-:S13]  /*ad00*/  ISETP.GE.OR P6, PT, R9, UR5, !P0 ;  /* 0x0000000509007c0c */ /* 0x000fda000c7c6670 */
[----:B------:R-:W1:Y:S08]  /*ad10*/  @!P6 LDC.64 R4, c[0x0][0xc80] ;  /* 0x00032000ff04eb82 */ /* 0x000e700000000a00 */
[----:B------:R-:W2:Y:S01]  /*ad20*/  @!P6 LDC.64 R2, c[0x0][0xc78] ;  /* 0x00031e00ff02eb82 */ /* 0x000ea20000000a00 */
[----:B-1----:R-:W-:-:S05]  /*ad30*/  @!P6 IMAD.WIDE R4, R9, 0x4, R4 ;  /* 0x000000040904e825 */ /* 0x002fca00078e0204 */
[----:B------:R-:W3:Y:S01]  /*ad40*/  @!P6 LDG.E R6, desc[UR52][R4.64] ;  /* 0x000000340406e981 */ /* 0x000ee2000c1e1900 */
[----:B--2---:R-:W-:-:S04]  /*ad50*/  @!P6 IMAD.WIDE R2, R9, 0x4, R2 ;  /* 0x000000040902e825 */ /* 0x004fc800078e0202 */
[----:B------:R-:W-:-:S06]  /*ad60*/  IMAD.MOV.U32 R9, RZ, RZ, RZ ;  /* 0x000000ffff097224 */ /* 0x000fcc00078e00ff */
[----:B------:R-:W3:Y:S02]  /*ad70*/  @!P6 LDG.E R9, desc[UR52][R2.64] ;  /* 0x000000340209e981 */ /* 0x000ee4000c1e1900 */
[----:B---3--:R-:W-:-:S05]  /*ad80*/  IMAD R15, R6, R9, RZ ;  /* 0x00000009060f7224 */ /* 0x008fca00078e02ff */
[----:B------:R-:W1:Y:S02]  /*ad90*/  SHFL.UP PT, R10, R15, 0x1, RZ ;  /* 0x042000000f0a7989 */ /* 0x000e6400000e00ff */
[----:B-1----:R-:W-:-:S05]  /*ada0*/  SEL R10, R10, RZ, P1 ;  /* 0x000000ff0a0a7207 */ /* 0x002fca0000800000 */
[----:B------:R-:W-:-:S05]  /*adb0*/  IMAD.IADD R10, R15, 0x1, R10 ;  /* 0x000000010f0a7824 */ /* 0x000fca00078e020a */
        /* <DEDUP_REMOVED lines=12> */
[----:B------:R-:W0:Y:S02]  /*ae80*/  SHFL.IDX PT, R15, R5, 0x1f, 0x1f ;  /* 0x03e01f00050f7f89 */ /* 0x000e2400000e0000 */
[----:B0-----:R-:W-:-:S04]  /*ae90*/  IMAD R15, R15, R24, RZ ;  /* 0x000000180f0f7224 */ /* 0x001fc800078e02ff */
[----:B------:R-:W-:-:S05]  /*aea0*/  IMAD.IADD R8, R15, 0x1, R8 ;  /* 0x000000010f087824 */ /* 0x000fca00078e0208 */
[----:B------:R-:W-:-:S13]  /*aeb0*/  ISETP.GT.AND P6, PT, R8, R11, PT ;  /* 0x0000000b0800720c */ /* 0x000fda0003fc4270 */
[----:B------:R-:W-:Y:S05]  /*aec0*/  @!P6 BRA `(.L_x_180) ;  /* 0xfffffffc0068e947 */ /* 0x000fea000383ffff */
[----:B------:R-:W-:-:S07]  /*aed0*/  IMAD.MOV.U32 R3, RZ, RZ, R15 ;  /* 0x000000ffff037224 */ /* 0x000fce00078e000f */
.L_x_178:
[----:B------:R-:W-:-:S04]  /*aee0*/  IMAD.IADD R10, R8, 0x1, -R3 ;  /* 0x00000001080a7824 */ /* 0x000fc800078e0a03 */
[----:B------:R-:W-:-:S05]  /*aef0*/  IMAD R2, R5, R24, R10 ;  /* 0x0000001805027224 */ /* 0x000fca00078e020a */
[----:B------:R-:W-:-:S13]  /*af00*/  ISETP.GT.AND P0, PT, R2, R11, PT ;  /* 0x0000000b0200720c */ /* 0x000fda0003f04270 */
[----:B------:R-:W-:Y:S02]  /*af10*/  VOTEU.ANY UR5, UPT, !P0 ;  /* 0x0000000000057886 */ /* 0x000fe400040e0100 */
[----:B------:R-:W-:Y:S02]  /*af20*/  UPOPC UR4, UR5 ;  /* 0x00000005000472bf */ /* 0x000fe40008000000 */
[----:B------:R-:W-:-:S04]  /*af30*/  ISETP.NE.AND P0, PT, RZ, UR5, PT ;  /* 0x00000005ff007c0c */ /* 0x000fc8000bf05270 */
[----:B------:R-:W-:Y:S02]  /*af40*/  IMAD.U32 R13, RZ, RZ, UR4 ;  /* 0x00000004ff0d7e24 */ /* 0x000fe4000f8e00ff */
[----:B------:R-:W-:-:S03]  /*af50*/  IMAD.U32 R12, RZ, RZ, UR4 ;  /* 0x00000004ff0c7e24 */ /* 0x000fc6000f8e00ff */
[----:B------:R0:W1:Y:S04]  /*af60*/  SHFL.IDX PT, R6, R6, R13, 0x1f ;  /* 0x00001f0d06067589 */ /* 0x00006800000e0000 */
[----:B------:R-:W2:Y:S01]  /*af70*/  SHFL.IDX PT, R9, R9, R12, 0x1f ;  /* 0x00001f0c09097589 */ /* 0x000ea200000e0000 */
[----:B0-----:R-:W-:Y:S01]  /*af80*/  IMAD.MOV.U32 R13, RZ, RZ, RZ ;  /* 0x000000ffff0d7224 */ /* 0x001fe200078e00ff */
[----:B-1----:R-:W-:-:S04]  /*af90*/  IABS R4, R6 ;  /* 0x0000000600047213 */ /* 0x002fc80000000000 */
[----:B------:R-:W0:Y:S01]  /*afa0*/  I2F.RP R8, R4 ;  /* 0x0000000400087306 */ /* 0x000e220000209400 */
[----:B--2---:R-:W-:-:S07]  /*afb0*/  IABS R14, R9 ;  /* 0x00000009000e7213 */ /* 0x004fce0000000000 */
[----:B0-----:R-:W0:Y:S02]  /*afc0*/  MUFU.RCP R8, R8 ;  /* 0x0000000800087308 */ /* 0x001e240000001000 */
[----:B0-----:R-:W-:-:S06]  /*afd0*/  VIADD R2, R8, 0xffffffe ;  /* 0x0ffffffe08027836 */ /* 0x001fcc0000000000 */
[----:B------:R-:W0:Y:S02]  /*afe0*/  F2I.FTZ.U32.TRUNC.NTZ R3, R2 ;  /* 0x0000000200037305 */ /* 0x000e24000021f000 */
[----:B0-----:R-:W-:Y:S01]  /*aff0*/  IMAD.MOV R15, RZ, RZ, -R3 ;  /* 0x000000ffff0f7224 */ /* 0x001fe200078e0a03 */
[----:B------:R-:W-:Y:S06]  /*b000*/  @!P0 BRA `(.L_x_181) ;  /* 0x00000000000c8947 */ /* 0x000fec0003800000 */
[----:B------:R-:W-:-:S06]  /*b010*/  UIADD3 UR5, UR4, -0x1, URZ ;  /* 0xffffffff04057890 */ /* 0x000fcc000fffe03f */
[----:B------:R-:W-:-:S05]  /*b020*/  IMAD.U32 R8, RZ, RZ, UR5 ;  /* 0x00000005ff087e24 */ /* 0x000fca000f8e00ff */
[----:B------:R0:W1:Y:S02]  /*b030*/  SHFL.IDX PT, R13, R5, R8, 0x1f ;  /* 0x00001f08050d7589 */ /* 0x00006400000e0000 */
.L_x_181:
[----:B-1----:R-:W-:Y:S01]  /*b040*/  IMAD R24, R13, R24, R10 ;  /* 0x000000180d187224 */ /* 0x002fe200078e020a */
[----:B------:R-:W-:Y:S01]  /*b050*/  IABS R10, R6 ;  /* 0x00000006000a7213 */ /* 0x000fe20000000000 */
[----:B------:R-:W-:Y:S01]  /*b060*/  IMAD R13, R15, R4, RZ ;  /* 0x000000040f0d7224 */ /* 0x000fe200078e02ff */
[----:B------:R-:W-:Y:S01]  /*b070*/  UIADD3 UR43, UR4, UR43, URZ ;  /* 0x0000002b042b7290 */ /* 0x000fe2000fffe03f */
[----:B------:R-:W-:Y:S02]  /*b080*/  IMAD.IADD R25, R11, 0x1, -R24 ;  /* 0x000000010b197824 */ /* 0x000fe400078e0a18 */
[----:B------:R-:W-:Y:S02]  /*b090*/  IMAD.MOV.U32 R2, RZ, RZ, RZ ;  /* 0x000000ffff027224 */ /* 0x000fe400078e00ff */
[----:B0-----:R-:W-:Y:S02]  /*b0a0*/  IMAD.MOV.U32 R5, RZ, RZ, R14 ;  /* 0x000000ffff057224 */ /* 0x001fe400078e000e */
[----:B------:R-:W-:Y:S01]  /*b0b0*/  IMAD.HI.U32 R2, R3, R13, R2 ;  /* 0x0000000d03027227 */ /* 0x000fe200078e0002 */
[----:B------:R-:W-:Y:S01]  /*b0c0*/  IABS R3, R25 ;  /* 0x0000001900037213 */ /* 0x000fe20000000000 */
[----:B------:R-:W0:Y:S02]  /*b0d0*/  I2F.RP R8, R5 ;  /* 0x0000000500087306 */ /* 0x000e240000209400 */
[----:B------:R-:W-:-:S02]  /*b0e0*/  IMAD.MOV R10, RZ, RZ, -R10 ;  /* 0x000000ffff0a7224 */ /* 0x000fc400078e0a0a */
[----:B------:R-:W-:-:S04]  /*b0f0*/  IMAD.HI.U32 R2, R2, R3, RZ ;  /* 0x0000000302027227 */ /* 0x000fc800078e00ff */
[----:B------:R-:W-:-:S05]  /*b100*/  IMAD R3, R2, R10, R3 ;  /* 0x0000000a02037224 */ /* 0x000fca00078e0203 */
[----:B------:R-:W-:Y:S01]  /*b110*/  ISETP.GT.U32.AND P1, PT, R4, R3, PT ;  /* 0x000000030400720c */ /* 0x000fe20003f24070 */
[----:B0-----:R-:W0:-:S12]  /*b120*/  MUFU.RCP R8, R8 ;  /* 0x0000000800087308 */ /* 0x001e180000001000 */
[----:B------:R-:W-:Y:S02]  /*b130*/  @!P1 IMAD.IADD R3, R3, 0x1, -R4 ;  /* 0x0000000103039824 */ /* 0x000fe400078e0a04 */
[----:B------:R-:W-:Y:S01]  /*b140*/  @!P1 VIADD R2, R2, 0x1 ;  /* 0x0000000102029836 */ /* 0x000fe20000000000 */
[----:B------:R-:W-:Y:S02]  /*b150*/  ISETP.NE.AND P1, PT, R6, RZ, PT ;  /* 0x000000ff0600720c */ /* 0x000fe40003f25270 */
[----:B------:R-:W-:Y:S01]  /*b160*/  ISETP.GE.U32.AND P0, PT, R3, R4, PT ;  /* 0x000000040300720c */ /* 0x000fe20003f06070 */
[----:B0-----:R-:W-:Y:S01]  /*b170*/  VIADD R10, R8, 0xffffffe ;  /* 0x0ffffffe080a7836 */ /* 0x001fe20000000000 */
[----:B------:R-:W-:-:S03]  /*b180*/  LOP3.LUT R4, R25, R6, RZ, 0x3c, !PT ;  /* 0x0000000619047212 */ /* 0x000fc600078e3cff */
[----:B------:R0:W1:Y:S01]  /*b190*/  F2I.FTZ.U32.TRUNC.NTZ R3, R10 ;  /* 0x0000000a00037305 */ /* 0x000062000021f000 */
[----:B------:R-:W-:-:S07]  /*b1a0*/  ISETP.GE.AND P2, PT, R4, RZ, PT ;  /* 0x000000ff0400720c */ /* 0x000fce0003f46270 */
[----:B------:R-:W-:Y:S01]  /*b1b0*/  @P0 VIADD R2, R2, 0x1 ;  /* 0x0000000102020836 */ /* 0x000fe20000000000 */
[----:B0-----:R-:W-:-:S03]  /*b1c0*/  IABS R10, R9 ;  /* 0x00000009000a7213 */ /* 0x001fc60000000000 */
[----:B------:R-:W-:Y:S02]  /*b1d0*/  IMAD.MOV.U32 R8, RZ, RZ, R2 ;  /* 0x000000ffff087224 */ /* 0x000fe400078e0002 */
[----:B------:R-:W-:Y:S02]  /*b1e0*/  IMAD.MOV R10, RZ, RZ, -R10 ;  /* 0x000000ffff0a7224 */ /* 0x000fe400078e0a0a */
[----:B-1----:R-:W-:Y:S02]  /*b1f0*/  IMAD.MOV R2, RZ, RZ, -R3 ;  /* 0x000000ffff027224 */ /* 0x002fe400078e0a03 */
[----:B------:R-:W-:Y:S01]  /*b200*/  @!P2 IMAD.MOV R8, RZ, RZ, -R8 ;  /* 0x000000ffff08a224 */ /* 0x000fe200078e0a08 */
[----:B------:R-:W-:Y:S01]  /*b210*/  @!P1 LOP3.LUT R8, RZ, R6, RZ, 0x33, !PT ;  /* 0x00000006ff089212 */ /* 0x000fe200078e33ff */
[----:B------:R-:W-:Y:S02]  /*b220*/  IMAD R11, R2, R5, RZ ;  /* 0x00000005020b7224 */ /* 0x000fe400078e02ff */
[----:B------:R-:W-:Y:S01]  /*b230*/  IMAD.MOV.U32 R2, RZ, RZ, RZ ;  /* 0x000000ffff027224 */ /* 0x000fe200078e00ff */
[-C--:B------:R-:W-:Y:S01]  /*b240*/  IABS R4, R8.reuse ;  /* 0x0000000800047213 */ /* 0x080fe20000000000 */
[----:B------:R-:W-:-:S02]  /*b250*/  IMAD R6, R6, R8, RZ ;  /* 0x0000000806067224 */ /* 0x000fc400078e02ff */
[----:B------:R-:W-:-:S04]  /*b260*/  IMAD.HI.U32 R2, R3, R11, R2 ;  /* 0x0000000b03027227 */ /* 0x000fc800078e0002 */
[----:B------:R-:W-:Y:S02]  /*b270*/  IMAD.MOV.U32 R3, RZ, RZ, R4 ;  /* 0x000000ffff037224 */ /* 0x000fe400078e0004 */
[----:B------:R-:W-:Y:S02]  /*b280*/  IMAD.MOV.U32 R4, RZ, RZ, R10 ;  /* 0x000000ffff047224 */ /* 0x000fe400078e000a */
[----:B------:R-:W-:-:S04]  /*b290*/  IMAD.HI.U32 R2, R2, R3, RZ ;  /* 0x0000000302027227 */ /* 0x000fc800078e00ff */
[----:B------:R-:W-:Y:S01]  /*b2a0*/  IMAD R4, R2, R4, R3 ;  /* 0x0000000402047224 */ /* 0x000fe200078e0203 */
[----:B------:R-:W-:Y:S01]  /*b2b0*/  LOP3.LUT R3, R8, R9, RZ, 0x3c, !PT ;  /* 0x0000000908037212 */ /* 0x000fe200078e3cff */
[----:B------:R-:W-:-:S03]  /*b2c0*/  IMAD.IADD R25, R25, 0x1, -R6 ;  /* 0x0000000119197824 */ /* 0x000fc600078e0a06 */
[----:B------:R-:W-:Y:S02]  /*b2d0*/  ISETP.GT.U32.AND P1, PT, R5, R4, PT ;  /* 0x000000040500720c */ /* 0x000fe40003f24070 */
[----:B------:R-:W-:-:S11]  /*b2e0*/  ISETP.GE.AND P2, PT, R3, RZ, PT ;  /* 0x000000ff0300720c */ /* 0x000fd60003f46270 */
[----:B------:R-:W-:Y:S02]  /*b2f0*/  @!P1 IMAD.IADD R4, R4, 0x1, -R5 ;  /* 0x0000000104049824 */ /* 0x000fe400078e0a05 */
[----:B------:R-:W-:Y:S01]  /*b300*/  @!P1 VIADD R2, R2, 0x1 ;  /* 0x0000000102029836 */ /* 0x000fe20000000000 */
[----:B------:R-:W-:Y:S02]  /*b310*/  ISETP.NE.AND P1, PT, R9, RZ, PT ;  /* 0x000000ff0900720c */ /* 0x000fe40003f25270 */
[----:B------:R-:W-:-:S13]  /*b320*/  ISETP.GE.U32.AND P0, PT, R4, R5, PT ;  /* 0x000000050400720c */ /* 0x000fda0003f06070 */
[----:B------:R-:W-:-:S04]  /*b330*/  @P0 VIADD R2, R2, 0x1 ;  /* 0x0000000102020836 */ /* 0x000fc80000000000 */
[----:B------:R-:W-:Y:S01]  /*b340*/  @!P2 IMAD.MOV R2, RZ, RZ, -R2 ;  /* 0x000000ffff02a224 */ /* 0x000fe200078e0a02 */
[----:B------:R-:W-:-:S05]  /*b350*/  @!P1 LOP3.LUT R2, RZ, R9, RZ, 0x33, !PT ;  /* 0x00000009ff029212 */ /* 0x000fca00078e33ff */
[----:B------:R-:W-:-:S04]  /*b360*/  IMAD.MOV R26, RZ, RZ, -R2 ;  /* 0x000000ffff1a7224 */ /* 0x000fc800078e0a02 */
[C---:B------:R-:W-:Y:S02]  /*b370*/  IMAD R26, R9.reuse, R26, R8 ;  /* 0x0000001a091a7224 */ /* 0x040fe400078e0208 */
[----:B------:R-:W-:-:S04]  /*b380*/  IMAD R9, R9, 0x1000000, R2 ;  /* 0x0100000009097824 */ /* 0x000fc800078e0202 */
[----:B------:R-:W-:Y:S01]  /*b390*/  IMAD R26, R26, 0x10000, R9 ;  /* 0x000100001a1a7824 */ /* 0x000fe200078e0209 */
[----:B------:R-:W-:Y:S06]  /*b3a0*/  BRA `(.L_x_182) ;  /* 0x00000000000c7947 */ /* 0x000fec0003800000 */
.L_x_179:
[----:B------:R-:W-:Y:S02]  /*b3b0*/  IMAD.MOV.U32 R24, RZ, RZ, R11 ;  /* 0x000000ffff187224 */ /* 0x000fe400078e000b */
[----:B------:R-:W-:Y:S02]  /*b3c0*/  IMAD.MOV.U32 R25, RZ, RZ, RZ ;  /* 0x000000ffff197224 */ /* 0x000fe400078e00ff */
[----:B------:R-:W-:-:S07]  /*b3d0*/  IMAD.MOV.U32 R26, RZ, RZ, RZ ;  /* 0x000000ffff1a7224 */ /* 0x000fce00078e00ff */
.L_x_182:
[----:B------:R-:W-:Y:S01]  /*b3e0*/  ISETP.NE.AND P0, PT, R7, RZ, PT ;  /* 0x000000ff0700720c */ /* 0x000fe20003f05270 */
[----:B------:R-:W-:-:S12]  /*b3f0*/  IMAD.U32 R27, RZ, RZ, UR43 ;  /* 0x0000002bff1b7e24 */ /* 0x000fd8000f8e00ff */
[----:B------:R-:W0:Y:S01]  /*b400*/  @!P0 S2R R3, SR_CgaCtaId ;  /* 0x0000000000038919 */ /* 0x000e220000008800 */
[----:B------:R-:W-:-:S04]  /*b410*/  @!P0 MOV R2, 0x400 ;  /* 0x0000040000028802 */ /* 0x000fc80000000f00 */
[----:B0-----:R-:W-:-:S05]  /*b420*/  @!P0 LEA R2, R3, R2, 0x18 ;  /* 0x0000000203028211 */ /* 0x001fca00078ec0ff */
[----:B------:R0:W-:Y:S01]  /*b430*/  @!P0 STS.128 [R2+0x19cd0], R24 ;  /* 0x019cd01802008388 */ /* 0x0001e20000000c00 */
[----:B------:R-:W-:Y:S06]  /*b440*/  BAR.ARV 0x5, 0x200 ;  /* 0x0148000000007b1d */ /* 0x000fec0000002000 */
.L_x_177:
[----:B------:R-:W-:Y:S01]  /*b450*/  ULDC UR4, c[0x0][0xc3c] ;  /* 0x00030f0000047ab9 */ /* 0x000fe20000000800 */
[----:B------:R1:W-:Y:S01]  /*b460*/  STL [R1+0x10], RZ ;  /* 0x000010ff01007387 */ /* 0x0003e20000100800 */
[----:B------:R-:W-:Y:S01]  /*b470*/  UISETP.GE.AND UP0, UPT, UR43, UR4, UPT ;  /* 0x000000042b00728c */ /* 0x000fe2000bf06270 */
[----:B------:R-:W-:Y:S02]  /*b480*/  IMAD.MOV.U32 R19, RZ, RZ, 0x1 ;  /* 0x00000001ff137424 */ /* 0x000fe400078e00ff */
[----:B------:R-:W-:-:S03]  /*b490*/  IMAD.MOV.U32 R18, RZ, RZ, RZ ;  /* 0x000000ffff127224 */ /* 0x000fc600078e00ff */
[----:B------:R-:W-:-:S13]  /*b4a0*/  PLOP3.LUT P0, PT, PT, PT, UP0, 0x80, 0x0 ;  /* 0x000000000000781c */ /* 0x000fda0003f0f008 */
[----:B-1----:R-:W-:Y:S05]  /*b4b0*/  @P0 BRA `(.L_x_183) ;  /* 0x0000004400b40947 */ /* 0x002fea0003800000 */
[----:B------:R-:W1:Y:S01]  /*b4c0*/  S2R R13, SR_TID.X ;  /* 0x00000000000d7919 */ /* 0x000e620000002100 */
[----:B------:R-:W2:Y:S01]  /*b4d0*/  S2UR UR5, SR_CgaCtaId ;  /* 0x00000000000579c3 */ /* 0x000ea20000008800 */
[----:B------:R-:W-:Y:S01]  /*b4e0*/  IMAD.SHL.U32 R9, R0, 0x800, RZ ;  /* 0x0000080000097824 */ /* 0x000fe200078e00ff */
[----:B------:R-:W-:Y:S01]  /*b4f0*/  UMOV UR4, 0x400 ;  /* 0x0000040000047882 */ /* 0x000fe20000000000 */
[----:B------:R-:W-:Y:S01]  /*b500*/  IMAD.MOV.U32 R29, RZ, RZ, 0x40 ;  /* 0x00000040ff1d7424 */ /* 0x000fe200078e00ff */
[----:B------:R-:W-:Y:S01]  /*b510*/  ULDC UR41, c[0x0][0xc] ;  /* 0x0000030000297ab9 */ /* 0x000fe20000000800 */
[----:B------:R-:W-:Y:S01]  /*b520*/  IMAD.MOV.U32 R19, RZ, RZ, 0x1 ;  /* 0x00000001ff137424 */ /* 0x000fe200078e00ff */
[----:B------:R-:W-:Y:S01]  /*b530*/  ULOP3.LUT UR38, UR40, 0x1, URZ, 0xfc, !UPT ;  /* 0x0000000128267892 */ /* 0x000fe2000f8efc3f */
[----:B------:R-:W-:Y:S01]  /*b540*/  IMAD.MOV.U32 R18, RZ, RZ, RZ ;  /* 0x000000ffff127224 */ /* 0x000fe200078e00ff */
[----:B------:R-:W-:Y:S01]  /*b550*/  ULOP3.LUT UR42, UR40, 0x2, URZ, 0xfc, !UPT ;  /* 0x00000002282a7892 */ /* 0x000fe2000f8efc3f */
[----:B------:R-:W-:Y:S01]  /*b560*/  ULDC.64 UR50, c[0x0][0x198] ;  /* 0x0000660000327ab9 */ /* 0x000fe20000000a00 */
[----:B--2---:R-:W-:-:S06]  /*b570*/  ULEA UR4, UR5, UR4, 0x18 ;  /* 0x0000000405047291 */ /* 0x004fcc000f8ec03f */
[----:B------:R-:W-:Y:S01]  /*b580*/  IMAD.U32 R17, RZ, RZ, UR4 ;  /* 0x00000004ff117e24 */ /* 0x000fe2000f8e00ff */
[--C-:B-1----:R-:W-:Y:S01]  /*b590*/  SHF.R.U32.HI R4, RZ, 0x1, R13.reuse ;  /* 0x00000001ff047819 */ /* 0x102fe2000001160d */
[C---:B0-----:R-:W-:Y:S01]  /*b5a0*/  IMAD.SHL.U32 R2, R13.reuse, 0x20, RZ ;  /* 0x000000200d027824 */ /* 0x041fe200078e00ff */
[C---:B------:R-:W-:Y:S01]  /*b5b0*/  LOP3.LUT R12, R13.reuse, 0x7f, RZ, 0xc0, !PT ;  /* 0x0000007f0d0c7812 */ /* 0x040fe200078ec0ff */
[C---:B------:R-:W-:Y:S01]  /*b5c0*/  IMAD.SHL.U32 R10, R13.reuse, 0x4, RZ ;  /* 0x000000040d0a7824 */ /* 0x040fe200078e00ff */
[----:B------:R-:W-:Y:S01]  /*b5d0*/  LOP3.LUT R0, R4, 0x20, RZ, 0xc0, !PT ;  /* 0x0000002004007812 */ /* 0x000fe200078ec0ff */
[----:B------:R-:W-:Y:S01]  /*b5e0*/  IMAD.SHL.U32 R11, R13, 0x2, RZ ;  /* 0x000000020d0b7824 */ /* 0x000fe200078e00ff */
[----:B------:R-:W-:Y:S01]  /*b5f0*/  LOP3.LUT R3, R2, 0x80, RZ, 0xc0, !PT ;  /* 0x0000008002037812 */ /* 0x000fe200078ec0ff */
[----:B------:R-:W-:Y:S01]  /*b600*/  IMAD.SHL.U32 R5, R12, 0x10, RZ ;  /* 0x000000100c057824 */ /* 0x000fe200078e00ff */
[----:B------:R-:W-:Y:S02]  /*b610*/  LOP3.LUT R2, R2, 0x360, RZ, 0xc0, !PT ;  /* 0x0000036002027812 */ /* 0x000fe400078ec0ff */
[----:B------:R-:W-:Y:S01]  /*b620*/  LOP3.LUT R3, R3, 0x10, R4, 0xf8, !PT ;  /* 0x0000001003037812 */ /* 0x000fe200078ef804 */
[C---:B------:R-:W-:Y:S01]  /*b630*/  IMAD.SHL.U32 R4, R13.reuse, 0x80, RZ ;  /* 0x000000800d047824 */ /* 0x040fe200078e00ff */
[----:B------:R-:W-:Y:S01]  /*b640*/  LOP3.LUT R7, R0, 0x10, R13, 0xf8, !PT ;  /* 0x0000001000077812 */ /* 0x000fe200078ef80d */
[----:B------:R-:W-:Y:S01]  /*b650*/  IMAD.SHL.U32 R0, R13, 0x10, RZ ;  /* 0x000000100d007824 */ /* 0x000fe200078e00ff */
[----:B------:R-:W-:-:S02]  /*b660*/  LOP3.LUT R2, R2, 0x400, R5, 0xf8, !PT ;  /* 0x0000040002027812 */ /* 0x000fc400078ef805 */
[----:B------:R-:W-:Y:S02]  /*b670*/  LOP3.LUT R3, R3, 0x10, R10, 0x78, !PT ;  /* 0x0000001003037812 */ /* 0x000fe400078e780a */
[C---:B------:R-:W-:Y:S02]  /*b680*/  LOP3.LUT R8, R0.reuse, 0x60, RZ, 0xc0, !PT ;  /* 0x0000006000087812 */ /* 0x040fe400078ec0ff */
[----:B------:R-:W-:Y:S02]  /*b690*/  LOP3.LUT R6, R0, 0x90, RZ, 0xc0, !PT ;  /* 0x0000009000067812 */ /* 0x000fe400078ec0ff */
[----:B------:R-:W-:Y:S02]  /*b6a0*/  LOP3.LUT R2, R2, R3, RZ, 0xfc, !PT ;  /* 0x0000000302027212 */ /* 0x000fe400078efcff */
[----:B------:R-:W-:Y:S02]  /*b6b0*/  LOP3.LUT R5, R8, 0x700, R5, 0xf8, !PT ;  /* 0x0000070008057812 */ /* 0x000fe400078ef805 */
[----:B------:R-:W-:Y:S01]  /*b6c0*/  LOP3.LUT R6, R6, 0x10, R11, 0x78, !PT ;  /* 0x0000001006067812 */ /* 0x000fe200078e780b */
[----:B------:R0:W-:Y:S01]  /*b6d0*/  STL [R1], R2 ;  /* 0x0000000201007387 */ /* 0x0001e20000100800 */
[----:B------:R-:W-:-:S02]  /*b6e0*/  SHF.R.U32.HI R3, RZ, 0x1, R12 ;  /* 0x00000001ff037819 */ /* 0x000fc4000001160c */
[----:B------:R-:W-:Y:S01]  /*b6f0*/  LOP3.LUT R6, R5, R6, RZ, 0xfc, !PT ;  /* 0x0000000605067212 */ /* 0x000fe200078efcff */
[----:B------:R1:W-:Y:S01]  /*b700*/  STL [R1+0x10], RZ ;  /* 0x000010ff01007387 */ /* 0x0003e20000100800 */
[----:B------:R-:W-:Y:S02]  /*b710*/  LOP3.LUT R7, R7, 0x380, R4, 0xf8, !PT ;  /* 0x0000038007077812 */ /* 0x000fe400078ef804 */
[----:B------:R-:W-:Y:S02]  /*b720*/  LOP3.LUT R4, R4, 0x400, RZ, 0xc0, !PT ;  /* 0x0000040004047812 */ /* 0x000fe400078ec0ff */
[----:B------:R-:W-:Y:S01]  /*b730*/  LOP3.LUT R7, R7, 0x70, R0, 0x78, !PT ;  /* 0x0000007007077812 */ /* 0x000fe200078e7800 */
[----:B0-----:R-:W-:Y:S01]  /*b740*/  IMAD.SHL.U32 R2, R13, 0x40, RZ ;  /* 0x000000400d027824 */ /* 0x001fe200078e00ff */
[----:B------:R-:W-:Y:S02]  /*b750*/  LOP3.LUT R0, R0, 0x10, RZ, 0xc0, !PT ;  /* 0x0000001000007812 */ /* 0x000fe400078ec0ff */
[----:B------:R-:W-:-:S02]  /*b760*/  LOP3.LUT R4, R4, 0x800, R9, 0xf8, !PT ;  /* 0x0000080004047812 */ /* 0x000fc400078ef809 */
[----:B------:R-:W-:Y:S01]  /*b770*/  LOP3.LUT R2, R3, 0x40, R2, 0xf8, !PT ;  /* 0x0000004003027812 */ /* 0x000fe200078ef802 */
[----:B------:R-:W-:Y:S01]  /*b780*/  IMAD.IADD R3, R17, 0x1, R6 ;  /* 0x0000000111037824 */ /* 0x000fe200078e0206 */
[----:B------:R-:W-:Y:S02]  /*b790*/  LOP3.LUT P0, RZ, R13, 0x4, RZ, 0xc0, !PT ;  /* 0x000000040dff7812 */ /* 0x000fe4000780c0ff */
[----:B------:R-:W-:Y:S02]  /*b7a0*/  LOP3.LUT R2, R0, 0x20, RZ, 0xfc, !PT ;  /* 0x0000002000027812 */ /* 0x000fe400078efcff */
[----:B------:R1:W-:Y:S01]  /*b7b0*/  STL [R1+0x4], R3 ;  /* 0x0000040301007387 */ /* 0x0003e20000100800 */
[----:B------:R-:W-:Y:S02]  /*b7c0*/  LOP3.LUT R28, R4, R7, RZ, 0xfc, !PT ;  /* 0x00000007041c7212 */ /* 0x000fe400078efcff */
[----:B------:R-:W-:Y:S02]  /*b7d0*/  SEL R29, R29, 0xffffffc0, !P0 ;  /* 0xffffffc01d1d7807 */ /* 0x000fe40004000000 */
[----:B------:R-:W-:-:S07]  /*b7e0*/  LOP3.LUT R0, R0, 0x40, RZ, 0xfc, !PT ;  /* 0x0000004000007812 */ /* 0x000fce00078efcff */
.L_x_255:
[----:B------:R-:W-:Y:S01]  /*b7f0*/  ULDC.64 UR4, c[0x0][0xc88] ;  /* 0x0003220000047ab9 */ /* 0x000fe20000000a00 */
[----:B------:R-:W-:Y:S01]  /*b800*/  ULDC.64 UR6, c[0x0][0xa18] ;  /* 0x0002860000067ab9 */ /* 0x000fe20000000a00 */
[----:B------:R-:W-:Y:S01]  /*b810*/  UIMAD.WIDE UR4, UR43, 0x4, UR4 ;  /* 0x000000042b0478a5 */ /* 0x000fe2000f8e0204 */
[----:B0-----:R-:W0:Y:S05]  /*b820*/  LDC.64 R6, c[0x0][0x418] ;  /* 0x00010600ff067b82 */ /* 0x001e2a0000000a00 */
[----:B------:R-:W-:Y:S02]  /*b830*/  IMAD.U32 R2, RZ, RZ, UR4 ;  /* 0x00000004ff027e24 */ /* 0x000fe4000f8e00ff */
[----:B-1----:R-:W-:Y:S01]  /*b840*/  IMAD.U32 R3, RZ, RZ, UR5 ;  /* 0x00000005ff037e24 */ /* 0x002fe2000f8e00ff */
[----:B------:R-:W-:Y:S01]  /*b850*/  UISETP.NE.U32.AND UP0, UPT, UR6, URZ, UPT ;  /* 0x0000003f0600728c */ /* 0x000fe2000bf05070 */
[----:B------:R-:W-:Y:S01]  /*b860*/  ULDC UR8, c[0x0][0x288] ;  /* 0x0000a20000087ab9 */ /* 0x000fe20000000800 */
[----:B------:R-:W-:-:S02]  /*b870*/  ULDC.64 UR4, c[0x0][0xa28] ;  /* 0x00028a0000047ab9 */ /* 0x000fc40000000a00 */
[----:B------:R-:W2:Y:S01]  /*b880*/  LDG.E R2, desc[UR52][R2.64] ;  /* 0x0000003402027981 */ /* 0x000ea2000c1e1900 */
[----:B------:R-:W-:Y:S01]  /*b890*/  UISETP.NE.AND.EX UP0, UPT, UR7, URZ, UPT, UP0 ;  /* 0x0000003f0700728c */ /* 0x000fe2000bf05300 */
[----:B------:R-:W-:Y:S01]  /*b8a0*/  IMAD.U32 R0, RZ, RZ, UR8 ;  /* 0x00000008ff007e24 */ /* 0x000fe2000f8e00ff */
[----:B------:R-:W-:Y:S01]  /*b8b0*/  UISETP.NE.U32.AND UP1, UPT, UR4, URZ, UPT ;  /* 0x0000003f0400728c */ /* 0x000fe2000bf25070 */
[----:B------:R-:W-:-:S03]  /*b8c0*/  ULDC.64 UR8, c[0x0][0xa08] ;  /* 0x0002820000087ab9 */ /* 0x000fc60000000a00 */
[----:B------:R-:W-:Y:S01]  /*b8d0*/  PLOP3.LUT P3, PT, PT, PT, UP0, 0x80, 0x0 ;  /* 0x000000000000781c */ /* 0x000fe20003f6f008 */
[----:B------:R-:W-:-:S06]  /*b8e0*/  UISETP.NE.AND.EX UP1, UPT, UR5, URZ, UPT, UP1 ;  /* 0x0000003f0500728c */ /* 0x000fcc000bf25310 */
[----:B------:R-:W-:Y:S02]  /*b8f0*/  PLOP3.LUT P4, PT, PT, PT, UP1, 0x80, 0x0 ;  /* 0x000000000000781c */ /* 0x000fe40003f8f018 */
[----:B--2---:R-:W-:-:S13]  /*b900*/  R2UR UR47, R2 ;  /* 0x00000000022f72ca */ /* 0x004fda00000e0000 */
[----:B------:R-:W-:Y:S02]  /*b910*/  USHF.R.S32.HI UR46, URZ, 0x1f, UR47 ;  /* 0x0000001f3f2e7899 */ /* 0x000fe4000801142f */
[----:B------:R-:W-:Y:S02]  /*b920*/  USHF.L.U32 UR44, UR47, 0x2, URZ ;  /* 0x000000022f2c7899 */ /* 0x000fe4000800063f */
[----:B------:R-:W-:Y:S02]  /*b930*/  USHF.L.U64.HI UR45, UR47, 0x2, UR46 ;  /* 0x000000022f2d7899 */ /* 0x000fe4000801022e */
[----:B------:R-:W-:Y:S02]  /*b940*/  @UP0 UIADD3 UR6, UP3, UR44, UR6, URZ ;  /* 0x000000062c060290 */ /* 0x000fe4000ff7e03f */
[----:B------:R-:W-:Y:S02]  /*b950*/  @UP1 ULEA UR4, UP2, UR47, UR4, 0x2 ;  /* 0x000000042f041291 */ /* 0x000fe4000f84103f */
[----:B------:R-:W-:-:S02]  /*b960*/  @UP0 UIADD3.X UR7, UR45, UR7, URZ, UP3, !UPT ;  /* 0x000000072d070290 */ /* 0x000fc40009ffe43f */
[----:B------:R-:W-:Y:S01]  /*b970*/  IMAD.U32 R2, RZ, RZ, UR6 ;  /* 0x00000006ff027e24 */ /* 0x000fe2000f8e00ff */
[----:B------:R-:W-:-:S03]  /*b980*/  @UP1 ULEA.HI.X UR5, UR47, UR5, UR46, 0x2, UP2 ;  /* 0x000000052f051291 */ /* 0x000fc600090f142e */
[----:B------:R-:W-:Y:S01]  /*b990*/  IMAD.U32 R3, RZ, RZ, UR7 ;  /* 0x00000007ff037e24 */ /* 0x000fe2000f8e00ff */
[----:B------:R-:W-:-:S04]  /*b9a0*/  ULDC.64 UR6, c[0x0][0xa00] ;  /* 0x0002800000067ab9 */ /* 0x000fc80000000a00 */
[----:B------:R1:W2:Y:S01]  /*b9b0*/  @P3 LDG.E R0, desc[UR52][R2.64] ;  /* 0x0000003402003981 */ /* 0x0002a2000c1e1900 */
[----:B------:R-:W-:Y:S02]  /*b9c0*/  ISETP.NE.U32.AND P2, PT, RZ, UR8, PT ;  /* 0x00000008ff007c0c */ /* 0x000fe4000bf45070 */
[----:B------:R-:W-:Y:S02]  /*b9d0*/  ISETP.NE.U32.AND P0, PT, RZ, UR6, PT ;  /* 0x00000006ff007c0c */ /* 0x000fe4000bf05070 */
[----:B0-----:R-:W-:Y:S01]  /*b9e0*/  ISETP.NE.U32.AND P1, PT, R6, RZ, PT ;  /* 0x000000ff0600720c */ /* 0x001fe20003f25070 */
[----:B-1----:R-:W-:Y:S01]  /*b9f0*/  IMAD.U32 R2, RZ, RZ, UR4 ;  /* 0x00000004ff027e24 */ /* 0x002fe2000f8e00ff */
[----:B------:R-:W-:Y:S01]  /*ba00*/  UIADD3 UR4, UP0, UR44, UR6, URZ ;  /* 0x000000062c047290 */ /* 0x000fe2000ff1e03f */
[----:B------:R-:W-:Y:S01]  /*ba10*/  IMAD.U32 R3, RZ, RZ, UR5 ;  /* 0x00000005ff037e24 */ /* 0x000fe2000f8e00ff */
[----:B------:R-:W-:Y:S01]  /*ba20*/  UIADD3 UR6, UP1, UR44, UR8, URZ ;  /* 0x000000082c067290 */ /* 0x000fe2000ff3e03f */
[----:B------:R-:W-:Y:S01]  /*ba30*/  ISETP.NE.AND.EX P2, PT, RZ, UR9, PT, P2 ;  /* 0x00000009ff007c0c */ /* 0x000fe2000bf45320 */
[----:B------:R-:W-:-:S02]  /*ba40*/  UIADD3.X UR5, UR45, UR7, URZ, UP0, !UPT ;  /* 0x000000072d057290 */ /* 0x000fc400087fe43f */
[----:B------:R-:W-:Y:S01]  /*ba50*/  ISETP.NE.AND.EX P0, PT, RZ, UR7, PT, P0 ;  /* 0x00000007ff007c0c */ /* 0x000fe2000bf05300 */
[----:B------:R0:W3:Y:S01]  /*ba60*/  @P4 LDG.E R6, desc[UR52][R2.64] ;  /* 0x0000003402064981 */ /* 0x0000e2000c1e1900 */
[----:B------:R-:W-:Y:S01]  /*ba70*/  UIADD3.X UR7, UR45, UR9, URZ, UP1, !UPT ;  /* 0x000000092d077290 */ /* 0x000fe20008ffe43f */
[----:B------:R-:W-:-:S05]  /*ba80*/  IMAD.U32 R4, RZ, RZ, UR6 ;  /* 0x00000006ff047e24 */ /* 0x000fca000f8e00ff */
[----:B------:R-:W-:Y:S02]  /*ba90*/  IMAD.U32 R5, RZ, RZ, UR7 ;  /* 0x00000007ff057e24 */ /* 0x000fe4000f8e00ff */
[----:B0-----:R-:W-:Y:S02]  /*baa0*/  IMAD.U32 R2, RZ, RZ, UR4 ;  /* 0x00000004ff027e24 */ /* 0x001fe4000f8e00ff */
[----:B------:R-:W-:Y:S01]  /*bab0*/  IMAD.U32 R3, RZ, RZ, UR5 ;  /* 0x00000005ff037e24 */ /* 0x000fe2000f8e00ff */
[----:B------:R-:W4:Y:S04]  /*bac0*/  @P2 LDG.E R8, desc[UR52][R4.64] ;  /* 0x0000003404082981 */ /* 0x000f28000c1e1900 */
[----:B--2---:R0:W-:Y:S04]  /*bad0*/  STL [R1+0xc], R0 ;  /* 0x00000c0001007387 */ /* 0x0041e80000100800 */
[----:B0-----:R-:W2:Y:S01]  /*bae0*/  @P0 LDG.E R0, desc[UR52][R2.64] ;  /* 0x0000003402000981 */ /* 0x001ea2000c1e1900 */
[----:B------:R-:W-:Y:S01]  /*baf0*/  UMOV UR4, URZ ;  /* 0x0000003f00047c82 */ /* 0x000fe20008000000 */
[----:B------:R-:W-:-:S02]  /*bb00*/  ISETP.NE.AND.EX P1, PT, R7, RZ, PT, P1 ;  /* 0x000000ff0700720c */ /* 0x000fc40003f25310 */
[----:B------:R-:W0:Y:S01]  /*bb10*/  LDC R7, c[0x0][0x2f0] ;  /* 0x0000bc00ff077b82 */ /* 0x000e220000000800 */
[----:B---3--:R-:W-:-:S07]  /*bb20*/  @P4 R2UR UR4, R6 ;  /* 0x00000000060442ca */ /* 0x008fce00000e0000 */
[----:B------:R-:W1:Y:S01]  /*bb30*/  LDC R6, c[0x0][0x424] ;  /* 0x00010900ff067b82 */ /* 0x000e620000000800 */
[----:B------:R-:W-:Y:S01]  /*bb40*/  UMOV UR39, URZ ;  /* 0x0000003f00277c82 */ /* 0x000fe20008000000 */
[----:B------:R-:W-:Y:S01]  /*bb50*/  UMOV UR48, URZ ;  /* 0x0000003f00307c82 */ /* 0x000fe20008000000 */
[----:B----4-:R-:W-:Y:S02]  /*bb60*/  @P2 R2UR UR39, R8 ;  /* 0x00000000082722ca */ /* 0x010fe400000e0000 */
[C---:B------:R-:W-:Y:S02]  /*bb70*/  LOP3.LUT R8, R26.reuse, 0xff000000, RZ, 0xc0, !PT ;  /* 0xff0000001a087812 */ /* 0x040fe400078ec0ff */
[----:B------:R-:W-:Y:S02]  /*bb80*/  R2UR UR36, R26 ;  /* 0x000000001a2472ca */ /* 0x000fe400000e0000 */
[----:B------:R-:W-:Y:S02]  /*bb90*/  SHF.R.U32.HI R9, RZ, 0x8, R8 ;  /* 0x00000008ff097819 */ /* 0x000fe40000011608 */
[----:B--2---:R-:W-:-:S02]  /*bba0*/  @P0 R2UR UR48, R0 ;  /* 0x00000000003002ca */ /* 0x004fc400000e0000 */
[----:B------:R-:W-:-:S04]  /*bbb0*/  LOP3.LUT R0, R26, 0xff0000, RZ, 0xc0, !PT ;  /* 0x00ff00001a007812 */ /* 0x000fc800078ec0ff */
[----:B------:R-:W-:Y:S01]  /*bbc0*/  LEA.HI R0, R0, R9, RZ, 0x10 ;  /* 0x0000000900007211 */ /* 0x000fe200078f80ff */
[----:B01----:R-:W-:Y:S08]  /*bbd0*/  @P3 BRA `(.L_x_184) ;  /* 0x0000000000143947 */ /* 0x003ff00003800000 */
[----:B------:R-:W-:Y:S05]  /*bbe0*/  @!P0 BRA `(.L_x_184) ;  /* 0x0000000000108947 */ /* 0x000fea0003800000 */
[----:B------:R-:W2:Y:S04]  /*bbf0*/  LDG.E R9, desc[UR52][R2.64] ;  /* 0x0000003402097981 */ /* 0x000ea8000c1e1900 */
[----:B------:R-:W2:Y:S02]  /*bc00*/  LDG.E R8, desc[UR52][R2.64+0x4] ;  /* 0x0000043402087981 */ /* 0x000ea4000c1e1900 */
[----:B--2---:R-:W-:-:S05]  /*bc10*/  IMAD.IADD R2, R8, 0x1, -R9 ;  /* 0x0000000108027824 */ /* 0x004fca00078e0a09 */
[----:B------:R0:W-:Y:S02]  /*bc20*/  STL [R1+0xc], R2 ;  /* 0x00000c0201007387 */ /* 0x0001e40000100800 */
.L_x_184:
[----:B------:R-:W-:Y:S01]  /*bc30*/  ULDC.64 UR6, c[0x0][0xa20] ;  /* 0x0002880000067ab9 */ /* 0x000fe20000000a00 */
[----:B------:R-:W-:Y:S01]  /*bc40*/  SEL R6, R6, 0x1, P1 ;  /* 0x0000000106067807 */ /* 0x000fe20000800000 */
[----:B------:R-:W-:Y:S01]  /*bc50*/  ULOP3.LUT UR36, UR36, 0xffff, URZ, 0xc0, !UPT ;  /* 0x0000ffff24247892 */ /* 0x000fe2000f8ec03f */
[----:B------:R-:W-:Y:S01]  /*bc60*/  ISETP.NE.U32.AND P0, PT, RZ, UR6, PT ;  /* 0x00000006ff007c0c */ /* 0x000fe2000bf05070 */
[----:B------:R-:W-:Y:S01]  /*bc70*/  UIADD3 UR39, UR39, UR4, URZ ;  /* 0x0000000427277290 */ /* 0x000fe2000fffe03f */
[----:B------:R-:W-:Y:S02]  /*bc80*/  IMAD.U32 R22, RZ, RZ, UR47 ;  /* 0x0000002fff167e24 */ /* 0x000fe4000f8e00ff */
[----:B------:R-:W-:Y:S01]  /*bc90*/  ISETP.NE.AND.EX P0, PT, RZ, UR7, PT, P0 ;  /* 0x00000007ff007c0c */ /* 0x000fe2000bf05300 */
[----:B0-----:R-:W-:-:S12]  /*bca0*/  IMAD R2, R6, R7, RZ ;  /* 0x0000000706027224 */ /* 0x001fd800078e02ff */
[----:B------:R-:W-:Y:S05]  /*bcb0*/  @!P0 BRA `(.L_x_185) ;  /* 0x0000000000188947 */ /* 0x000fea0003800000 */
[----:B------:R-:W-:-:S04]  /*bcc0*/  UIADD3 UR5, UP0, UR44, UR6, URZ ;  /* 0x000000062c057290 */ /* 0x000fc8000ff1e03f */
[----:B------:R-:W-:Y:S02]  /*bcd0*/  UIADD3.X UR6, UR45, UR7, URZ, UP0, !UPT ;  /* 0x000000072d067290 */ /* 0x000fe400087fe43f */
[----:B------:R-:W-:-:S04]  /*bce0*/  IMAD.U32 R2, RZ, RZ, UR5 ;  /* 0x00000005ff027e24 */ /* 0x000fc8000f8e00ff */
[----:B------:R-:W-:-:S05]  /*bcf0*/  IMAD.U32 R3, RZ, RZ, UR6 ;  /* 0x00000006ff037e24 */ /* 0x000fca000f8e00ff */
[----:B------:R0:W5:Y:S01]  /*bd00*/  LDG.E R2, desc[UR52][R2.64] ;  /* 0x0000003402027981 */ /* 0x000162000c1e1900 */
[----:B------:R-:W-:Y:S05]  /*bd10*/  BRA `(.L_x_186) ;  /* 0x0000000000107947 */ /* 0x000fea0003800000 */
.L_x_185:
[----:B------:R-:W-:Y:S05]  /*bd20*/  @!P2 BRA `(.L_x_186) ;  /* 0x00000000000ca947 */ /* 0x000fea0003800000 */
[----:B------:R-:W2:Y:S04]  /*bd30*/  LDG.E R3, desc[UR52][R4.64] ;  /* 0x0000003404037981 */ /* 0x000ea8000c1e1900 */
[----:B------:R-:W2:Y:S02]  /*bd40*/  LDG.E R2, desc[UR52][R4.64+0x4] ;  /* 0x0000043404027981 */ /* 0x000ea4000c1e1900 */
[----:B--2---:R-:W-:-:S07]  /*bd50*/  IMAD.IADD R2, R2, 0x1, -R3 ;  /* 0x0000000102027824 */ /* 0x004fce00078e0a03 */
.L_x_186:
[----:B-----5:R-:W-:Y:S01]  /*bd60*/  VIADD R2, R2, -UR4 ;  /* 0x8000000402027c36 */ /* 0x020fe20008000000 */
[----:B------:R-:W-:-:S03]  /*bd70*/  LOP3.LUT R26, R0, 0xff, RZ, 0xc0, !PT ;  /* 0x000000ff001a7812 */ /* 0x000fc600078ec0ff */
[C---:B0-----:R-:W-:Y:S01]  /*bd80*/  VIADD R3, R2.reuse, 0x7f ;  /* 0x0000007f02037836 */ /* 0x041fe20000000000 */
[----:B------:R-:W-:-:S04]  /*bd90*/  ISETP.GE.AND P0, PT, R2, 0x1, PT ;  /* 0x000000010200780c */ /* 0x000fc80003f06270 */
[----:B------:R-:W-:-:S04]  /*bda0*/  SHF.R.S32.HI R2, RZ, 0x1f, R3 ;  /* 0x0000001fff027819 */ /* 0x000fc80000011403 */
[----:B------:R-:W-:Y:S01]  /*bdb0*/  LEA.HI R2, R2, R3, RZ, 0x7 ;  /* 0x0000000302027211 */ /* 0x000fe200078f38ff */
[----:B------:R-:W-:-:S03]  /*bdc0*/  IMAD.MOV.U32 R3, RZ, RZ, RZ ;  /* 0x000000ffff037224 */ /* 0x000fc600078e00ff */
[----:B------:R-:W-:Y:S01]  /*bdd0*/  SHF.R.S32.HI R5, RZ, 0x7, R2 ;  /* 0x00000007ff057819 */ /* 0x000fe20000011402 */
[----:B------:R-:W-:Y:S06]  /*bde0*/  @!P0 BRA `(.L_x_187) ;  /* 0x0000000000748947 */ /* 0x000fec0003800000 */
[----:B------:R-:W-:-:S04]  /*bdf0*/  SHF.R.U32.HI R0, RZ, 0x10, R0 ;  /* 0x00000010ff007819 */ /* 0x000fc80000011600 */
[----:B------:R-:W-:-:S13]  /*be00*/  ISETP.NE.AND P0, PT, R0, RZ, PT ;  /* 0x000000ff0000720c */ /* 0x000fda0003f05270 */
[----:B------:R-:W0:Y:S02]  /*be10*/  @!P0 LDC R0, c[0x0][0x9f0] ;  /* 0x00027c00ff008b82 */ /* 0x000e240000000800 */
[-C--:B0-----:R-:W-:Y:S02]  /*be20*/  IABS R4, R0.reuse ;  /* 0x0000000000047213 */ /* 0x081fe40000000000 */
[----:B------:R-:W-:Y:S02]  /*be30*/  IADD3 R7, R0, -0x1, R5 ;  /* 0xffffffff00077810 */ /* 0x000fe40007ffe005 */
[----:B------:R-:W0:Y:S02]  /*be40*/  I2F.RP R6, R4 ;  /* 0x0000000400067306 */ /* 0x000e240000209400 */
[----:B------:R-:W-:-:S04]  /*be50*/  LOP3.LUT R2, R7, R0, RZ, 0x3c, !PT ;  /* 0x0000000007027212 */ /* 0x000fc800078e3cff */
[----:B------:R-:W-:Y:S01]  /*be60*/  ISETP.GE.AND P2, PT, R2, RZ, PT ;  /* 0x000000ff0200720c */ /* 0x000fe20003f46270 */
[----:B------:R-:W-:Y:S01]  /*be70*/  IMAD.MOV.U32 R2, RZ, RZ, RZ ;  /* 0x000000ffff027224 */ /* 0x000fe200078e00ff */
[----:B0-----:R-:W0:Y:S02]  /*be80*/  MUFU.RCP R6, R6 ;  /* 0x0000000600067308 */ /* 0x001e240000001000 */
[----:B0-----:R-:W-:Y:S01]  /*be90*/  VIADD R3, R6, 0xffffffe ;  /* 0x0ffffffe06037836 */ /* 0x001fe20000000000 */
[----:B------:R-:W-:-:S05]  /*bea0*/  IABS R6, R0 ;  /* 0x0000000000067213 */ /* 0x000fca0000000000 */
[----:B------:R-:W0:Y:S01]  /*beb0*/  F2I.FTZ.U32.TRUNC.NTZ R3, R3 ;  /* 0x0000000300037305 */ /* 0x000e22000021f000 */
[----:B------:R-:W-:Y:S02]  /*bec0*/  IMAD.MOV R6, RZ, RZ, -R6 ;  /* 0x000000ffff067224 */ /* 0x000fe400078e0a06 */
[----:B0-----:R-:W-:-:S04]  /*bed0*/  IMAD.MOV R9, RZ, RZ, -R3 ;  /* 0x000000ffff097224 */ /* 0x001fc800078e0a03 */
[----:B------:R-:W-:-:S04]  /*bee0*/  IMAD R9, R9, R4, RZ ;  /* 0x0000000409097224 */ /* 0x000fc800078e02ff */
[----:B------:R-:W-:Y:S01]  /*bef0*/  IMAD.HI.U32 R2, R3, R9, R2 ;  /* 0x0000000903027227 */ /* 0x000fe200078e0002 */
[----:B------:R-:W-:-:S05]  /*bf00*/  IABS R3, R7 ;  /* 0x0000000700037213 */ /* 0x000fca0000000000 */
[----:B------:R-:W-:-:S04]  /*bf10*/  IMAD.HI.U32 R2, R2, R3, RZ ;  /* 0x0000000302027227 */ /* 0x000fc800078e00ff */
[----:B------:R-:W-:-:S05]  /*bf20*/  IMAD R3, R2, R6, R3 ;  /* 0x0000000602037224 */ /* 0x000fca00078e0203 */
[----:B------:R-:W-:-:S13]  /*bf30*/  ISETP.GT.U32.AND P1, PT, R4, R3, PT ;  /* 0x000000030400720c */ /* 0x000fda0003f24070 */
[----:B------:R-:W-:Y:S02]  /*bf40*/  @!P1 IMAD.IADD R3, R3, 0x1, -R4 ;  /* 0x0000000103039824 */ /* 0x000fe400078e0a04 */
[----:B------:R-:W-:Y:S01]  /*bf50*/  @!P1 VIADD R2, R2, 0x1 ;  /* 0x0000000102029836 */ /* 0x000fe20000000000 */
[----:B------:R-:W-:Y:S02]  /*bf60*/  ISETP.NE.AND P1, PT, R0, RZ, PT ;  /* 0x000000ff0000720c */ /* 0x000fe40003f25270 */
[----:B------:R-:W-:-:S13]  /*bf70*/  ISETP.GE.U32.AND P0, PT, R3, R4, PT ;  /* 0x000000040300720c */ /* 0x000fda0003f06070 */
[----:B------:R-:W-:-:S04]  /*bf80*/  @P0 VIADD R2, R2, 0x1 ;  /* 0x0000000102020836 */ /* 0x000fc80000000000 */
[----:B------:R-:W-:Y:S01]  /*bf90*/  @!P2 IMAD.MOV R2, RZ, RZ, -R2 ;  /* 0x000000ffff02a224 */ /* 0x000fe200078e0a02 */
[----:B------:R-:W-:-:S05]  /*bfa0*/  @!P1 LOP3.LUT R2, RZ, R0, RZ, 0x33, !PT ;  /* 0x00000000ff029212 */ /* 0x000fca00078e33ff */
[----:B------:R-:W-:-:S07]  /*bfb0*/  IMAD.MOV.U32 R3, RZ, RZ, R2 ;  /* 0x000000ffff037224 */ /* 0x000fce00078e0002 */
.L_x_187:
[-C--:B------:R-:W-:Y:S01]  /*bfc0*/  IMAD R26, R26, R3.reuse, RZ ;  /* 0x000000031a1a7224 */ /* 0x080fe200078e02ff */
[----:B------:R-:W-:Y:S04]  /*bfd0*/  BSSY B7, `(.L_x_188) ;  /* 0x0000301000077945 */ /* 0x000fe80003800000 */
[----:B------:R-:W-:-:S04]  /*bfe0*/  VIADDMNMX R0, R26, R3, R5, PT ;  /* 0x000000031a007246 */ /* 0x000fc80003800105 */
[----:B------:R-:W-:Y:S01]  /*bff0*/  ISETP.GT.AND P0, PT, R0, R26, PT ;  /* 0x0000001a0000720c */ /* 0x000fe20003f04270 */
[----:B------:R0:W-:-:S12]  /*c000*/  STL [R1+0x8], R0 ;  /* 0x0000080001007387 */ /* 0x0001d80000100800 */
[----:B0-----:R-:W-:Y:S05]  /*c010*/  @P0 BRA `(.L_x_189) ;  /* 0x0000000000440947 */ /* 0x001fea0003800000 */
[----:B------:R-:W0:Y:S02]  /*c020*/  S2R R0, SR_TID.X ;  /* 0x0000000000007919 */ /* 0x000e240000002100 */
[----:B0-----:R-:W-:-:S04]  /*c030*/  LOP3.LUT R0, R0, 0x7f, RZ, 0xc0, !PT ;  /* 0x0000007f00007812 */ /* 0x001fc800078ec0ff */
[----:B------:R-:W-:-:S13]  /*c040*/  ISETP.NE.AND P0, PT, R0, RZ, PT ;  /* 0x000000ff0000720c */ /* 0x000fda0003f05270 */
[----:B------:R-:W-:Y:S05]  /*c050*/  @P0 BRA `(.L_x_190) ;  /* 0x0000002c00e00947 */ /* 0x000fea0003800000 */
[----:B------:R-:W0:Y:S01]  /*c060*/  S2R R5, SR_LANEID ;  /* 0x0000000000057919 */ /* 0x000e220000000000 */
[----:B------:R-:W-:Y:S01]  /*c070*/  VOTEU.ANY UR4, UPT, PT ;  /* 0x0000000000047886 */ /* 0x000fe200038e0100 */
[----:B------:R-:W1:Y:S01]  /*c080*/  LDC.64 R2, c[0x0][0xc60] ;  /* 0x00031800ff027b82 */ /* 0x000e620000000a00 */
[----:B------:R-:W0:Y:S02]  /*c090*/  FLO.U32 R0, UR4 ;  /* 0x0000000400007d00 */ /* 0x000e2400080e0000 */
[----:B0-----:R-:W-:-:S06]  /*c0a0*/  ISETP.EQ.U32.AND P0, PT, R0, R5, PT ;  /* 0x000000050000720c */ /* 0x001fcc0003f02070 */
[----:B------:R-:W1:Y:S07]  /*c0b0*/  POPC R5, UR4 ;  /* 0x0000000400057d09 */ /* 0x000e6e0008000000 */
[----:B-1----:R-:W2:Y:S01]  /*c0c0*/  @P0 ATOMG.E.ADD.STRONG.GPU PT, R3, desc[UR52][R2.64], R5 ;  /* 0x00000005020309a8 */ /* 0x002ea200081ee1f4 */
[----:B------:R-:W0:Y:S02]  /*c0d0*/  S2R R4, SR_LTMASK ;  /* 0x0000000000047919 */ /* 0x000e240000003900 */
[----:B0-----:R-:W-:-:S04]  /*c0e0*/  LOP3.LUT R4, R4, UR4, RZ, 0xc0, !PT ;  /* 0x0000000404047c12 */ /* 0x001fc8000f8ec0ff */
[----:B------:R-:W0:Y:S01]  /*c0f0*/  POPC R7, R4 ;  /* 0x0000000400077309 */ /* 0x000e220000000000 */
[----:B--2---:R-:W0:Y:S02]  /*c100*/  SHFL.IDX PT, R0, R3, R0, 0x1f ;  /* 0x00001f0003007589 */ /* 0x004e2400000e0000 */
[----:B0-----:R-:W-:Y:S01]  /*c110*/  IADD3 R24, R0, UR41, R7 ;  /* 0x0000002900187c10 */ /* 0x001fe2000fffe007 */
[----:B------:R-:W-:Y:S06]  /*c120*/  BRA `(.L_x_190) ;  /* 0x0000002c00ac7947 */ /* 0x000fec0003800000 */
.L_x_189:
[----:B------:R-:W-:Y:S01]  /*c130*/  VIADD R0, R17, 0x13800 ;  /* 0x0001380011007836 */ /* 0x000fe20000000000 */
[----:B------:R-:W-:Y:S04]  /*c140*/  BSSY B6, `(.L_x_191) ;  /* 0x0000013000067945 */ /* 0x000fe80003800000 */
[----:B------:R-:W-:-:S13]  /*c150*/  LOP3.LUT P0, RZ, R0, 0x9f, RZ, 0xc0, !PT ;  /* 0x0000009f00ff7812 */ /* 0x000fda000780c0ff */
[----:B------:R-:W-:Y:S05]  /*c160*/  @!P0 BRA `(.L_x_192) ;  /* 0x0000000000408947 */ /* 0x000fea0003800000 */
[----:B------:R-:W-:Y:S01]  /*c170*/  MOV R2, 0x0 ;  /* 0x0000000000027802 */ /* 0x000fe20000000f00 */
[----:B------:R-:W-:Y:S01]  /*c180*/  ULDC.64 UR6, c[0x4][0x98] ;  /* 0x0100260000067ab9 */ /* 0x000fe20000000a00 */
[----:B------:R-:W-:Y:S01]  /*c190*/  ULDC.64 UR8, c[0x4][0xa0] ;  /* 0x0100280000087ab9 */ /* 0x000fe20000000a00 */
[----:B------:R-:W-:Y:S01]  /*c1a0*/  ULDC.64 UR4, c[0x4][0x8] ;  /* 0x0100020000047ab9 */ /* 0x000fe20000000a00 */
[----:B------:R-:W-:Y:S02]  /*c1b0*/  IMAD.U32 R4, RZ, RZ, UR6 ;  /* 0x00000006ff047e24 */ /* 0x000fe4000f8e00ff */
[----:B------:R-:W0:Y:S01]  /*c1c0*/  LDC.64 R2, c[0x4][R2] ;  /* 0x0100000002027b82 */ /* 0x000e220000000a00 */
[----:B------:R-:W-:Y:S02]  /*c1d0*/  IMAD.U32 R5, RZ, RZ, UR7 ;  /* 0x00000007ff057e24 */ /* 0x000fe4000f8e00ff */
        /* <DEDUP_REMOVED lines=9> */
.L_x_192:
[----:B------:R-:W-:Y:S05]  /*c270*/  BSYNC B6 ;  /* 0x0000000000067941 */ /* 0x000fea0003800000 */
.L_x_191:
[----:B------:R-:W-:Y:S01]  /*c280*/  VIADD R0, R17, 0x9000 ;  /* 0x0000900011007836 */ /* 0x000fe20000000000 */
[----:B------:R-:W-:Y:S01]  /*c290*/  LOP3.LUT R23, R23, 0xfffffffe, RZ, 0xc0, !PT ;  /* 0xfffffffe17177812 */ /* 0x000fe200078ec0ff */
[----:B------:R-:W-:Y:S03]  /*c2a0*/  BSSY B6, `(.L_x_193) ;  /* 0x0000014000067945 */ /* 0x000fe60003800000 */
[----:B------:R-:W-:-:S13]  /*c2b0*/  LOP3.LUT P0, RZ, R0, 0x9f, RZ, 0xc0, !PT ;  /* 0x0000009f00ff7812 */ /* 0x000fda000780c0ff */
[----:B------:R-:W-:Y:S01]  /*c2c0*/  @P0 LOP3.LUT R23, R23, 0x1, RZ, 0xfc, !PT ;  /* 0x0000000117170812 */ /* 0x000fe200078efcff */
[----:B------:R-:W-:Y:S06]  /*c2d0*/  @!P0 BRA `(.L_x_194) ;  /* 0x0000000000408947 */ /* 0x000fec0003800000 */
        /* <DEDUP_REMOVED lines=16> */
.L_x_194:
[----:B------:R-:W-:Y:S05]  /*c3e0*/  BSYNC B6 ;  /* 0x0000000000067941 */ /* 0x000fea0003800000 */
.L_x_193:
        /* <DEDUP_REMOVED lines=20> */
.L_x_196:
[----:B------:R-:W-:Y:S05]  /*c530*/  BSYNC B6 ;  /* 0x0000000000067941 */ /* 0x000fea0003800000 */
.L_x_195:
[----:B------:R-:W-:Y:S01]  /*c540*/  LOP3.LUT P6, RZ, R23, 0x1, RZ, 0xc0, !PT ;  /* 0x0000000117ff7812 */ /* 0x000fe200078cc0ff */
[----:B------:R-:W-:-:S12]  /*c550*/  BSSY B6, `(.L_x_197) ;  /* 0x0000012000067945 */ /* 0x000fd80003800000 */
        /* <DEDUP_REMOVED lines=17> */
.L_x_198:
[----:B------:R-:W-:Y:S05]  /*c670*/  BSYNC B6 ;  /* 0x0000000000067941 */ /* 0x000fea0003800000 */
.L_x_197:
[----:B------:R-:W-:Y:S02]  /*c680*/  ULDC.64 UR4, c[0x0][0x9f8] ;  /* 0x00027e0000047ab9 */ /* 0x000fe40000000a00 */
[----:B------:R-:W-:-:S04]  /*c690*/  UISETP.NE.U32.AND UP0, UPT, UR4, URZ, UPT ;  /* 0x0000003f0400728c */ /* 0x000fc8000bf05070 */
[----:B------:R-:W-:-:S06]  /*c6a0*/  UISETP.NE.AND.EX UP0, UPT, UR5, URZ, UPT, UP0 ;  /* 0x0000003f0500728c */ /* 0x000fcc000bf05300 */
[----:B------:R-:W-:-:S05]  /*c6b0*/  PLOP3.LUT P0, PT, PT, PT, UP0, 0x80, 0x0 ;  /* 0x000000000000781c */ /* 0x000fca0003f0f008 */
[----:B------:R-:W-:-:S04]  /*c6c0*/  @UP0 UIADD3 UR4, UP1, UR44, UR4, URZ ;  /* 0x000000042c040290 */ /* 0x000fc8000ff3e03f */
[----:B------:R-:W-:Y:S02]  /*c6d0*/  @UP0 UIADD3.X UR5, UR45, UR5, URZ, UP1, !UPT ;  /* 0x000000052d050290 */ /* 0x000fe40008ffe43f */
[----:B------:R-:W-:-:S04]  /*c6e0*/  IMAD.U32 R2, RZ, RZ, UR4 ;  /* 0x00000004ff027e24 */ /* 0x000fc8000f8e00ff */
[----:B------:R-:W-:Y:S01]  /*c6f0*/  IMAD.U32 R3, RZ, RZ, UR5 ;  /* 0x00000005ff037e24 */ /* 0x000fe2000f8e00ff */
[----:B------:R-:W0:Y:S01]  /*c700*/  S2R R16, SR_TID.X ;  /* 0x0000000000107919 */ /* 0x000e220000002100 */
[----:B------:R-:W-:-:S03]  /*c710*/  ULDC.64 UR4, c[0x0][0xa08] ;  /* 0x0002820000047ab9 */ /* 0x000fc60000000a00 */
[----:B------:R1:W2:Y:S02]  /*c720*/  @P0 LDG.E R22, desc[UR52][R2.64] ;  /* 0x0000003402160981 */ /* 0x0002a4000c1e1900 */
[----:B-1----:R-:W1:Y:S01]  /*c730*/  LDC.64 R2, c[0x0][0x418] ;  /* 0x00010600ff027b82 */ /* 0x002e620000000a00 */
[----:B0-----:R-:W-:-:S04]  /*c740*/  SHF.R.U32.HI R20, RZ, 0x5, R16 ;  /* 0x00000005ff147819 */ /* 0x001fc80000011610 */
[----:B------:R-:W-:Y:S02]  /*c750*/  LOP3.LUT R20, R20, 0x3, RZ, 0xc0, !PT ;  /* 0x0000000314147812 */ /* 0x000fe400078ec0ff */
[----:B-1----:R-:W-:Y:S01]  /*c760*/  LOP3.LUT P0, RZ, R2, UR4, RZ, 0xfc, !PT ;  /* 0x0000000402ff7c12 */ /* 0x002fe2000f80fcff */
[----:B------:R-:W-:-:S03]  /*c770*/  UMOV UR4, 0xffffffff ;  /* 0xffffffff00047882 */ /* 0x000fc60000000000 */
[----:B------:R-:W-:Y:S02]  /*c780*/  LOP3.LUT P0, RZ, R3, UR5, RZ, 0xfc, P0 ;  /* 0x0000000503ff7c12 */ /* 0x000fe4000800fcff */
[----:B--2---:R-:W-:Y:S02]  /*c790*/  SHF.R.S32.HI R27, RZ, 0x1f, R22 ;  /* 0x0000001fff1b7819 */ /* 0x004fe40000011416 */
[----:B------:R-:W-:Y:S01]  /*c7a0*/  SEL R16, R22, RZ, !P0 ;  /* 0x000000ff16107207 */ /* 0x000fe20004000000 */
[----:B------:R-:W-:Y:S08]  /*c7b0*/  BRA.DIV UR4, `(.L_x_199) ;  /* 0x0000003a04607947 */ /* 0x000ff0000b800000 */
[----:B------:R0:W1:Y:S02]  /*c7c0*/  SHFL.IDX PT, R14, R20, RZ, 0x1f ;  /* 0x00001fff140e7589 */ /* 0x00006400000e0000 */
.L_x_274:
[----:B-1----:R-:W-:Y:S02]  /*c7d0*/  ISETP.NE.AND P0, PT, R14, RZ, PT ;  /* 0x000000ff0e00720c */ /* 0x002fe40003f05270 */
[----:B------:R-:W-:Y:S02]  /*c7e0*/  PLOP3.LUT P1, PT, PT, PT, PT, 0x8, 0x0 ;  /* 0x000000000000781c */ /* 0x000fe40003f2e170 */
[----:B------:R-:W-:-:S11]  /*c7f0*/  LOP3.LUT R23, R23, 0xfffffffe, RZ, 0xc0, !PT ;  /* 0xfffffffe17177812 */ /* 0x000fd600078ec0ff */
[----:B------:R-:W-:Y:S01]  /*c800*/  @P1 LOP3.LUT R23, R23, 0x1, RZ, 0xfc, !PT ;  /* 0x0000000117171812 */ /* 0x000fe200078efcff */
[----:B------:R-:W-:Y:S06]  /*c810*/  @P0 BRA `(.L_x_200) ;  /* 0x0000000400b80947 */ /* 0x000fec0003800000 */
[----:B------:R-:W2:Y:S01]  /*c820*/  LDL R0, [R1+0x8] ;  /* 0x0000080001007983 */ /* 0x000ea20000100800 */
[----:B------:R-:W-:Y:S01]  /*c830*/  UMOV UR4, 0xffffffff ;  /* 0xffffffff00047882 */ /* 0x000fe20000000000 */
[----:B--2---:R-:W-:Y:S02]  /*c840*/  VIADD R0, R0, 0xffffffff ;  /* 0xffffffff00007836 */ /* 0x004fe40000000000 */
[----:B------:R-:W-:Y:S05]  /*c850*/  BRA.DIV UR4, `(.L_x_201) ;  /* 0x0000003a04587947 */ /* 0x000fea000b800000 */
[----:B------:R-:W-:-:S13]  /*c860*/  ELECT P6, URZ, PT ;  /* 0x00000000003f782f */ /* 0x000fda00038c0000 */
.L_x_277:
[----:B------:R-:W-:Y:S05]  /*c870*/  @!P6 BRA `(.L_x_200) ;  /* 0x0000000400a0e947 */ /* 0x000fea0003800000 */
[----:B------:R-:W-:-:S04]  /*c880*/  ISETP.NE.U32.AND P0, PT, R2, RZ, PT ;  /* 0x000000ff0200720c */ /* 0x000fc80003f05070 */
[----:B------:R-:W-:-:S13]  /*c890*/  ISETP.NE.AND.EX P0, PT, R3, RZ, PT, P0 ;  /* 0x000000ff0300720c */ /* 0x000fda0003f05300 */
[----:B------:R-:W-:Y:S05]  /*c8a0*/  @!P0 BRA `(.L_x_202) ;  /* 0x0000000000448947 */ /* 0x000fea0003800000 */
[----:B------:R-:W1:Y:S01]  /*c8b0*/  LDC R6, c[0x0][0x43c] ;  /* 0x00010f00ff067b82 */ /* 0x000e620000000800 */
[----:B------:R-:W-:Y:S01]  /*c8c0*/  ULDC.64 UR4, c[0x0][0x428] ;  /* 0x00010a0000047ab9 */ /* 0x000fe20000000a00 */
[----:B-1----:R-:W-:-:S13]  /*c8d0*/  ISETP.NE.AND P0, PT, R6, 0x1, PT ;  /* 0x000000010600780c */ /* 0x002fda0003f05270 */
[----:B------:R-:W1:Y:S02]  /*c8e0*/  @P0 LDC.64 R4, c[0x0][0x440] ;  /* 0x00011000ff040b82 */ /* 0x000e640000000a00 */
[----:B-1----:R-:W-:-:S04]  /*c8f0*/  @P0 IMAD.HI.U32 R7, R0, R4, RZ ;  /* 0x0000000400070227 */ /* 0x002fc800078e00ff */
[----:B------:R-:W-:Y:S01]  /*c900*/  IMAD.MOV.U32 R4, RZ, RZ, R0 ;  /* 0x000000ffff047224 */ /* 0x000fe200078e0000 */
[----:B------:R-:W-:-:S05]  /*c910*/  @P0 SHF.R.U32.HI R4, RZ, R5, R7 ;  /* 0x00000005ff040219 */ /* 0x000fca0000011607 */
[----:B------:R-:W-:-:S04]  /*c920*/  IMAD.MOV R5, RZ, RZ, -R4 ;  /* 0x000000ffff057224 */ /* 0x000fc800078e0a04 */
[----:B------:R-:W-:Y:S01]  /*c930*/  IMAD R0, R6, R5, R0 ;  /* 0x0000000506007224 */ /* 0x000fe200078e0200 */
[--C-:B------:R-:W-:Y:S01]  /*c940*/  SHF.R.S32.HI R5, RZ, 0x1f, R4.reuse ;  /* 0x0000001fff057819 */ /* 0x100fe20000011404 */
[----:B------:R-:W-:Y:S02]  /*c950*/  IMAD R6, R27, UR4, RZ ;  /* 0x000000041b067c24 */ /* 0x000fe4000f8e02ff */
[----:B------:R-:W-:-:S04]  /*c960*/  IMAD.WIDE.U32 R4, R22, UR4, R4 ;  /* 0x0000000416047c25 */ /* 0x000fc8000f8e0004 */
[----:B------:R-:W-:Y:S01]  /*c970*/  IMAD R6, R22, UR5, R6 ;  /* 0x0000000516067c24 */ /* 0x000fe2000f8e0206 */
[----:B------:R-:W-:-:S03]  /*c980*/  LEA R2, P0, R4, R2, 0x2 ;  /* 0x0000000204027211 */ /* 0x000fc600078010ff */
[----:B------:R-:W-:-:S05]  /*c990*/  IMAD.IADD R6, R5, 0x1, R6 ;  /* 0x0000000105067824 */ /* 0x000fca00078e0206 */
[----:B------:R-:W-:-:S05]  /*c9a0*/  LEA.HI.X R3, R4, R3, R6, 0x2, P0 ;  /* 0x0000000304037211 */ /* 0x000fca00000f1406 */
[----:B------:R1:W5:Y:S02]  /*c9b0*/  LDG.E R16, desc[UR52][R2.64] ;  /* 0x0000003402107981 */ /* 0x000364000c1e1900 */
.L_x_202:
[----:B-1----:R-:W1:Y:S01]  /*c9c0*/  S2R R2, SR_TID.X ;  /* 0x0000000000027919 */ /* 0x002e620000002100 */
[----:B------:R-:W-:Y:S01]  /*c9d0*/  IMAD R3, R18, 0x8, R17 ;  /* 0x0000000812037824 */ /* 0x000fe200078e0211 */
[----:B-1----:R-:W-:Y:S02]  /*c9e0*/  LOP3.LUT R4, R2, 0x7f, RZ, 0xc0, !PT ;  /* 0x0000007f02047812 */ /* 0x002fe400078ec0ff */
[----:B------:R-:W-:Y:S02]  /*c9f0*/  SHF.L.U32 R2, R19, 0x1f, RZ ;  /* 0x0000001f13027819 */ /* 0x000fe400000006ff */
[----:B------:R-:W-:Y:S02]  /*ca00*/  ISETP.NE.AND P1, PT, R4, RZ, PT ;  /* 0x000000ff0400720c */ /* 0x000fe40003f25270 */
[----:B------:R-:W1:Y:S02]  /*ca10*/  SYNCS.PHASECHK.TRANS64.TRYWAIT P0, [R3+URZ+0x19c80], R2 ;  /* 0x019c8002030075a7 */ /* 0x000e64000800017f */
[----:B-1----:R-:W-:Y:S09]  /*ca20*/  @!P0 BRA `(.L_x_203) ;  /* 0x0000003800048947 */ /* 0x002ff20003800000 */
.L_x_278:
[----:B------:R-:W-:Y:S05]  /*ca30*/  @P1 BRA `(.L_x_204) ;  /* 0x00000000001c1947 */ /* 0x000fea0003800000 */
[----:B------:R-:W2:Y:S02]  /*ca40*/  S2R R4, SR_TID.X ;  /* 0x0000000000047919 */ /* 0x000ea40000002100 */
[----:B--2---:R-:W-:Y:S01]  /*ca50*/  LOP3.LUT R5, R4, 0x1f, RZ, 0xc0, !PT ;  /* 0x0000001f04057812 */ /* 0x004fe200078ec0ff */
[----:B------:R-:W-:-:S03]  /*ca60*/  IMAD.MOV.U32 R4, RZ, RZ, 0x3000 ;  /* 0x00003000ff047424 */ /* 0x000fc600078e00ff */
[----:B------:R-:W-:Y:S01]  /*ca70*/  ISETP.NE.AND P0, PT, R5, RZ, PT ;  /* 0x000000ff0500720c */ /* 0x000fe20003f05270 */
[----:B------:R2:W-:-:S12]  /*ca80*/  SYNCS.ARRIVE.TRANS64 RZ, [R3+URZ+0x19c70], R4 ;  /* 0x019c700403ff79a7 */ /* 0x0005d8000800003f */
[----:B--2---:R-:W-:Y:S05]  /*ca90*/  @!P0 BRA `(.L_x_204) ;  /* 0x0000000000048947 */ /* 0x004fea0003800000 */
[----:B------:R-:W-:Y:S01]  /*caa0*/  BPT.TRAP 0x1 ;  /* 0x000000040000795c */ /* 0x000fe20000300000 */
.L_x_204:
[----:B------:R-:W-:Y:S01]  /*cab0*/  IMAD R4, R18, 0x3000, R17 ;  /* 0x0000300012047824 */ /* 0x000fe200078e0211 */
[----:B------:R-:W-:Y:S01]  /*cac0*/  R2UR UR33, R3 ;  /* 0x00000000032172ca */ /* 0x000fe200000e0000 */
[----:B------:R-:W-:Y:S01]  /*cad0*/  UIADD3 UR4, UP0, UR50, 0x470, URZ ;  /* 0x0000047032047890 */ /* 0x000fe2000ff1e03f */
[----:B------:R-:W-:Y:S01]  /*cae0*/  LEA R0, R0, UR39, 0x7 ;  /* 0x0000002700007c11 */ /* 0x000fe2000f8e38ff */
[----:B------:R-:W-:Y:S01]  /*caf0*/  UMOV UR6, 0x0 ;  /* 0x0000000000067882 */ /* 0x000fe20000000000 */
[----:B------:R-:W-:Y:S01]  /*cb00*/  R2UR UR8, R4 ;  /* 0x00000000040872ca */ /* 0x000fe200000e0000 */
[----:B------:R-:W-:Y:S01]  /*cb10*/  UIADD3.X UR5, URZ, UR51, URZ, UP0, !UPT ;  /* 0x000000333f057290 */ /* 0x000fe200087fe43f */
[----:B-----5:R-:W-:Y:S01]  /*cb20*/  R2UR UR37, R16 ;  /* 0x00000000102572ca */ /* 0x020fe200000e0000 */
[----:B------:R-:W-:Y:S01]  /*cb30*/  UMOV UR7, 0x14f00000 ;  /* 0x14f0000000077882 */ /* 0x000fe20000000000 */
[----:B------:R-:W-:Y:S01]  /*cb40*/  R2UR UR35, R0 ;  /* 0x00000000002372ca */ /* 0x000fe200000e0000 */
[----:B------:R-:W-:Y:S01]  /*cb50*/  UMOV UR34, URZ ;  /* 0x0000003f00227c82 */ /* 0x000fe20008000000 */
[----:B------:R-:W-:Y:S01]  /*cb60*/  UMOV UR18, 0x20 ;  /* 0x0000002000127882 */ /* 0x000fe20000000000 */
[----:B------:R-:W-:Y:S01]  /*cb70*/  UMOV UR20, UR36 ;  /* 0x0000002400147c82 */ /* 0x000fe20008000000 */
[----:B------:R-:W-:Y:S01]  /*cb80*/  UMOV UR10, 0x40 ;  /* 0x00000040000a7882 */ /* 0x000fe20000000000 */
[----:B------:R-:W-:Y:S01]  /*cb90*/  UIADD3 UR33, UR33, 0x19c70, URZ ;  /* 0x00019c7021217890 */ /* 0x000fe2000fffe03f */
[----:B------:R-:W-:-:S03]  /*cba0*/  UMOV UR12, UR36 ;  /* 0x00000024000c7c82 */ /* 0x000fc60008000000 */
[----:B------:R-:W-:Y:S02]  /*cbb0*/  UIADD3 UR32, UR8, 0x9000, URZ ;  /* 0x0000900008207890 */ /* 0x000fe4000fffe03f */
[----:B------:R-:W-:Y:S02]  /*cbc0*/  UIADD3 UR16, UR8, 0xa000, URZ ;  /* 0x0000a00008107890 */ /* 0x000fe4000fffe03f */
[----:B------:R-:W-:Y:S01]  /*cbd0*/  UIADD3 UR8, UR8, 0xb000, URZ ;  /* 0x0000b00008087890 */ /* 0x000fe2000fffe03f */
[----:B------:R-:W-:Y:S01]  /*cbe0*/  UMOV UR21, UR37 ;  /* 0x0000002500157c82 */ /* 0x000fe20008000000 */
[----:B------:R-:W-:Y:S01]  /*cbf0*/  UMOV UR17, UR33 ;  /* 0x0000002100117c82 */ /* 0x000fe20008000000 */
[----:B------:R-:W-:Y:S01]  /*cc00*/  UMOV UR19, UR35 ;  /* 0x0000002300137c82 */ /* 0x000fe20008000000 */
[----:B------:R-:W-:Y:S01]  /*cc10*/  UMOV UR13, UR37 ;  /* 0x00000025000d7c82 */ /* 0x000fe20008000000 */
[----:B------:R-:W-:Y:S01]  /*cc20*/  UMOV UR9, UR33 ;  /* 0x0000002100097c82 */ /* 0x000fe20008000000 */
[----:B------:R-:W-:Y:S01]  /*cc30*/  UMOV UR11, UR35 ;  /* 0x00000023000b7c82 */ /* 0x000fe20008000000 */
[----:B------:R2:W-:Y:S01]  /*cc40*/  UTMALDG.4D [UR32], [UR4], desc[UR6] ;  /* 0x00000620040075b4 */ /* 0x0005e20008019000 */
[----:B------:R2:W-:Y:S01]  /*cc50*/  UTMALDG.4D [UR16], [UR4], desc[UR6] ;  /* 0x00000610040075b4 */ /* 0x0005e20008019000 */
[----:B------:R2:W-:Y:S01]  /*cc60*/  UTMALDG.4D [UR8], [UR4], desc[UR6] ;  /* 0x00000608040075b4 */ /* 0x0005e20008019000 */
[----:B------:R-:W3:Y:S02]  /*cc70*/  SYNCS.PHASECHK.TRANS64.TRYWAIT P0, [R3+URZ+0x19c40], R2 ;  /* 0x019c4002030075a7 */ /* 0x000ee4000800017f */
[----:B--23--:R-:W-:Y:S05]  /*cc80*/  @!P0 BRA `(.L_x_205) ;  /* 0x0000003400808947 */ /* 0x00cfea0003800000 */
.L_x_279:
[----:B------:R-:W-:Y:S05]  /*cc90*/  @P1 BRA `(.L_x_206) ;  /* 0x00000000001c1947 */ /* 0x000fea0003800000 */
[----:B------:R-:W3:Y:S01]  /*cca0*/  S2R R5, SR_TID.X ;  /* 0x0000000000057919 */ /* 0x000ee20000002100 */
[----:B-12---:R-:W-:-:S04]  /*ccb0*/  IMAD.MOV.U32 R2, RZ, RZ, 0x3000 ;  /* 0x00003000ff027424 */ /* 0x006fc800078e00ff */
[----:B------:R4:W-:Y:S01]  /*ccc0*/  SYNCS.ARRIVE.TRANS64 RZ, [R3+URZ+0x19c30], R2 ;  /* 0x019c300203ff79a7 */ /* 0x0009e2000800003f */
[----:B---3--:R-:W-:-:S04]  /*ccd0*/  LOP3.LUT R5, R5, 0x1f, RZ, 0xc0, !PT ;  /* 0x0000001f05057812 */ /* 0x008fc800078ec0ff */
[----:B------:R-:W-:-:S13]  /*cce0*/  ISETP.NE.AND P0, PT, R5, RZ, PT ;  /* 0x000000ff0500720c */ /* 0x000fda0003f05270 */
[----:B----4-:R-:W-:Y:S05]  /*ccf0*/  @!P0 BRA `(.L_x_206) ;  /* 0x0000000000048947 */ /* 0x010fea0003800000 */
[----:B------:R-:W-:Y:S01]  /*cd00*/  BPT.TRAP 0x1 ;  /* 0x000000040000795c */ /* 0x000fe20000300000 */
.L_x_206:
[----:B------:R-:W-:Y:S01]  /*cd10*/  R2UR UR8, R4 ;  /* 0x00000000040872ca */ /* 0x000fe200000e0000 */
[----:B------:R-:W-:Y:S01]  /*cd20*/  UIADD3 UR4, UP0, UR50, 0x370, URZ ;  /* 0x0000037032047890 */ /* 0x000fe2000ff1e03f */
[----:B------:R-:W-:Y:S01]  /*cd30*/  R2UR UR25, R3 ;  /* 0x00000000031972ca */ /* 0x000fe200000e0000 */
[----:B------:R-:W-:Y:S01]  /*cd40*/  UMOV UR6, 0x0 ;  /* 0x0000000000067882 */ /* 0x000fe20000000000 */
[----:B------:R-:W-:Y:S01]  /*cd50*/  R2UR UR27, R0 ;  /* 0x00000000001b72ca */ /* 0x000fe200000e0000 */
[----:B------:R-:W-:Y:S01]  /*cd60*/  UIADD3.X UR5, URZ, UR51, URZ, UP0, !UPT ;  /* 0x000000333f057290 */ /* 0x000fe200087fe43f */
[----:B------:R-:W-:Y:S01]  /*cd70*/  R2UR UR29, R16 ;  /* 0x00000000101d72ca */ /* 0x000fe200000e0000 */
[----:B------:R-:W-:Y:S01]  /*cd80*/  UMOV UR7, 0x14f00000 ;  /* 0x14f0000000077882 */ /* 0x000fe20000000000 */
[----:B------:R-:W-:Y:S01]  /*cd90*/  UMOV UR26, URZ ;  /* 0x0000003f001a7c82 */ /* 0x000fe20008000000 */
[----:B------:R-:W-:Y:S01]  /*cda0*/  UMOV UR28, UR36 ;  /* 0x00000024001c7c82 */ /* 0x000fe20008000000 */
[----:B------:R-:W-:Y:S01]  /*cdb0*/  UMOV UR18, 0x20 ;  /* 0x0000002000127882 */ /* 0x000fe20000000000 */
[----:B------:R-:W-:Y:S01]  /*cdc0*/  UMOV UR20, UR36 ;  /* 0x0000002400147c82 */ /* 0x000fe20008000000 */
[----:B------:R-:W-:Y:S01]  /*cdd0*/  UMOV UR10, 0x40 ;  /* 0x00000040000a7882 */ /* 0x000fe20000000000 */
[----:B------:R-:W-:Y:S01]  /*cde0*/  UIADD3 UR24, UR8, 0x13800, URZ ;  /* 0x0001380008187890 */ /* 0x000fe2000fffe03f */
[----:B------:R-:W-:Y:S01]  /*cdf0*/  PLOP3.LUT P0, PT, PT, PT, PT, 0x80, 0x0 ;  /* 0x000000000000781c */ /* 0x000fe20003f0f070 */
[----:B------:R-:W-:Y:S01]  /*ce00*/  UIADD3 UR25, UR25, 0x19c30, URZ ;  /* 0x00019c3019197890 */ /* 0x000fe2000fffe03f */
[----:B------:R-:W-:Y:S01]  /*ce10*/  LOP3.LUT R23, R23, 0xfffffffe, RZ, 0xc0, !PT ;  /* 0xfffffffe17177812 */ /* 0x000fe200078ec0ff */
[----:B------:R-:W-:-:S02]  /*ce20*/  UIADD3 UR16, UR8, 0x14800, URZ ;  /* 0x0001480008107890 */ /* 0x000fc4000fffe03f */
        /* <DEDUP_REMOVED lines=13> */
.L_x_200:
[----:B------:R-:W-:Y:S05]  /*cf00*/  WARPSYNC.ALL ;  /* 0x0000000000007948 */ /* 0x000fea0003800000 */
[----:B------:R-:W-:Y:S01]  /*cf10*/  VIADD R0, R17, 0xf000 ;  /* 0x0000f00011007836 */ /* 0x000fe20000000000 */
[----:B------:R-:W-:Y:S01]  /*cf20*/  USHF.R.S32.HI UR4, URZ, 0x1f, UR48 ;  /* 0x0000001f3f047899 */ /* 0x000fe20008011430 */
[----:B------:R-:W-:Y:S03]  /*cf30*/  BAR.SYNC.DEFER_BLOCKING 0x8, 0x200 ;  /* 0x0208000000007b1d */ /* 0x000fe60000010000 */
[----:B------:R-:W-:-:S03]  /*cf40*/  LOP3.LUT P0, RZ, R0, 0x9f, RZ, 0xc0, !PT ;  /* 0x0000009f00ff7812 */ /* 0x000fc6000780c0ff */
[----:B------:R-:W-:Y:S01]  /*cf50*/  ULDC.64 UR6, c[0x0][0x298] ;  /* 0x0000a60000067ab9 */ /* 0x000fe20000000a00 */
[----:B------:R-:W-:Y:S01]  /*cf60*/  ULDC.64 UR8, c[0x0][0xa00] ;  /* 0x0002800000087ab9 */ /* 0x000fe20000000a00 */
[----:B------:R-:W-:Y:S01]  /*cf70*/  UIMAD UR4, UR4, UR6, URZ ;  /* 0x00000006040472a4 */ /* 0x000fe2000f8e023f */
[----:B------:R-:W-:Y:S01]  /*cf80*/  BSSY B6, `(.L_x_207) ;  /* 0x0000019000067945 */ /* 0x000fe20003800000 */
[----:B------:R-:W-:Y:S02]  /*cf90*/  UISETP.NE.U32.AND UP0, UPT, UR8, URZ, UPT ;  /* 0x0000003f0800728c */ /* 0x000fe4000bf05070 */
[----:B------:R-:W-:Y:S02]  /*cfa0*/  UIMAD.WIDE.U32 UR44, UR48, UR6, URZ ;  /* 0x00000006302c72a5 */ /* 0x000fe4000f8e003f */
[----:B------:R-:W-:Y:S02]  /*cfb0*/  UIMAD UR4, UR48, UR7, UR4 ;  /* 0x00000007300472a4 */ /* 0x000fe4000f8e0204 */
[----:B------:R-:W-:-:S02]  /*cfc0*/  UISETP.NE.AND.EX UP0, UPT, UR9, URZ, UPT, UP0 ;  /* 0x0000003f0900728c */ /* 0x000fc4000bf05300 */
[----:B------:R-:W-:Y:S02]  /*cfd0*/  UIADD3 UR37, UR45, UR4, URZ ;  /* 0x000000042d257290 */ /* 0x000fe4000fffe03f */
[----:B------:R-:W-:Y:S02]  /*cfe0*/  USEL UR47, UR47, URZ, !UP0 ;  /* 0x0000003f2f2f7287 */ /* 0x000fe4000c000000 */
[----:B------:R-:W-:Y:S01]  /*cff0*/  USEL UR46, UR46, URZ, !UP0 ;  /* 0x0000003f2e2e7287 */ /* 0x000fe2000c000000 */
[----:B------:R-:W-:Y:S11]  /*d000*/  @!P0 BRA `(.L_x_208) ;  /* 0x0000000000408947 */ /* 0x000ff60003800000 */
[----:B-12---:R-:W-:Y:S01]  /*d010*/  MOV R2, 0x0 ;  /* 0x0000000000027802 */ /* 0x006fe20000000f00 */
[----:B------:R-:W-:Y:S01]  /*d020*/  ULDC.64 UR6, c[0x4][0x98] ;  /* 0x0100260000067ab9 */ /* 0x000fe20000000a00 */
[----:B------:R-:W-:Y:S01]  /*d030*/  ULDC.64 UR8, c[0x4][0xa0] ;  /* 0x0100280000087ab9 */ /* 0x000fe20000000a00 */
[----:B------:R-:W-:Y:S01]  /*d040*/  ULDC.64 UR4, c[0x4][0x28] ;  /* 0x01000a0000047ab9 */ /* 0x000fe20000000a00 */
[----:B------:R-:W-:Y:S02]  /*d050*/  IMAD.U32 R4, RZ, RZ, UR6 ;  /* 0x00000006ff047e24 */ /* 0x000fe4000f8e00ff */
[----:B------:R-:W1:Y:S01]  /*d060*/  LDC.64 R2, c[0x4][R2] ;  /* 0x0100000002027b82 */ /* 0x000e620000000a00 */
        /* <DEDUP_REMOVED lines=8> */
[----:B0-----:R-:W-:-:S07]  /*d0f0*/  LEPC R20, `(.L_x_208) ;  /* 0x000000001014794e */ /* 0x001fce0000000000 */
[----:B-1----:R-:W-:Y:S05]  /*d100*/  CALL.ABS.NOINC R2 ;  /* 0x0000000002007343 */ /* 0x002fea0003c00000 */
.L_x_208:
[----:B------:R-:W-:Y:S05]  /*d110*/  BSYNC B6 ;  /* 0x0000000000067941 */ /* 0x000fea0003800000 */
.L_x_207:
[----:B------:R-:W3:Y:S01]  /*d120*/  LDC R8, c[0x0][0x448] ;  /* 0x00011200ff087b82 */ /* 0x000ee20000000800 */
[----:B-12---:R-:W0:Y:S01]  /*d130*/  S2R R2, SR_TID.X ;  /* 0x0000000000027919 */ /* 0x006e220000002100 */
[----:B------:R-:W-:Y:S01]  /*d140*/  ULDC.64 UR6, c[0x0][0x2d8] ;  /* 0x0000b60000067ab9 */ /* 0x000fe20000000a00 */
[----:B------:R-:W-:Y:S01]  /*d150*/  UMOV UR4, UR44 ;  /* 0x0000002c00047c82 */ /* 0x000fe20008000000 */
[----:B------:R-:W-:Y:S01]  /*d160*/  UMOV UR5, UR37 ;  /* 0x0000002500057c82 */ /* 0x000fe20008000000 */
[----:B------:R-:W-:Y:S01]  /*d170*/  ULDC.64 UR8, c[0x0][0x2e0] ;  /* 0x0000b80000087ab9 */ /* 0x000fe20000000a00 */
[----:B------:R-:W-:Y:S01]  /*d180*/  UIMAD.WIDE.U32 UR4, UR36, UR6, UR4 ;  /* 0x00000006240472a5 */ /* 0x000fe2000f8e0004 */
[----:B------:R-:W1:Y:S01]  /*d190*/  S2R R9, SR_TID.X ;  /* 0x0000000000097919 */ /* 0x000e620000002100 */
[----:B------:R-:W-:Y:S02]  /*d1a0*/  UIMAD UR6, UR46, UR8, URZ ;  /* 0x000000082e0672a4 */ /* 0x000fe4000f8e023f */
[----:B------:R-:W-:Y:S01]  /*d1b0*/  UIMAD UR5, UR36, UR7, UR5 ;  /* 0x00000007240572a4 */ /* 0x000fe2000f8e0205 */
[----:B------:R-:W2:Y:S01]  /*d1c0*/  S2R R21, SR_TID.X ;  /* 0x0000000000157919 */ /* 0x000ea20000002100 */
[----:B------:R-:W-:-:S02]  /*d1d0*/  UIMAD UR6, UR47, UR9, UR6 ;  /* 0x000000092f0672a4 */ /* 0x000fc4000f8e0206 */
[----:B------:R-:W-:Y:S01]  /*d1e0*/  UIMAD.WIDE.U32 UR4, UR47, UR8, UR4 ;  /* 0x000000082f0472a5 */ /* 0x000fe2000f8e0004 */
[----:B------:R-:W-:Y:S02]  /*d1f0*/  ULDC.64 UR10, c[0x0][0x280] ;  /* 0x0000a000000a7ab9 */ /* 0x000fe40000000a00 */
[----:B------:R-:W-:Y:S01]  /*d200*/  ULDC.64 UR8, c[0x0][0x2c8] ;  /* 0x0000b20000087ab9 */ /* 0x000fe20000000a00 */
[----:B------:R-:W-:-:S03]  /*d210*/  UIADD3 UR5, UR5, UR6, URZ ;  /* 0x0000000605057290 */ /* 0x000fc6000fffe03f */
[----:B------:R-:W-:Y:S02]  /*d220*/  ULDC.64 UR6, c[0x0][0x2d0] ;  /* 0x0000b40000067ab9 */ /* 0x000fe40000000a00 */
[----:B------:R-:W-:Y:S01]  /*d230*/  IMAD.U32 R5, RZ, RZ, UR6 ;  /* 0x00000006ff057e24 */ /* 0x000fe2000f8e00ff */
[----:B---3--:R-:W-:Y:S02]  /*d240*/  ISETP.NE.AND P0, PT, R8, 0x1, PT ;  /* 0x000000010800780c */ /* 0x008fe40003f05270 */
[C---:B0-----:R-:W-:Y:S01]  /*d250*/  LOP3.LUT R20, R2.reuse, 0x7f, RZ, 0xc0, !PT ;  /* 0x0000007f02147812 */ /* 0x041fe200078ec0ff */
[----:B------:R-:W-:-:S10]  /*d260*/  IMAD.SHL.U32 R2, R2, 0x40, RZ ;  /* 0x0000004002027824 */ /* 0x000fd400078e00ff */
[----:B------:R-:W0:Y:S01]  /*d270*/  @P0 LDC R3, c[0x0][0x44c] ;  /* 0x00011300ff030b82 */ /* 0x000e220000000800 */
[----:B------:R-:W-:Y:S01]  /*d280*/  SHF.R.U32.HI R20, RZ, 0x1, R20 ;  /* 0x00000001ff147819 */ /* 0x000fe20000011614 */
[----:B-1----:R-:W-:-:S03]  /*d290*/  IMAD.SHL.U32 R9, R9, 0x10, RZ ;  /* 0x0000001009097824 */ /* 0x002fc600078e00ff */
[----:B------:R-:W-:Y:S01]  /*d2a0*/  LOP3.LUT R2, R20, 0x40, R2, 0xf8, !PT ;  /* 0x0000004014027812 */ /* 0x000fe200078ef802 */
[----:B--2---:R-:W-:Y:S01]  /*d2b0*/  IMAD.SHL.U32 R20, R21, 0x10, RZ ;  /* 0x0000001015147824 */ /* 0x004fe200078e00ff */
[----:B------:R-:W-:Y:S01]  /*d2c0*/  LOP3.LUT R9, R9, 0x10, RZ, 0xc0, !PT ;  /* 0x0000001009097812 */ /* 0x000fe200078ec0ff */
[----:B------:R-:W1:Y:S02]  /*d2d0*/  @P0 LDC R0, c[0x0][0x450] ;  /* 0x00011400ff000b82 */ /* 0x000e640000000800 */
[----:B------:R-:W-:Y:S01]  /*d2e0*/  IMAD R6, R25, 0xc0, R2 ;  /* 0x000000c019067824 */ /* 0x000fe200078e0202 */
[C---:B------:R-:W-:Y:S02]  /*d2f0*/  LOP3.LUT R10, R9.reuse, 0x20, RZ, 0xfc, !PT ;  /* 0x00000020090a7812 */ /* 0x040fe400078efcff */
[----:B------:R-:W-:Y:S01]  /*d300*/  LOP3.LUT R20, R20, 0x10, RZ, 0xc0, !PT ;  /* 0x0000001014147812 */ /* 0x000fe200078ec0ff */
[----:B------:R-:W-:Y:S01]  /*d310*/  IMAD.MOV.U32 R2, RZ, RZ, R6 ;  /* 0x000000ffff027224 */ /* 0x000fe200078e0006 */
[----:B------:R-:W-:Y:S01]  /*d320*/  LOP3.LUT R9, R9, 0x40, RZ, 0xfc, !PT ;  /* 0x0000004009097812 */ /* 0x000fe200078efcff */
[----:B0-----:R-:W-:-:S05]  /*d330*/  @P0 IMAD.HI.U32 R3, R6, R3, RZ ;  /* 0x0000000306030227 */ /* 0x001fca00078e00ff */
[----:B-1----:R-:W-:-:S04]  /*d340*/  @P0 SHF.R.U32.HI R2, RZ, R0, R3 ;  /* 0x00000000ff020219 */ /* 0x002fc80000011603 */
[--C-:B------:R-:W-:Y:S01]  /*d350*/  SHF.R.S32.HI R4, RZ, 0x1f, R2.reuse ;  /* 0x0000001fff047819 */ /* 0x100fe20000011402 */
[----:B------:R-:W-:-:S04]  /*d360*/  IMAD.MOV R0, RZ, RZ, -R2 ;  /* 0x000000ffff007224 */ /* 0x000fc800078e0a02 */
[----:B------:R-:W-:Y:S02]  /*d370*/  IMAD R4, R4, UR6, RZ ;  /* 0x0000000604047c24 */ /* 0x000fe4000f8e02ff */
[----:B------:R-:W-:Y:S02]  /*d380*/  IMAD R0, R8, R0, R6 ;  /* 0x0000000008007224 */ /* 0x000fe400078e0206 */
[C---:B------:R-:W-:Y:S02]  /*d390*/  IMAD R4, R2.reuse, UR7, R4 ;  /* 0x0000000702047c24 */ /* 0x040fe4000f8e0204 */
[----:B------:R-:W-:-:S04]  /*d3a0*/  IMAD.WIDE.U32 R2, R2, R5, UR4 ;  /* 0x0000000402027e25 */ /* 0x000fc8000f8e0005 */
[----:B------:R-:W-:Y:S01]  /*d3b0*/  IMAD.IADD R3, R3, 0x1, R4 ;  /* 0x0000000103037824 */ /* 0x000fe200078e0204 */
[----:B------:R-:W-:Y:S01]  /*d3c0*/  SHF.R.S32.HI R4, RZ, 0x1f, R0 ;  /* 0x0000001fff047819 */ /* 0x000fe20000011400 */
[----:B------:R-:W-:Y:S02]  /*d3d0*/  VIADD R6, R6, 0x80 ;  /* 0x0000008006067836 */ /* 0x000fe40000000000 */
[----:B------:R-:W-:-:S04]  /*d3e0*/  IMAD.WIDE.U32 R2, R0, UR8, R2 ;  /* 0x0000000800027c25 */ /* 0x000fc8000f8e0002 */
[----:B------:R-:W-:-:S04]  /*d3f0*/  IMAD R4, R4, UR8, RZ ;  /* 0x0000000804047c24 */ /* 0x000fc8000f8e02ff */
[----:B------:R-:W-:Y:S01]  /*d400*/  IMAD R0, R0, UR9, R4 ;  /* 0x0000000900007c24 */ /* 0x000fe2000f8e0204 */
[----:B------:R-:W-:Y:S02]  /*d410*/  IADD3 R4, P1, R2, UR10, RZ ;  /* 0x0000000a02047c10 */ /* 0x000fe4000ff3e0ff */
[----:B------:R-:W0:Y:S02]  /*d420*/  @P0 LDC R2, c[0x0][0x44c] ;  /* 0x00011300ff020b82 */ /* 0x000e240000000800 */
[----:B------:R-:W-:-:S06]  /*d430*/  IADD3.X R0, R3, UR11, R0, P1, !PT ;  /* 0x0000000b03007c10 */ /* 0x000fcc0008ffe400 */
[----:B------:R-:W1:Y:S01]  /*d440*/  @P0 LDC R3, c[0x0][0x450] ;  /* 0x00011400ff030b82 */ /* 0x000e620000000800 */
[----:B0-----:R-:W-:-:S04]  /*d450*/  @P0 IMAD.HI.U32 R7, R6, R2, RZ ;  /* 0x0000000206070227 */ /* 0x001fc800078e00ff */
[----:B------:R-:W-:Y:S01]  /*d460*/  IMAD.MOV.U32 R2, RZ, RZ, R6 ;  /* 0x000000ffff027224 */ /* 0x000fe200078e0006 */
[----:B-1----:R-:W-:-:S05]  /*d470*/  @P0 SHF.R.U32.HI R2, RZ, R3, R7 ;  /* 0x00000003ff020219 */ /* 0x002fca0000011607 */
[----:B------:R-:W-:-:S04]  /*d480*/  IMAD.MOV R3, RZ, RZ, -R2 ;  /* 0x000000ffff037224 */ /* 0x000fc800078e0a02 */
[----:B------:R-:W-:Y:S01]  /*d490*/  IMAD R6, R8, R3, R6 ;  /* 0x0000000308067224 */ /* 0x000fe200078e0206 */
[----:B------:R-:W-:-:S05]  /*d4a0*/  SHF.R.S32.HI R3, RZ, 0x1f, R2 ;  /* 0x0000001fff037819 */ /* 0x000fca0000011402 */
[----:B------:R-:W-:-:S04]  /*d4b0*/  IMAD R3, R3, UR6, RZ ;  /* 0x0000000603037c24 */ /* 0x000fc8000f8e02ff */
[C---:B------:R-:W-:Y:S02]  /*d4c0*/  IMAD R7, R2.reuse, UR7, R3 ;  /* 0x0000000702077c24 */ /* 0x040fe4000f8e0203 */
[----:B------:R-:W-:Y:S01]  /*d4d0*/  IMAD.WIDE.U32 R2, R2, R5, UR4 ;  /* 0x0000000402027e25 */ /* 0x000fe2000f8e0005 */
[----:B------:R-:W-:Y:S01]  /*d4e0*/  ULDC UR4, c[0x0][0x2b8] ;  /* 0x0000ae0000047ab9 */ /* 0x000fe20000000800 */
[----:B------:R-:W-:Y:S02]  /*d4f0*/  SHF.R.S32.HI R5, RZ, 0x1f, R6 ;  /* 0x0000001fff057819 */ /* 0x000fe40000011406 */
[----:B------:R-:W-:Y:S01]  /*d500*/  ISETP.GE.AND P1, PT, R10, UR4, PT ;  /* 0x000000040a007c0c */ /* 0x000fe2000bf26270 */
[----:B------:R-:W-:Y:S01]  /*d510*/  IMAD.IADD R3, R3, 0x1, R7 ;  /* 0x0000000103037824 */ /* 0x000fe200078e0207 */
[----:B------:R0:W5:Y:S01]  /*d520*/  LDL R10, [R1+0x4] ;  /* 0x00000400010a7983 */ /* 0x0001620000100800 */
[----:B------:R-:W-:Y:S01]  /*d530*/  IMAD R5, R5, UR8, RZ ;  /* 0x0000000805057c24 */ /* 0x000fe2000f8e02ff */
[----:B------:R-:W-:Y:S01]  /*d540*/  ISETP.GE.AND P2, PT, R20, UR4, PT ;  /* 0x0000000414007c0c */ /* 0x000fe2000bf46270 */
[----:B------:R-:W-:-:S04]  /*d550*/  IMAD.WIDE.U32 R2, R6, UR8, R2 ;  /* 0x0000000806027c25 */ /* 0x000fc8000f8e0002 */
[----:B------:R-:W-:Y:S01]  /*d560*/  IMAD R6, R6, UR9, R5 ;  /* 0x0000000906067c24 */ /* 0x000fe2000f8e0205 */
[----:B------:R-:W-:-:S04]  /*d570*/  IADD3 R5, P0, R2, UR10, RZ ;  /* 0x0000000a02057c10 */ /* 0x000fc8000ff1e0ff */
[----:B------:R-:W-:Y:S02]  /*d580*/  IADD3.X R6, R3, UR11, R6, P0, !PT ;  /* 0x0000000b03067c10 */ /* 0x000fe400087fe406 */
[----:B------:R-:W-:Y:S01]  /*d590*/  ISETP.GE.AND P0, PT, R9, UR4, PT ;  /* 0x0000000409007c0c */ /* 0x000fe2000bf06270 */
[----:B------:R-:W-:Y:S01]  /*d5a0*/  UMOV UR4, 0xffffffff ;  /* 0xffffffff00047882 */ /* 0x000fe20000000000 */
[----:B------:R-:W-:-:S04]  /*d5b0*/  LOP3.LUT R21, R21, 0x7f, RZ, 0xc0, !PT ;  /* 0x0000007f15157812 */ /* 0x000fc800078ec0ff */
[----:B------:R-:W-:Y:S01]  /*d5c0*/  SHF.R.U32.HI R21, RZ, 0x1, R21 ;  /* 0x00000001ff157819 */ /* 0x000fe20000011615 */
[----:B0-----:R-:W-:Y:S06]  /*d5d0*/  BRA.DIV UR4, `(.L_x_209) ;  /* 0x0000002e04407947 */ /* 0x001fec000b800000 */
[----:B------:R-:W2:Y:S01]  /*d5e0*/  LDL.LU R2, [R1+0xc] ;  /* 0x00000c0001027983 */ /* 0x000ea20000300800 */
[----:B------:R-:W-:-:S03]  /*d5f0*/  IMAD R25, R25, 0xc0, R21 ;  /* 0x000000c019197824 */ /* 0x000fc600078e0215 */
[----:B------:R-:W0:Y:S04]  /*d600*/  SHFL.IDX PT, R3, R4, RZ, 0x1e1f ;  /* 0x001e1fff04037589 */ /* 0x000e2800000e0000 */
[----:B------:R-:W-:Y:S04]  /*d610*/  SHFL.IDX PT, R4, R4, 0x1, 0x1e1f ;  /* 0x003e1f0004047f89 */ /* 0x000fe800000e0000 */
[----:B------:R-:W-:Y:S04]  /*d620*/  SHFL.IDX PT, R6, R6, RZ, 0x1e1f ;  /* 0x001e1fff06067589 */ /* 0x000fe800000e0000 */
[----:B------:R-:W-:Y:S01]  /*d630*/  SHFL.IDX PT, R14, R5, RZ, 0x1e1f ;  /* 0x001e1fff050e7589 */ /* 0x000fe200000e0000 */
[----:B--2---:R-:W-:-:S03]  /*d640*/  IMAD R7, R2, R8, RZ ;  /* 0x0000000802077224 */ /* 0x004fc600078e02ff */
[----:B------:R-:W1:Y:S02]  /*d650*/  SHFL.IDX PT, R2, R0, RZ, 0x1e1f ;  /* 0x001e1fff00027589 */ /* 0x000e6400000e0000 */
[----:B------:R-:W-:Y:S02]  /*d660*/  ISETP.GE.AND P4, PT, R25, R7, PT ;  /* 0x000000071900720c */ /* 0x000fe40003f86270 */
[----:B------:R-:W2:Y:S11]  /*d670*/  SHFL.IDX PT, R0, R0, 0x1, 0x1e1f ;  /* 0x003e1f0000007f89 */ /* 0x000eb600000e0000 */
[----:B0-----:R-:W-:-:S05]  /*d680*/  @!P4 IADD3 R3, P3, R20, R3, RZ ;  /* 0x000000031403c210 */ /* 0x001fca0007f7e0ff */
[----:B-1----:R-:W-:-:S05]  /*d690*/  @!P4 IMAD.X R2, RZ, RZ, R2, P3 ;  /* 0x000000ffff02c224 */ /* 0x002fca00018e0602 */
[----:B------:R-:W-:-:S04]  /*d6a0*/  @!P4 LOP3.LUT R3, R3, R2, RZ, 0x3c, !PT ;  /* 0x000000020303c212 */ /* 0x000fc800078e3cff */
[----:B------:R-:W-:-:S04]  /*d6b0*/  @!P4 LOP3.LUT R2, R3, R2, RZ, 0x3c, !PT ;  /* 0x000000020302c212 */ /* 0x000fc800078e3cff */
[----:B------:R-:W-:-:S05]  /*d6c0*/  @!P4 LOP3.LUT R3, R3, R2, RZ, 0x3c, !PT ;  /* 0x000000020303c212 */ /* 0x000fca00078e3cff */
[----:B-----5:R-:W-:Y:S04]  /*d6d0*/  @!P4 LDGSTS.E.BYPASS.LTC128B.128 [R10+0xf000], desc[UR52][R2.64], !P2 ;  /* 0x0f000000020acfae */ /* 0x020fe8000d101d74 */
[----:B------:R-:W-:Y:S04]  /*d6e0*/  @!P4 LDGSTS.E.BYPASS.LTC128B.128 [R10+0x10800], desc[UR52][R2.64+0x20], !P1 ;  /* 0x10800020020acfae */ /* 0x000fe8000c901d74 */
[----:B------:R0:W-:Y:S02]  /*d6f0*/  @!P4 LDGSTS.E.BYPASS.LTC128B.128 [R10+0x12000], desc[UR52][R2.64+0x40], !P0 ;  /* 0x12000040020acfae */ /* 0x0001e4000c101d74 */
[----:B0-----:R-:W-:-:S05]  /*d700*/  VIADD R2, R25, 0x40 ;  /* 0x0000004019027836 */ /* 0x001fca0000000000 */
[----:B------:R-:W-:-:S13]  /*d710*/  ISETP.GE.AND P4, PT, R2, R7, PT ;  /* 0x000000070200720c */ /* 0x000fda0003f86270 */
[----:B------:R-:W-:-:S05]  /*d720*/  @!P4 IADD3 R8, P3, R20, R4, RZ ;  /* 0x000000041408c210 */ /* 0x000fca0007f7e0ff */
[----:B--2---:R-:W-:Y:S02]  /*d730*/  @!P4 IMAD.X R9, RZ, RZ, R0, P3 ;  /* 0x000000ffff09c224 */ /* 0x004fe400018e0600 */
[----:B------:R-:W-:Y:S02]  /*d740*/  @!P4 IMAD.MOV.U32 R2, RZ, RZ, R8 ;  /* 0x000000ffff02c224 */ /* 0x000fe400078e0008 */
[----:B------:R-:W-:-:S05]  /*d750*/  @!P4 IMAD.MOV.U32 R3, RZ, RZ, R9 ;  /* 0x000000ffff03c224 */ /* 0x000fca00078e0009 */
[----:B------:R1:W-:Y:S04]  /*d760*/  @!P4 LDGSTS.E.BYPASS.LTC128B.128 [R10+0xf800], desc[UR52][R2.64], !P2 ;  /* 0x0f800000020acfae */ /* 0x0003e8000d101d74 */
[----:B------:R1:W-:Y:S04]  /*d770*/  @!P4 LDGSTS.E.BYPASS.LTC128B.128 [R10+0x11000], desc[UR52][R2.64+0x20], !P1 ;  /* 0x11000020020acfae */ /* 0x0003e8000c901d74 */
[----:B------:R1:W-:Y:S02]  /*d780*/  @!P4 LDGSTS.E.BYPASS.LTC128B.128 [R10+0x12800], desc[UR52][R2.64+0x40], !P0 ;  /* 0x12800040020acfae */ /* 0x0003e4000c101d74 */
.L_x_286:
[----:B------:R-:W-:Y:S01]  /*d790*/  VIADD R0, R25, 0x80 ;  /* 0x0000008019007836 */ /* 0x000fe20000000000 */
[----:B------:R-:W-:Y:S04]  /*d7a0*/  BSSY B0, `(.L_x_210) ;  /* 0x000000b000007945 */ /* 0x000fe80003800000 */
[----:B------:R-:W-:-:S13]  /*d7b0*/  ISETP.GE.AND P3, PT, R0, R7, PT ;  /* 0x000000070000720c */ /* 0x000fda0003f66270 */
[----:B------:R-:W-:Y:S05]  /*d7c0*/  @P3 BRA `(.L_x_211) ;  /* 0x0000000000203947 */ /* 0x000fea0003800000 */
[----:B01----:R-:W-:-:S05]  /*d7d0*/  IADD3 R2, P3, R20, R14, RZ ;  /* 0x0000000e14027210 */ /* 0x003fca0007f7e0ff */
[----:B------:R-:W-:-:S05]  /*d7e0*/  IMAD.X R3, RZ, RZ, R6, P3 ;  /* 0x000000ffff037224 */ /* 0x000fca00018e0606 */
[----:B------:R-:W-:Y:S01]  /*d7f0*/  @!PT LDS RZ, [RZ] ;  /* 0x00000000fffff984 */ /* 0x000fe20000000800 */
[----:B------:R-:W-:Y:S01]  /*d800*/  @!PT LDS RZ, [RZ] ;  /* 0x00000000fffff984 */ /* 0x000fe20000000800 */
[----:B------:R-:W-:Y:S01]  /*d810*/  @!PT LDS RZ, [RZ] ;  /* 0x00000000fffff984 */ /* 0x000fe20000000800 */
[----:B------:R2:W-:Y:S04]  /*d820*/  LDGSTS.E.BYPASS.LTC128B.128 [R10+0x10000], desc[UR52][R2.64], !P2 ;  /* 0x10000000020a7fae */ /* 0x0005e8000d101d74 */
[----:B------:R2:W-:Y:S04]  /*d830*/  LDGSTS.E.BYPASS.LTC128B.128 [R10+0x11800], desc[UR52][R2.64+0x20], !P1 ;  /* 0x11800020020a7fae */ /* 0x0005e8000c901d74 */
[----:B------:R2:W-:Y:S02]  /*d840*/  LDGSTS.E.BYPASS.LTC128B.128 [R10+0x13000], desc[UR52][R2.64+0x40], !P0 ;  /* 0x13000040020a7fae */ /* 0x0005e4000c101d74 */
.L_x_211:
[----:B------:R-:W-:Y:S05]  /*d850*/  BSYNC B0 ;  /* 0x0000000000007941 */ /* 0x000fea0003800000 */
.L_x_210:
[----:B------:R-:W-:Y:S01]  /*d860*/  NOP ;  /* 0x0000000000007918 */ /* 0x000fe20000000000 */
[----:B------:R-:W-:-:S13]  /*d870*/  PLOP3.LUT P0, PT, PT, PT, PT, 0x80, 0x0 ;  /* 0x000000000000781c */ /* 0x000fda0003f0f070 */
.L_x_212:
[----:B------:R-:W-:Y:S02]  /*d880*/  PLOP3.LUT P1, PT, P1, P0, PT, 0xa2, 0x0 ;  /* 0x000000000000781c */ /* 0x000fe40000f21472 */
[----:B------:R-:W-:-:S08]  /*d890*/  @P0 R2UR P1, UR4, R17 ;  /* 0x00000000110402ca */ /* 0x000fd00000020000 */
[----:B------:R-:W-:-:S05]  /*d8a0*/  @P0 PLOP3.LUT P0, PT, P1, PT, PT, 0x80, 0x0 ;  /* 0x000000000000081c */ /* 0x000fca0000f0f070 */
[----:B------:R-:W-:Y:S01]  /*d8b0*/  @!P1 SYNCS.ARRIVE.TRANS64.RED.A0T1 RZ, [UR4+0x19c00], RZ ;  /* 0x019c00ffffff99a7 */ /* 0x000fe20008200404 */
[----:B------:R-:W-:Y:S07]  /*d8c0*/  @!P1 ARRIVES.LDGSTSBAR.64.TRANSCNT [UR4+0x19c00] ;  /* 0x019c0000ff0099b0 */ /* 0x000fee0008000a84 */
[----:B------:R-:W-:Y:S05]  /*d8d0*/  @P0 BRA.U.ANY `(.L_x_212) ;  /* 0xfffffffd00e80947 */ /* 0x000fea000393ffff */
[----:B012---:R-:W2:Y:S02]  /*d8e0*/  LDL.LU R2, [R1+0x10] ;  /* 0x0000100001027983 */ /* 0x007ea40000300800 */
[----:B--2---:R-:W-:-:S05]  /*d8f0*/  VIADD R2, R2, 0x1 ;  /* 0x0000000102027836 */ /* 0x004fca0000000000 */
[----:B------:R-:W-:Y:S01]  /*d900*/  LEA.HI R0, R2, R2, RZ, 0x1 ;  /* 0x0000000202007211 */ /* 0x000fe200078f08ff */
[----:B------:R0:W-:Y:S03]  /*d910*/  STL [R1+0x10], R2 ;  /* 0x0000100201007387 */ /* 0x0001e60000100800 */
[----:B------:R-:W-:-:S05]  /*d920*/  LOP3.LUT R0, R0, 0xfffffffe, RZ, 0xc0, !PT ;  /* 0xfffffffe00007812 */ /* 0x000fca00078ec0ff */
[----:B------:R-:W-:-:S05]  /*d930*/  IMAD.IADD R0, R2, 0x1, -R0 ;  /* 0x0000000102007824 */ /* 0x000fca00078e0a00 */
[----:B0-----:R-:W-:Y:S01]  /*d940*/  SHF.L.U32 R2, R0, 0x1f, RZ ;  /* 0x0000001f00027819 */ /* 0x001fe200000006ff */
[----:B------:R-:W-:Y:S01]  /*d950*/  NOP ;  /* 0x0000000000007918 */ /* 0x000fe20000000000 */
[----:B------:R-:W2:Y:S01]  /*d960*/  LDL.LU R3, [R1+0x8] ;  /* 0x0000080001037983 */ /* 0x000ea20000300800 */
[----:B------:R0:W-:Y:S01]  /*d970*/  SYNCS.ARRIVE.TRANS64.A1T0 RZ, [R17+URZ+0x19c00], RZ ;  /* 0x019c00ff11ff79a7 */ /* 0x0001e2000810003f */
[----:B------:R-:W-:Y:S01]  /*d980*/  BSSY B0, `(.L_x_213) ;  /* 0x0000005000007945 */ /* 0x000fe20003800000 */
[----:B------:R-:W1:Y:S01]  /*d990*/  SYNCS.PHASECHK.TRANS64.TRYWAIT P0, [R17+URZ+0x19c20], R2 ;  /* 0x019c2002110075a7 */ /* 0x000e62000800017f */
[----:B--2---:R-:W-:-:S05]  /*d9a0*/  VIADD R0, R3, 0xfffffffe ;  /* 0xfffffffe03007836 */ /* 0x004fca0000000000 */
[----:B------:R-:W-:Y:S01]  /*d9b0*/  ISETP.GE.AND P1, PT, R0, R26, PT ;  /* 0x0000001a0000720c */ /* 0x000fe20003f26270 */
[----:B01----:R-:W-:-:S12]  /*d9c0*/  @!P0 BRA `(.L_x_214) ;  /* 0x0000002c00308947 */ /* 0x003fd80003800000 */
.L_x_287:
[----:B------:R-:W-:Y:S05]  /*d9d0*/  BSYNC B0 ;  /* 0x0000000000007941 */ /* 0x000fea0003800000 */
.L_x_213:
[----:B------:R-:W-:Y:S05]  /*d9e0*/  @!P1 BRA `(.L_x_215) ;  /* 0x0000000c00f49947 */ /* 0x000fea0003800000 */
[----:B------:R-:W-:Y:S02]  /*d9f0*/  IMAD.MOV.U32 R6, RZ, RZ, R19 ;  /* 0x000000ffff067224 */ /* 0x000fe400078e0013 */
[----:B------:R-:W-:-:S07]  /*da00*/  IMAD.MOV.U32 R7, RZ, RZ, R18 ;  /* 0x000000ffff077224 */ /* 0x000fce00078e0012 */
.L_x_239:
[----:B------:R-:W-:Y:S01]  /*da10*/  LOP3.LUT P1, RZ, R23, 0x1, RZ, 0xc0, !PT ;  /* 0x0000000117ff7812 */ /* 0x000fe2000782c0ff */
[----:B------:R-:W-:Y:S01]  /*da20*/  VIADD R18, R7, 0x1 ;  /* 0x0000000107127836 */ /* 0x000fe20000000000 */
[----:B------:R-:W-:Y:S05]  /*da30*/  YIELD ;  /* 0x0000000000007946 */ /* 0x000fea0003800000 */
[----:B------:R-:W-:Y:S01]  /*da40*/  ISETP.NE.AND P0, PT, R18, 0x2, PT ;  /* 0x000000021200780c */ /* 0x000fe20003f05270 */
[----:B------:R-:W-:Y:S03]  /*da50*/  BSSY B0, `(.L_x_216) ;  /* 0x00000a3000007945 */ /* 0x000fe60003800000 */
[----:B------:R-:W-:-:S02]  /*da60*/  SEL R19, RZ, 0x1, P0 ;  /* 0x00000001ff137807 */ /* 0x000fc40000000000 */
[----:B------:R-:W-:Y:S02]  /*da70*/  SEL R18, R18, RZ, P0 ;  /* 0x000000ff12127207 */ /* 0x000fe40000000000 */
[----:B------:R-:W-:Y:S01]  /*da80*/  LOP3.LUT R19, R6, R19, RZ, 0x3c, !PT ;  /* 0x0000001306137212 */ /* 0x000fe200078e3cff */
[----:B0-----:R-:W-:Y:S06]  /*da90*/  @!P1 BRA `(.L_x_217) ;  /* 0x0000000800789947 */ /* 0x001fec0003800000 */
[----:B------:R-:W-:Y:S01]  /*daa0*/  ULDC.64 UR4, c[0x0][0x418] ;  /* 0x0001060000047ab9 */ /* 0x000fe20000000a00 */
[----:B------:R-:W-:Y:S01]  /*dab0*/  IMAD.MOV.U32 R8, RZ, RZ, R0 ;  /* 0x000000ffff087224 */ /* 0x000fe200078e0000 */
[----:B------:R-:W-:-:S04]  /*dac0*/  ISETP.NE.U32.AND P0, PT, RZ, UR4, PT ;  /* 0x00000004ff007c0c */ /* 0x000fc8000bf05070 */
[----:B------:R-:W-:-:S13]  /*dad0*/  ISETP.NE.AND.EX P0, PT, RZ, UR5, PT, P0 ;  /* 0x00000005ff007c0c */ /* 0x000fda000bf05300 */
[----:B------:R-:W-:Y:S05]  /*dae0*/  @!P0 BRA `(.L_x_218) ;  /* 0x0000000000448947 */ /* 0x000fea0003800000 */
[----:B------:R-:W1:Y:S01]  /*daf0*/  LDC R5, c[0x0][0x43c] ;  /* 0x00010f00ff057b82 */ /* 0x000e620000000800 */
[----:B------:R-:W-:Y:S01]  /*db00*/  ULDC.64 UR6, c[0x0][0x428] ;  /* 0x00010a0000067ab9 */ /* 0x000fe20000000a00 */
[----:B-1----:R-:W-:-:S13]  /*db10*/  ISETP.NE.AND P0, PT, R5, 0x1, PT ;  /* 0x000000010500780c */ /* 0x002fda0003f05270 */
[----:B0-----:R-:W0:Y:S02]  /*db20*/  @P0 LDC.64 R2, c[0x0][0x440] ;  /* 0x00011000ff020b82 */ /* 0x001e240000000a00 */
[----:B0-----:R-:W-:-:S04]  /*db30*/  @P0 IMAD.HI.U32 R4, R0, R2, RZ ;  /* 0x0000000200040227 */ /* 0x001fc800078e00ff */
[----:B------:R-:W-:Y:S01]  /*db40*/  IMAD.MOV.U32 R2, RZ, RZ, R0 ;  /* 0x000000ffff027224 */ /* 0x000fe200078e0000 */
[----:B------:R-:W-:-:S04]  /*db50*/  @P0 SHF.R.U32.HI R2, RZ, R3, R4 ;  /* 0x00000003ff020219 */ /* 0x000fc80000011604 */
[--C-:B------:R-:W-:Y:S01]  /*db60*/  SHF.R.S32.HI R3, RZ, 0x1f, R2.reuse ;  /* 0x0000001fff037819 */ /* 0x100fe20000011402 */
[----:B------:R-:W-:-:S04]  /*db70*/  IMAD.MOV R8, RZ, RZ, -R2 ;  /* 0x000000ffff087224 */ /* 0x000fc800078e0a02 */
[----:B------:R-:W-:Y:S02]  /*db80*/  IMAD R8, R5, R8, R0 ;  /* 0x0000000805087224 */ /* 0x000fe400078e0200 */
[----:B------:R-:W-:Y:S02]  /*db90*/  IMAD R5, R27, UR6, RZ ;  /* 0x000000061b057c24 */ /* 0x000fe4000f8e02ff */
[----:B------:R-:W-:-:S04]  /*dba0*/  IMAD.WIDE.U32 R2, R22, UR6, R2 ;  /* 0x0000000616027c25 */ /* 0x000fc8000f8e0002 */
[----:B------:R-:W-:-:S04]  /*dbb0*/  IMAD R4, R22, UR7, R5 ;  /* 0x0000000716047c24 */ /* 0x000fc8000f8e0205 */
[----:B------:R-:W-:Y:S01]  /*dbc0*/  IMAD.IADD R3, R4, 0x1, R3 ;  /* 0x0000000104037824 */ /* 0x000fe200078e0203 */
[----:B------:R-:W-:-:S04]  /*dbd0*/  LEA R4, P0, R2, UR4, 0x2 ;  /* 0x0000000402047c11 */ /* 0x000fc8000f8010ff */
[----:B------:R-:W-:-:S05]  /*dbe0*/  LEA.HI.X R5, R2, UR5, R3, 0x2, P0 ;  /* 0x0000000502057c11 */ /* 0x000fca00080f1403 */
[----:B------:R1:W5:Y:S04]  /*dbf0*/  LDG.E R16, desc[UR52][R4.64] ;  /* 0x0000003404107981 */ /* 0x000368000c1e1900 */
.L_x_218:
[----:B0-----:R-:W0:Y:S01]  /*dc00*/  S2R R2, SR_TID.X ;  /* 0x0000000000027919 */ /* 0x001e220000002100 */
[----:B-1----:R-:W-:Y:S01]  /*dc10*/  IMAD R4, R18, 0x8, R17 ;  /* 0x0000000812047824 */ /* 0x002fe200078e0211 */
[----:B------:R-:W-:Y:S01]  /*dc20*/  BSSY B1, `(.L_x_219) ;  /* 0x0000006000017945 */ /* 0x000fe20003800000 */
[----:B0-----:R-:W-:Y:S02]  /*dc30*/  LOP3.LUT R3, R2, 0x7f, RZ, 0xc0, !PT ;  /* 0x0000007f02037812 */ /* 0x001fe400078ec0ff */
[----:B------:R-:W-:Y:S02]  /*dc40*/  SHF.L.U32 R2, R19, 0x1f, RZ ;  /* 0x0000001f13027819 */ /* 0x000fe400000006ff */
[----:B------:R-:W-:Y:S02]  /*dc50*/  ISETP.NE.AND P1, PT, R3, RZ, PT ;  /* 0x000000ff0300720c */ /* 0x000fe40003f25270 */
[----:B------:R-:W0:Y:S02]  /*dc60*/  SYNCS.PHASECHK.TRANS64.TRYWAIT P0, [R4+URZ+0x19c80], R2 ;  /* 0x019c8002040075a7 */ /* 0x000e24000800017f */
[----:B0-----:R-:W-:Y:S09]  /*dc70*/  @!P0 BRA `(.L_x_220) ;  /* 0x0000002800988947 */ /* 0x001ff20003800000 */
.L_x_288:
[----:B------:R-:W-:Y:S05]  /*dc80*/  BSYNC B1 ;  /* 0x0000000000017941 */ /* 0x000fea0003800000 */
.L_x_219:
[----:B------:R-:W-:Y:S04]  /*dc90*/  BSSY B1, `(.L_x_221) ;  /* 0x0000009000017945 */ /* 0x000fe80003800000 */
[----:B------:R-:W-:Y:S05]  /*dca0*/  @P1 BRA `(.L_x_222) ;  /* 0x00000000001c1947 */ /* 0x000fea0003800000 */
[----:B------:R-:W1:Y:S02]  /*dcb0*/  S2R R3, SR_TID.X ;  /* 0x0000000000037919 */ /* 0x000e640000002100 */
[----:B-1----:R-:W-:Y:S01]  /*dcc0*/  LOP3.LUT R5, R3, 0x1f, RZ, 0xc0, !PT ;  /* 0x0000001f03057812 */ /* 0x002fe200078ec0ff */
[----:B------:R-:W-:-:S03]  /*dcd0*/  IMAD.MOV.U32 R3, RZ, RZ, 0x3000 ;  /* 0x00003000ff037424 */ /* 0x000fc600078e00ff */
[----:B------:R-:W-:Y:S01]  /*dce0*/  ISETP.NE.AND P0, PT, R5, RZ, PT ;  /* 0x000000ff0500720c */ /* 0x000fe20003f05270 */
[----:B------:R1:W-:-:S12]  /*dcf0*/  SYNCS.ARRIVE.TRANS64 RZ, [R4+URZ+0x19c70], R3 ;  /* 0x019c700304ff79a7 */ /* 0x0003d8000800003f */
[----:B-1----:R-:W-:Y:S05]  /*dd00*/  @!P0 BRA `(.L_x_222) ;  /* 0x0000000000048947 */ /* 0x002fea0003800000 */
[----:B------:R-:W-:Y:S01]  /*dd10*/  BPT.TRAP 0x1 ;  /* 0x000000040000795c */ /* 0x000fe20000300000 */
.L_x_222:
[----:B------:R-:W-:Y:S05]  /*dd20*/  BSYNC B1 ;  /* 0x0000000000017941 */ /* 0x000fea0003800000 */
.L_x_221:
[----:B------:R-:W-:Y:S01]  /*dd30*/  IMAD.MOV.U32 R5, RZ, RZ, RZ ;  /* 0x000000ffff057224 */ /* 0x000fe200078e00ff */
[----:B------:R-:W-:Y:S01]  /*dd40*/  UIADD3 UR4, UP0, UR50, 0x470, URZ ;  /* 0x0000047032047890 */ /* 0x000fe2000ff1e03f */
[----:B------:R-:W-:Y:S01]  /*dd50*/  IMAD R9, R18, 0x3000, R17 ;  /* 0x0000300012097824 */ /* 0x000fe200078e0211 */
[----:B------:R-:W-:Y:S01]  /*dd60*/  PLOP3.LUT P0, PT, PT, PT, PT, 0x80, 0x0 ;  /* 0x000000000000781c */ /* 0x000fe20003f0f070 */
[----:B------:R-:W-:Y:S01]  /*dd70*/  VIADD R3, R4, 0x19c70 ;  /* 0x00019c7004037836 */ /* 0x000fe20000000000 */
[----:B------:R-:W-:Y:S01]  /*dd80*/  R2UR UR10, R5 ;  /* 0x00000000050a72ca */ /* 0x000fe200000e0000 */
[----:B------:R-:W-:Y:S01]  /*dd90*/  VIADD R10, R9, 0x9000 ;  /* 0x00009000090a7836 */ /* 0x000fe20000000000 */
[----:B------:R-:W-:Y:S01]  /*dda0*/  LEA R8, R8, UR39, 0x7 ;  /* 0x0000002708087c11 */ /* 0x000fe2000f8e38ff */
[----:B------:R-:W-:Y:S01]  /*ddb0*/  UIADD3.X UR5, URZ, UR51, URZ, UP0, !UPT ;  /* 0x000000333f057290 */ /* 0x000fe200087fe43f */
[----:B------:R-:W-:Y:S01]  /*ddc0*/  UMOV UR6, 0x0 ;  /* 0x0000000000067882 */ /* 0x000fe20000000000 */
[----:B------:R-:W-:-:S10]  /*ddd0*/  UMOV UR7, 0x14f00000 ;  /* 0x14f0000000077882 */ /* 0x000fd40000000000 */
.L_x_223:
[----:B------:R-:W-:-:S13]  /*dde0*/  @P0 ELECT P2, URZ, PT ;  /* 0x00000000003f082f */ /* 0x000fda0003840000 */
[----:B-----5:R-:W-:Y:S01]  /*ddf0*/  @P2 R2UR UR13, R16 ;  /* 0x00000000100d22ca */ /* 0x020fe200000e0000 */
[----:B------:R-:W-:Y:S01]  /*de00*/  UMOV UR12, UR36 ;  /* 0x00000024000c7c82 */ /* 0x000fe20008000000 */
[----:B------:R-:W-:Y:S02]  /*de10*/  @P2 R2UR UR11, R8 ;  /* 0x00000000080b22ca */ /* 0x000fe400000e0000 */
[----:B------:R-:W-:Y:S02]  /*de20*/  @P2 R2UR UR9, R3 ;  /* 0x00000000030922ca */ /* 0x000fe400000e0000 */
[----:B------:R-:W-:Y:S02]  /*de30*/  @P2 R2UR UR8, R10 ;  /* 0x000000000a0822ca */ /* 0x000fe400000e0000 */
[----:B------:R-:W-:Y:S02]  /*de40*/  @P2 PLOP3.LUT P0, PT, P2, PT, PT, 0x8, 0x0 ;  /* 0x000000000000281c */ /* 0x000fe4000170e170 */
[----:B------:R-:W-:-:S09]  /*de50*/  PLOP3.LUT P2, PT, PT, PT, PT, 0x8, 0x0 ;  /* 0x000000000000781c */ /* 0x000fd20003f4e170 */
[----:B------:R1:W-:Y:S02]  /*de60*/  UTMALDG.4D [UR8], [UR4], desc[UR6] ;  /* 0x00000608040075b4 */ /* 0x0003e40008019000 */
[----:B-1----:R-:W-:Y:S05]  /*de70*/  @P0 BRA.U.ANY `(.L_x_223) ;  /* 0xfffffffd00d80947 */ /* 0x002fea000393ffff */
[----:B------:R-:W-:Y:S01]  /*de80*/  IMAD.MOV.U32 R10, RZ, RZ, 0x20 ;  /* 0x00000020ff0a7424 */ /* 0x000fe200078e00ff */
[----:B------:R-:W-:Y:S01]  /*de90*/  PLOP3.LUT P0, PT, PT, PT, PT, 0x80, 0x0 ;  /* 0x000000000000781c */ /* 0x000fe20003f0f070 */
[----:B------:R-:W-:Y:S01]  /*dea0*/  VIADD R11, R9, 0xa000 ;  /* 0x0000a000090b7836 */ /* 0x000fe20000000000 */
[----:B------:R-:W-:Y:S01]  /*deb0*/  UMOV UR6, 0x0 ;  /* 0x0000000000067882 */ /* 0x000fe20000000000 */
[----:B------:R-:W-:Y:S01]  /*dec0*/  UMOV UR7, 0x14f00000 ;  /* 0x14f0000000077882 */ /* 0x000fe20000000000 */
[----:B------:R-:W-:-:S15]  /*ded0*/  R2UR UR10, R10 ;  /* 0x000000000a0a72ca */ /* 0x000fde00000e0000 */
.L_x_224:
[----:B------:R-:W-:-:S13]  /*dee0*/  @P0 ELECT P2, URZ, PT ;  /* 0x00000000003f082f */ /* 0x000fda0003840000 */
[----:B------:R-:W-:Y:S01]  /*def0*/  @P2 R2UR UR13, R16 ;  /* 0x00000000100d22ca */ /* 0x000fe200000e0000 */
        /* <DEDUP_REMOVED lines=14> */
.L_x_225:
        /* <DEDUP_REMOVED lines=10> */
[----:B------:R-:W1:Y:S01]  /*e080*/  SYNCS.PHASECHK.TRANS64.TRYWAIT P0, [R4+URZ+0x19c40], R2 ;  /* 0x019c4002040075a7 */ /* 0x000e62000800017f */
[----:B------:R-:W-:Y:S04]  /*e090*/  BSSY B1, `(.L_x_226) ;  /* 0x0000002000017945 */ /* 0x000fe80003800000 */
[----:B-1----:R-:W-:Y:S05]  /*e0a0*/  @!P0 BRA `(.L_x_227) ;  /* 0x0000002400a08947 */ /* 0x002fea0003800000 */
.L_x_289:
[----:B------:R-:W-:Y:S05]  /*e0b0*/  BSYNC B1 ;  /* 0x0000000000017941 */ /* 0x000fea0003800000 */
.L_x_226:
[----:B------:R-:W-:Y:S01]  /*e0c0*/  BSSY B1, `(.L_x_228) ;  /* 0x000000b000017945 */ /* 0x000fe20003800000 */
[----:B01----:R-:W-:Y:S02]  /*e0d0*/  IMAD.MOV.U32 R2, RZ, RZ, 0x0 ;  /* 0x00000000ff027424 */ /* 0x003fe400078e00ff */
[----:B------:R-:W-:Y:S01]  /*e0e0*/  IMAD.MOV.U32 R3, RZ, RZ, 0x14f00000 ;  /* 0x14f00000ff037424 */ /* 0x000fe200078e00ff */
[----:B------:R-:W-:Y:S06]  /*e0f0*/  @P1 BRA `(.L_x_229) ;  /* 0x00000000001c1947 */ /* 0x000fec0003800000 */
[----:B------:R-:W0:Y:S02]  /*e100*/  S2R R12, SR_TID.X ;  /* 0x00000000000c7919 */ /* 0x000e240000002100 */
[----:B0-----:R-:W-:Y:S01]  /*e110*/  LOP3.LUT R13, R12, 0x1f, RZ, 0xc0, !PT ;  /* 0x0000001f0c0d7812 */ /* 0x001fe200078ec0ff */
[----:B------:R-:W-:-:S03]  /*e120*/  IMAD.MOV.U32 R12, RZ, RZ, 0x3000 ;  /* 0x00003000ff0c7424 */ /* 0x000fc600078e00ff */
[----:B------:R-:W-:Y:S01]  /*e130*/  ISETP.NE.AND P0, PT, R13, RZ, PT ;  /* 0x000000ff0d00720c */ /* 0x000fe20003f05270 */
[----:B------:R0:W-:-:S12]  /*e140*/  SYNCS.ARRIVE.TRANS64 RZ, [R4+URZ+0x19c30], R12 ;  /* 0x019c300c04ff79a7 */ /* 0x0001d8000800003f */
[----:B0-----:R-:W-:Y:S05]  /*e150*/  @!P0 BRA `(.L_x_229) ;  /* 0x0000000000048947 */ /* 0x001fea0003800000 */
[----:B------:R-:W-:Y:S01]  /*e160*/  BPT.TRAP 0x1 ;  /* 0x000000040000795c */ /* 0x000fe20000300000 */
.L_x_229:
[----:B------:R-:W-:Y:S05]  /*e170*/  BSYNC B1 ;  /* 0x0000000000017941 */ /* 0x000fea0003800000 */
.L_x_228:
[----:B------:R-:W-:Y:S01]  /*e180*/  R2UR UR6, R2 ;  /* 0x00000000020672ca */ /* 0x000fe200000e0000 */
[----:B------:R-:W-:Y:S01]  /*e190*/  UIADD3 UR4, UP0, UR50, 0x370, URZ ;  /* 0x0000037032047890 */ /* 0x000fe2000ff1e03f */
[----:B------:R-:W-:Y:S01]  /*e1a0*/  R2UR UR7, R3 ;  /* 0x00000000030772ca */ /* 0x000fe200000e0000 */
[----:B------:R-:W-:Y:S01]  /*e1b0*/  VIADD R4, R4, 0x19c30 ;  /* 0x00019c3004047836 */ /* 0x000fe20000000000 */
[----:B------:R-:W-:Y:S01]  /*e1c0*/  R2UR UR10, R5 ;  /* 0x00000000050a72ca */ /* 0x000fe200000e0000 */
[----:B------:R-:W-:Y:S01]  /*e1d0*/  VIADD R5, R9, 0x13800 ;  /* 0x0001380009057836 */ /* 0x000fe20000000000 */
[----:B------:R-:W-:Y:S01]  /*e1e0*/  PLOP3.LUT P0, PT, PT, PT, PT, 0x80, 0x0 ;  /* 0x000000000000781c */ /* 0x000fe20003f0f070 */
[----:B------:R-:W-:-:S12]  /*e1f0*/  UIADD3.X UR5, URZ, UR51, URZ, UP0, !UPT ;  /* 0x000000333f057290 */ /* 0x000fd800087fe43f */
.L_x_230:
        /* <DEDUP_REMOVED lines=9> */
[----:B0-----:R-:W-:Y:S05]  /*e290*/  @P0 BRA.U.ANY `(.L_x_230) ;  /* 0xfffffffd00d80947 */ /* 0x001fea000393ffff */
[----:B------:R-:W-:Y:S01]  /*e2a0*/  R2UR UR10, R10 ;  /* 0x000000000a0a72ca */ /* 0x000fe200000e0000 */
[----:B------:R-:W-:Y:S01]  /*e2b0*/  VIADD R5, R9, 0x14800 ;  /* 0x0001480009057836 */ /* 0x000fe20000000000 */
[----:B------:R-:W-:Y:S02]  /*e2c0*/  R2UR UR6, R2 ;  /* 0x00000000020672ca */ /* 0x000fe400000e0000 */
[----:B------:R-:W-:Y:S02]  /*e2d0*/  R2UR UR7, R3 ;  /* 0x00000000030772ca */ /* 0x000fe400000e0000 */
[----:B------:R-:W-:-:S13]  /*e2e0*/  PLOP3.LUT P0, PT, PT, PT, PT, 0x80, 0x0 ;  /* 0x000000000000781c */ /* 0x000fda0003f0f070 */
.L_x_231:
        /* <DEDUP_REMOVED lines=15> */
.L_x_232:
        /* <DEDUP_REMOVED lines=10> */
.L_x_217:
[----:B------:R-:W-:Y:S05]  /*e480*/  BSYNC B0 ;  /* 0x0000000000007941 */ /* 0x000fea0003800000 */
.L_x_216:
[----:B------:R-:W-:-:S06]  /*e490*/  UISETP.NE.AND UP0, UPT, UR38, 0x3, UPT ;  /* 0x000000032600788c */ /* 0x000fcc000bf05270 */
[----:B------:R-:W-:-:S13]  /*e4a0*/  PLOP3.LUT P0, PT, PT, PT, UP0, 0x80, 0x0 ;  /* 0x000000000000781c */ /* 0x000fda0003f0f008 */
[----:B------:R-:W-:Y:S05]  /*e4b0*/  @!P0 BRA `(.L_x_233) ;  /* 0x0000000000048947 */ /* 0x000fea0003800000 */
[----:B------:R-:W-:Y:S01]  /*e4c0*/  BPT.TRAP 0x1 ;  /* 0x000000040000795c */ /* 0x000fe20000300000 */
.L_x_233:
[----:B0-----:R-:W-:Y:S01]  /*e4d0*/  IMAD.U32 R2, RZ, RZ, UR42 ;  /* 0x0000002aff027e24 */ /* 0x001fe2000f8e00ff */
[----:B------:R-:W-:Y:S01]  /*e4e0*/  BSSY B0, `(.L_x_234) ;  /* 0x0000007000007945 */ /* 0x000fe20003800000 */
[----:B------:R-:W-:-:S03]  /*e4f0*/  IMAD R3, R7, 0x8, R17 ;  /* 0x0000000807037824 */ /* 0x000fc600078e0211 */
[----:B------:R-:W-:Y:S02]  /*e500*/  ISETP.NE.AND P1, PT, R2, 0x3, PT ;  /* 0x000000030200780c */ /* 0x000fe40003f25270 */
[----:B------:R-:W-:-:S04]  /*e510*/  LOP3.LUT R2, R6, 0x1, RZ, 0x3c, !PT ;  /* 0x0000000106027812 */ /* 0x000fc800078e3cff */
[----:B------:R-:W-:-:S04]  /*e520*/  SHF.L.U32 R2, R2, 0x1f, RZ ;  /* 0x0000001f02027819 */ /* 0x000fc800000006ff */
[----:B------:R-:W0:Y:S02]  /*e530*/  SYNCS.PHASECHK.TRANS64.TRYWAIT P0, [R3+URZ+0x19c70], R2 ;  /* 0x019c7002030075a7 */ /* 0x000e24000800017f */
[----:B0-----:R-:W-:Y:S05]  /*e540*/  @!P0 BRA `(.L_x_235) ;  /* 0x00000020008c8947 */ /* 0x001fea0003800000 */
.L_x_290:
[----:B------:R-:W-:Y:S05]  /*e550*/  BSYNC B0 ;  /* 0x0000000000007941 */ /* 0x000fea0003800000 */
.L_x_234:
[----:B------:R-:W-:Y:S05]  /*e560*/  @!P1 BRA `(.L_x_236) ;  /* 0x0000000000049947 */ /* 0x000fea0003800000 */
[----:B------:R-:W-:Y:S01]  /*e570*/  BPT.TRAP 0x1 ;  /* 0x000000040000795c */ /* 0x000fe20000300000 */
.L_x_236:
[----:B0-----:R-:W-:Y:S01]  /*e580*/  SHF.L.U32 R2, R6, 0x1f, RZ ;  /* 0x0000001f06027819 */ /* 0x001fe200000006ff */
[----:B------:R-:W-:-:S03]  /*e590*/  IMAD R10, R7, 0x3000, RZ ;  /* 0x00003000070a7824 */ /* 0x000fc600078e02ff */
[----:B------:R-:W0:Y:S02]  /*e5a0*/  SYNCS.PHASECHK.TRANS64.TRYWAIT P0, [R3+URZ+0x19c60], R2 ;  /* 0x019c6002030075a7 */ /* 0x000e24000800017f */
[----:B0-----:R-:W-:Y:S05]  /*e5b0*/  @!P0 BRA `(.L_x_237) ;  /* 0x0000002000848947 */ /* 0x001fea0003800000 */
.L_x_291:
[----:B------:R-:W0:Y:S01]  /*e5c0*/  LDL R4, [R1] ;  /* 0x0000000001047983 */ /* 0x000e220000100800 */
[----:B------:R-:W-:Y:S05]  /*e5d0*/  WARPSYNC.ALL ;  /* 0x0000000000007948 */ /* 0x000fea0003800000 */
[----:B------:R-:W-:-:S05]  /*e5e0*/  LOP3.LUT R12, R10, R28, RZ, 0xfc, !PT ;  /* 0x0000001c0a0c7212 */ /* 0x000fca00078efcff */
[----:B------:R-:W-:Y:S01]  /*e5f0*/  IMAD.IADD R12, R17, 0x1, R12 ;  /* 0x00000001110c7824 */ /* 0x000fe200078e020c */
[----:B0-----:R-:W-:-:S05]  /*e600*/  LOP3.LUT R2, R10, R4, RZ, 0xfc, !PT ;  /* 0x000000040a027212 */ /* 0x001fca00078efcff */
[----:B------:R-:W-:-:S05]  /*e610*/  IMAD.IADD R2, R17, 0x1, R2 ;  /* 0x0000000111027824 */ /* 0x000fca00078e0202 */
[----:B------:R-:W0:Y:S02]  /*e620*/  LDSM.16.MT88.4 R4, [R2+0x9000] ;  /* 0x009000000204783b */ /* 0x000e240000004200 */
[C-C-:B0-----:R-:W-:Y:S02]  /*e630*/  PRMT R8, R4.reuse, 0x6420, R5.reuse ;  /* 0x0000642004087816 */ /* 0x141fe40000000005 */
[----:B------:R-:W-:Y:S02]  /*e640*/  PRMT R9, R4, 0x7531, R5 ;  /* 0x0000753104097816 */ /* 0x000fe40000000005 */
[C-C-:B------:R-:W-:Y:S02]  /*e650*/  PRMT R10, R6.reuse, 0x6420, R7.reuse ;  /* 0x00006420060a7816 */ /* 0x140fe40000000007 */
[----:B------:R-:W-:-:S05]  /*e660*/  PRMT R11, R6, 0x7531, R7 ;  /* 0x00007531060b7816 */ /* 0x000fca0000000007 */
[----:B------:R-:W-:Y:S04]  /*e670*/  STSM.16.M88.4 [R12+0x3000], R8 ;  /* 0x003000080c007844 */ /* 0x000fe80000000200 */
[----:B------:R-:W0:Y:S02]  /*e680*/  LDSM.16.MT88.4 R4, [R2+0xa000] ;  /* 0x00a000000204783b */ /* 0x000e240000004200 */
[C-C-:B0-----:R-:W-:Y:S02]  /*e690*/  PRMT R8, R4.reuse, 0x6420, R5.reuse ;  /* 0x0000642004087816 */ /* 0x141fe40000000005 */
[----:B------:R-:W-:Y:S02]  /*e6a0*/  PRMT R9, R4, 0x7531, R5 ;  /* 0x0000753104097816 */ /* 0x000fe40000000005 */
[----:B------:R-:W-:-:S02]  /*e6b0*/  PRMT R10, R6, 0x6420, R7 ;  /* 0x00006420060a7816 */ /* 0x000fc40000000007 */
[----:B------:R-:W-:-:S05]  /*e6c0*/  PRMT R11, R6, 0x7531, R7 ;  /* 0x00007531060b7816 */ /* 0x000fca0000000007 */
[----:B------:R-:W-:Y:S04]  /*e6d0*/  STSM.16.M88.4 [R12+0x4000], R8 ;  /* 0x004000080c007844 */ /* 0x000fe80000000200 */
[----:B------:R-:W0:Y:S02]  /*e6e0*/  LDSM.16.MT88.4 R4, [R2+0xb000] ;  /* 0x00b000000204783b */ /* 0x000e240000004200 */
[C-C-:B0-----:R-:W-:Y:S02]  /*e6f0*/  PRMT R8, R4.reuse, 0x6420, R5.reuse ;  /* 0x0000642004087816 */ /* 0x141fe40000000005 */
[----:B------:R-:W-:Y:S02]  /*e700*/  PRMT R9, R4, 0x7531, R5 ;  /* 0x0000753104097816 */ /* 0x000fe40000000005 */
[----:B------:R-:W-:-:S02]  /*e710*/  PRMT R10, R6, 0x6420, R7 ;  /* 0x00006420060a7816 */ /* 0x000fc40000000007 */
[----:B------:R-:W-:-:S05]  /*e720*/  PRMT R11, R6, 0x7531, R7 ;  /* 0x00007531060b7816 */ /* 0x000fca0000000007 */
[----:B------:R0:W-:Y:S04]  /*e730*/  STSM.16.M88.4 [R12+0x5000], R8 ;  /* 0x005000080c007844 */ /* 0x0001e80000000200 */
[----:B------:R-:W1:Y:S01]  /*e740*/  LDSM.16.MT88.4 R4, [R2+0x9800] ;  /* 0x009800000204783b */ /* 0x000e620000004200 */
[----:B0-----:R-:W-:Y:S02]  /*e750*/  IADD3 R12, R29, 0x3000, R12 ;  /* 0x000030001d0c7810 */ /* 0x001fe40007ffe00c */
[C-C-:B-1----:R-:W-:Y:S02]  /*e760*/  PRMT R8, R4.reuse, 0x6420, R5.reuse ;  /* 0x0000642004087816 */ /* 0x142fe40000000005 */
[----:B------:R-:W-:Y:S02]  /*e770*/  PRMT R9, R4, 0x7531, R5 ;  /* 0x0000753104097816 */ /* 0x000fe40000000005 */
[----:B------:R-:W-:-:S02]  /*e780*/  PRMT R10, R6, 0x6420, R7 ;  /* 0x00006420060a7816 */ /* 0x000fc40000000007 */
[----:B------:R-:W-:-:S05]  /*e790*/  PRMT R11, R6, 0x7531, R7 ;  /* 0x00007531060b7816 */ /* 0x000fca0000000007 */
[----:B------:R-:W-:Y:S04]  /*e7a0*/  STSM.16.M88.4 [R12], R8 ;  /* 0x000000080c007844 */ /* 0x000fe80000000200 */
        /* <DEDUP_REMOVED lines=17> */
[----:B-1----:R-:W1:Y:S01]  /*e8c0*/  FENCE.VIEW.ASYNC.S ;  /* 0x00000000000073c6 */ /* 0x002e620000000000 */
[----:B------:R-:W-:Y:S05]  /*e8d0*/  @!P1 BRA `(.L_x_238) ;  /* 0x0000000000049947 */ /* 0x000fea0003800000 */
[----:B------:R-:W-:Y:S01]  /*e8e0*/  BPT.TRAP 0x1 ;  /* 0x000000040000795c */ /* 0x000fe20000300000 */
.L_x_238:
[----:B------:R-:W2:Y:S01]  /*e8f0*/  S2R R2, SR_TID.X ;  /* 0x0000000000027919 */ /* 0x000ea20000002100 */
[----:B-1----:R1:W-:Y:S01]  /*e900*/  SYNCS.ARRIVE.TRANS64.A1T0 RZ, [R3+URZ+0x19c50], RZ ;  /* 0x019c50ff03ff79a7 */ /* 0x0023e2000810003f */
[----:B------:R-:W-:Y:S02]  /*e910*/  IMAD.MOV.U32 R6, RZ, RZ, R19 ;  /* 0x000000ffff067224 */ /* 0x000fe400078e0013 */
[----:B------:R-:W-:Y:S01]  /*e920*/  IMAD.MOV.U32 R7, RZ, RZ, R18 ;  /* 0x000000ffff077224 */ /* 0x000fe200078e0012 */
[----:B--2---:R-:W-:Y:S01]  /*e930*/  LOP3.LUT R2, R2, 0x7f, RZ, 0xc0, !PT ;  /* 0x0000007f02027812 */ /* 0x004fe200078ec0ff */
[----:B------:R-:W-:Y:S03]  /*e940*/  BAR.SYNC.DEFER_BLOCKING 0x2, 0x80 ;  /* 0x0082000000007b1d */ /* 0x000fe60000010000 */
[----:B------:R-:W-:-:S13]  /*e950*/  ISETP.NE.AND P0, PT, R2, RZ, PT ;  /* 0x000000ff0200720c */ /* 0x000fda0003f05270 */
[----:B------:R-:W-:-:S05]  /*e960*/  @!P0 VIADD R2, R3, 0x19c80 ;  /* 0x00019c8003028836 */ /* 0x000fca0000000000 */
[----:B------:R-:W-:-:S04]  /*e970*/  @!P0 PRMT R2, RZ, 0x654, R2 ;  /* 0x00000654ff028816 */ /* 0x000fc80000000002 */
[----:B------:R1:W-:Y:S01]  /*e980*/  @!P0 SYNCS.ARRIVE.TRANS64.RED.A1T0 RZ, [R2+URZ], RZ ;  /* 0x000000ff02ff89a7 */ /* 0x0003e2000810043f */
[C---:B------:R-:W-:Y:S01]  /*e990*/  ISETP.GT.AND P0, PT, R0.reuse, R26, PT ;  /* 0x0000001a0000720c */ /* 0x040fe20003f04270 */
[----:B------:R-:W-:-:S12]  /*e9a0*/  VIADD R0, R0, 0xffffffff ;  /* 0xffffffff00007836 */ /* 0x000fd80000000000 */
[----:B-1----:R-:W-:Y:S05]  /*e9b0*/  @P0 BRA `(.L_x_239) ;  /* 0xfffffff000140947 */ /* 0x002fea000383ffff */
.L_x_215:
[----:B0-----:R-:W0:Y:S01]  /*e9c0*/  S2R R2, SR_TID.X ;  /* 0x0000000000027919 */ /* 0x001e220000002100 */
[----:B------:R-:W-:Y:S01]  /*e9d0*/  BSSY B0, `(.L_x_240) ;  /* 0x0000010000007945 */ /* 0x000fe20003800000 */
        /* <DEDUP_REMOVED lines=14> */
[----:B0-----:R-:W-:-:S07]  /*eac0*/  IADD3 R24, R0, UR41, R7 ;  /* 0x0000002900187c10 */ /* 0x001fce000fffe007 */
.L_x_241:
[----:B------:R-:W-:Y:S05]  /*ead0*/  BSYNC B0 ;  /* 0x0000000000007941 */ /* 0x000fea0003800000 */
.L_x_240:
[----:B------:R-:W-:-:S06]  /*eae0*/  UISETP.NE.AND UP0, UPT, UR38, 0x3, UPT ;  /* 0x000000032600788c */ /* 0x000fcc000bf05270 */
[----:B------:R-:W-:-:S13]  /*eaf0*/  PLOP3.LUT P1, PT, PT, PT, UP0, 0x80, 0x0 ;  /* 0x000000000000781c */ /* 0x000fda0003f2f008 */
[----:B------:R-:W-:Y:S05]  /*eb00*/  @!P1 BRA `(.L_x_242) ;  /* 0x0000000000049947 */ /* 0x000fea0003800000 */
[----:B------:R-:W-:Y:S01]  /*eb10*/  BPT.TRAP 0x1 ;  /* 0x000000040000795c */ /* 0x000fe20000300000 */
.L_x_242:
[----:B------:R-:W-:Y:S01]  /*eb20*/  LOP3.LUT R0, R19, 0x1, RZ, 0x3c, !PT ;  /* 0x0000000113007812 */ /* 0x000fe200078e3cff */
[----:B------:R-:W-:Y:S01]  /*eb30*/  IMAD R3, R18, 0x8, R17 ;  /* 0x0000000812037824 */ /* 0x000fe200078e0211 */
[----:B------:R-:W-:Y:S01]  /*eb40*/  BSSY B0, `(.L_x_243) ;  /* 0x0000006000007945 */ /* 0x000fe20003800000 */
[----:B------:R-:W-:Y:S01]  /*eb50*/  IMAD.U32 R2, RZ, RZ, UR42 ;  /* 0x0000002aff027e24 */ /* 0x000fe2000f8e00ff */
[----:B------:R-:W-:-:S04]  /*eb60*/  SHF.L.U32 R0, R0, 0x1f, RZ ;  /* 0x0000001f00007819 */ /* 0x000fc800000006ff */
[----:B------:R-:W0:Y:S01]  /*eb70*/  SYNCS.PHASECHK.TRANS64.TRYWAIT P1, [R3+URZ+0x19c70], R0 ;  /* 0x019c7000030075a7 */ /* 0x000e22000802017f */
[----:B------:R-:W-:Y:S01]  /*eb80*/  ISETP.NE.AND P2, PT, R2, 0x3, PT ;  /* 0x000000030200780c */ /* 0x000fe20003f45270 */
[----:B0-----:R-:W-:-:S12]  /*eb90*/  @!P1 BRA `(.L_x_244) ;  /* 0x0000001c00209947 */ /* 0x001fd80003800000 */
.L_x_292:
[----:B------:R-:W-:Y:S05]  /*eba0*/  BSYNC B0 ;  /* 0x0000000000007941 */ /* 0x000fea0003800000 */
.L_x_243:
[----:B------:R-:W-:Y:S05]  /*ebb0*/  @!P2 BRA `(.L_x_245) ;  /* 0x000000000004a947 */ /* 0x000fea0003800000 */
[----:B------:R-:W-:Y:S01]  /*ebc0*/  BPT.TRAP 0x1 ;  /* 0x000000040000795c */ /* 0x000fe20000300000 */
.L_x_245:
[----:B0-----:R-:W-:-:S04]  /*ebd0*/  SHF.L.U32 R0, R19, 0x1f, RZ ;  /* 0x0000001f13007819 */ /* 0x001fc800000006ff */
[----:B------:R-:W0:Y:S02]  /*ebe0*/  SYNCS.PHASECHK.TRANS64.TRYWAIT P1, [R3+URZ+0x19c60], R0 ;  /* 0x019c6000030075a7 */ /* 0x000e24000802017f */
[----:B0-----:R-:W-:Y:S05]  /*ebf0*/  @!P1 BRA `(.L_x_246) ;  /* 0x0000001c001c9947 */ /* 0x001fea0003800000 */
.L_x_293:
[----:B------:R-:W0:Y:S01]  /*ec00*/  LDL R2, [R1] ;  /* 0x0000000001027983 */ /* 0x000e220000100800 */
[----:B------:R-:W-:Y:S01]  /*ec10*/  IMAD R11, R18, 0x3000, RZ ;  /* 0x00003000120b7824 */ /* 0x000fe200078e02ff */
[----:B------:R-:W-:Y:S05]  /*ec20*/  WARPSYNC.ALL ;  /* 0x0000000000007948 */ /* 0x000fea0003800000 */
[C---:B0-----:R-:W-:Y:S02]  /*ec30*/  LOP3.LUT R0, R11.reuse, R2, RZ, 0xfc, !PT ;  /* 0x000000020b007212 */ /* 0x041fe400078efcff */
[----:B------:R-:W-:-:S03]  /*ec40*/  LOP3.LUT R2, R11, R28, RZ, 0xfc, !PT ;  /* 0x0000001c0b027212 */ /* 0x000fc600078efcff */
[C---:B------:R-:W-:Y:S02]  /*ec50*/  IMAD.IADD R0, R17.reuse, 0x1, R0 ;  /* 0x0000000111007824 */ /* 0x040fe400078e0200 */
[----:B------:R-:W-:-:S03]  /*ec60*/  IMAD.IADD R2, R17, 0x1, R2 ;  /* 0x0000000111027824 */ /* 0x000fc600078e0202 */
        /* <DEDUP_REMOVED lines=45> */
.L_x_247:
[----:B-1----:R-:W-:Y:S01]  /*ef40*/  SYNCS.ARRIVE.TRANS64.A1T0 RZ, [R3+URZ+0x19c50], RZ ;  /* 0x019c50ff03ff79a7 */ /* 0x002fe2000810003f */
[----:B------:R-:W-:Y:S02]  /*ef50*/  @!P0 VIADD R0, R3, 0x19c80 ;  /* 0x00019c8003008836 */ /* 0x000fe40000000000 */
[----:B------:R-:W-:-:S03]  /*ef60*/  VIADD R18, R18, 0x1 ;  /* 0x0000000112127836 */ /* 0x000fc60000000000 */
[----:B------:R-:W-:Y:S01]  /*ef70*/  @!P0 PRMT R0, RZ, 0x654, R0 ;  /* 0x00000654ff008816 */ /* 0x000fe20000000000 */
[----:B------:R-:W-:Y:S06]  /*ef80*/  BAR.SYNC.DEFER_BLOCKING 0x2, 0x80 ;  /* 0x0082000000007b1d */ /* 0x000fec0000010000 */
[----:B------:R1:W-:Y:S01]  /*ef90*/  @!P0 SYNCS.ARRIVE.TRANS64.RED.A1T0 RZ, [R0+URZ], RZ ;  /* 0x000000ff00ff89a7 */ /* 0x0003e2000810043f */
[----:B------:R-:W-:-:S04]  /*efa0*/  ISETP.NE.AND P0, PT, R18, 0x2, PT ;  /* 0x000000021200780c */ /* 0x000fc80003f05270 */
[----:B------:R-:W-:Y:S02]  /*efb0*/  SEL R18, R18, RZ, P0 ;  /* 0x000000ff12127207 */ /* 0x000fe40000000000 */
[----:B-1----:R-:W-:-:S04]  /*efc0*/  SEL R0, RZ, 0x1, P0 ;  /* 0x00000001ff007807 */ /* 0x002fc80000000000 */
[----:B------:R-:W-:-:S07]  /*efd0*/  LOP3.LUT R19, R19, R0, RZ, 0x3c, !PT ;  /* 0x0000000013137212 */ /* 0x000fce00078e3cff */
.L_x_190:
[----:B------:R-:W-:Y:S05]  /*efe0*/  BSYNC B7 ;  /* 0x0000000000077941 */ /* 0x000fea0003800000 */
.L_x_188:
[----:B------:R-:W-:-:S13]  /*eff0*/  LOP3.LUT P0, RZ, R23, 0x2, RZ, 0xc0, !PT ;  /* 0x0000000217ff7812 */ /* 0x000fda000780c0ff */
[----:B------:R-:W-:Y:S05]  /*f000*/  @!P0 BRA `(.L_x_248) ;  /* 0x0000000000248947 */ /* 0x000fea0003800000 */
[----:B------:R-:W1:Y:S08]  /*f010*/  S2UR UR5, SR_CgaCtaId ;  /* 0x00000000000579c3 */ /* 0x000e700000008800 */
[----:B------:R-:W-:Y:S06]  /*f020*/  BAR.SYNC.DEFER_BLOCKING 0x5, 0x200 ;  /* 0x0148000000007b1d */ /* 0x000fec0000010000 */
[----:B------:R-:W-:-:S02]  /*f030*/  UMOV UR4, 0x400 ;  /* 0x0000040000047882 */ /* 0x000fc40000000000 */
[----:B-1----:R-:W-:-:S06]  /*f040*/  ULEA UR4, UR5, UR4, 0x18 ;  /* 0x0000000405047291 */ /* 0x002fcc000f8ec03f */
[----:B------:R-:W-:-:S05]  /*f050*/  IMAD.U32 R17, RZ, RZ, UR4 ;  /* 0x00000004ff117e24 */ /* 0x000fca000f8e00ff */
[----:B------:R-:W1:Y:S02]  /*f060*/  LDS.128 R24, [R17+0x19cd0] ;  /* 0x019cd00011187984 */ /* 0x000e640000000c00 */
[----:B-1----:R-:W-:Y:S01]  /*f070*/  R2UR UR43, R27 ;  /* 0x000000001b2b72ca */ /* 0x002fe200000e0000 */
[----:B------:R-:W-:Y:S06]  /*f080*/  BAR.ARV 0x4, 0x200 ;  /* 0x0108000000007b1d */ /* 0x000fec0000002000 */
[----:B------:R-:W-:Y:S08]  /*f090*/  BRA `(.L_x_249) ;  /* 0x0000000800ac7947 */ /* 0x000ff00003800000 */
.L_x_248:
[----:B------:R-:W0:Y:S01]  /*f0a0*/  S2R R0, SR_TID.X ;  /* 0x0000000000007919 */ /* 0x000e220000002100 */
[----:B------:R-:W-:Y:S01]  /*f0b0*/  ULDC UR4, c[0x0][0xc3c] ;  /* 0x00030f0000047ab9 */ /* 0x000fe20000000800 */
[----:B0-----:R-:W-:Y:S01]  /*f0c0*/  LOP3.LUT R9, R0, 0x1f, RZ, 0xc0, !PT ;  /* 0x0000001f00097812 */ /* 0x001fe200078ec0ff */
[----:B------:R-:W-:-:S03]  /*f0d0*/  IMAD.MOV.U32 R0, RZ, RZ, RZ ;  /* 0x000000ffff007224 */ /* 0x000fc600078e00ff */
[C---:B------:R-:W-:Y:S01]  /*f0e0*/  ISETP.NE.AND P0, PT, R9.reuse, 0x1f, PT ;  /* 0x0000001f0900780c */ /* 0x040fe20003f05270 */
[----:B------:R-:W-:-:S05]  /*f0f0*/  VIADD R7, R9, UR43 ;  /* 0x0000002b09077c36 */ /* 0x000fca0008000000 */
[----:B------:R-:W-:Y:S01]  /*f100*/  ISETP.GE.OR P1, PT, R7, UR4, !P0 ;  /* 0x0000000407007c0c */ /* 0x000fe2000c726670 */
[----:B------:R-:W-:-:S12]  /*f110*/  ULDC UR4, c[0x0][0xc3c] ;  /* 0x00030f0000047ab9 */ /* 0x000fd80000000800 */
[----:B------:R-:W0:Y:S08]  /*f120*/  @!P1 LDC.64 R2, c[0x0][0xc80] ;  /* 0x00032000ff029b82 */ /* 0x000e300000000a00 */
[----:B------:R-:W1:Y:S01]  /*f130*/  @!P1 LDC.64 R4, c[0x0][0xc78] ;  /* 0x00031e00ff049b82 */ /* 0x000e620000000a00 */
[----:B0-----:R-:W-:-:S05]  /*f140*/  @!P1 IMAD.WIDE R2, R7, 0x4, R2 ;  /* 0x0000000407029825 */ /* 0x001fca00078e0202 */
[----:B------:R1:W2:Y:S02]  /*f150*/  @!P1 LDG.E R0, desc[UR52][R2.64] ;  /* 0x0000003402009981 */ /* 0x0002a4000c1e1900 */
[----:B-1----:R-:W-:-:S04]  /*f160*/  @!P1 IMAD.WIDE R2, R7, 0x4, R4 ;  /* 0x0000000407029825 */ /* 0x002fc800078e0204 */
[----:B------:R-:W-:-:S06]  /*f170*/  IMAD.MOV.U32 R5, RZ, RZ, RZ ;  /* 0x000000ffff057224 */ /* 0x000fcc00078e00ff */
[----:B------:R-:W2:Y:S01]  /*f180*/  @!P1 LDG.E R5, desc[UR52][R2.64] ;  /* 0x0000003402059981 */ /* 0x000ea2000c1e1900 */
[C---:B------:R-:W-:Y:S02]  /*f190*/  ISETP.NE.AND P1, PT, R9.reuse, RZ, PT ;  /* 0x000000ff0900720c */ /* 0x040fe40003f25270 */
[C---:B------:R-:W-:Y:S02]  /*f1a0*/  ISETP.GE.U32.AND P2, PT, R9.reuse, 0x2, PT ;  /* 0x000000020900780c */ /* 0x040fe40003f46070 */
[C---:B------:R-:W-:Y:S02]  /*f1b0*/  ISETP.GE.U32.AND P3, PT, R9.reuse, 0x4, PT ;  /* 0x000000040900780c */ /* 0x040fe40003f66070 */
[C---:B------:R-:W-:Y:S02]  /*f1c0*/  ISETP.GE.U32.AND P4, PT, R9.reuse, 0x8, PT ;  /* 0x000000080900780c */ /* 0x040fe40003f86070 */
[----:B------:R-:W-:Y:S01]  /*f1d0*/  ISETP.GE.U32.AND P5, PT, R9, 0x10, PT ;  /* 0x000000100900780c */ /* 0x000fe20003fa6070 */
[----:B--2---:R-:W-:-:S05]  /*f1e0*/  IMAD R4, R5, R0, RZ ;  /* 0x0000000005047224 */ /* 0x004fca00078e02ff */
[----:B------:R-:W0:Y:S02]  /*f1f0*/  SHFL.UP PT, R6, R4, 0x1, RZ ;  /* 0x0420000004067989 */ /* 0x000e2400000e00ff */
[----:B0-----:R-:W-:-:S05]  /*f200*/  SEL R7, R6, RZ, P1 ;  /* 0x000000ff06077207 */ /* 0x001fca0000800000 */
[----:B------:R-:W-:-:S05]  /*f210*/  IMAD.IADD R7, R4, 0x1, R7 ;  /* 0x0000000104077824 */ /* 0x000fca00078e0207 */
[----:B------:R-:W0:Y:S02]  /*f220*/  SHFL.UP PT, R6, R7, 0x2, RZ ;  /* 0x0440000007067989 */ /* 0x000e2400000e00ff */
[----:B0-----:R-:W-:-:S05]  /*f230*/  SEL R6, R6, RZ, P2 ;  /* 0x000000ff06067207 */ /* 0x001fca0001000000 */
[----:B------:R-:W-:Y:S02]  /*f240*/  IMAD.IADD R6, R7, 0x1, R6 ;  /* 0x0000000107067824 */ /* 0x000fe400078e0206 */
[----:B------:R-:W-:Y:S04]  /*f250*/  SHFL.IDX PT, R7, R24, 0x1, 0x1f ;  /* 0x00201f0018077f89 */ /* 0x000fe800000e0000 */
[----:B------:R-:W0:Y:S02]  /*f260*/  SHFL.UP PT, R8, R6, 0x4, RZ ;  /* 0x0480000006087989 */ /* 0x000e2400000e00ff */
[----:B0-----:R-:W-:-:S05]  /*f270*/  SEL R3, R8, RZ, P3 ;  /* 0x000000ff08037207 */ /* 0x001fca0001800000 */
[----:B------:R-:W-:Y:S02]  /*f280*/  IMAD.IADD R4, R6, 0x1, R3 ;  /* 0x0000000106047824 */ /* 0x000fe400078e0203 */
[----:B------:R-:W-:Y:S04]  /*f290*/  SHFL.IDX PT, R6, R24, RZ, 0x1f ;  /* 0x00001fff18067589 */ /* 0x000fe800000e0000 */
[----:B------:R-:W0:Y:S02]  /*f2a0*/  SHFL.UP PT, R2, R4, 0x8, RZ ;  /* 0x0500000004027989 */ /* 0x000e2400000e00ff */
[----:B0-----:R-:W-:-:S05]  /*f2b0*/  SEL R3, R2, RZ, P4 ;  /* 0x000000ff02037207 */ /* 0x001fca0002000000 */
[----:B------:R-:W-:-:S05]  /*f2c0*/  IMAD.IADD R8, R4, 0x1, R3 ;  /* 0x0000000104087824 */ /* 0x000fca00078e0203 */
[----:B------:R-:W0:Y:S02]  /*f2d0*/  SHFL.UP PT, R2, R8, 0x10, RZ ;  /* 0x0600000008027989 */ /* 0x000e2400000e00ff */
[----:B0-----:R-:W-:-:S05]  /*f2e0*/  SEL R3, R2, RZ, P5 ;  /* 0x000000ff02037207 */ /* 0x001fca0002800000 */
[----:B------:R-:W-:Y:S02]  /*f2f0*/  IMAD.IADD R2, R8, 0x1, R3 ;  /* 0x0000000108027824 */ /* 0x000fe400078e0203 */
[----:B------:R-:W0:Y:S01]  /*f300*/  LDC R3, c[0x0][0xc38] ;  /* 0x00030e00ff037b82 */ /* 0x000e220000000800 */
[----:B------:R-:W-:Y:S02]  /*f310*/  IMAD.MOV.U32 R8, RZ, RZ, RZ ;  /* 0x000000ffff087224 */ /* 0x000fe400078e00ff */
[----:B------:R-:W0:Y:S02]  /*f320*/  SHFL.IDX PT, R10, R2, 0x1f, 0x1f ;  /* 0x03e01f00020a7f89 */ /* 0x000e2400000e0000 */
[----:B0-----:R-:W-:-:S04]  /*f330*/  IMAD R10, R10, R3, RZ ;  /* 0x000000030a0a7224 */ /* 0x001fc800078e02ff */
[----:B------:R-:W-:-:S05]  /*f340*/  IMAD.IADD R7, R7, 0x1, R10 ;  /* 0x0000000107077824 */ /* 0x000fca00078e020a */
[----:B------:R-:W-:-:S13]  /*f350*/  ISETP.GT.AND P6, PT, R7, R6, PT ;  /* 0x000000060700720c */ /* 0x000fda0003fc4270 */
[----:B------:R-:W-:Y:S05]  /*f360*/  @P6 BRA `(.L_x_250) ;  /* 0x00000000009c6947 */ /* 0x000fea0003800000 */
.L_x_252:
[----:B------:R-:W-:-:S04]  /*f370*/  UIADD3 UR43, UR43, 0x1f, URZ ;  /* 0x0000001f2b2b7890 */ /* 0x000fc8000fffe03f */
[----:B------:R-:W-:-:S06]  /*f380*/  UISETP.GE.AND UP0, UPT, UR43, UR4, UPT ;  /* 0x000000042b00728c */ /* 0x000fcc000bf06270 */
[----:B------:R-:W-:-:S13]  /*f390*/  PLOP3.LUT P6, PT, PT, PT, UP0, 0x40, 0x0 ;  /* 0x000000000000781c */ /* 0x000fda0003fce808 */
[----:B------:R-:W-:Y:S05]  /*f3a0*/  @!P6 BRA `(.L_x_251) ;  /* 0x0000000400b0e947 */ /* 0x000fea0003800000 */
[----:B------:R-:W0:Y:S02]  /*f3b0*/  S2R R0, SR_TID.X ;  /* 0x0000000000007919 */ /* 0x000e240000002100 */
[----:B0-----:R-:W-:-:S05]  /*f3c0*/  LOP3.LUT R0, R0, 0x1f, RZ, 0xc0, !PT ;  /* 0x0000001f00007812 */ /* 0x001fca00078ec0ff */
[----:B------:R-:W-:Y:S02]  /*f3d0*/  VIADD R9, R0, UR43 ;  /* 0x0000002b00097c36 */ /* 0x000fe40008000000 */
[----:B------:R-:W-:-:S03]  /*f3e0*/  IMAD.MOV.U32 R0, RZ, RZ, RZ ;  /* 0x000000ffff007224 */ /* 0x000fc600078e00ff */
[----:B------:R-:W-:-:S13]  /*f3f0*/  ISETP.GE.OR P6, PT, R9, UR4, !P0 ;  /* 0x0000000409007c0c */ /* 0x000fda000c7c6670 */
[----:B------:R-:W0:Y:S08]  /*f400*/  @!P6 LDC.64 R2, c[0x0][0xc80] ;  /* 0x00032000ff02eb82 */ /* 0x000e300000000a00 */
[----:B------:R-:W1:Y:S01]  /*f410*/  @!P6 LDC.64 R4, c[0x0][0xc78] ;  /* 0x00031e00ff04eb82 */ /* 0x000e620000000a00 */
[----:B0-----:R-:W-:-:S05]  /*f420*/  @!P6 IMAD.WIDE R2, R9, 0x4, R2 ;  /* 0x000000040902e825 */ /* 0x001fca00078e0202 */
[----:B------:R1:W2:Y:S02]  /*f430*/  @!P6 LDG.E R0, desc[UR52][R2.64] ;  /* 0x000000340200e981 */ /* 0x0002a4000c1e1900 */
[----:B-1----:R-:W-:-:S04]  /*f440*/  @!P6 IMAD.WIDE R2, R9, 0x4, R4 ;  /* 0x000000040902e825 */ /* 0x002fc800078e0204 */
[----:B------:R-:W-:-:S06]  /*f450*/  IMAD.MOV.U32 R5, RZ, RZ, RZ ;  /* 0x000000ffff057224 */ /* 0x000fcc00078e00ff */
[----:B------:R-:W2:Y:S02]  /*f460*/  @!P6 LDG.E R5, desc[UR52][R2.64] ;  /* 0x000000340205e981 */ /* 0x000ea4000c1e1900 */
[----:B--2---:R-:W-:-:S05]  /*f470*/  IMAD R11, R5, R0, RZ ;  /* 0x00000000050b7224 */ /* 0x004fca00078e02ff */
        /* <DEDUP_REMOVED lines=14> */
[----:B------:R-:W-:Y:S02]  /*f560*/  IMAD.IADD R2, R2, 0x1, R3 ;  /* 0x0000000102027824 */ /* 0x000fe400078e0203 */
[----:B------:R-:W0:Y:S03]  /*f570*/  LDC R3, c[0x0][0xc38] ;  /* 0x00030e00ff037b82 */ /* 0x000e260000000800 */
[----:B------:R-:W0:Y:S02]  /*f580*/  SHFL.IDX PT, R4, R2, 0x1f, 0x1f ;  /* 0x03e01f0002047f89 */ /* 0x000e2400000e0000 */
[----:B0-----:R-:W-:-:S04]  /*f590*/  IMAD R4, R4, R3, RZ ;  /* 0x0000000304047224 */ /* 0x001fc800078e02ff */
[----:B------:R-:W-:-:S05]  /*f5a0*/  IMAD.IADD R7, R4, 0x1, R7 ;  /* 0x0000000104077824 */ /* 0x000fca00078e0207 */
[----:B------:R-:W-:-:S13]  /*f5b0*/  ISETP.GT.AND P6, PT, R7, R6, PT ;  /* 0x000000060700720c */ /* 0x000fda0003fc4270 */
[----:B------:R-:W-:Y:S05]  /*f5c0*/  @!P6 BRA `(.L_x_252) ;  /* 0xfffffffc0068e947 */ /* 0x000fea000383ffff */
[----:B------:R-:W-:-:S07]  /*f5d0*/  IMAD.MOV.U32 R10, RZ, RZ, R4 ;  /* 0x000000ffff0a7224 */ /* 0x000fce00078e0004 */
.L_x_250:
        /* <DEDUP_REMOVED lines=8> */
[----:B------:R-:W0:Y:S04]  /*f660*/  SHFL.IDX PT, R0, R0, R11, 0x1f ;  /* 0x00001f0b00007589 */ /* 0x000e2800000e0000 */
[----:B------:R1:W2:Y:S01]  /*f670*/  SHFL.IDX PT, R5, R5, R10, 0x1f ;  /* 0x00001f0a05057589 */ /* 0x0002a200000e0000 */
[----:B0-----:R-:W-:-:S04]  /*f680*/  IABS R4, R0 ;  /* 0x0000000000047213 */ /* 0x001fc80000000000 */
[----:B------:R-:W0:Y:S08]  /*f690*/  I2F.RP R9, R4 ;  /* 0x0000000400097306 */ /* 0x000e300000209400 */
[----:B0-----:R-:W0:Y:S02]  /*f6a0*/  MUFU.RCP R9, R9 ;  /* 0x0000000900097308 */ /* 0x001e240000001000 */
[----:B0-----:R-:W-:-:S06]  /*f6b0*/  VIADD R7, R9, 0xffffffe ;  /* 0x0ffffffe09077836 */ /* 0x001fcc0000000000 */
[----:B------:R-:W0:Y:S01]  /*f6c0*/  F2I.FTZ.U32.TRUNC.NTZ R7, R7 ;  /* 0x0000000700077305 */ /* 0x000e22000021f000 */
[----:B-12---:R-:W-:Y:S05]  /*f6d0*/  @!P0 BRA `(.L_x_253) ;  /* 0x00000000000c8947 */ /* 0x006fea0003800000 */
[----:B------:R-:W-:-:S06]  /*f6e0*/  UIADD3 UR5, UR4, -0x1, URZ ;  /* 0xffffffff04057890 */ /* 0x000fcc000fffe03f */
[----:B------:R-:W-:-:S05]  /*f6f0*/  IMAD.U32 R9, RZ, RZ, UR5 ;  /* 0x00000005ff097e24 */ /* 0x000fca000f8e00ff */
[----:B------:R1:W2:Y:S02]  /*f700*/  SHFL.IDX PT, R8, R2, R9, 0x1f ;  /* 0x00001f0902087589 */ /* 0x0002a400000e0000 */
.L_x_253:
[----:B--2---:R-:W-:Y:S01]  /*f710*/  IMAD R24, R8, R3, R24 ;  /* 0x0000000308187224 */ /* 0x004fe200078e0218 */
[----:B------:R-:W-:Y:S01]  /*f720*/  UIADD3 UR43, UR4, UR43, URZ ;  /* 0x0000002b042b7290 */ /* 0x000fe2000fffe03f */
[--C-:B0-----:R-:W-:Y:S02]  /*f730*/  IMAD.MOV R3, RZ, RZ, -R7.reuse ;  /* 0x000000ffff037224 */ /* 0x101fe400078e0a07 */
[----:B-1----:R-:W-:Y:S02]  /*f740*/  IMAD.MOV.U32 R2, RZ, RZ, RZ ;  /* 0x000000ffff027224 */ /* 0x002fe400078e00ff */
[----:B------:R-:W-:Y:S02]  /*f750*/  IMAD R8, R3, R4, RZ ;  /* 0x0000000403087224 */ /* 0x000fe400078e02ff */
[----:B------:R-:W-:Y:S02]  /*f760*/  IMAD.MOV.U32 R3, RZ, RZ, R7 ;  /* 0x000000ffff037224 */ /* 0x000fe400078e0007 */
[----:B------:R-:W-:Y:S01]  /*f770*/  IMAD.IADD R25, R6, 0x1, -R24 ;  /* 0x0000000106197824 */ /* 0x000fe200078e0a18 */
[----:B------:R-:W-:Y:S01]  /*f780*/  IABS R6, R0 ;  /* 0x0000000000067213 */ /* 0x000fe20000000000 */
[----:B------:R-:W-:Y:S01]  /*f790*/  IMAD.HI.U32 R3, R7, R8, R2 ;  /* 0x0000000807037227 */ /* 0x000fe200078e0002 */
[----:B------:R-:W-:-:S02]  /*f7a0*/  IABS R7, R5 ;  /* 0x0000000500077213 */ /* 0x000fc40000000000 */
[----:B------:R-:W-:Y:S01]  /*f7b0*/  IABS R9, R25 ;  /* 0x0000001900097213 */ /* 0x000fe20000000000 */
[----:B------:R-:W-:Y:S01]  /*f7c0*/  IMAD.MOV R10, RZ, RZ, -R6 ;  /* 0x000000ffff0a7224 */ /* 0x000fe200078e0a06 */
[----:B------:R-:W0:Y:S03]  /*f7d0*/  I2F.RP R8, R7 ;  /* 0x0000000700087306 */ /* 0x000e260000209400 */
        /* <DEDUP_REMOVED lines=9> */
[----:B------:R-:W-:-:S03]  /*f870*/  IABS R4, R5 ;  /* 0x0000000500047213 */ /* 0x000fc60000000000 */
[----:B------:R-:W0:Y:S02]  /*f880*/  F2I.FTZ.U32.TRUNC.NTZ R3, R10 ;  /* 0x0000000a00037305 */ /* 0x000e24000021f000 */
[----:B------:R-:W-:-:S06]  /*f890*/  IMAD.MOV R4, RZ, RZ, -R4 ;  /* 0x000000ffff047224 */ /* 0x000fcc00078e0a04 */
[----:B------:R-:W-:Y:S02]  /*f8a0*/  @P0 VIADD R6, R6, 0x1 ;  /* 0x0000000106060836 */ /* 0x000fe40000000000 */
[----:B0-----:R-:W-:-:S04]  /*f8b0*/  IMAD.MOV R2, RZ, RZ, -R3 ;  /* 0x000000ffff027224 */ /* 0x001fc800078e0a03 */
[----:B------:R-:W-:Y:S02]  /*f8c0*/  IMAD R9, R2, R7, RZ ;  /* 0x0000000702097224 */ /* 0x000fe400078e02ff */
[----:B------:R-:W-:-:S04]  /*f8d0*/  IMAD.MOV.U32 R2, RZ, RZ, RZ ;  /* 0x000000ffff027224 */ /* 0x000fc800078e00ff */
[----:B------:R-:W-:Y:S01]  /*f8e0*/  IMAD.HI.U32 R2, R3, R9, R2 ;  /* 0x0000000903027227 */ /* 0x000fe200078e0002 */
[----:B------:R-:W-:-:S04]  /*f8f0*/  LOP3.LUT R3, R25, R0, RZ, 0x3c, !PT ;  /* 0x0000000019037212 */ /* 0x000fc800078e3cff */
[----:B------:R-:W-:-:S13]  /*f900*/  ISETP.GE.AND P2, PT, R3, RZ, PT ;  /* 0x000000ff0300720c */ /* 0x000fda0003f46270 */
[----:B------:R-:W-:Y:S01]  /*f910*/  @!P2 IMAD.MOV R6, RZ, RZ, -R6 ;  /* 0x000000ffff06a224 */ /* 0x000fe200078e0a06 */
[----:B------:R-:W-:-:S04]  /*f920*/  @!P1 LOP3.LUT R6, RZ, R0, RZ, 0x33, !PT ;  /* 0x00000000ff069212 */ /* 0x000fc800078e33ff */
[-C--:B------:R-:W-:Y:S01]  /*f930*/  IABS R3, R6.reuse ;  /* 0x0000000600037213 */ /* 0x080fe20000000000 */
[----:B------:R-:W-:-:S04]  /*f940*/  IMAD R0, R0, R6, RZ ;  /* 0x0000000600007224 */ /* 0x000fc800078e02ff */
        /* <DEDUP_REMOVED lines=18> */
.L_x_251:
[----:B------:R-:W-:Y:S01]  /*fa70*/  IMAD.MOV.U32 R24, RZ, RZ, R6 ;  /* 0x000000ffff187224 */ /* 0x000fe200078e0006 */
[----:B------:R-:W-:Y:S01]  /*fa80*/  ULDC UR43, c[0x0][0xc3c] ;  /* 0x00030f00002b7ab9 */ /* 0x000fe20000000800 */
[----:B------:R-:W-:Y:S02]  /*fa90*/  IMAD.MOV.U32 R25, RZ, RZ, RZ ;  /* 0x000000ffff197224 */ /* 0x000fe400078e00ff */
[----:B------:R-:W-:-:S07]  /*faa0*/  IMAD.MOV.U32 R26, RZ, RZ, RZ ;  /* 0x000000ffff1a7224 */ /* 0x000fce00078e00ff */
.L_x_254:
[----:B------:R-:W0:Y:S01]  /*fab0*/  S2R R0, SR_TID.X ;  /* 0x0000000000007919 */ /* 0x000e220000002100 */
[----:B------:R-:W-:Y:S01]  /*fac0*/  IMAD.U32 R27, RZ, RZ, UR43 ;  /* 0x0000002bff1b7e24 */ /* 0x000fe2000f8e00ff */
[----:B------:R-:W-:Y:S01]  /*fad0*/  BAR.SYNC.DEFER_BLOCKING 0x4, 0x200 ;  /* 0x0108000000007b1d */ /* 0x000fe20000010000 */
[----:B0-----:R-:W-:-:S04]  /*fae0*/  LOP3.LUT R0, R0, 0x1f, RZ, 0xc0, !PT ;  /* 0x0000001f00007812 */ /* 0x001fc800078ec0ff */
[----:B------:R-:W-:-:S13]  /*faf0*/  ISETP.NE.AND P0, PT, R0, RZ, PT ;  /* 0x000000ff0000720c */ /* 0x000fda0003f05270 */
[----:B------:R-:W0:Y:S01]  /*fb00*/  @!P0 S2R R3, SR_CgaCtaId ;  /* 0x0000000000038919 */ /* 0x000e220000008800 */
[----:B------:R-:W-:-:S04]  /*fb10*/  @!P0 MOV R0, 0x400 ;  /* 0x0000040000008802 */ /* 0x000fc80000000f00 */
[----:B0-----:R-:W-:-:S05]  /*fb20*/  @!P0 LEA R17, R3, R0, 0x18 ;  /* 0x0000000003118211 */ /* 0x001fca00078ec0ff */
[----:B------:R0:W-:Y:S01]  /*fb30*/  @!P0 STS.128 [R17+0x19cd0], R24 ;  /* 0x019cd01811008388 */ /* 0x0001e20000000c00 */
[----:B------:R-:W-:Y:S06]  /*fb40*/  BAR.ARV 0x5, 0x200 ;  /* 0x0148000000007b1d */ /* 0x000fec0000002000 */
.L_x_249:
[----:B------:R-:W-:Y:S02]  /*fb50*/  ULDC UR4, c[0x0][0xc3c] ;  /* 0x00030f0000047ab9 */ /* 0x000fe40000000800 */
[----:B------:R-:W-:-:S06]  /*fb60*/  UISETP.GE.AND UP0, UPT, UR43, UR4, UPT ;  /* 0x000000042b00728c */ /* 0x000fcc000bf06270 */
[----:B------:R-:W-:-:S13]  /*fb70*/  PLOP3.LUT P0, PT, PT, PT, UP0, 0x80, 0x0 ;  /* 0x000000000000781c */ /* 0x000fda0003f0f008 */
[----:B------:R-:W-:Y:S05]  /*fb80*/  @!P0 BRA `(.L_x_255) ;  /* 0xffffffbc00188947 */ /* 0x000fea000383ffff */
.L_x_183:
[----:B------:R-:W2:Y:S01]  /*fb90*/  LDL.LU R0, [R1+0x10] ;  /* 0x0000100001007983 */ /* 0x000ea20000300800 */
[----:B------:R-:W-:Y:S01]  /*fba0*/  BSSY B0, `(.L_x_256) ;  /* 0x000000b000007945 */ /* 0x000fe20003800000 */
[----:B------:R-:W1:Y:S01]  /*fbb0*/  S2R R5, SR_CgaCtaId ;  /* 0x0000000000057919 */ /* 0x000e620000008800 */
[----:B--2---:R-:W-:-:S05]  /*fbc0*/  VIADD R0, R0, 0x1 ;  /* 0x0000000100007836 */ /* 0x004fca0000000000 */
[----:B0-----:R-:W-:-:S04]  /*fbd0*/  LEA.HI R2, R0, R0, RZ, 0x1 ;  /* 0x0000000000027211 */ /* 0x001fc800078f08ff */
[----:B------:R-:W-:Y:S02]  /*fbe0*/  LOP3.LUT R3, R2, 0xfffffffe, RZ, 0xc0, !PT ;  /* 0xfffffffe02037812 */ /* 0x000fe400078ec0ff */
[----:B------:R-:W-:-:S03]  /*fbf0*/  MOV R2, 0x400 ;  /* 0x0000040000027802 */ /* 0x000fc60000000f00 */
[----:B------:R-:W-:Y:S01]  /*fc00*/  IMAD.IADD R0, R0, 0x1, -R3 ;  /* 0x0000000100007824 */ /* 0x000fe200078e0a03 */
[----:B-1----:R-:W-:-:S04]  /*fc10*/  LEA R7, R5, R2, 0x18 ;  /* 0x0000000205077211 */ /* 0x002fc800078ec0ff */
[----:B------:R-:W-:-:S04]  /*fc20*/  SHF.L.U32 R0, R0, 0x1f, RZ ;  /* 0x0000001f00007819 */ /* 0x000fc800000006ff */
[----:B------:R-:W0:Y:S02]  /*fc30*/  SYNCS.PHASECHK.TRANS64.TRYWAIT P0, [R7+URZ+0x19c20], R0 ;  /* 0x019c2000070075a7 */ /* 0x000e24000800017f */
[----:B0-----:R-:W-:Y:S05]  /*fc40*/  @!P0 BRA `(.L_x_257) ;  /* 0x0000000c001c8947 */ /* 0x001fea0003800000 */
.L_x_294:
[----:B------:R-:W-:Y:S05]  /*fc50*/  BSYNC B0 ;  /* 0x0000000000007941 */ /* 0x000fea0003800000 */
.L_x_256:
[----:B------:R-:W-:-:S03]  /*fc60*/  UMOV UR4, 0xffffffff ;  /* 0xffffffff00047882 */ /* 0x000fc60000000000 */
[----:B------:R-:W-:Y:S05]  /*fc70*/  BRA.DIV UR4, `(.L_x_258) ;  /* 0x0000000e04247947 */ /* 0x000fea000b800000 */
[----:B0-----:R-:W0:Y:S02]  /*fc80*/  S2R R0, SR_TID.X ;  /* 0x0000000000007919 */ /* 0x001e240000002100 */
[----:B0-----:R-:W-:-:S04]  /*fc90*/  SHF.R.U32.HI R0, RZ, 0x5, R0 ;  /* 0x00000005ff007819 */ /* 0x001fc80000011600 */
[----:B------:R-:W-:-:S05]  /*fca0*/  LOP3.LUT R0, R0, 0x3, RZ, 0xc0, !PT ;  /* 0x0000000300007812 */ /* 0x000fca00078ec0ff */
[----:B------:R0:W1:Y:S02]  /*fcb0*/  SHFL.IDX PT, R14, R0, RZ, 0x1f ;  /* 0x00001fff000e7589 */ /* 0x00006400000e0000 */
.L_x_297:
[----:B-1----:R-:W-:Y:S01]  /*fcc0*/  ISETP.NE.AND P0, PT, R14, RZ, PT ;  /* 0x000000ff0e00720c */ /* 0x002fe20003f05270 */
[----:B------:R-:W-:-:S12]  /*fcd0*/  BSSY B0, `(.L_x_259) ;  /* 0x000002b000007945 */ /* 0x000fd80003800000 */
[----:B------:R-:W-:Y:S05]  /*fce0*/  @P0 BRA `(.L_x_260) ;  /* 0x0000000000a40947 */ /* 0x000fea0003800000 */
[----:B------:R-:W-:-:S03]  /*fcf0*/  UMOV UR4, 0xffffffff ;  /* 0xffffffff00047882 */ /* 0x000fc60000000000 */
[----:B------:R-:W-:Y:S05]  /*fd00*/  BRA.DIV UR4, `(.L_x_261) ;  /* 0x0000000e04347947 */ /* 0x000fea000b800000 */
[----:B------:R-:W-:-:S13]  /*fd10*/  ELECT P6, URZ, PT ;  /* 0x00000000003f782f */ /* 0x000fda00038c0000 */
.L_x_300:
[----:B------:R-:W-:Y:S05]  /*fd20*/  @!P6 BRA `(.L_x_260) ;  /* 0x000000000094e947 */ /* 0x000fea0003800000 */
[----:B------:R-:W-:-:S06]  /*fd30*/  ULOP3.LUT UR4, UR40, 0x2, URZ, 0xfc, !UPT ;  /* 0x0000000228047892 */ /* 0x000fcc000f8efc3f */
[----:B0-----:R-:W-:-:S05]  /*fd40*/  IMAD.U32 R0, RZ, RZ, UR4 ;  /* 0x00000004ff007e24 */ /* 0x001fca000f8e00ff */
[----:B------:R-:W-:-:S13]  /*fd50*/  ISETP.NE.AND P0, PT, R0, 0x3, PT ;  /* 0x000000030000780c */ /* 0x000fda0003f05270 */
[----:B------:R-:W-:Y:S05]  /*fd60*/  @!P0 BRA `(.L_x_262) ;  /* 0x0000000000048947 */ /* 0x000fea0003800000 */
[----:B------:R-:W-:Y:S01]  /*fd70*/  BPT.TRAP 0x1 ;  /* 0x000000040000795c */ /* 0x000fe20000300000 */
.L_x_262:
        /* <DEDUP_REMOVED lines=8> */
[----:B------:R-:W-:-:S03]  /*fe00*/  LOP3.LUT R0, R19, R2, RZ, 0x3c, !PT ;  /* 0x0000000213007212 */ /* 0x000fc600078e3cff */
[----:B------:R-:W-:Y:S01]  /*fe10*/  IMAD R3, R6, 0x8, R3 ;  /* 0x0000000806037824 */ /* 0x000fe200078e0203 */
[----:B------:R-:W-:Y:S01]  /*fe20*/  SHF.L.U32 R0, R0, 0x1f, RZ ;  /* 0x0000001f00007819 */ /* 0x000fe200000006ff */
[----:B0-----:R-:W-:Y:S06]  /*fe30*/  @!P1 BRA `(.L_x_263) ;  /* 0x0000000c00089947 */ /* 0x001fec0003800000 */
.L_x_301:
[----:B------:R-:W1:Y:S02]  /*fe40*/  SYNCS.PHASECHK.TRANS64.TRYWAIT P1, [R3+URZ], R0 ;  /* 0x00000000030075a7 */ /* 0x000e64000802017f */
[----:B-1----:R-:W-:Y:S05]  /*fe50*/  @!P1 BRA `(.L_x_264) ;  /* 0x0000000c00149947 */ /* 0x002fea0003800000 */
.L_x_302:
[----:B------:R-:W-:Y:S05]  /*fe60*/  @!P0 BRA `(.L_x_265) ;  /* 0x0000000000048947 */ /* 0x000fea0003800000 */
[----:B------:R-:W-:Y:S01]  /*fe70*/  BPT.TRAP 0x1 ;  /* 0x000000040000795c */ /* 0x000fe20000300000 */
.L_x_265:
[----:B-1----:R-:W-:-:S04]  /*fe80*/  IMAD R3, R18, 0x8, R7 ;  /* 0x0000000812037824 */ /* 0x002fc800078e0207 */
[----:B------:R-:W1:Y:S02]  /*fe90*/  SYNCS.PHASECHK.TRANS64.TRYWAIT P1, [R3+URZ+0x19c60], R4 ;  /* 0x019c6004030075a7 */ /* 0x000e64000802017f */
[----:B-1----:R-:W-:Y:S05]  /*fea0*/  @!P1 BRA `(.L_x_266) ;  /* 0x0000000c00149947 */ /* 0x002fea0003800000 */
.L_x_303:
[----:B------:R-:W-:Y:S05]  /*feb0*/  @!P0 BRA `(.L_x_267) ;  /* 0x0000000000048947 */ /* 0x000fea0003800000 */
[----:B------:R-:W-:Y:S01]  /*fec0*/  BPT.TRAP 0x1 ;  /* 0x000000040000795c */ /* 0x000fe20000300000 */
.L_x_267:
[----:B0-----:R-:W-:-:S04]  /*fed0*/  IMAD R5, R6, 0x8, R7 ;  /* 0x0000000806057824 */ /* 0x001fc800078e0207 */
[----:B------:R-:W0:Y:S02]  /*fee0*/  SYNCS.PHASECHK.TRANS64.TRYWAIT P1, [R5+URZ+0x19c60], R0 ;  /* 0x019c6000050075a7 */ /* 0x000e24000802017f */
[----:B0-----:R-:W-:Y:S05]  /*fef0*/  @!P1 BRA `(.L_x_268) ;  /* 0x0000000c00149947 */ /* 0x001fea0003800000 */
.L_x_304:
[----:B------:R-:W-:Y:S05]  /*ff00*/  @!P0 BRA `(.L_x_269) ;  /* 0x0000000000048947 */ /* 0x000fea0003800000 */
[----:B------:R-:W-:Y:S01]  /*ff10*/  BPT.TRAP 0x1 ;  /* 0x000000040000795c */ /* 0x000fe20000300000 */
.L_x_269:
[----:B------:R-:W2:Y:S02]  /*ff20*/  SYNCS.PHASECHK.TRANS64.TRYWAIT P0, [R3+URZ+0x19c80], R4 ;  /* 0x019c8004030075a7 */ /* 0x000ea4000800017f */
[----:B--2---:R-:W-:Y:S05]  /*ff30*/  @!P0 BRA `(.L_x_270) ;  /* 0x0000000c00188947 */ /* 0x004fea0003800000 */
.L_x_271:
[----:B---3--:R3:W4:Y:S02]  /*ff40*/  SYNCS.PHASECHK.TRANS64.TRYWAIT P0, [R5+URZ+0x19c80], R0 ;  /* 0x019c8000050075a7 */ /* 0x008724000800017f */
[----:B----4-:R-:W-:Y:S05]  /*ff50*/  @!P0 NANOSLEEP.SYNCS 0x989680 ;  /* 0x009896800000895d */ /* 0x010fea0003900000 */
[----:B------:R-:W4:Y:S02]  /*ff60*/  @!P0 SYNCS.PHASECHK.TRANS64 P0, [R5+URZ+0x19c80], R0 ;  /* 0x019c8000050085a7 */ /* 0x000f24000800007f */
[----:B----4-:R-:W-:Y:S05]  /*ff70*/  @!P0 BRA `(.L_x_271) ;  /* 0xfffffffc00f08947 */ /* 0x010fea000383ffff */
.L_x_260:
[----:B------:R-:W-:Y:S05]  /*ff80*/  BSYNC B0 ;  /* 0x0000000000007941 */ /* 0x000fea0003800000 */
.L_x_259:
[----:B------:R-:W-:Y:S05]  /*ff90*/  EXIT ;  /* 0x000000000000794d */ /* 0x000fea0003800000 */
.L_x_140:
[----:B0-----:R0:W1:Y:S02]  /*ffa0*/  SYNCS.PHASECHK.TRANS64.TRYWAIT P1, [R2+URZ+0x19c00], R11 ;  /* 0x019c000b020075a7 */ /* 0x001064000802017f */
[----:B-1----:R-:W-:Y:S05]  /*ffb0*/  @!P1 NANOSLEEP.SYNCS 0x989680 ;  /* 0x009896800000995d */ /* 0x002fea0003900000 */
[----:B------:R-:W1:Y:S02]  /*ffc0*/  @!P1 SYNCS.PHASECHK.TRANS64 P1, [R2+URZ+0x19c00], R11 ;  /* 0x019c000b020095a7 */ /* 0x000e64000802007f */
[----:B-1----:R-:W-:Y:S05]  /*ffd0*/  @!P1 BRA `(.L_x_140) ;  /* 0xfffffffc00f09947 */ /* 0x002fea000383ffff */
[----:B------:R-:W-:Y:S05]  /*ffe0*/  BRA `(.L_x_272) ;  /* 0xffffff1c00707947 */ /* 0x000fea000383ffff */
.L_x_144:
[----:B--2---:R2:W3:Y:S02]  /*fff0*/  SYNCS.PHASECHK.TRANS64.TRYWAIT P1, [R4+URZ+0x19c30], R5 ;  /* 0x019c3005040075a7 */ /* 0x0044e4000802017f */
[----:B---3--:R-:W-:Y:S05]  /*10000*/  @!P1 NANOSLEEP.SYNCS 0x989680 ;  /* 0x009896800000995d */ /* 0x008fea0003900000 */
[----:B------:R-:W3:Y:S02]  /*10010*/  @!P1 SYNCS.PHASECHK.TRANS64 P1, [R4+URZ+0x19c30], R5 ;  /* 0x019c3005040095a7 */ /* 0x000ee4000802007f */
[----:B---3--:R-:W-:Y:S05]  /*10020*/  @!P1 BRA `(.L_x_144) ;  /* 0xfffffffc00f09947 */ /* 0x008fea000383ffff */
[----:B------:R-:W-:Y:S05]  /*10030*/  BRA `(.L_x_143) ;  /* 0xffffff1c00987947 */ /* 0x000fea000383ffff */
.L_x_149:
[----:B-1----:R1:W2:Y:S02]  /*10040*/  SYNCS.PHASECHK.TRANS64.TRYWAIT P1, [R8+URZ+0x19c30], R9 ;  /* 0x019c3009080075a7 */ /* 0x0022a4000802017f */
[----:B--2---:R-:W-:Y:S05]  /*10050*/  @!P1 NANOSLEEP.SYNCS 0x989680 ;  /* 0x009896800000995d */ /* 0x004fea0003900000 */
[----:B------:R-:W2:Y:S02]  /*10060*/  @!P1 SYNCS.PHASECHK.TRANS64 P1, [R8+URZ+0x19c30], R9 ;  /* 0x019c3009080095a7 */ /* 0x000ea4000802007f */
[----:B--2---:R-:W-:Y:S05]  /*10070*/  @!P1 BRA `(.L_x_149) ;  /* 0xfffffffc00f09947 */ /* 0x004fea000383ffff */
[----:B------:R-:W-:Y:S05]  /*10080*/  BRA `(.L_x_148) ;  /* 0xffffff4400e47947 */ /* 0x000fea000383ffff */
.L_x_153:
[----:B-1----:R-:W-:-:S04]  /*10090*/  IMAD.U32 R10, RZ, RZ, UR11 ;  /* 0x0000000bff0a7e24 */ /* 0x002fc8000f8e00ff */
[----:B------:R1:W2:Y:S03]  /*100a0*/  SYNCS.PHASECHK.TRANS64.TRYWAIT P1, [R10+URZ+0x19c50], R9 ;  /* 0x019c50090a0075a7 */ /* 0x0002a6000802017f */
[----:B--2---:R-:W-:Y:S05]  /*100b0*/  @!P1 NANOSLEEP.SYNCS 0x989680 ;  /* 0x009896800000995d */ /* 0x004fea0003900000 */
[----:B------:R-:W2:Y:S02]  /*100c0*/  @!P1 SYNCS.PHASECHK.TRANS64 P1, [R10+URZ+0x19c50], R9 ;  /* 0x019c50090a0095a7 */ /* 0x000ea4000802007f */
[----:B--2---:R-:W-:Y:S05]  /*100d0*/  @!P1 BRA `(.L_x_153) ;  /* 0xfffffffc00ec9947 */ /* 0x004fea000383ffff */
[----:B------:R-:W-:Y:S05]  /*100e0*/  BRA `(.L_x_152) ;  /* 0xffffff4800387947 */ /* 0x000fea000383ffff */
.L_x_159:
[----:B-1----:R1:W2:Y:S02]  /*100f0*/  SYNCS.PHASECHK.TRANS64.TRYWAIT P1, [R12+URZ+0x19c50], R7 ;  /* 0x019c50070c0075a7 */ /* 0x0022a4000802017f */
[----:B--2---:R-:W-:Y:S05]  /*10100*/  @!P1 NANOSLEEP.SYNCS 0x989680 ;  /* 0x009896800000995d */ /* 0x004fea0003900000 */
[----:B------:R-:W2:Y:S02]  /*10110*/  @!P1 SYNCS.PHASECHK.TRANS64 P1, [R12+URZ+0x19c50], R7 ;  /* 0x019c50070c0095a7 */ /* 0x000ea4000802007f */
[----:B--2---:R-:W-:Y:S05]  /*10120*/  @!P1 BRA `(.L_x_159) ;  /* 0xfffffffc00f09947 */ /* 0x004fea000383ffff */
[----:B------:R-:W-:Y:S05]  /*10130*/  BRA `(.L_x_158) ;  /* 0xffffff6800947947 */ /* 0x000fea000383ffff */
.L_x_199:
[----:B------:R-:W-:Y:S02]  /*10140*/  IMAD.MOV.U32 R13, RZ, RZ, R20 ;  /* 0x000000ffff0d7224 */ /* 0x000fe400078e0014 */
[----:B------:R-:W-:Y:S02]  /*10150*/  IMAD.MOV.U32 R12, RZ, RZ, RZ ;  /* 0x000000ffff0c7224 */ /* 0x000fe400078e00ff */
[----:B------:R-:W-:Y:S02]  /*10160*/  IMAD.MOV.U32 R11, RZ, RZ, 0x1f ;  /* 0x0000001fff0b7424 */ /* 0x000fe400078e00ff */
[----:B------:R-:W-:-:S07]  /*10170*/  IMAD.MOV.U32 R15, RZ, RZ, -0x1 ;  /* 0xffffffffff0f7424 */ /* 0x000fce00078e00ff */
[----:B------:R-:W-:Y:S05]  /*10180*/  WARPSYNC.COLLECTIVE R15, `(.L_x_273) ;  /* 0x000000000f087348 */ /* 0x000fea0003c00000 */
[----:B------:R0:W1:Y:S02]  /*10190*/  SHFL.IDX P6, R14, R13, R12, R11 ;  /* 0x0000000c0d0e7389 */ /* 0x00006400000c000b */
[----:B01----:R-:W-:Y:S01]  /*101a0*/  ENDCOLLECTIVE ;  /* 0x000000000000791b */ /* 0x003fe20003800000 */
.L_x_273:
[----:B------:R-:W-:Y:S05]  /*101b0*/  BRA `(.L_x_274) ;  /* 0xffffffc400847947 */ /* 0x000fea000383ffff */
.L_x_201:
[----:B------:R-:W-:Y:S01]  /*101c0*/  BSSY B0, `(.L_x_275) ;  /* 0x0000006000007945 */ /* 0x000fe20003800000 */
[----:B------:R-:W-:-:S07]  /*101d0*/  IMAD.MOV.U32 R15, RZ, RZ, -0x1 ;  /* 0xffffffffff0f7424 */ /* 0x000fce00078e00ff */
[----:B0-----:R-:W-:Y:S05]  /*101e0*/  WARPSYNC.COLLECTIVE R15, `(.L_x_276) ;  /* 0x000000000f0c7348 */ /* 0x001fea0003c00000 */
[----:B------:R-:W-:Y:S02]  /*101f0*/  ELECT P6, UR62, PT ;  /* 0x00000000003e782f */ /* 0x000fe400038c0000 */
[----:B------:R-:W-:Y:S01]  /*10200*/  MOV R14, UR62 ;  /* 0x0000003e000e7c02 */ /* 0x000fe20008000f00 */
[----:B0-----:R-:W-:Y:S10]  /*10210*/  ENDCOLLECTIVE ;  /* 0x000000000000791b */ /* 0x001ff40003800000 */
.L_x_276:
[----:B------:R-:W-:Y:S05]  /*10220*/  BSYNC B0 ;  /* 0x0000000000007941 */ /* 0x000fea0003800000 */
.L_x_275:
[----:B------:R-:W-:Y:S05]  /*10230*/  BRA `(.L_x_277) ;  /* 0xffffffc4008c7947 */ /* 0x000fea000383ffff */
.L_x_203:
[----:B-1----:R1:W2:Y:S02]  /*10240*/  SYNCS.PHASECHK.TRANS64.TRYWAIT P0, [R3+URZ+0x19c80], R2 ;  /* 0x019c8002030075a7 */ /* 0x0022a4000800017f */
[----:B--2---:R-:W-:Y:S05]  /*10250*/  @!P0 NANOSLEEP.SYNCS 0x989680 ;  /* 0x009896800000895d */ /* 0x004fea0003900000 */
[----:B------:R-:W2:Y:S02]  /*10260*/  @!P0 SYNCS.PHASECHK.TRANS64 P0, [R3+URZ+0x19c80], R2 ;  /* 0x019c8002030085a7 */ /* 0x000ea4000800007f */
[----:B--2---:R-:W-:Y:S05]  /*10270*/  @!P0 BRA `(.L_x_203) ;  /* 0xfffffffc00f08947 */ /* 0x004fea000383ffff */
[----:B------:R-:W-:Y:S05]  /*10280*/  BRA `(.L_x_278) ;  /* 0xffffffc400e87947 */ /* 0x000fea000383ffff */
.L_x_205:
[----:B--2---:R2:W3:Y:S02]  /*10290*/  SYNCS.PHASECHK.TRANS64.TRYWAIT P0, [R3+URZ+0x19c40], R2 ;  /* 0x019c4002030075a7 */ /* 0x0044e4000800017f */
[----:B---3--:R-:W-:Y:S05]  /*102a0*/  @!P0 NANOSLEEP.SYNCS 0x989680 ;  /* 0x009896800000895d */ /* 0x008fea0003900000 */
[----:B------:R-:W3:Y:S02]  /*102b0*/  @!P0 SYNCS.PHASECHK.TRANS64 P0, [R3+URZ+0x19c40], R2 ;  /* 0x019c4002030085a7 */ /* 0x000ee4000800007f */
[----:B---3--:R-:W-:Y:S05]  /*102c0*/  @!P0 BRA `(.L_x_205) ;  /* 0xfffffffc00f08947 */ /* 0x008fea000383ffff */
[----:B------:R-:W-:Y:S05]  /*102d0*/  BRA `(.L_x_279) ;  /* 0xffffffc8006c7947 */ /* 0x000fea000383ffff */
.L_x_209:
[----:B------:R0:W5:Y:S01]  /*102e0*/  LDL.LU R9, [R1+0xc] ;  /* 0x00000c0001097983 */ /* 0x0001620000300800 */
[----:B------:R-:W-:Y:S02]  /*102f0*/  IMAD.MOV.U32 R13, RZ, RZ, R0 ;  /* 0x000000ffff0d7224 */ /* 0x000fe400078e0000 */
[----:B------:R-:W-:Y:S02]  /*10300*/  IMAD.MOV.U32 R12, RZ, RZ, RZ ;  /* 0x000000ffff0c7224 */ /* 0x000fe400078e00ff */
[----:B------:R-:W-:Y:S02]  /*10310*/  IMAD.MOV.U32 R11, RZ, RZ, 0x1e1f ;  /* 0x00001e1fff0b7424 */ /* 0x000fe400078e00ff */
[----:B------:R-:W-:Y:S02]  /*10320*/  IMAD.MOV.U32 R15, RZ, RZ, -0x1 ;  /* 0xffffffffff0f7424 */ /* 0x000fe400078e00ff */
[----:B0-----:R-:W-:-:S07]  /*10330*/  IMAD R25, R25, 0xc0, R21 ;  /* 0x000000c019197824 */ /* 0x001fce00078e0215 */
[----:B-----5:R-:W-:Y:S05]  /*10340*/  WARPSYNC.COLLECTIVE R15, `(.L_x_280) ;  /* 0x000000000f087348 */ /* 0x020fea0003c00000 */
[----:B------:R0:W1:Y:S02]  /*10350*/  SHFL.IDX P6, R14, R13, R12, R11 ;  /* 0x0000000c0d0e7389 */ /* 0x00006400000c000b */
[----:B01---5:R-:W-:Y:S01]  /*10360*/  ENDCOLLECTIVE ;  /* 0x000000000000791b */ /* 0x023fe20003800000 */
.L_x_280:
[----:B------:R-:W-:Y:S02]  /*10370*/  IMAD.MOV.U32 R13, RZ, RZ, R4 ;  /* 0x000000ffff0d7224 */ /* 0x000fe400078e0004 */
[----:B------:R-:W-:-:S07]  /*10380*/  IMAD.MOV.U32 R2, RZ, RZ, R14 ;  /* 0x000000ffff027224 */ /* 0x000fce00078e000e */
[----:B------:R-:W-:Y:S05]  /*10390*/  WARPSYNC.COLLECTIVE R15, `(.L_x_281) ;  /* 0x000000000f087348 */ /* 0x000fea0003c00000 */
[----:B------:R0:W1:Y:S02]  /*103a0*/  SHFL.IDX P6, R14, R13, R12, R11 ;  /* 0x0000000c0d0e7389 */ /* 0x00006400000c000b */
[----:B01----:R-:W-:Y:S01]  /*103b0*/  ENDCOLLECTIVE ;  /* 0x000000000000791b */ /* 0x003fe20003800000 */
.L_x_281:
[----:B------:R-:W-:Y:S02]  /*103c0*/  IMAD.MOV.U32 R13, RZ, RZ, R0 ;  /* 0x000000ffff0d7224 */ /* 0x000fe400078e0000 */
[----:B------:R-:W-:Y:S02]  /*103d0*/  IMAD.MOV.U32 R12, RZ, RZ, 0x1 ;  /* 0x00000001ff0c7424 */ /* 0x000fe400078e00ff */
[----:B------:R-:W-:-:S07]  /*103e0*/  IMAD.MOV.U32 R3, RZ, RZ, R14 ;  /* 0x000000ffff037224 */ /* 0x000fce00078e000e */
[----:B------:R-:W-:Y:S05]  /*103f0*/  WARPSYNC.COLLECTIVE R15, `(.L_x_282) ;  /* 0x000000000f087348 */ /* 0x000fea0003c00000 */
[----:B------:R0:W1:Y:S02]  /*10400*/  SHFL.IDX P6, R14, R13, R12, R11 ;  /* 0x0000000c0d0e7389 */ /* 0x00006400000c000b */
[----:B01----:R-:W-:Y:S01]  /*10410*/  ENDCOLLECTIVE ;  /* 0x000000000000791b */ /* 0x003fe20003800000 */
.L_x_282:
[----:B------:R-:W-:Y:S02]  /*10420*/  IMAD.MOV.U32 R13, RZ, RZ, R4 ;  /* 0x000000ffff0d7224 */ /* 0x000fe400078e0004 */
[----:B------:R-:W-:-:S07]  /*10430*/  IMAD.MOV.U32 R0, RZ, RZ, R14 ;  /* 0x000000ffff007224 */ /* 0x000fce00078e000e */
[----:B------:R-:W-:Y:S05]  /*10440*/  WARPSYNC.COLLECTIVE R15, `(.L_x_283) ;  /* 0x000000000f087348 */ /* 0x000fea0003c00000 */
[----:B------:R0:W1:Y:S02]  /*10450*/  SHFL.IDX P6, R14, R13, R12, R11 ;  /* 0x0000000c0d0e7389 */ /* 0x00006400000c000b */
[----:B01----:R-:W-:Y:S01]  /*10460*/  ENDCOLLECTIVE ;  /* 0x000000000000791b */ /* 0x003fe20003800000 */
.L_x_283:
[----:B------:R-:W-:Y:S02]  /*10470*/  IMAD.MOV.U32 R13, RZ, RZ, R6 ;  /* 0x000000ffff0d7224 */ /* 0x000fe400078e0006 */
[----:B------:R-:W-:Y:S02]  /*10480*/  IMAD.MOV.U32 R12, RZ, RZ, RZ ;  /* 0x000000ffff0c7224 */ /* 0x000fe400078e00ff */
[----:B------:R-:W-:-:S07]  /*10490*/  IMAD.MOV.U32 R4, RZ, RZ, R14 ;  /* 0x000000ffff047224 */ /* 0x000fce00078e000e */
[----:B------:R-:W-:Y:S05]  /*104a0*/  WARPSYNC.COLLECTIVE R15, `(.L_x_284) ;  /* 0x000000000f087348 */ /* 0x000fea0003c00000 */
[----:B------:R0:W1:Y:S02]  /*104b0*/  SHFL.IDX P6, R14, R13, R12, R11 ;  /* 0x0000000c0d0e7389 */ /* 0x00006400000c000b */
[----:B01----:R-:W-:Y:S01]  /*104c0*/  ENDCOLLECTIVE ;  /* 0x000000000000791b */ /* 0x003fe20003800000 */
.L_x_284:
[----:B------:R-:W-:Y:S02]  /*104d0*/  IMAD.MOV.U32 R13, RZ, RZ, R5 ;  /* 0x000000ffff0d7224 */ /* 0x000fe400078e0005 */
[----:B------:R-:W-:-:S07]  /*104e0*/  IMAD.MOV.U32 R6, RZ, RZ, R14 ;  /* 0x000000ffff067224 */ /* 0x000fce00078e000e */
[----:B------:R-:W-:Y:S05]  /*104f0*/  WARPSYNC.COLLECTIVE R15, `(.L_x_285) ;  /* 0x000000000f087348 */ /* 0x000fea0003c00000 */
[----:B------:R0:W1:Y:S02]  /*10500*/  SHFL.IDX P6, R14, R13, R12, R11 ;  /* 0x0000000c0d0e7389 */ /* 0x00006400000c000b */
[----:B01----:R-:W-:Y:S01]  /*10510*/  ENDCOLLECTIVE ;  /* 0x000000000000791b */ /* 0x003fe20003800000 */
.L_x_285:
[----:B------:R-:W-:-:S05]  /*10520*/  IMAD R7, R9, R8, RZ ;  /* 0x0000000809077224 */ /* 0x000fca00078e02ff */
[----:B------:R-:W-:-:S13]  /*10530*/  ISETP.GE.AND P4, PT, R25, R7, PT ;  /* 0x000000071900720c */ /* 0x000fda0003f86270 */
[----:B------:R-:W-:-:S05]  /*10540*/  @!P4 IADD3 R3, P3, R20, R3, RZ ;  /* 0x000000031403c210 */ /* 0x000fca0007f7e0ff */
[----:B------:R-:W-:-:S05]  /*10550*/  @!P4 IMAD.X R2, RZ, RZ, R2, P3 ;  /* 0x000000ffff02c224 */ /* 0x000fca00018e0602 */
[----:B------:R-:W-:-:S04]  /*10560*/  @!P4 LOP3.LUT R3, R3, R2, RZ, 0x3c, !PT ;  /* 0x000000020303c212 */ /* 0x000fc800078e3cff */
[----:B------:R-:W-:-:S04]  /*10570*/  @!P4 LOP3.LUT R2, R3, R2, RZ, 0x3c, !PT ;  /* 0x000000020302c212 */ /* 0x000fc800078e3cff */
[----:B------:R-:W-:-:S05]  /*10580*/  @!P4 LOP3.LUT R3, R3, R2, RZ, 0x3c, !PT ;  /* 0x000000020303c212 */ /* 0x000fca00078e3cff */
[----:B------:R-:W-:Y:S01]  /*10590*/  @!PT LDS RZ, [RZ] ;  /* 0x00000000fffff984 */ /* 0x000fe20000000800 */
[----:B------:R-:W-:Y:S01]  /*105a0*/  @!PT LDS RZ, [RZ] ;  /* 0x00000000fffff984 */ /* 0x000fe20000000800 */
[----:B------:R-:W-:Y:S01]  /*105b0*/  @!PT LDS RZ, [RZ] ;  /* 0x00000000fffff984 */ /* 0x000fe20000000800 */
[----:B------:R-:W-:Y:S04]  /*105c0*/  @!P4 LDGSTS.E.BYPASS.LTC128B.128 [R10+0xf000], desc[UR52][R2.64], !P2 ;  /* 0x0f000000020acfae */ /* 0x000fe8000d101d74 */
[----:B------:R-:W-:Y:S04]  /*105d0*/  @!P4 LDGSTS.E.BYPASS.LTC128B.128 [R10+0x10800], desc[UR52][R2.64+0x20], !P1 ;  /* 0x10800020020acfae */ /* 0x000fe8000c901d74 */
[----:B------:R0:W-:Y:S02]  /*105e0*/  @!P4 LDGSTS.E.BYPASS.LTC128B.128 [R10+0x12000], desc[UR52][R2.64+0x40], !P0 ;  /* 0x12000040020acfae */ /* 0x0001e4000c101d74 */
[----:B0-----:R-:W-:-:S05]  /*105f0*/  VIADD R2, R25, 0x40 ;  /* 0x0000004019027836 */ /* 0x001fca0000000000 */
[----:B------:R-:W-:-:S13]  /*10600*/  ISETP.GE.AND P4, PT, R2, R7, PT ;  /* 0x000000070200720c */ /* 0x000fda0003f86270 */
[----:B------:R-:W-:-:S05]  /*10610*/  @!P4 IADD3 R8, P3, R20, R4, RZ ;  /* 0x000000041408c210 */ /* 0x000fca0007f7e0ff */
[----:B------:R-:W-:Y:S02]  /*10620*/  @!P4 IMAD.X R9, RZ, RZ, R0, P3 ;  /* 0x000000ffff09c224 */ /* 0x000fe400018e0600 */
[----:B------:R-:W-:Y:S02]  /*10630*/  @!P4 IMAD.MOV.U32 R2, RZ, RZ, R8 ;  /* 0x000000ffff02c224 */ /* 0x000fe400078e0008 */
[----:B------:R-:W-:-:S05]  /*10640*/  @!P4 IMAD.MOV.U32 R3, RZ, RZ, R9 ;  /* 0x000000ffff03c224 */ /* 0x000fca00078e0009 */
[----:B------:R0:W-:Y:S04]  /*10650*/  @!P4 LDGSTS.E.BYPASS.LTC128B.128 [R10+0xf800], desc[UR52][R2.64], !P2 ;  /* 0x0f800000020acfae */ /* 0x0001e8000d101d74 */
[----:B------:R0:W-:Y:S04]  /*10660*/  @!P4 LDGSTS.E.BYPASS.LTC128B.128 [R10+0x11000], desc[UR52][R2.64+0x20], !P1 ;  /* 0x11000020020acfae */ /* 0x0001e8000c901d74 */
[----:B------:R0:W-:Y:S01]  /*10670*/  @!P4 LDGSTS.E.BYPASS.LTC128B.128 [R10+0x12800], desc[UR52][R2.64+0x40], !P0 ;  /* 0x12800040020acfae */ /* 0x0001e2000c101d74 */
[----:B------:R-:W-:Y:S05]  /*10680*/  BRA `(.L_x_286) ;  /* 0xffffffd000407947 */ /* 0x000fea000383ffff */
.L_x_214:
[----:B0-----:R0:W1:Y:S02]  /*10690*/  SYNCS.PHASECHK.TRANS64.TRYWAIT P0, [R17+URZ+0x19c20], R2 ;  /* 0x019c2002110075a7 */ /* 0x001064000800017f */
[----:B-1----:R-:W-:Y:S05]  /*106a0*/  @!P0 NANOSLEEP.SYNCS 0x989680 ;  /* 0x009896800000895d */ /* 0x002fea0003900000 */
[----:B------:R-:W1:Y:S02]  /*106b0*/  @!P0 SYNCS.PHASECHK.TRANS64 P0, [R17+URZ+0x19c20], R2 ;  /* 0x019c2002110085a7 */ /* 0x000e64000800007f */
[----:B-1----:R-:W-:Y:S05]  /*106c0*/  @!P0 BRA `(.L_x_214) ;  /* 0xfffffffc00f08947 */ /* 0x002fea000383ffff */
[----:B------:R-:W-:Y:S05]  /*106d0*/  BRA `(.L_x_287) ;  /* 0xffffffd000bc7947 */ /* 0x000fea000383ffff */
.L_x_220:
[----:B0-----:R0:W1:Y:S02]  /*106e0*/  SYNCS.PHASECHK.TRANS64.TRYWAIT P0, [R4+URZ+0x19c80], R2 ;  /* 0x019c8002040075a7 */ /* 0x001064000800017f */
[----:B-1----:R-:W-:Y:S05]  /*106f0*/  @!P0 NANOSLEEP.SYNCS 0x989680 ;  /* 0x009896800000895d */ /* 0x002fea0003900000 */
[----:B------:R-:W1:Y:S02]  /*10700*/  @!P0 SYNCS.PHASECHK.TRANS64 P0, [R4+URZ+0x19c80], R2 ;  /* 0x019c8002040085a7 */ /* 0x000e64000800007f */
[----:B-1----:R-:W-:Y:S05]  /*10710*/  @!P0 BRA `(.L_x_220) ;  /* 0xfffffffc00f08947 */ /* 0x002fea000383ffff */
[----:B------:R-:W-:Y:S05]  /*10720*/  BRA `(.L_x_288) ;  /* 0xffffffd400547947 */ /* 0x000fea000383ffff */
.L_x_227:
[----:B-1----:R1:W2:Y:S02]  /*10730*/  SYNCS.PHASECHK.TRANS64.TRYWAIT P0, [R4+URZ+0x19c40], R2 ;  /* 0x019c4002040075a7 */ /* 0x0022a4000800017f */
[----:B--2---:R-:W-:Y:S05]  /*10740*/  @!P0 NANOSLEEP.SYNCS 0x989680 ;  /* 0x009896800000895d */ /* 0x004fea0003900000 */
[----:B------:R-:W2:Y:S02]  /*10750*/  @!P0 SYNCS.PHASECHK.TRANS64 P0, [R4+URZ+0x19c40], R2 ;  /* 0x019c4002040085a7 */ /* 0x000ea4000800007f */
[----:B--2---:R-:W-:Y:S05]  /*10760*/  @!P0 BRA `(.L_x_227) ;  /* 0xfffffffc00f08947 */ /* 0x004fea000383ffff */
[----:B------:R-:W-:Y:S05]  /*10770*/  BRA `(.L_x_289) ;  /* 0xffffffd8004c7947 */ /* 0x000fea000383ffff */
.L_x_235:
[----:B0-----:R0:W1:Y:S02]  /*10780*/  SYNCS.PHASECHK.TRANS64.TRYWAIT P0, [R3+URZ+0x19c70], R2 ;  /* 0x019c7002030075a7 */ /* 0x001064000800017f */
[----:B-1----:R-:W-:Y:S05]  /*10790*/  @!P0 NANOSLEEP.SYNCS 0x989680 ;  /* 0x009896800000895d */ /* 0x002fea0003900000 */
[----:B------:R-:W1:Y:S02]  /*107a0*/  @!P0 SYNCS.PHASECHK.TRANS64 P0, [R3+URZ+0x19c70], R2 ;  /* 0x019c7002030085a7 */ /* 0x000e64000800007f */
[----:B-1----:R-:W-:Y:S05]  /*107b0*/  @!P0 BRA `(.L_x_235) ;  /* 0xfffffffc00f08947 */ /* 0x002fea000383ffff */
[----:B------:R-:W-:Y:S05]  /*107c0*/  BRA `(.L_x_290) ;  /* 0xffffffdc00607947 */ /* 0x000fea000383ffff */
.L_x_237:
[----:B0-----:R0:W1:Y:S02]  /*107d0*/  SYNCS.PHASECHK.TRANS64.TRYWAIT P0, [R3+URZ+0x19c60], R2 ;  /* 0x019c6002030075a7 */ /* 0x001064000800017f */
[----:B-1----:R-:W-:Y:S05]  /*107e0*/  @!P0 NANOSLEEP.SYNCS 0x989680 ;  /* 0x009896800000895d */ /* 0x002fea0003900000 */
[----:B------:R-:W1:Y:S02]  /*107f0*/  @!P0 SYNCS.PHASECHK.TRANS64 P0, [R3+URZ+0x19c60], R2 ;  /* 0x019c6002030085a7 */ /* 0x000e64000800007f */
[----:B-1----:R-:W-:Y:S05]  /*10800*/  @!P0 BRA `(.L_x_237) ;  /* 0xfffffffc00f08947 */ /* 0x002fea000383ffff */
[----:B------:R-:W-:Y:S05]  /*10810*/  BRA `(.L_x_291) ;  /* 0xffffffdc00687947 */ /* 0x000fea000383ffff */
.L_x_244:
[----:B0-----:R0:W1:Y:S02]  /*10820*/  SYNCS.PHASECHK.TRANS64.TRYWAIT P1, [R3+URZ+0x19c70], R0 ;  /* 0x019c7000030075a7 */ /* 0x001064000802017f */
[----:B-1----:R-:W-:Y:S05]  /*10830*/  @!P1 NANOSLEEP.SYNCS 0x989680 ;  /* 0x009896800000995d */ /* 0x002fea0003900000 */
[----:B------:R-:W1:Y:S02]  /*10840*/  @!P1 SYNCS.PHASECHK.TRANS64 P1, [R3+URZ+0x19c70], R0 ;  /* 0x019c7000030095a7 */ /* 0x000e64000802007f */
[----:B-1----:R-:W-:Y:S05]  /*10850*/  @!P1 BRA `(.L_x_244) ;  /* 0xfffffffc00f09947 */ /* 0x002fea000383ffff */
[----:B------:R-:W-:Y:S05]  /*10860*/  BRA `(.L_x_292) ;  /* 0xffffffe000cc7947 */ /* 0x000fea000383ffff */
.L_x_246:
[----:B0-----:R0:W1:Y:S02]  /*10870*/  SYNCS.PHASECHK.TRANS64.TRYWAIT P1, [R3+URZ+0x19c60], R0 ;  /* 0x019c6000030075a7 */ /* 0x001064000802017f */
[----:B-1----:R-:W-:Y:S05]  /*10880*/  @!P1 NANOSLEEP.SYNCS 0x989680 ;  /* 0x009896800000995d */ /* 0x002fea0003900000 */
[----:B------:R-:W1:Y:S02]  /*10890*/  @!P1 SYNCS.PHASECHK.TRANS64 P1, [R3+URZ+0x19c60], R0 ;  /* 0x019c6000030095a7 */ /* 0x000e64000802007f */
[----:B-1----:R-:W-:Y:S05]  /*108a0*/  @!P1 BRA `(.L_x_246) ;  /* 0xfffffffc00f09947 */ /* 0x002fea000383ffff */
[----:B------:R-:W-:Y:S05]  /*108b0*/  BRA `(.L_x_293) ;  /* 0xffffffe000d07947 */ /* 0x000fea000383ffff */
.L_x_257:
[----:B0-----:R0:W1:Y:S02]  /*108c0*/  SYNCS.PHASECHK.TRANS64.TRYWAIT P0, [R7+URZ+0x19c20], R0 ;  /* 0x019c2000070075a7 */ /* 0x001064000800017f */
[----:B-1----:R-:W-:Y:S05]  /*108d0*/  @!P0 NANOSLEEP.SYNCS 0x989680 ;  /* 0x009896800000895d */ /* 0x002fea0003900000 */
[----:B------:R-:W1:Y:S02]  /*108e0*/  @!P0 SYNCS.PHASECHK.TRANS64 P0, [R7+URZ+0x19c20], R0 ;  /* 0x019c2000070085a7 */ /* 0x000e64000800007f */
[----:B-1----:R-:W-:Y:S05]  /*108f0*/  @!P0 BRA `(.L_x_257) ;  /* 0xfffffffc00f08947 */ /* 0x002fea000383ffff */
[----:B------:R-:W-:Y:S05]  /*10900*/  BRA `(.L_x_294) ;  /* 0xfffffff000d07947 */ /* 0x000fea000383ffff */
.L_x_258:
[----:B------:R-:W1:Y:S01]  /*10910*/  S2R R2, SR_TID.X ;  /* 0x0000000000027919 */ /* 0x000e620000002100 */
[----:B------:R-:W-:Y:S01]  /*10920*/  BSSY B0, `(.L_x_295) ;  /* 0x000000a000007945 */ /* 0x000fe20003800000 */
[----:B------:R-:W-:Y:S02]  /*10930*/  IMAD.MOV.U32 R12, RZ, RZ, RZ ;  /* 0x000000ffff0c7224 */ /* 0x000fe400078e00ff */
[----:B------:R-:W-:Y:S02]  /*10940*/  IMAD.MOV.U32 R11, RZ, RZ, 0x1f ;  /* 0x0000001fff0b7424 */ /* 0x000fe400078e00ff */
[----:B------:R-:W-:Y:S01]  /*10950*/  IMAD.MOV.U32 R15, RZ, RZ, -0x1 ;  /* 0xffffffffff0f7424 */ /* 0x000fe200078e00ff */
[----:B-1----:R-:W-:-:S04]  /*10960*/  SHF.R.U32.HI R2, RZ, 0x5, R2 ;  /* 0x00000005ff027819 */ /* 0x002fc80000011602 */
[----:B------:R-:W-:-:S05]  /*10970*/  LOP3.LUT R2, R2, 0x3, RZ, 0xc0, !PT ;  /* 0x0000000302027812 */ /* 0x000fca00078ec0ff */
[----:B------:R-:W-:-:S07]  /*10980*/  IMAD.MOV.U32 R13, RZ, RZ, R2 ;  /* 0x000000ffff0d7224 */ /* 0x000fce00078e0002 */
[----:B0-----:R-:W-:Y:S05]  /*10990*/  WARPSYNC.COLLECTIVE R15, `(.L_x_296) ;  /* 0x000000000f087348 */ /* 0x001fea0003c00000 */
[----:B------:R1:W2:Y:S02]  /*109a0*/  SHFL.IDX P6, R14, R13, R12, R11 ;  /* 0x0000000c0d0e7389 */ /* 0x0002a400000c000b */
[----:B012---:R-:W-:Y:S01]  /*109b0*/  ENDCOLLECTIVE ;  /* 0x000000000000791b */ /* 0x007fe20003800000 */
.L_x_296:
[----:B------:R-:W-:Y:S05]  /*109c0*/  BSYNC B0 ;  /* 0x0000000000007941 */ /* 0x000fea0003800000 */
.L_x_295:
[----:B------:R-:W-:Y:S05]  /*109d0*/  BRA `(.L_x_297) ;  /* 0xfffffff000b87947 */ /* 0x000fea000383ffff */
.L_x_261:
[----:B------:R-:W-:Y:S01]  /*109e0*/  BSSY B1, `(.L_x_298) ;  /* 0x0000006000017945 */ /* 0x000fe20003800000 */
[----:B------:R-:W-:-:S07]  /*109f0*/  IMAD.MOV.U32 R15, RZ, RZ, -0x1 ;  /* 0xffffffffff0f7424 */ /* 0x000fce00078e00ff */
[----:B0-----:R-:W-:Y:S05]  /*10a00*/  WARPSYNC.COLLECTIVE R15, `(.L_x_299) ;  /* 0x000000000f0c7348 */ /* 0x001fea0003c00000 */
[----:B------:R-:W-:Y:S02]  /*10a10*/  ELECT P6, UR62, PT ;  /* 0x00000000003e782f */ /* 0x000fe400038c0000 */
[----:B------:R-:W-:Y:S01]  /*10a20*/  MOV R14, UR62 ;  /* 0x0000003e000e7c02 */ /* 0x000fe20008000f00 */
[----:B0-----:R-:W-:Y:S10]  /*10a30*/  ENDCOLLECTIVE ;  /* 0x000000000000791b */ /* 0x001ff40003800000 */
.L_x_299:
[----:B------:R-:W-:Y:S05]  /*10a40*/  BSYNC B1 ;  /* 0x0000000000017941 */ /* 0x000fea0003800000 */
.L_x_298:
[----:B------:R-:W-:Y:S05]  /*10a50*/  BRA `(.L_x_300) ;  /* 0xfffffff000b07947 */ /* 0x000fea000383ffff */
.L_x_263:
[----:B0-----:R0:W1:Y:S02]  /*10a60*/  SYNCS.PHASECHK.TRANS64.TRYWAIT P1, [R5+URZ], R4 ;  /* 0x00000004050075a7 */ /* 0x001064000802017f */
[----:B-1----:R-:W-:Y:S05]  /*10a70*/  @!P1 NANOSLEEP.SYNCS 0x989680 ;  /* 0x009896800000995d */ /* 0x002fea0003900000 */
[----:B------:R-:W1:Y:S02]  /*10a80*/  @!P1 SYNCS.PHASECHK.TRANS64 P1, [R5+URZ], R4 ;  /* 0x00000004050095a7 */ /* 0x000e64000802007f */
[----:B-1----:R-:W-:Y:S05]  /*10a90*/  @!P1 BRA `(.L_x_263) ;  /* 0xfffffffc00f09947 */ /* 0x002fea000383ffff */
[----:B------:R-:W-:Y:S05]  /*10aa0*/  BRA `(.L_x_301) ;  /* 0xfffffff000e47947 */ /* 0x000fea000383ffff */
.L_x_264:
[----:B-1----:R1:W2:Y:S02]  /*10ab0*/  SYNCS.PHASECHK.TRANS64.TRYWAIT P1, [R3+URZ], R0 ;  /* 0x00000000030075a7 */ /* 0x0022a4000802017f */
[----:B--2---:R-:W-:Y:S05]  /*10ac0*/  @!P1 NANOSLEEP.SYNCS 0x989680 ;  /* 0x009896800000995d */ /* 0x004fea0003900000 */
[----:B------:R-:W2:Y:S02]  /*10ad0*/  @!P1 SYNCS.PHASECHK.TRANS64 P1, [R3+URZ], R0 ;  /* 0x00000000030095a7 */ /* 0x000ea4000802007f */
[----:B--2---:R-:W-:Y:S05]  /*10ae0*/  @!P1 BRA `(.L_x_264) ;  /* 0xfffffffc00f09947 */ /* 0x004fea000383ffff */
[----:B------:R-:W-:Y:S05]  /*10af0*/  BRA `(.L_x_302) ;  /* 0xfffffff000d87947 */ /* 0x000fea000383ffff */
.L_x_266:
[----:B-1----:R1:W2:Y:S02]  /*10b00*/  SYNCS.PHASECHK.TRANS64.TRYWAIT P1, [R3+URZ+0x19c60], R4 ;  /* 0x019c6004030075a7 */ /* 0x0022a4000802017f */
[----:B--2---:R-:W-:Y:S05]  /*10b10*/  @!P1 NANOSLEEP.SYNCS 0x989680 ;  /* 0x009896800000995d */ /* 0x004fea0003900000 */
[----:B------:R-:W2:Y:S02]  /*10b20*/  @!P1 SYNCS.PHASECHK.TRANS64 P1, [R3+URZ+0x19c60], R4 ;  /* 0x019c6004030095a7 */ /* 0x000ea4000802007f */
[----:B--2---:R-:W-:Y:S05]  /*10b30*/  @!P1 BRA `(.L_x_266) ;  /* 0xfffffffc00f09947 */ /* 0x004fea000383ffff */
[----:B------:R-:W-:Y:S05]  /*10b40*/  BRA `(.L_x_303) ;  /* 0xfffffff000d87947 */ /* 0x000fea000383ffff */
.L_x_268:
[----:B0-----:R0:W2:Y:S02]  /*10b50*/  SYNCS.PHASECHK.TRANS64.TRYWAIT P1, [R5+URZ+0x19c60], R0 ;  /* 0x019c6000050075a7 */ /* 0x0010a4000802017f */
[----:B--2---:R-:W-:Y:S05]  /*10b60*/  @!P1 NANOSLEEP.SYNCS 0x989680 ;  /* 0x009896800000995d */ /* 0x004fea0003900000 */
[----:B------:R-:W2:Y:S02]  /*10b70*/  @!P1 SYNCS.PHASECHK.TRANS64 P1, [R5+URZ+0x19c60], R0 ;  /* 0x019c6000050095a7 */ /* 0x000ea4000802007f */
[----:B--2---:R-:W-:Y:S05]  /*10b80*/  @!P1 BRA `(.L_x_268) ;  /* 0xfffffffc00f09947 */ /* 0x004fea000383ffff */
[----:B------:R-:W-:Y:S05]  /*10b90*/  BRA `(.L_x_304) ;  /* 0xfffffff000d87947 */ /* 0x000fea000383ffff */
.L_x_270:
[----:B--2---:R2:W3:Y:S02]  /*10ba0*/  SYNCS.PHASECHK.TRANS64.TRYWAIT P0, [R3+URZ+0x19c80], R4 ;  /* 0x019c8004030075a7 */ /* 0x0044e4000800017f */
[----:B---3--:R-:W-:Y:S05]  /*10bb0*/  @!P0 NANOSLEEP.SYNCS 0x989680 ;  /* 0x009896800000895d */ /* 0x008fea0003900000 */
[----:B------:R-:W3:Y:S02]  /*10bc0*/  @!P0 SYNCS.PHASECHK.TRANS64 P0, [R3+URZ+0x19c80], R4 ;  /* 0x019c8004030085a7 */ /* 0x000ee4000800007f */
[----:B---3--:R-:W-:Y:S05]  /*10bd0*/  @!P0 BRA `(.L_x_270) ;  /* 0xfffffffc00f08947 */ /* 0x008fea000383ffff */
[----:B------:R-:W-:Y:S05]  /*10be0*/  BRA `(.L_x_271) ;  /* 0xfffffff000d47947 */ /* 0x000fea000383ffff */
.L_x_305:
        /* <DEDUP_REMOVED lines=9> */
.L_x_2277:


//--------------------- .text._ZN7cutlass13device_kernelIN5flash11enable_sm90INS1_16FlashAttnFwdSm90INS1_25CollectiveMainloopFwdSm90ILi2EN4cute5tupleIJNS5_1CILi1EEES8_S8_EEENS6_IJNS7_ILi192EEENS7_ILi128EEENS7_ILi96EEEEEELi96ENS_12float_e4m3_tEfNS_4arch4Sm90ELb0ELb0ELb1ELb1ELb0ELb1ELb0ELb1ELb1ELb1ELb1ELb0EEENS1_21CollectiveEpilogueFwdINS6_IJSA_SC_SB_EEES9_NS_10bfloat16_tESG_Li384ELb1ELb1ELb1ELb1EEENS1_36VarlenDynamicPersistentTileSchedulerILi192ELi128ELi384ELi128ELb1ELb1ELb1ELb0ELb1ELb1EEEEEEEEEvNT_6ParamsE --------------------------
	.section	.text._ZN7cutlass13device_kernelIN5flash11enable_sm90INS1_16FlashAttnFwdSm90INS1_25CollectiveMainloopFwdSm90ILi2EN4cute5tupleIJNS5_1CILi1EEES8_S8_EEENS6_IJNS7_ILi192EEENS7_ILi128EEENS7_ILi96EEEEEELi96ENS_12float_e4m3_tEfNS_4arch4Sm90ELb0ELb0ELb1ELb1ELb0ELb1ELb0ELb1ELb1ELb1ELb1ELb0EEENS1_21CollectiveEpilogueFwdINS6_IJSA_SC_SB_EEES9_NS_10bfloat16_tESG_Li384ELb1ELb1ELb1ELb1EEENS1_36VarlenDynamicPersistentTileSchedulerILi192ELi128ELi384ELi128ELb1ELb1ELb1ELb0ELb1ELb1EEEEEEEEEvNT_6ParamsE,"ax",@progbits
	.align	128
.text._ZN7cutlass13device_kernelIN5flash11enable_sm90INS1_16FlashAttnFwdSm90INS1_25CollectiveMainloopFwdSm90ILi2EN4cute5tupleIJNS5_1CILi1EEES8_S8_EEENS6_IJNS7_ILi192EEENS7_ILi128EEENS7_ILi96EEEEEELi96ENS_12float_e4m3_tEfNS_4arch4Sm90ELb0ELb0ELb1ELb1ELb0ELb1ELb0ELb1ELb1ELb1ELb1ELb0EEENS1_21CollectiveEpilogueFwdINS6_IJSA_SC_SB_EEES9_NS_10bfloat16_tESG_Li384ELb1ELb1ELb1ELb1EEENS1_36VarlenDynamicPersistentTileSchedulerILi192ELi128ELi384ELi128ELb1ELb1ELb1ELb0ELb1ELb1EEEEEEEEEvNT_6ParamsE:
        .type           _ZN7cutlass13device_kernelIN5flash11enable_sm90INS1_16FlashAttnFwdSm90INS1_25CollectiveMainloopFwdSm90ILi2EN4cute5tupleIJNS5_1CILi1EEES8_S8_EEENS6_IJNS7_ILi192EEENS7_ILi128EEENS7_ILi96EEEEEELi96ENS_12float_e4m3_tEfNS_4arch4Sm90ELb0ELb0ELb1ELb1ELb0ELb1ELb0ELb1ELb1ELb1ELb1ELb0EEENS1_21CollectiveEpilogueFwdINS6_IJSA_SC_SB_EEES9_NS_10bfloat16_tESG_Li384ELb1ELb1ELb1ELb1EEENS1_36VarlenDynamicPersistentTileSchedulerILi192ELi128ELi384ELi128ELb1ELb1ELb1ELb0ELb1ELb1EEEEEEEEEvNT_6ParamsE,@function
        .size           _ZN7cutlass13device_kernelIN5flash11enable_sm90INS1_16FlashAttnFwdSm90INS1_25CollectiveMainloopFwdSm90ILi2EN4cute5tupleIJNS5_1CILi1EEES8_S8_EEENS6_IJNS7_ILi192EEENS7_ILi128EEENS7_ILi96EEEEEELi96ENS_12float_e4m3_tEfNS_4arch4Sm90ELb0ELb0ELb1ELb1ELb0ELb1ELb0ELb1ELb1ELb1ELb1ELb0EEENS1_21CollectiveEpilogueFwdINS6_IJSA_SC_SB_EEES9_NS_10bfloat16_tESG_Li384ELb1ELb1ELb1ELb1EEENS1_36VarlenDynamicPersistentTileSchedulerILi192ELi128ELi384ELi128ELb1ELb1ELb1ELb0ELb1ELb1EEEEEEEEEvNT_6ParamsE,(.L_x_2278 - _ZN7cutlass13device_kernelIN5flash11enable_sm90INS1_16FlashAttnFwdSm90INS1_25CollectiveMainloopFwdSm90ILi2EN4cute5tupleIJNS5_1CILi1EEES8_S8_EEENS6_IJNS7_ILi192EEENS7_ILi128EEENS7_ILi96EEEEEELi96ENS_12float_e4m3_tEfNS_4arch4Sm90ELb0ELb0ELb1ELb1ELb0ELb1ELb0ELb1ELb1ELb1ELb1ELb0EEENS1_21CollectiveEpilogueFwdINS6_IJSA_SC_SB_EEES9_NS_10bfloat16_tESG_Li384ELb1ELb1ELb1ELb1EEENS1_36VarlenDynamicPersistentTileSchedulerILi192ELi128ELi384ELi128ELb1ELb1ELb1ELb0ELb1ELb1EEEEEEEEEvNT_6ParamsE)
        .other          _ZN7cutlass13device_kernelIN5flash11enable_sm90INS1_16FlashAttnFwdSm90INS1_25CollectiveMainloopFwdSm90ILi2EN4cute5tupleIJNS5_1CILi1EEES8_S8_EEENS6_IJNS7_ILi192EEENS7_ILi128EEENS7_ILi96EEEEEELi96ENS_12float_e4m3_tEfNS_4arch4Sm90ELb0ELb0ELb1ELb1ELb0ELb1ELb0ELb1ELb1ELb1ELb1ELb0EEENS1_21CollectiveEpilogueFwdINS6_IJSA_SC_SB_EEES9_NS_10bfloat16_tESG_Li384ELb1ELb1ELb1ELb1EEENS1_36VarlenDynamicPersistentTileSchedulerILi192ELi128ELi384ELi128ELb1ELb1ELb1ELb0ELb1ELb1EEEEEEEEEvNT_6ParamsE,@"STO_CUDA_ENTRY STV_DEFAULT"
_ZN7cutlass13device_kernelIN5flash11enable_sm90INS1_16FlashAttnFwdSm90INS1_25CollectiveMainloopFwdSm90ILi2EN4cute5tupleIJNS5_1CILi1EEES8_S8_EEENS6_IJNS7_ILi192EEENS7_ILi128EEENS7_ILi96EEEEEELi96ENS_12float_e4m3_tEfNS_4arch4Sm90ELb0ELb0ELb1ELb1ELb0ELb1ELb0ELb1ELb1ELb1ELb1ELb0EEENS1_21CollectiveEpilogueFwdINS6_IJSA_SC_SB_EEES9_NS_10bfloat16_tESG_Li384ELb1ELb1ELb1ELb1EEENS1_36VarlenDynamicPersistentTileSchedulerILi192ELi128ELi384ELi128ELb1ELb1ELb1ELb0ELb1ELb1EEEEEEEEEvNT_6ParamsE:
[----:B------:R-:W0:Y:S02]  /*0000*/  LDC R1, c[0x0][0x28] ;  /* 0x00000a00ff017b82 */ /* 0x000e240000000800 */
[----:B0-----:R-:W-:Y:S01]  /*0010*/  VIADD R1, R1, 0xffffff70 ;  /* 0xffffff7001017836 */ /* 0x001fe20000000000 */
[----:B------:R-:W0:Y:S01]  /*0020*/  S2R R2, SR_TID.X ;  /* 0x0000000000027919 */ /* 0x000e220000002100 */
[----:B------:R-:W-:Y:S01]  /*0030*/  ELECT P0, URZ, PT ;  /* 0x00000000003f782f */ /* 0x000fe20003800000 */
[----:B------:R-:W-:Y:S01]  /*0040*/  BSSY B0, `(.L_x_306) ;  /* 0x0000013000007945 */ /* 0x000fe20003800000 */
[----:B0-----:R-:W-:-:S05]  /*0050*/  SHF.R.U32.HI R6, RZ, 0x5, R2 ;  /* 0x00000005ff067819 */ /* 0x001fca0000011602 */
[----:B------:R-:W0:Y:S02]  /*0060*/  SHFL.IDX PT, R0, R6, RZ, 0x1f ;  /* 0x00001fff06007589 */ /* 0x000e2400000e0000 */
[----:B0-----:R-:W-:-:S13]  /*0070*/  ISETP.EQ.AND P0, PT, R0, RZ, P0 ;  /* 0x000000ff0000720c */ /* 0x001fda0000702270 */
[----:B------:R-:W-:Y:S05]  /*0080*/  @!P0 BRA `(.L_x_307) ;  /* 0x0000000000388947 */ /* 0x000fea0003800000 */
[----:B------:R-:W-:Y:S02]  /*0090*/  ULDC.64 UR4, c[0x0][0x198] ;  /* 0x0000660000047ab9 */ /* 0x000fe40000000a00 */
[----:B------:R-:W-:Y:S02]  /*00a0*/  UIADD3 UR6, UP0, UR4, 0x370, URZ ;  /* 0x0000037004067890 */ /* 0x000fe4000ff1e03f */
[----:B------:R-:W-:Y:S02]  /*00b0*/  UIADD3 UR8, UP1, UR4, 0x470, URZ ;  /* 0x0000047004087890 */ /* 0x000fe4000ff3e03f */
[----:B------:R-:W-:Y:S02]  /*00c0*/  UIADD3 UR10, UP2, UR4, 0x570, URZ ;  /* 0x00000570040a7890 */ /* 0x000fe4000ff5e03f */
[----:B------:R-:W-:Y:S02]  /*00d0*/  UIADD3 UR4, UP3, UR4, 0x670, URZ ;  /* 0x0000067004047890 */ /* 0x000fe4000ff7e03f */
[----:B------:R-:W-:-:S02]  /*00e0*/  UIADD3.X UR7, URZ, UR5, URZ, UP0, !UPT ;  /* 0x000000053f077290 */ /* 0x000fc400087fe43f */
[----:B------:R-:W-:Y:S02]  /*00f0*/  UIADD3.X UR9, URZ, UR5, URZ, UP1, !UPT ;  /* 0x000000053f097290 */ /* 0x000fe40008ffe43f */
[----:B------:R-:W-:Y:S02]  /*0100*/  UIADD3.X UR11, URZ, UR5, URZ, UP2, !UPT ;  /* 0x000000053f0b7290 */ /* 0x000fe400097fe43f */
[----:B------:R-:W-:-:S03]  /*0110*/  UIADD3.X UR5, URZ, UR5, URZ, UP3, !UPT ;  /* 0x000000053f057290 */ /* 0x000fc60009ffe43f */
[----:B------:R0:W-:Y:S02]  /*0120*/  UTMACCTL.PF [UR6] ;  /* 0x00000000060079b9 */ /* 0x0001e40008040000 */
[----:B------:R0:W-:Y:S02]  /*0130*/  UTMACCTL.PF [UR8] ;  /* 0x00000000080079b9 */ /* 0x0001e40008040000 */
[----:B------:R0:W-:Y:S02]  /*0140*/  UTMACCTL.PF [UR10] ;  /* 0x000000000a0079b9 */ /* 0x0001e40008040000 */
[----:B------:R0:W-:Y:S02]  /*0150*/  UTMACCTL.PF [UR4] ;  /* 0x00000000040079b9 */ /* 0x0001e40008040000 */
[----:B0-----:R-:W-:Y:S01]  /*0160*/  NOP ;  /* 0x0000000000007918 */ /* 0x001fe20000000000 */
.L_x_307:
[----:B------:R-:W-:Y:S05]  /*0170*/  BSYNC B0 ;  /* 0x0000000000007941 */ /* 0x000fea0003800000 */
.L_x_306:
[----:B------:R-:W-:Y:S01]  /*0180*/  VOTEU.ANY UP0, P0 ;  /* 0x00000000003f7886 */ /* 0x000fe20000000100 */
[----:B------:R-:W0:Y:S01]  /*0190*/  SHFL.IDX PT, R0, R6, RZ, 0x1f ;  /* 0x00001fff06007589 */ /* 0x000e2200000e0000 */
[----:B------:R-:W-:Y:S01]  /*01a0*/  UMOV UR4, 0x80 ;  /* 0x0000008000047882 */ /* 0x000fe20000000000 */
[----:B------:R-:W-:Y:S01]  /*01b0*/  UMOV UR7, 0x180 ;  /* 0x0000018000077882 */ /* 0x000fe20000000000 */
[----:B------:R-:W-:Y:S01]  /*01c0*/  SHF.R.U32.HI R2, RZ, 0x7, R2 ;  /* 0x00000007ff027819 */ /* 0x000fe20000011602 */
[----:B------:R-:W1:Y:S01]  /*01d0*/  @UP0 S2UR UR8, SR_CgaCtaId ;  /* 0x00000000000809c3 */ /* 0x000e620000008800 */
[----:B------:R-:W-:Y:S01]  /*01e0*/  @UP0 UMOV UR6, 0x400 ;  /* 0x0000040000060882 */ /* 0x000fe20000000000 */
[----:B------:R-:W-:-:S04]  /*01f0*/  @UP0 UIADD3 UR4, -UR4, 0x100000, URZ ;  /* 0x0010000004040890 */ /* 0x000fc8000fffe13f */
[----:B------:R-:W-:Y:S02]  /*0200*/  @UP0 USHF.L.U32 UR5, UR4, 0xb, URZ ;  /* 0x0000000b04050899 */ /* 0x000fe4000800063f */
[----:B------:R-:W-:Y:S01]  /*0210*/  @UP0 USHF.L.U32 UR4, UR4, 0x1, URZ ;  /* 0x0000000104040899 */ /* 0x000fe2000800063f */
[----:B------:R-:W-:Y:S01]  /*0220*/  VOTEU.ANY UP1, P0 ;  /* 0x00000000003f7886 */ /* 0x000fe20000020100 */
[----:B0-----:R-:W-:Y:S02]  /*0230*/  ISETP.NE.AND P1, PT, R0, RZ, PT ;  /* 0x000000ff0000720c */ /* 0x001fe40003f25270 */
[----:B------:R0:W2:Y:S01]  /*0240*/  SHFL.IDX PT, R0, R2, RZ, 0x1f ;  /* 0x00001fff02007589 */ /* 0x0000a200000e0000 */
[----:B-1----:R-:W-:Y:S02]  /*0250*/  @UP0 ULEA UR8, UR8, UR6, 0x18 ;  /* 0x0000000608080291 */ /* 0x002fe4000f8ec03f */
[----:B------:R-:W-:-:S04]  /*0260*/  @UP0 UIADD3 UR6, -UR7, 0x100000, URZ ;  /* 0x0010000007060890 */ /* 0x000fc8000fffe13f */
[----:B------:R-:W-:Y:S02]  /*0270*/  @UP0 USHF.L.U32 UR7, UR6, 0xb, URZ ;  /* 0x0000000b06070899 */ /* 0x000fe4000800063f */
[----:B------:R-:W-:Y:S01]  /*0280*/  @UP0 USHF.L.U32 UR6, UR6, 0x1, URZ ;  /* 0x0000000106060899 */ /* 0x000fe2000800063f */
[----:B------:R-:W-:Y:S01]  /*0290*/  VOTEU.ANY UP0, P0 ;  /* 0x00000000003f7886 */ /* 0x000fe20000000100 */
[----:B------:R-:W1:Y:S04]  /*02a0*/  FENCE.VIEW.ASYNC.S ;  /* 0x00000000000073c6 */ /* 0x000e680000000000 */
[----:B-1----:R0:W1:Y:S06]  /*02b0*/  @UP0 SYNCS.EXCH.64 URZ, [UR8+0x19c00], UR4 ;  /* 0x019c0004083f05b2 */ /* 0x00206c0008000100 */
[----:B------:R0:W3:Y:S02]  /*02c0*/  @UP1 SYNCS.EXCH.64 URZ, [UR8+0x19c20], UR6 ;  /* 0x019c2006083f15b2 */ /* 0x0000e40008000100 */
[----:B0-----:R-:W-:Y:S05]  /*02d0*/  @P1 BRA `(.L_x_308) ;  /* 0x0000000000481947 */ /* 0x001fea0003800000 */
[----:B------:R-:W0:Y:S01]  /*02e0*/  S2UR UR5, SR_CgaCtaId ;  /* 0x00000000000579c3 */ /* 0x000e220000008800 */
        /* <DEDUP_REMOVED lines=15> */
[----:B------:R0:W0:Y:S01]  /*03e0*/  SYNCS.EXCH.64 URZ, [UR8+0x19c48], UR6 ;  /* 0x019c4806083f75b2 */ /* 0x0000220008000100 */
[----:B------:R-:W-:Y:S01]  /*03f0*/  NOP ;  /* 0x0000000000007918 */ /* 0x000fe20000000000 */
.L_x_308:
[----:B------:R-:W5:Y:S01]  /*0400*/  SHFL.IDX PT, R2, R6, RZ, 0x1f ;  /* 0x00001fff06027589 */ /* 0x000f6200000e0000 */
[----:B------:R-:W-:Y:S01]  /*0410*/  NOP ;  /* 0x0000000000007918 */ /* 0x000fe20000000000 */
[----:B-----5:R-:W-:-:S13]  /*0420*/  ISETP.NE.AND P0, PT, R2, RZ, PT ;  /* 0x000000ff0200720c */ /* 0x020fda0003f05270 */
        /* <DEDUP_REMOVED lines=17> */
[----:B------:R0:W0:Y:S01]  /*0540*/  SYNCS.EXCH.64 URZ, [UR8+0x19c68], UR6 ;  /* 0x019c6806083f75b2 */ /* 0x0000220008000100 */
[----:B------:R-:W-:Y:S01]  /*0550*/  NOP ;  /* 0x0000000000007918 */ /* 0x000fe20000000000 */
.L_x_309:
[----:B------:R-:W5:Y:S01]  /*0560*/  SHFL.IDX PT, R2, R6, RZ, 0x1f ;  /* 0x00001fff06027589 */ /* 0x000f6200000e0000 */
[----:B------:R-:W-:Y:S01]  /*0570*/  NOP ;  /* 0x0000000000007918 */ /* 0x000fe20000000000 */
[----:B-----5:R-:W-:-:S13]  /*0580*/  ISETP.NE.AND P0, PT, R2, RZ, PT ;  /* 0x000000ff0200720c */ /* 0x020fda0003f05270 */
        /* <DEDUP_REMOVED lines=13> */
[----:B------:R0:W0:Y:S01]  /*0660*/  SYNCS.EXCH.64 URZ, [UR6+0x19c88], UR4 ;  /* 0x019c8804063f75b2 */ /* 0x0000220008000100 */
[----:B------:R-:W-:Y:S01]  /*0670*/  NOP ;  /* 0x0000000000007918 */ /* 0x000fe20000000000 */
.L_x_310:
        /* <DEDUP_REMOVED lines=22> */
.L_x_311:
        /* <DEDUP_REMOVED lines=22> */
.L_x_312:
[----:B--2---:R-:W-:Y:S01]  /*0940*/  ISETP.NE.AND P0, PT, R0, RZ, PT ;  /* 0x000000ff0000720c */ /* 0x004fe20003f05270 */
[----:B------:R-:W-:Y:S01]  /*0950*/  IMAD.MOV.U32 R0, RZ, RZ, 0x1 ;  /* 0x00000001ff007424 */ /* 0x000fe200078e00ff */
[----:B------:R-:W-:Y:S01]  /*0960*/  NOP ;  /* 0x0000000000007918 */ /* 0x000fe20000000000 */
[----:B------:R-:W-:Y:S01]  /*0970*/  ULDC.64 UR40, c[0x0][0x208] ;  /* 0x0000820000287ab9 */ /* 0x000fe20000000a00 */
[----:B------:R-:W-:Y:S02]  /*0980*/  BSSY B8, `(.L_x_313) ;  /* 0x0001a88000087945 */ /* 0x000fe40003800000 */
[----:B------:R-:W-:-:S05]  /*0990*/  SEL R0, R0, 0x2, !P0 ;  /* 0x0000000200007807 */ /* 0x000fca0004000000 */
[----:B------:R2:W-:Y:S01]  /*09a0*/  STL [R1+0x40], R0 ;  /* 0x0000400001007387 */ /* 0x0005e20000100800 */
[----:B01-34-:R-:W-:Y:S06]  /*09b0*/  BAR.SYNC.DEFER_BLOCKING 0x0 ;  /* 0x0000000000007b1d */ /* 0x01bfec0000010000 */
[----:B------:R-:W-:Y:S05]  /*09c0*/  @!P0 BRA `(.L_x_314) ;  /* 0x0000013800248947 */ /* 0x000fea0003800000 */
.L_x_315:
[----:B------:R-:W-:-:S08]  /*09d0*/  NOP ;  /* 0x0000000000007918 */ /* 0x000fd00000000000 */
[----:B------:R-:W0:Y:S02]  /*09e0*/  USETMAXREG.TRY_ALLOC.CTAPOOL UP0, 0xa0 ;  /* 0x000000a0000079c8 */ /* 0x000e240008000600 */
[----:B0-----:R-:W-:-:S13]  /*09f0*/  PLOP3.LUT P0, PT, PT, PT, UP0, 0x80, 0x0 ;  /* 0x000000000000781c */ /* 0x001fda0003f0f008 */
[----:B------:R-:W-:Y:S05]  /*0a00*/  @!P0 BRA `(.L_x_315) ;  /* 0xfffffffc00f08947 */ /* 0x000fea000383ffff */
[----:B------:R-:W2:Y:S08]  /*0a10*/  S2UR UR4, SR_CgaCtaId ;  /* 0x00000000000479c3 */ /* 0x000eb00000008800 */
[----:B------:R-:W-:Y:S06]  /*0a20*/  BAR.ARV 0x8, 0x200 ;  /* 0x0208000000007b1d */ /* 0x000fec0000002000 */
[----:B------:R-:W-:-:S02]  /*0a30*/  MOV R16, 0x400 ;  /* 0x0000040000107802 */ /* 0x000fc40000000f00 */
[----:B------:R-:W-:Y:S01]  /*0a40*/  BAR.SYNC.DEFER_BLOCKING 0x5, 0x200 ;  /* 0x0148000000007b1d */ /* 0x000fe20000010000 */
[----:B--2---:R-:W-:-:S05]  /*0a50*/  IMAD.U32 R0, RZ, RZ, UR4 ;  /* 0x00000004ff007e24 */ /* 0x004fca000f8e00ff */
[----:B------:R-:W-:Y:S01]  /*0a60*/  ULDC UR4, c[0x0][0xc3c] ;  /* 0x00030f0000047ab9 */ /* 0x000fe20000000800 */
[----:B------:R-:W-:Y:S01]  /*0a70*/  LEA R16, R0, R16, 0x18 ;  /* 0x0000001000107211 */ /* 0x000fe200078ec0ff */
[----:B------:R-:W-:Y:S04]  /*0a80*/  STL [R1+0x20], R0 ;  /* 0x0000200001007387 */ /* 0x000fe80000100800 */
[----:B------:R-:W0:Y:S01]  /*0a90*/  LDS.128 R28, [R16+0x19cd0] ;  /* 0x019cd000101c7984 */ /* 0x000e220000000c00 */
[----:B------:R-:W-:Y:S06]  /*0aa0*/  BAR.ARV 0x4, 0x200 ;  /* 0x0108000000007b1d */ /* 0x000fec0000002000 */
[----:B0-----:R-:W-:-:S13]  /*0ab0*/  ISETP.GE.AND P0, PT, R31, UR4, PT ;  /* 0x000000041f007c0c */ /* 0x001fda000bf06270 */
[----:B------:R-:W-:Y:S05]  /*0ac0*/  @P0 BRA `(.L_x_316) ;  /* 0x000001a400cc0947 */ /* 0x000fea0003800000 */
[----:B------:R-:W0:Y:S02]  /*0ad0*/  S2R R0, SR_TID.X ;  /* 0x0000000000007919 */ /* 0x000e240000002100 */
[----:B0-----:R-:W-:-:S05]  /*0ae0*/  VIADD R21, R0, 0xffffff80 ;  /* 0xffffff8000157836 */ /* 0x001fca0000000000 */
[CC--:B------:R-:W-:Y:S02]  /*0af0*/  LEA.HI R6, R21.reuse, R21.reuse, RZ, 0x1 ;  /* 0x0000001515067211 */ /* 0x0c0fe400078f08ff */
[----:B------:R-:W-:Y:S02]  /*0b00*/  SHF.R.S32.HI R0, RZ, 0x1f, R21 ;  /* 0x0000001fff007819 */ /* 0x000fe40000011415 */
[----:B------:R-:W-:Y:S02]  /*0b10*/  LOP3.LUT R7, R6, 0xfffffffe, RZ, 0xc0, !PT ;  /* 0xfffffffe06077812 */ /* 0x000fe400078ec0ff */
[CC--:B------:R-:W-:Y:S02]  /*0b20*/  LEA.HI R2, R0.reuse, R21.reuse, RZ, 0x5 ;  /* 0x0000001500027211 */ /* 0x0c0fe400078f28ff */
[----:B------:R-:W-:Y:S01]  /*0b30*/  LEA.HI R3, R0, R21, RZ, 0x4 ;  /* 0x0000001500037211 */ /* 0x000fe200078f20ff */
[----:B------:R-:W-:Y:S01]  /*0b40*/  IMAD.IADD R18, R21, 0x1, -R7 ;  /* 0x0000000115127824 */ /* 0x000fe200078e0a07 */
[--C-:B------:R-:W-:Y:S01]  /*0b50*/  SHF.R.S32.HI R22, RZ, 0x1, R6.reuse ;  /* 0x00000001ff167819 */ /* 0x100fe20000011406 */
[----:B------:R-:W-:Y:S01]  /*0b60*/  IMAD.SHL.U32 R4, R2, 0x10, RZ ;  /* 0x0000001002047824 */ /* 0x000fe200078e00ff */
[----:B------:R-:W-:Y:S01]  /*0b70*/  LOP3.LUT R2, R3, 0x7fffff0, RZ, 0xc0, !PT ;  /* 0x07fffff003027812 */ /* 0x000fe200078ec0ff */
[----:B------:R-:W-:Y:S01]  /*0b80*/  IMAD.SHL.U32 R152, R18, 0x8, RZ ;  /* 0x0000000812987824 */ /* 0x000fe200078e00ff */
[----:B------:R-:W-:-:S02]  /*0b90*/  SHF.R.S32.HI R9, RZ, 0x1f, R6 ;  /* 0x0000001fff097819 */ /* 0x000fc40000011406 */
[----:B------:R-:W-:Y:S01]  /*0ba0*/  LOP3.LUT R5, R4, 0xfffffe00, RZ, 0xc0, !PT ;  /* 0xfffffe0004057812 */ /* 0x000fe200078ec0ff */
[----:B------:R-:W-:Y:S01]  /*0bb0*/  VIADD R10, R152, 0x20 ;  /* 0x00000020980a7836 */ /* 0x000fe20000000000 */
[----:B------:R-:W-:Y:S01]  /*0bc0*/  LEA.HI R9, R9, R22, RZ, 0x2 ;  /* 0x0000001609097211 */ /* 0x000fe200078f10ff */
[----:B------:R-:W-:Y:S01]  /*0bd0*/  IMAD.IADD R4, R21, 0x1, -R2 ;  /* 0x0000000115047824 */ /* 0x000fe200078e0a02 */
[-C--:B------:R-:W-:Y:S02]  /*0be0*/  LEA.HI R2, R0, R21.reuse, RZ, 0x7 ;  /* 0x0000001500027211 */ /* 0x080fe400078f38ff */
[----:B------:R0:W-:Y:S01]  /*0bf0*/  STL [R1+0xc], R10 ;  /* 0x00000c0a01007387 */ /* 0x0001e20000100800 */
[----:B------:R-:W-:Y:S01]  /*0c00*/  LOP3.LUT R9, R9, 0x7fffffc, RZ, 0xc0, !PT ;  /* 0x07fffffc09097812 */ /* 0x000fe200078ec0ff */
[----:B------:R-:W-:Y:S01]  /*0c10*/  IMAD R4, R4, 0x20, R5 ;  /* 0x0000002004047824 */ /* 0x000fe200078e0205 */
[----:B------:R-:W-:Y:S01]  /*0c20*/  LOP3.LUT R8, R2, 0xffffff80, RZ, 0xc0, !PT ;  /* 0xffffff8002087812 */ /* 0x000fe200078ec0ff */
[----:B------:R-:W2:Y:S01]  /*0c30*/  LDL.LU R17, [R1+0x40] ;  /* 0x0000400001117983 */ /* 0x000ea20000300800 */
[----:B------:R-:W-:Y:S01]  /*0c40*/  SHF.R.S32.HI R23, RZ, 0x7, R2 ;  /* 0x00000007ff177819 */ /* 0x000fe20000011402 */
[----:B------:R-:W-:Y:S01]  /*0c50*/  IMAD.IADD R9, R22, 0x1, -R9 ;  /* 0x0000000116097824 */ /* 0x000fe200078e0a09 */
[----:B------:R-:W-:Y:S01]  /*0c60*/  SHF.R.S32.HI R2, RZ, 0x4, R3 ;  /* 0x00000004ff027819 */ /* 0x000fe20000011403 */
[----:B------:R-:W-:Y:S01]  /*0c70*/  IMAD.IADD R20, R21, 0x1, -R8 ;  /* 0x0000000115147824 */ /* 0x000fe200078e0a08 */
[----:B------:R-:W-:Y:S01]  /*0c80*/  LEA.HI R5, R0, R21, RZ, 0x3 ;  /* 0x0000001500057211 */ /* 0x000fe200078f18ff */
[----:B0-----:R-:W-:Y:S01]  /*0c90*/  IMAD.IADD R10, R152, 0x1, R10 ;  /* 0x00000001980a7824 */ /* 0x001fe200078e020a */
[----:B------:R-:W-:-:S02]  /*0ca0*/  LEA.HI R3, R3, R2, RZ, 0x1 ;  /* 0x0000000203037211 */ /* 0x000fc400078f08ff */
[----:B------:R-:W-:Y:S02]  /*0cb0*/  SHF.R.S32.HI R6, RZ, 0x1f, R20 ;  /* 0x0000001fff067819 */ /* 0x000fe40000011414 */
[----:B------:R-:W-:Y:S02]  /*0cc0*/  LOP3.LUT R3, R3, 0x1ffffffe, RZ, 0xc0, !PT ;  /* 0x1ffffffe03037812 */ /* 0x000fe400078ec0ff */
[----:B------:R-:W-:Y:S01]  /*0cd0*/  LEA.HI R7, R6, R20, RZ, 0x2 ;  /* 0x0000001406077211 */ /* 0x000fe200078f10ff */
[C---:B------:R-:W-:Y:S01]  /*0ce0*/  IMAD R13, R2.reuse, 0x8, R9 ;  /* 0x00000008020d7824 */ /* 0x040fe200078e0209 */
[----:B------:R-:W-:Y:S01]  /*0cf0*/  SHF.R.S32.HI R5, RZ, 0x3, R5 ;  /* 0x00000003ff057819 */ /* 0x000fe20000011405 */
[----:B------:R-:W-:Y:S01]  /*0d00*/  IMAD.IADD R3, R2, 0x1, -R3 ;  /* 0x0000000102037824 */ /* 0x000fe200078e0a03 */
[--C-:B------:R-:W-:Y:S02]  /*0d10*/  SHF.R.S32.HI R8, RZ, 0x2, R7.reuse ;  /* 0x00000002ff087819 */ /* 0x100fe40000011407 */
[----:B------:R-:W-:Y:S01]  /*0d20*/  SHF.R.S32.HI R11, RZ, 0x1f, R7 ;  /* 0x0000001fff0b7819 */ /* 0x000fe20000011407 */
[----:B------:R-:W-:-:S03]  /*0d30*/  IMAD.HI R2, R23, 0x55555556, RZ ;  /* 0x5555555617027827 */ /* 0x000fc600078e02ff */
[----:B------:R-:W-:Y:S02]  /*0d40*/  LEA.HI R11, R11, R8, RZ, 0x3 ;  /* 0x000000080b0b7211 */ /* 0x000fe400078f18ff */
[----:B------:R-:W-:Y:S02]  /*0d50*/  SHF.R.S32.HI R9, RZ, 0x1f, R10 ;  /* 0x0000001fff097819 */ /* 0x000fe4000001140a */
[----:B------:R-:W-:Y:S02]  /*0d60*/  LOP3.LUT R11, R11, 0xfffffff8, RZ, 0xc0, !PT ;  /* 0xfffffff80b0b7812 */ /* 0x000fe400078ec0ff */
[----:B------:R-:W-:Y:S01]  /*0d70*/  LEA.HI R6, R6, R20, RZ, 0x5 ;  /* 0x0000001406067211 */ /* 0x000fe200078f28ff */
[----:B------:R-:W-:Y:S01]  /*0d80*/  IMAD.SHL.U32 R5, R5, 0x80, RZ ;  /* 0x0000008005057824 */ /* 0x000fe200078e00ff */
[----:B------:R-:W-:Y:S01]  /*0d90*/  LEA.HI R12, R9, R10, RZ, 0x4 ;  /* 0x0000000a090c7211 */ /* 0x000fe200078f20ff */
[----:B------:R-:W-:Y:S01]  /*0da0*/  IMAD.IADD R11, R8, 0x1, -R11 ;  /* 0x00000001080b7824 */ /* 0x000fe200078e0a0b */
[----:B------:R-:W-:-:S02]  /*0db0*/  LEA.HI R2, R2, R2, RZ, 0x1 ;  /* 0x0000000202027211 */ /* 0x000fc400078f08ff */
[----:B------:R-:W-:Y:S02]  /*0dc0*/  SHF.R.S32.HI R6, RZ, 0x5, R6 ;  /* 0x00000005ff067819 */ /* 0x000fe40000011406 */
[----:B------:R-:W-:Y:S02]  /*0dd0*/  LEA.HI R9, R9, R10, RZ, 0x5 ;  /* 0x0000000a09097211 */ /* 0x000fe400078f28ff */
[----:B------:R-:W-:Y:S01]  /*0de0*/  LOP3.LUT R157, R5, 0x80, RZ, 0xc0, !PT ;  /* 0x00000080059d7812 */ /* 0x000fe200078ec0ff */
[----:B------:R-:W-:Y:S01]  /*0df0*/  IMAD R2, R2, -0x3, R23 ;  /* 0xfffffffd02027824 */ /* 0x000fe200078e0217 */
[----:B------:R-:W-:Y:S01]  /*0e00*/  SHF.R.S32.HI R9, RZ, 0x5, R9 ;  /* 0x00000005ff097819 */ /* 0x000fe20000011409 */
[----:B------:R-:W-:Y:S01]  /*0e10*/  IMAD R11, R6, 0x10, R11 ;  /* 0x00000010060b7824 */ /* 0x000fe200078e020b */
[----:B------:R-:W-:Y:S01]  /*0e20*/  SHF.R.U32.HI R15, RZ, 0x3, R157 ;  /* 0x00000003ff0f7819 */ /* 0x000fe2000001169d */
[----:B------:R-:W-:Y:S01]  /*0e30*/  IMAD.SHL.U32 R14, R13, 0x20, RZ ;  /* 0x000000200d0e7824 */ /* 0x000fe200078e00ff */
[----:B------:R-:W-:-:S02]  /*0e40*/  LOP3.LUT R5, R157, 0x10, R12, 0xf8, !PT ;  /* 0x000000109d057812 */ /* 0x000fc400078ef80c */
[----:B------:R-:W-:Y:S01]  /*0e50*/  LEA.HI R0, R0, R21, RZ, 0x2 ;  /* 0x0000001500007211 */ /* 0x000fe200078f10ff */
[----:B------:R-:W-:Y:S01]  /*0e60*/  IMAD R6, R3, 0x8, R4 ;  /* 0x0000000803067824 */ /* 0x000fe200078e0204 */
[----:B------:R-:W-:Y:S01]  /*0e70*/  LEA R3, R2, R11, 0x6 ;  /* 0x0000000b02037211 */ /* 0x000fe200078e30ff */
[----:B------:R-:W-:Y:S01]  /*0e80*/  IMAD R9, R9, 0x1800, R14 ;  /* 0x0000180009097824 */ /* 0x000fe200078e020e */
[----:B------:R-:W-:Y:S02]  /*0e90*/  LOP3.LUT R5, R5, R15, RZ, 0x3c, !PT ;  /* 0x0000000f05057212 */ /* 0x000fe400078e3cff */
[----:B------:R-:W-:Y:S01]  /*0ea0*/  LOP3.LUT R2, R0, 0xfffffffc, RZ, 0xc0, !PT ;  /* 0xfffffffc00027812 */ /* 0x000fe200078ec0ff */
[----:B------:R-:W-:Y:S01]  /*0eb0*/  STL [R1+0x10], R14 ;  /* 0x0000100e01007387 */ /* 0x000fe20000100800 */
[----:B------:R-:W-:-:S03]  /*0ec0*/  IADD3 R4, R16, R9, R5 ;  /* 0x0000000910047210 */ /* 0x000fc60007ffe005 */
[----:B------:R0:W-:Y:S01]  /*0ed0*/  STL [R1+0x84], R6 ;  /* 0x0000840601007387 */ /* 0x0001e20000100800 */
[----:B------:R-:W-:Y:S01]  /*0ee0*/  SHF.R.S32.HI R0, RZ, 0x2, R0 ;  /* 0x00000002ff007819 */ /* 0x000fe20000011400 */
[----:B------:R-:W-:Y:S02]  /*0ef0*/  VIADD R5, R152, 0x10 ;  /* 0x0000001098057836 */ /* 0x000fe40000000000 */
[----:B------:R1:W-:Y:S01]  /*0f00*/  STL [R1+0x78], R4 ;  /* 0x0000780401007387 */ /* 0x0003e20000100800 */
[----:B------:R-:W-:Y:S02]  /*0f10*/  IMAD.SHL.U32 R18, R18, 0x10, RZ ;  /* 0x0000001012127824 */ /* 0x000fe400078e00ff */
[----:B0-----:R-:W-:Y:S01]  /*0f20*/  IMAD.IADD R6, R21, 0x1, -R2 ;  /* 0x0000000115067824 */ /* 0x001fe200078e0a02 */
[----:B------:R-:W-:Y:S03]  /*0f30*/  STL [R1+0x7c], R3 ;  /* 0x00007c0301007387 */ /* 0x000fe60000100800 */
[C---:B-1----:R-:W-:Y:S01]  /*0f40*/  IMAD.SHL.U32 R4, R6.reuse, 0x8, RZ ;  /* 0x0000000806047824 */ /* 0x042fe200078e00ff */
[----:B------:R-:W-:Y:S01]  /*0f50*/  LEA.HI R0, R6, R6, RZ, 0x1 ;  /* 0x0000000606007211 */ /* 0x000fe200078f08ff */
[----:B------:R-:W-:Y:S01]  /*0f60*/  STL [R1+0x40], RZ ;  /* 0x000040ff01007387 */ /* 0x000fe20000100800 */
[----:B------:R-:W-:-:S02]  /*0f70*/  SHF.R.S32.HI R2, RZ, 0x1f, R22 ;  /* 0x0000001fff027819 */ /* 0x000fc40000011416 */
[----:B------:R-:W-:Y:S01]  /*0f80*/  LOP3.LUT R2, R0, 0x1ffffffe, RZ, 0xc0, !PT ;  /* 0x1ffffffe00027812 */ /* 0x000fe200078ec0ff */
[----:B------:R0:W-:Y:S01]  /*0f90*/  STL [R1+0x8], R5 ;  /* 0x0000080501007387 */ /* 0x0001e20000100800 */
[----:B------:R-:W-:Y:S02]  /*0fa0*/  LOP3.LUT R7, R7, 0x7ffffffc, RZ, 0xc0, !PT ;  /* 0x7ffffffc07077812 */ /* 0x000fe400078ec0ff */
[----:B------:R-:W-:Y:S01]  /*0fb0*/  LOP3.LUT R0, R157, 0x10, R18, 0xf8, !PT ;  /* 0x000000109d007812 */ /* 0x000fe200078ef812 */
[----:B------:R1:W-:Y:S02]  /*0fc0*/  STL [R1+0x2c], R4 ;  /* 0x00002c0401007387 */ /* 0x0003e40000100800 */
[----:B------:R-:W-:Y:S02]  /*0fd0*/  IMAD.IADD R7, R20, 0x1, -R7 ;  /* 0x0000000114077824 */ /* 0x000fe400078e0a07 */
[----:B0-----:R-:W-:Y:S01]  /*0fe0*/  VIADD R5, R4, 0x20 ;  /* 0x0000002004057836 */ /* 0x001fe20000000000 */
[----:B------:R-:W-:Y:S01]  /*0ff0*/  LOP3.LUT R0, R0, R15, RZ, 0x3c, !PT ;  /* 0x0000000f00007212 */ /* 0x000fe200078e3cff */
[----:B-1----:R-:W-:-:S03]  /*1000*/  VIADD R4, R4, 0x40 ;  /* 0x0000004004047836 */ /* 0x002fc60000000000 */
[----:B------:R0:W-:Y:S01]  /*1010*/  STL [R1+0x4c], R5 ;  /* 0x00004c0501007387 */ /* 0x0001e20000100800 */
[----:B------:R-:W-:Y:S01]  /*1020*/  SHF.R.S32.HI R8, RZ, 0x1f, R5 ;  /* 0x0000001fff087819 */ /* 0x000fe20000011405 */
[----:B------:R-:W-:Y:S02]  /*1030*/  IMAD.IADD R2, R6, 0x1, -R2 ;  /* 0x0000000106027824 */ /* 0x000fe400078e0a02 */
[----:B------:R1:W-:Y:S01]  /*1040*/  STL [R1+0x58], R4 ;  /* 0x0000580401007387 */ /* 0x0003e20000100800 */
[----:B------:R-:W-:Y:S01]  /*1050*/  IMAD.SHL.U32 R6, R7, 0x2, RZ ;  /* 0x0000000207067824 */ /* 0x000fe200078e00ff */
[----:B0-----:R-:W-:Y:S02]  /*1060*/  SHF.R.S32.HI R5, RZ, 0x1f, R4 ;  /* 0x0000001fff057819 */ /* 0x001fe40000011404 */
[----:B------:R-:W-:Y:S01]  /*1070*/  STL [R1+0x8c], R8 ;  /* 0x00008c0801007387 */ /* 0x000fe20000100800 */
[----:B-1----:R-:W-:Y:S01]  /*1080*/  IMAD.IADD R4, R14, 0x1, R0 ;  /* 0x000000010e047824 */ /* 0x002fe200078e0200 */
[----:B------:R-:W-:-:S02]  /*1090*/  SHF.R.S32.HI R0, RZ, 0x4, R12 ;  /* 0x00000004ff007819 */ /* 0x000fc4000001140c */
[----:B------:R0:W-:Y:S01]  /*10a0*/  STL [R1+0x88], R5 ;  /* 0x0000880501007387 */ /* 0x0001e20000100800 */
[----:B------:R-:W-:-:S03]  /*10b0*/  VIADD R7, R6, 0x40 ;  /* 0x0000004006077836 */ /* 0x000fc60000000000 */
[----:B------:R-:W-:Y:S04]  /*10c0*/  STL [R1+0x30], R6 ;  /* 0x0000300601007387 */ /* 0x000fe80000100800 */
[----:B------:R1:W-:Y:S01]  /*10d0*/  STL [R1+0x24], R4 ;  /* 0x0000240401007387 */ /* 0x0003e20000100800 */
[----:B0-----:R-:W-:-:S03]  /*10e0*/  VIADD R5, R6, 0x48 ;  /* 0x0000004806057836 */ /* 0x001fc60000000000 */
[----:B------:R0:W-:Y:S01]  /*10f0*/  STL [R1+0x68], R0 ;  /* 0x0000680001007387 */ /* 0x0001e20000100800 */
[----:B-1----:R-:W-:-:S03]  /*1100*/  VIADD R4, R6, 0x50 ;  /* 0x0000005006047836 */ /* 0x002fc60000000000 */
[----:B------:R1:W-:Y:S01]  /*1110*/  STL [R1+0x64], R5 ;  /* 0x0000640501007387 */ /* 0x0003e20000100800 */
[----:B0-----:R-:W-:Y:S01]  /*1120*/  VIADD R0, R6, 0x58 ;  /* 0x0000005806007836 */ /* 0x001fe20000000000 */
[----:B------:R-:W-:Y:S02]  /*1130*/  SHF.R.S32.HI R6, RZ, 0x1f, R5 ;  /* 0x0000001fff067819 */ /* 0x000fe40000011405 */
[----:B------:R-:W-:Y:S04]  /*1140*/  STL [R1+0x54], R7 ;  /* 0x0000540701007387 */ /* 0x000fe80000100800 */
[----:B------:R0:W-:Y:S01]  /*1150*/  STL [R1+0x60], R4 ;  /* 0x0000600401007387 */ /* 0x0001e20000100800 */
[----:B-1----:R-:W-:-:S03]  /*1160*/  SHF.R.S32.HI R5, RZ, 0x1f, R4 ;  /* 0x0000001fff057819 */ /* 0x002fc60000011404 */
[----:B------:R-:W-:Y:S04]  /*1170*/  STL [R1+0x74], R6 ;  /* 0x0000740601007387 */ /* 0x000fe80000100800 */
[----:B------:R1:W-:Y:S01]  /*1180*/  STL [R1+0x5c], R0 ;  /* 0x00005c0001007387 */ /* 0x0003e20000100800 */
[----:B0-----:R-:W-:-:S03]  /*1190*/  SHF.R.S32.HI R4, RZ, 0x1f, R0 ;  /* 0x0000001fff047819 */ /* 0x001fc60000011400 */
[----:B------:R0:W-:Y:S01]  /*11a0*/  STL [R1+0x70], R5 ;  /* 0x0000700501007387 */ /* 0x0001e20000100800 */
[----:B-1----:R-:W-:-:S05]  /*11b0*/  IMAD R0, R2, 0x8, R3 ;  /* 0x0000000802007824 */ /* 0x002fca00078e0203 */
[----:B------:R0:W-:Y:S04]  /*11c0*/  STL [R1+0x80], R0 ;  /* 0x0000800001007387 */ /* 0x0001e80000100800 */
[----:B------:R0:W-:Y:S01]  /*11d0*/  STL [R1+0x6c], R4 ;  /* 0x00006c0401007387 */ /* 0x0001e20000100800 */
[----:B------:R-:W-:Y:S02]  /*11e0*/  IMAD.MOV.U32 R23, RZ, RZ, RZ ;  /* 0x000000ffff177224 */ /* 0x000fe400078e00ff */
[----:B------:R-:W-:Y:S02]  /*11f0*/  IMAD.MOV.U32 R156, RZ, RZ, RZ ;  /* 0x000000ffff9c7224 */ /* 0x000fe400078e00ff */
[----:B------:R-:W-:Y:S01]  /*1200*/  IMAD.MOV.U32 R154, RZ, RZ, RZ ;  /* 0x000000ffff9a7224 */ /* 0x000fe200078e00ff */
[----:B--2---:R-:W-:Y:S01]  /*1210*/  LOP3.LUT R155, R17, 0x1, RZ, 0xfc, !PT ;  /* 0x00000001119b7812 */ /* 0x004fe200078efcff */
[----:B0-----:R-:W-:-:S07]  /*1220*/  IMAD.MOV.U32 R17, RZ, RZ, RZ ;  /* 0x000000ffff117224 */ /* 0x001fce00078e00ff */
.L_x_438:
[----:B012-4-:R-:W0:Y:S01]  /*1230*/  LDC.64 R2, c[0x0][0xc88] ;  /* 0x00032200ff027b82 */ /* 0x017e220000000a00 */
[----:B------:R-:W-:Y:S01]  /*1240*/  ULDC.64 UR4, c[0x0][0xa28] ;  /* 0x00028a0000047ab9 */ /* 0x000fe20000000a00 */
[----:B------:R-:W-:Y:S01]  /*1250*/  ULDC.64 UR8, c[0x0][0xa18] ;  /* 0x0002860000087ab9 */ /* 0x000fe20000000a00 */
[----:B------:R-:W-:Y:S01]  /*1260*/  ULDC.64 UR6, c[0x0][0xa08] ;  /* 0x0002820000067ab9 */ /* 0x000fe20000000a00 */
[----:B0-----:R-:W-:-:S05]  /*1270*/  IMAD.WIDE R2, R31, 0x4, R2 ;  /* 0x000000041f027825 */ /* 0x001fca00078e0202 */
[----:B------:R-:W2:Y:S01]  /*1280*/  LDG.E R33, desc[UR40][R2.64] ;  /* 0x0000002802217981 */ /* 0x000ea2000c1e1900 */
[----:B------:R-:W-:Y:S01]  /*1290*/  ISETP.NE.U32.AND P2, PT, RZ, UR4, PT ;  /* 0x00000004ff007c0c */ /* 0x000fe2000bf45070 */
[----:B------:R-:W-:Y:S01]  /*12a0*/  IMAD.MOV.U32 R9, RZ, RZ, RZ ;  /* 0x000000ffff097224 */ /* 0x000fe200078e00ff */
[----:B------:R-:W-:Y:S01]  /*12b0*/  ISETP.NE.U32.AND P1, PT, RZ, UR8, PT ;  /* 0x00000008ff007c0c */ /* 0x000fe2000bf25070 */
[----:B------:R-:W-:Y:S01]  /*12c0*/  IMAD.MOV.U32 R49, RZ, RZ, RZ ;  /* 0x000000ffff317224 */ /* 0x000fe200078e00ff */
[----:B------:R-:W-:Y:S02]  /*12d0*/  ISETP.NE.AND.EX P2, PT, RZ, UR5, PT, P2 ;  /* 0x00000005ff007c0c */ /* 0x000fe4000bf45320 */
[----:B------:R-:W-:Y:S02]  /*12e0*/  ISETP.NE.AND.EX P1, PT, RZ, UR9, PT, P1 ;  /* 0x00000009ff007c0c */ /* 0x000fe4000bf25310 */
[----:B------:R-:W-:-:S04]  /*12f0*/  ISETP.NE.U32.AND P0, PT, RZ, UR6, PT ;  /* 0x00000006ff007c0c */ /* 0x000fc8000bf05070 */
[----:B------:R-:W-:Y:S02]  /*1300*/  ISETP.NE.AND.EX P0, PT, RZ, UR7, PT, P0 ;  /* 0x00000007ff007c0c */ /* 0x000fe4000bf05300 */
[----:B--2---:R-:W-:Y:S01]  /*1310*/  SHF.R.S32.HI R0, RZ, 0x1f, R33 ;  /* 0x0000001fff007819 */ /* 0x004fe20000011421 */
[----:B------:R-:W-:Y:S02]  /*1320*/  STL [R1+0x28], R33 ;  /* 0x0000282101007387 */ /* 0x000fe40000100800 */
[C---:B------:R-:W-:Y:S02]  /*1330*/  @P2 LEA R2, P3, R33.reuse, UR4, 0x2 ;  /* 0x0000000421022c11 */ /* 0x040fe4000f8610ff */
[C---:B------:R-:W-:Y:S01]  /*1340*/  SHF.L.U32 R35, R33.reuse, 0x2, RZ ;  /* 0x0000000221237819 */ /* 0x040fe200000006ff */
[----:B------:R0:W-:Y:S01]  /*1350*/  STL [R1+0x44], R0 ;  /* 0x0000440001007387 */ /* 0x0001e20000100800 */
[C-C-:B------:R-:W-:Y:S01]  /*1360*/  @P2 LEA.HI.X R3, R33.reuse, UR5, R0.reuse, 0x2, P3 ;  /* 0x0000000521032c11 */ /* 0x140fe200098f1400 */
[----:B------:R-:W-:Y:S01]  /*1370*/  ULDC UR4, c[0x0][0x288] ;  /* 0x0000a20000047ab9 */ /* 0x000fe20000000800 */
[----:B------:R-:W-:Y:S01]  /*1380*/  SHF.L.U64.HI R34, R33, 0x2, R0 ;  /* 0x0000000221227819 */ /* 0x000fe20000010200 */
[----:B------:R1:W-:Y:S01]  /*1390*/  STL [R1+0x38], R35 ;  /* 0x0000382301007387 */ /* 0x0003e20000100800 */
[----:B------:R-:W-:-:S03]  /*13a0*/  IADD3 R6, P4, R35, UR6, RZ ;  /* 0x0000000623067c10 */ /* 0x000fc6000ff9e0ff */
[----:B-----5:R2:W5:Y:S01]  /*13b0*/  @P2 LDG.E R9, desc[UR40][R2.64] ;  /* 0x0000002802092981 */ /* 0x020562000c1e1900 */
[----:B---3--:R-:W-:Y:S01]  /*13c0*/  @P1 IADD3 R4, P2, R35, UR8, RZ ;  /* 0x0000000823041c10 */ /* 0x008fe2000ff5e0ff */
[----:B------:R-:W-:Y:S01]  /*13d0*/  IMAD.U32 R24, RZ, RZ, UR4 ;  /* 0x00000004ff187e24 */ /* 0x000fe2000f8e00ff */
[C---:B------:R-:W-:Y:S01]  /*13e0*/  IADD3.X R7, R34.reuse, UR7, RZ, P4, !PT ;  /* 0x0000000722077c10 */ /* 0x040fe2000a7fe4ff */
[----:B------:R1:W-:Y:S01]  /*13f0*/  STL [R1+0x3c], R34 ;  /* 0x00003c2201007387 */ /* 0x0003e20000100800 */
[----:B------:R-:W-:Y:S01]  /*1400*/  @P1 IADD3.X R5, R34, UR9, RZ, P2, !PT ;  /* 0x0000000922051c10 */ /* 0x000fe200097fe4ff */
[----:B------:R-:W-:Y:S01]  /*1410*/  ULDC.64 UR4, c[0x0][0x418] ;  /* 0x0001060000047ab9 */ /* 0x000fe20000000a00 */
[----:B------:R-:W-:Y:S01]  /*1420*/  LOP3.LUT R32, R30, 0xffff, RZ, 0xc0, !PT ;  /* 0x0000ffff1e207812 */ /* 0x000fe200078ec0ff */
[----:B------:R1:W5:Y:S01]  /*1430*/  @P0 LDG.E R49, desc[UR40][R6.64] ;  /* 0x0000002806310981 */ /* 0x000362000c1e1900 */
[----:B------:R-:W-:-:S03]  /*1440*/  ULDC.64 UR8, c[0x0][0xa20] ;  /* 0x0002880000087ab9 */ /* 0x000fc60000000a00 */
[----:B------:R1:W5:Y:S04]  /*1450*/  @P1 LDG.E R24, desc[UR40][R4.64] ;  /* 0x0000002804181981 */ /* 0x000368000c1e1900 */
[----:B------:R1:W-:Y:S04]  /*1460*/  STL [R1+0x48], R29 ;  /* 0x0000481d01007387 */ /* 0x0003e80000100800 */
[----:B------:R1:W-:Y:S01]  /*1470*/  STL [R1+0x18], R32 ;  /* 0x0000182001007387 */ /* 0x0003e20000100800 */
[----:B------:R-:W-:Y:S01]  /*1480*/  UISETP.NE.U32.AND UP0, UPT, UR4, URZ, UPT ;  /* 0x0000003f0400728c */ /* 0x000fe2000bf05070 */
[----:B--2---:R-:W-:-:S02]  /*1490*/  LOP3.LUT R2, R30, 0xff000000, RZ, 0xc0, !PT ;  /* 0xff0000001e027812 */ /* 0x004fc400078ec0ff */
[----:B------:R-:W-:Y:S01]  /*14a0*/  ULDC UR4, c[0x0][0x424] ;  /* 0x0001090000047ab9 */ /* 0x000fe20000000800 */
[----:B------:R-:W-:Y:S01]  /*14b0*/  UISETP.NE.AND.EX UP0, UPT, UR5, URZ, UPT, UP0 ;  /* 0x0000003f0500728c */ /* 0x000fe2000bf05300 */
[----:B------:R-:W-:Y:S02]  /*14c0*/  ISETP.NE.U32.AND P2, PT, RZ, UR8, PT ;  /* 0x00000008ff007c0c */ /* 0x000fe4000bf45070 */
[----:B------:R-:W-:Y:S01]  /*14d0*/  ULDC UR5, c[0x0][0x2f0] ;  /* 0x0000bc0000057ab9 */ /* 0x000fe20000000800 */
[----:B------:R-:W-:Y:S01]  /*14e0*/  USEL UR4, UR4, 0x1, UP0 ;  /* 0x0000000104047887 */ /* 0x000fe20008000000 */
[----:B0-----:R-:W-:Y:S02]  /*14f0*/  LOP3.LUT R0, R30, 0xff0000, RZ, 0xc0, !PT ;  /* 0x00ff00001e007812 */ /* 0x001fe400078ec0ff */
[----:B------:R-:W-:Y:S01]  /*1500*/  SHF.R.U32.HI R3, RZ, 0x8, R2 ;  /* 0x00000008ff037819 */ /* 0x000fe20000011602 */
[----:B------:R-:W-:Y:S01]  /*1510*/  UIMAD UR4, UR4, UR5, URZ ;  /* 0x00000005040472a4 */ /* 0x000fe2000f8e023f */
[----:B------:R-:W-:-:S02]  /*1520*/  ISETP.NE.AND.EX P2, PT, RZ, UR9, PT, P2 ;  /* 0x00000009ff007c0c */ /* 0x000fc4000bf45320 */
[----:B------:R-:W-:Y:S01]  /*1530*/  ULDC UR5, c[0x0][0x348] ;  /* 0x0000d20000057ab9 */ /* 0x000fe20000000800 */
[----:B------:R-:W-:Y:S01]  /*1540*/  LEA.HI R8, R0, R3, RZ, 0x10 ;  /* 0x0000000300087211 */ /* 0x000fe200078f80ff */
[----:B-1----:R-:W-:Y:S09]  /*1550*/  @P1 BRA `(.L_x_317) ;  /* 0x0000000000241947 */ /* 0x002ff20003800000 */
[----:B------:R-:W-:Y:S02]  /*1560*/  ULDC.64 UR6, c[0x0][0xa00] ;  /* 0x0002800000067ab9 */ /* 0x000fe40000000a00 */
[----:B------:R-:W-:-:S04]  /*1570*/  ISETP.NE.U32.AND P1, PT, RZ, UR6, PT ;  /* 0x00000006ff007c0c */ /* 0x000fc8000bf25070 */
[----:B------:R-:W-:-:S13]  /*1580*/  ISETP.NE.AND.EX P1, PT, RZ, UR7, PT, P1 ;  /* 0x00000007ff007c0c */ /* 0x000fda000bf25310 */
[----:B------:R-:W-:Y:S05]  /*1590*/  @!P1 BRA `(.L_x_317) ;  /* 0x0000000000149947 */ /* 0x000fea0003800000 */
[----:B------:R-:W0:Y:S02]  /*15a0*/  LDC.64 R2, c[0x0][0xa00] ;  /* 0x00028000ff027b82 */ /* 0x000e240000000a00 */
[----:B0-----:R-:W-:-:S05]  /*15b0*/  IMAD.WIDE R2, R33, 0x4, R2 ;  /* 0x0000000421027825 */ /* 0x001fca00078e0202 */
[----:B-----5:R-:W2:Y:S04]  /*15c0*/  LDG.E R24, desc[UR40][R2.64] ;  /* 0x0000002802187981 */ /* 0x020ea8000c1e1900 */
[----:B------:R-:W2:Y:S02]  /*15d0*/  LDG.E R5, desc[UR40][R2.64+0x4] ;  /* 0x0000042802057981 */ /* 0x000ea4000c1e1900 */
[----:B--2---:R-:W-:-:S07]  /*15e0*/  IMAD.IADD R24, R5, 0x1, -R24 ;  /* 0x0000000105187824 */ /* 0x004fce00078e0a18 */
.L_x_317:
[----:B------:R-:W-:Y:S02]  /*15f0*/  IMAD.U32 R28, RZ, RZ, UR5 ;  /* 0x00000005ff1c7e24 */ /* 0x000fe4000f8e00ff */
[----:B------:R-:W-:Y:S01]  /*1600*/  IMAD.U32 R30, RZ, RZ, UR4 ;  /* 0x00000004ff1e7e24 */ /* 0x000fe2000f8e00ff */
[----:B------:R-:W-:Y:S06]  /*1610*/  @!P2 BRA `(.L_x_318) ;  /* 0x000000000010a947 */ /* 0x000fec0003800000 */
[----:B------:R-:W-:-:S04]  /*1620*/  IADD3 R2, P0, R35, UR8, RZ ;  /* 0x0000000823027c10 */ /* 0x000fc8000ff1e0ff */
[----:B------:R-:W-:-:S05]  /*1630*/  IADD3.X R3, R34, UR9, RZ, P0, !PT ;  /* 0x0000000922037c10 */ /* 0x000fca00087fe4ff */
[----:B------:R0:W5:Y:S01]  /*1640*/  LDG.E R30, desc[UR40][R2.64] ;  /* 0x00000028021e7981 */ /* 0x000162000c1e1900 */
[----:B------:R-:W-:Y:S05]  /*1650*/  BRA `(.L_x_319) ;  /* 0x0000000000107947 */ /* 0x000fea0003800000 */
.L_x_318:
[----:B------:R-:W-:Y:S05]  /*1660*/  @!P0 BRA `(.L_x_319) ;  /* 0x00000000000c8947 */ /* 0x000fea0003800000 */
[----:B------:R-:W2:Y:S04]  /*1670*/  LDG.E R3, desc[UR40][R6.64] ;  /* 0x0000002806037981 */ /* 0x000ea8000c1e1900 */
[----:B------:R-:W2:Y:S02]  /*1680*/  LDG.E R30, desc[UR40][R6.64+0x4] ;  /* 0x00000428061e7981 */ /* 0x000ea4000c1e1900 */
[----:B--2---:R-:W-:-:S07]  /*1690*/  IMAD.IADD R30, R30, 0x1, -R3 ;  /* 0x000000011e1e7824 */ /* 0x004fce00078e0a03 */
.L_x_319:
[----:B------:R-:W-:Y:S01]  /*16a0*/  ULDC.64 UR4, c[0x0][0xa10] ;  /* 0x0002840000047ab9 */ /* 0x000fe20000000a00 */
[----:B------:R-:W2:Y:S01]  /*16b0*/  LDL.LU R31, [R1+0x14] ;  /* 0x00001400011f7983 */ /* 0x000ea20000300800 */
[----:B------:R-:W-:-:S04]  /*16c0*/  ISETP.NE.U32.AND P0, PT, RZ, UR4, PT ;  /* 0x00000004ff007c0c */ /* 0x000fc8000bf05070 */
[----:B------:R-:W-:Y:S01]  /*16d0*/  ISETP.NE.AND.EX P0, PT, RZ, UR5, PT, P0 ;  /* 0x00000005ff007c0c */ /* 0x000fe2000bf05300 */
[----:B------:R-:W-:Y:S02]  /*16e0*/  ULDC.64 UR4, c[0x0][0xa30] ;  /* 0x00028c0000047ab9 */ /* 0x000fe40000000a00 */
[----:B------:R-:W-:-:S10]  /*16f0*/  ISETP.NE.U32.AND P1, PT, RZ, UR4, PT ;  /* 0x00000004ff007c0c */ /* 0x000fd4000bf25070 */
[----:B0-----:R-:W0:Y:S02]  /*1700*/  @P0 LDC.64 R2, c[0x0][0xa10] ;  /* 0x00028400ff020b82 */ /* 0x001e240000000a00 */
[----:B0-----:R-:W-:-:S05]  /*1710*/  @P0 IMAD.WIDE R2, R33, 0x4, R2 ;  /* 0x0000000421020825 */ /* 0x001fca00078e0202 */
[----:B------:R-:W3:Y:S04]  /*1720*/  @P0 LDG.E R0, desc[UR40][R2.64] ;  /* 0x0000002802000981 */ /* 0x000ee8000c1e1900 */
[----:B------:R-:W3:Y:S01]  /*1730*/  @P0 LDG.E R7, desc[UR40][R2.64+0x4] ;  /* 0x0000042802070981 */ /* 0x000ee2000c1e1900 */
[----:B------:R-:W-:Y:S01]  /*1740*/  ISETP.NE.AND.EX P1, PT, RZ, UR5, PT, P1 ;  /* 0x00000005ff007c0c */ /* 0x000fe2000bf25310 */
[----:B-----5:R-:W-:-:S12]  /*1750*/  IMAD.MOV.U32 R25, RZ, RZ, R30 ;  /* 0x000000ffff197224 */ /* 0x020fd800078e001e */
[----:B------:R-:W-:-:S04]  /*1760*/  @P1 IADD3 R4, P2, R35, UR4, RZ ;  /* 0x0000000423041c10 */ /* 0x000fc8000ff5e0ff */
[----:B------:R-:W-:-:S05]  /*1770*/  @P1 IADD3.X R5, R34, UR5, RZ, P2, !PT ;  /* 0x0000000522051c10 */ /* 0x000fca00097fe4ff */
[----:B------:R0:W5:Y:S01]  /*1780*/  @P1 LDG.E R25, desc[UR40][R4.64] ;  /* 0x0000002804191981 */ /* 0x000162000c1e1900 */
[----:B------:R-:W-:Y:S01]  /*1790*/  IMAD.IADD R9, R30, 0x1, -R9 ;  /* 0x000000011e097824 */ /* 0x000fe200078e0a09 */
[----:B------:R-:W-:Y:S01]  /*17a0*/  LOP3.LUT R12, R8, 0xff, RZ, 0xc0, !PT ;  /* 0x000000ff080c7812 */ /* 0x000fe200078ec0ff */
[----:B------:R-:W-:Y:S01]  /*17b0*/  BSSY B0, `(.L_x_320) ;  /* 0x000002d000007945 */ /* 0x000fe20003800000 */
[----:B------:R-:W-:-:S03]  /*17c0*/  SHF.R.U32.HI R6, RZ, 0x10, R8 ;  /* 0x00000010ff067819 */ /* 0x000fc60000011608 */
[----:B------:R0:W-:Y:S04]  /*17d0*/  STL [R1+0x50], R12 ;  /* 0x0000500c01007387 */ /* 0x0001e80000100800 */
[----:B------:R0:W-:Y:S01]  /*17e0*/  STL [R1+0x34], R6 ;  /* 0x0000340601007387 */ /* 0x0001e20000100800 */
[----:B--2---:R-:W-:Y:S01]  /*17f0*/  LOP3.LUT R31, R31, 0xfffffffd, RZ, 0xc0, !PT ;  /* 0xfffffffd1f1f7812 */ /* 0x004fe200078ec0ff */
[----:B---3--:R-:W-:-:S04]  /*1800*/  @P0 IMAD.IADD R28, R7, 0x1, -R0 ;  /* 0x00000001071c0824 */ /* 0x008fc800078e0a00 */
[----:B------:R-:W-:-:S04]  /*1810*/  IMAD.IADD R89, R9, 0x1, R28 ;  /* 0x0000000109597824 */ /* 0x000fc800078e021c */
[C---:B------:R-:W-:Y:S01]  /*1820*/  VIADD R0, R89.reuse, 0x7f ;  /* 0x0000007f59007836 */ /* 0x040fe20000000000 */
[----:B------:R-:W-:-:S04]  /*1830*/  ISETP.GE.AND P3, PT, R89, 0x1, PT ;  /* 0x000000015900780c */ /* 0x000fc80003f66270 */
[----:B------:R-:W-:-:S04]  /*1840*/  SHF.R.S32.HI R3, RZ, 0x1f, R0 ;  /* 0x0000001fff037819 */ /* 0x000fc80000011400 */
[----:B------:R-:W-:Y:S01]  /*1850*/  LEA.HI R2, R3, R0, RZ, 0x7 ;  /* 0x0000000003027211 */ /* 0x000fe200078f38ff */
[----:B------:R-:W-:-:S03]  /*1860*/  IMAD.MOV.U32 R3, RZ, RZ, RZ ;  /* 0x000000ffff037224 */ /* 0x000fc600078e00ff */
[----:B------:R-:W-:Y:S02]  /*1870*/  SHF.R.S32.HI R2, RZ, 0x7, R2 ;  /* 0x00000007ff027819 */ /* 0x000fe40000011402 */
[----:B------:R-:W-:-:S05]  /*1880*/  @P3 LOP3.LUT R31, R31, 0x2, RZ, 0xfc, !PT ;  /* 0x000000021f1f3812 */ /* 0x000fca00078efcff */
[----:B------:R0:W-:Y:S01]  /*1890*/  STL [R1+0x14], R31 ;  /* 0x0000141f01007387 */ /* 0x0001e20000100800 */
[----:B------:R-:W-:Y:S05]  /*18a0*/  @!P3 BRA `(.L_x_321) ;  /* 0x000000000074b947 */ /* 0x000fea0003800000 */
[----:B------:R-:W-:Y:S01]  /*18b0*/  ISETP.NE.AND P0, PT, R6, RZ, PT ;  /* 0x000000ff0600720c */ /* 0x000fe20003f05270 */
[----:B------:R-:W-:-:S03]  /*18c0*/  ULDC UR4, c[0x0][0x9f0] ;  /* 0x00027c0000047ab9 */ /* 0x000fc60000000800 */
[----:B------:R-:W-:-:S04]  /*18d0*/  SEL R11, R6, UR4, P0 ;  /* 0x00000004060b7c07 */ /* 0x000fc80008000000 */
[-C--:B0-----:R-:W-:Y:S02]  /*18e0*/  IABS R6, R11.reuse ;  /* 0x0000000b00067213 */ /* 0x081fe40000000000 */
[----:B------:R-:W-:Y:S02]  /*18f0*/  IADD3 R0, R2, -0x1, R11 ;  /* 0xffffffff02007810 */ /* 0x000fe40007ffe00b */
[----:B------:R-:W0:Y:S01]  /*1900*/  I2F.RP R3, R6 ;  /* 0x0000000600037306 */ /* 0x000e220000209400 */
[-C--:B------:R-:W-:Y:S02]  /*1910*/  IABS R10, R11.reuse ;  /* 0x0000000b000a7213 */ /* 0x080fe40000000000 */
[----:B------:R-:W-:Y:S02]  /*1920*/  IABS R8, R0 ;  /* 0x0000000000087213 */ /* 0x000fe40000000000 */
[----:B------:R-:W-:-:S04]  /*1930*/  LOP3.LUT R0, R0, R11, RZ, 0x3c, !PT ;  /* 0x0000000b00007212 */ /* 0x000fc800078e3cff */
[----:B------:R-:W-:Y:S01]  /*1940*/  ISETP.GE.AND P2, PT, R0, RZ, PT ;  /* 0x000000ff0000720c */ /* 0x000fe20003f46270 */
[----:B0-----:R-:W0:Y:S02]  /*1950*/  MUFU.RCP R3, R3 ;  /* 0x0000000300037308 */ /* 0x001e240000001000 */
[----:B0-----:R-:W-:Y:S02]  /*1960*/  VIADD R4, R3, 0xffffffe ;  /* 0x0ffffffe03047836 */ /* 0x001fe40000000000 */
[----:B------:R-:W-:-:S04]  /*1970*/  IMAD.MOV R3, RZ, RZ, -R10 ;  /* 0x000000ffff037224 */ /* 0x000fc800078e0a0a */
[----:B------:R0:W1:Y:S02]  /*1980*/  F2I.FTZ.U32.TRUNC.NTZ R5, R4 ;  /* 0x0000000400057305 */ /* 0x000064000021f000 */
[----:B0-----:R-:W-:Y:S02]  /*1990*/  IMAD.MOV.U32 R4, RZ, RZ, RZ ;  /* 0x000000ffff047224 */ /* 0x001fe400078e00ff */
[----:B-1----:R-:W-:-:S04]  /*19a0*/  IMAD.MOV R7, RZ, RZ, -R5 ;  /* 0x000000ffff077224 */ /* 0x002fc800078e0a05 */
[----:B------:R-:W-:-:S04]  /*19b0*/  IMAD R7, R7, R6, RZ ;  /* 0x0000000607077224 */ /* 0x000fc800078e02ff */
[----:B------:R-:W-:-:S06]  /*19c0*/  IMAD.HI.U32 R5, R5, R7, R4 ;  /* 0x0000000705057227 */ /* 0x000fcc00078e0004 */
[----:B------:R-:W-:-:S04]  /*19d0*/  IMAD.HI.U32 R5, R5, R8, RZ ;  /* 0x0000000805057227 */ /* 0x000fc800078e00ff */
[----:B------:R-:W-:-:S05]  /*19e0*/  IMAD R3, R5, R3, R8 ;  /* 0x0000000305037224 */ /* 0x000fca00078e0208 */
[----:B------:R-:W-:-:S13]  /*19f0*/  ISETP.GT.U32.AND P1, PT, R6, R3, PT ;  /* 0x000000030600720c */ /* 0x000fda0003f24070 */
[----:B------:R-:W-:Y:S02]  /*1a00*/  @!P1 IMAD.IADD R3, R3, 0x1, -R6 ;  /* 0x0000000103039824 */ /* 0x000fe400078e0a06 */
[----:B------:R-:W-:Y:S01]  /*1a10*/  @!P1 VIADD R5, R5, 0x1 ;  /* 0x0000000105059836 */ /* 0x000fe20000000000 */
[----:B------:R-:W-:Y:S02]  /*1a20*/  ISETP.NE.AND P1, PT, R11, RZ, PT ;  /* 0x000000ff0b00720c */ /* 0x000fe40003f25270 */
[----:B------:R-:W-:-:S13]  /*1a30*/  ISETP.GE.U32.AND P0, PT, R3, R6, PT ;  /* 0x000000060300720c */ /* 0x000fda0003f06070 */
[----:B------:R-:W-:-:S05]  /*1a40*/  @P0 IADD3 R5, R5, 0x1, RZ ;  /* 0x0000000105050810 */ /* 0x000fca0007ffe0ff */
[----:B------:R-:W-:-:S04]  /*1a50*/  IMAD.MOV.U32 R3, RZ, RZ, R5 ;  /* 0x000000ffff037224 */ /* 0x000fc800078e0005 */
[----:B------:R-:W-:Y:S01]  /*1a60*/  @!P2 IMAD.MOV R3, RZ, RZ, -R3 ;  /* 0x000000ffff03a224 */ /* 0x000fe200078e0a03 */
[----:B------:R-:W-:-:S07]  /*1a70*/  @!P1 LOP3.LUT R3, RZ, R11, RZ, 0x33, !PT ;  /* 0x0000000bff039212 */ /* 0x000fce00078e33ff */
.L_x_321:
[----:B------:R-:W-:Y:S05]  /*1a80*/  BSYNC B0 ;  /* 0x0000000000007941 */ /* 0x000fea0003800000 */
.L_x_320:
[----:B------:R-:W-:Y:S01]  /*1a90*/  IMAD R0, R12, R3, RZ ;  /* 0x000000030c007224 */ /* 0x000fe200078e02ff */
[----:B------:R-:W-:-:S04]  /*1aa0*/  PLOP3.LUT P3, PT, PT, PT, PT, 0x80, 0x0 ;  /* 0x000000000000781c */ /* 0x000fc80003f6f070 */
[C---:B------:R-:W-:Y:S01]  /*1ab0*/  VIADDMNMX R3, R0.reuse, R3, R2, PT ;  /* 0x0000000300037246 */ /* 0x040fe20003800102 */
[----:B------:R-:W-:-:S04]  /*1ac0*/  IMAD R0, R0, 0x80, -R9 ;  /* 0x0000008000007824 */ /* 0x000fc800078e0a09 */
[----:B------:R-:W-:Y:S01]  /*1ad0*/  IMAD R3, R3, 0x80, -R9 ;  /* 0x0000008003037824 */ /* 0x000fe200078e0a09 */
[----:B------:R-:W-:-:S04]  /*1ae0*/  VIMNMX R0, RZ, R0, !PT ;  /* 0x00000000ff007248 */ /* 0x000fc80007fe0100 */
[----:B------:R-:W-:Y:S02]  /*1af0*/  VIMNMX R3, R3, R28, PT ;  /* 0x0000001c03037248 */ /* 0x000fe40003fe0100 */
[----:B------:R-:W-:Y:S02]  /*1b00*/  SHF.R.U32.HI R27, RZ, 0x7, R0 ;  /* 0x00000007ff1b7819 */ /* 0x000fe40000011600 */
[----:B------:R-:W-:-:S03]  /*1b10*/  ISETP.GT.AND P0, PT, R3, R0, PT ;  /* 0x000000000300720c */ /* 0x000fc60003f04270 */
[----:B------:R-:W-:-:S10]  /*1b20*/  IMAD.MOV.U32 R26, RZ, RZ, R27 ;  /* 0x000000ffff1a7224 */ /* 0x000fd400078e001b */
[----:B------:R-:W-:-:S05]  /*1b30*/  @P0 VIADD R3, R3, 0x7f ;  /* 0x0000007f03030836 */ /* 0x000fca0000000000 */
[----:B------:R-:W-:-:S04]  /*1b40*/  @P0 SHF.R.S32.HI R0, RZ, 0x1f, R3 ;  /* 0x0000001fff000819 */ /* 0x000fc80000011403 */
[----:B------:R-:W-:-:S04]  /*1b50*/  @P0 LEA.HI R0, R0, R3, RZ, 0x7 ;  /* 0x0000000300000211 */ /* 0x000fc800078f38ff */
[----:B------:R-:W-:-:S04]  /*1b60*/  @P0 SHF.R.S32.HI R26, RZ, 0x7, R0 ;  /* 0x00000007ff1a0819 */ /* 0x000fc80000011400 */
[----:B------:R-:W-:-:S13]  /*1b70*/  ISETP.GT.AND P0, PT, R26, R27, PT ;  /* 0x0000001b1a00720c */ /* 0x000fda0003f04270 */
[----:B------:R-:W-:Y:S05]  /*1b80*/  @!P0 BRA `(.L_x_322) ;  /* 0x0000004c003c8947 */ /* 0x000fea0003800000 */
[----:B------:R-:W-:Y:S01]  /*1b90*/  VIADD R0, R16, 0x13800 ;  /* 0x0001380010007836 */ /* 0x000fe20000000000 */
[----:B------:R-:W-:Y:S04]  /*1ba0*/  BSSY B6, `(.L_x_323) ;  /* 0x0000013000067945 */ /* 0x000fe80003800000 */
[----:B------:R-:W-:-:S13]  /*1bb0*/  LOP3.LUT P0, RZ, R0, 0x9f, RZ, 0xc0, !PT ;  /* 0x0000009f00ff7812 */ /* 0x000fda000780c0ff */
[----:B------:R-:W-:Y:S05]  /*1bc0*/  @!P0 BRA `(.L_x_324) ;  /* 0x0000000000408947 */ /* 0x000fea0003800000 */
[----:B------:R-:W-:Y:S01]  /*1bd0*/  MOV R0, 0x0 ;  /* 0x0000000000007802 */ /* 0x000fe20000000f00 */
[----:B------:R-:W-:Y:S01]  /*1be0*/  ULDC.64 UR4, c[0x4][0x98] ;  /* 0x0100260000047ab9 */ /* 0x000fe20000000a00 */
[----:B------:R-:W-:Y:S01]  /*1bf0*/  ULDC.64 UR6, c[0x4][0x20] ;  /* 0x0100080000067ab9 */ /* 0x000fe20000000a00 */
[----:B0-----:R-:W-:Y:S01]  /*1c00*/  IMAD.U32 R4, RZ, RZ, UR4 ;  /* 0x00000004ff047e24 */ /* 0x001fe2000f8e00ff */
        /* <DEDUP_REMOVED lines=11> */
[----:B-1---5:R-:W-:Y:S05]  /*1cc0*/  CALL.ABS.NOINC R14 ;  /* 0x000000000e007343 */ /* 0x022fea0003c00000 */
.L_x_324:
[----:B------:R-:W-:Y:S05]  /*1cd0*/  BSYNC B6 ;  /* 0x0000000000067941 */ /* 0x000fea0003800000 */
.L_x_323:
        /* <DEDUP_REMOVED lines=11> */
[----:B------:R-:W-:Y:S01]  /*1d90*/  IMAD.U32 R10, RZ, RZ, UR6 ;  /* 0x00000006ff0a7e24 */ /* 0x000fe2000f8e00ff */
[----:B------:R-:W-:Y:S01]  /*1da0*/  MOV R6, UR4 ;  /* 0x0000000400067c02 */ /* 0x000fe20008000f00 */
[----:B------:R-:W-:Y:S02]  /*1db0*/  IMAD.U32 R7, RZ, RZ, UR5 ;  /* 0x00000005ff077e24 */ /* 0x000fe4000f8e00ff */
[----:B------:R-:W-:-:S02]  /*1dc0*/  IMAD.U32 R11, RZ, RZ, UR7 ;  /* 0x00000007ff0b7e24 */ /* 0x000fc4000f8e00ff */
[----:B------:R-:W-:Y:S02]  /*1dd0*/  IMAD.MOV.U32 R8, RZ, RZ, 0x70 ;  /* 0x00000070ff087424 */ /* 0x000fe400078e00ff */
[----:B------:R-:W-:Y:S02]  /*1de0*/  IMAD.MOV.U32 R12, RZ, RZ, 0x1 ;  /* 0x00000001ff0c7424 */ /* 0x000fe400078e00ff */
[----:B0-----:R-:W-:-:S07]  /*1df0*/  IMAD.MOV.U32 R13, RZ, RZ, RZ ;  /* 0x000000ffff0d7224 */ /* 0x001fce00078e00ff */
[----:B------:R-:W-:-:S07]  /*1e00*/  LEPC R20, `(.L_x_326) ;  /* 0x000000001014794e */ /* 0x000fce0000000000 */
[----:B-1---5:R-:W-:Y:S05]  /*1e10*/  CALL.ABS.NOINC R14 ;  /* 0x000000000e007343 */ /* 0x022fea0003c00000 */
.L_x_326:
[----:B------:R-:W-:Y:S05]  /*1e20*/  BSYNC B6 ;  /* 0x0000000000067941 */ /* 0x000fea0003800000 */
.L_x_325:
[----:B------:R-:W-:Y:S01]  /*1e30*/  ULDC.64 UR4, c[0x0][0x9f8] ;  /* 0x00027e0000047ab9 */ /* 0x000fe20000000a00 */
[----:B------:R-:W-:Y:S01]  /*1e40*/  IMAD.MOV.U32 R0, RZ, RZ, R33 ;  /* 0x000000ffff007224 */ /* 0x000fe200078e0021 */
[----:B------:R-:W-:Y:S01]  /*1e50*/  ISETP.NE.U32.AND P0, PT, RZ, UR4, PT ;  /* 0x00000004ff007c0c */ /* 0x000fe2000bf05070 */
[----:B------:R-:W2:Y:S01]  /*1e60*/  LDL R14, [R1+0x10] ;  /* 0x00001000010e7983 */ /* 0x000ea20000100800 */
[----:B------:R-:W1:Y:S01]  /*1e70*/  LDC.64 R70, c[0x0][0x300] ;  /* 0x0000c000ff467b82 */ /* 0x000e620000000a00 */
[----:B------:R-:W-:Y:S01]  /*1e80*/  IMAD.IADD R49, R49, 0x1, R30 ;  /* 0x0000000131317824 */ /* 0x000fe200078e021e */
[----:B------:R-:W-:Y:S01]  /*1e90*/  ISETP.NE.AND.EX P0, PT, RZ, UR5, PT, P0 ;  /* 0x00000005ff007c0c */ /* 0x000fe2000bf05300 */
[----:B------:R-:W-:Y:S01]  /*1ea0*/  ULDC.64 UR8, c[0x0][0xa08] ;  /* 0x0002820000087ab9 */ /* 0x000fe20000000a00 */
[----:B------:R-:W-:Y:S01]  /*1eb0*/  SHF.R.S32.HI R19, RZ, 0x1f, R18 ;  /* 0x0000001fff137819 */ /* 0x000fe20000011412 */
[----:B------:R-:W-:-:S03]  /*1ec0*/  ULDC.64 UR6, c[0x0][0x330] ;  /* 0x0000cc0000067ab9 */ /* 0x000fc60000000a00 */
[----:B------:R-:W3:Y:S07]  /*1ed0*/  LDC.64 R68, c[0x0][0x3f8] ;  /* 0x0000fe00ff447b82 */ /* 0x000eee0000000a00 */
[----:B0-----:R-:W-:Y:S01]  /*1ee0*/  @P0 IADD3 R4, P1, R35, UR4, RZ ;  /* 0x0000000423040c10 */ /* 0x001fe2000ff3e0ff */
[----:B------:R-:W0:Y:S03]  /*1ef0*/  LDC R63, c[0x0][0x3f4] ;  /* 0x0000fd00ff3f7b82 */ /* 0x000e260000000800 */
[----:B------:R-:W-:Y:S01]  /*1f00*/  @P0 IADD3.X R5, R34, UR5, RZ, P1, !PT ;  /* 0x0000000522050c10 */ /* 0x000fe20008ffe4ff */
[----:B------:R-:W-:-:S04]  /*1f10*/  ULDC.64 UR4, c[0x0][0x308] ;  /* 0x0000c20000047ab9 */ /* 0x000fc80000000a00 */
[----:B------:R4:W2:Y:S01]  /*1f20*/  @P0 LDG.E R0, desc[UR40][R4.64] ;  /* 0x0000002804000981 */ /* 0x0008a2000c1e1900 */
[----:B------:R-:W-:Y:S01]  /*1f30*/  SHF.R.S32.HI R3, RZ, 0x1f, R49 ;  /* 0x0000001fff037819 */ /* 0x000fe20000011431 */
[-C--:B-1----:R-:W-:Y:S01]  /*1f40*/  IMAD.WIDE.U32 R6, R49, R70.reuse, RZ ;  /* 0x0000004631067225 */ /* 0x082fe200078e00ff */
[----:B------:R-:W-:Y:S02]  /*1f50*/  ISETP.NE.U32.AND P0, PT, RZ, UR8, PT ;  /* 0x00000008ff007c0c */ /* 0x000fe4000bf05070 */
[----:B------:R-:W-:Y:S01]  /*1f60*/  SHF.R.S32.HI R12, RZ, 0x1f, R22 ;  /* 0x0000001fff0c7819 */ /* 0x000fe20000011416 */
[----:B------:R-:W-:Y:S01]  /*1f70*/  IMAD R8, R3, R70, RZ ;  /* 0x0000004603087224 */ /* 0x000fe200078e02ff */
[----:B------:R-:W-:Y:S01]  /*1f80*/  ISETP.NE.AND.EX P0, PT, RZ, UR9, PT, P0 ;  /* 0x00000009ff007c0c */ /* 0x000fe2000bf05300 */
[----:B------:R-:W-:Y:S01]  /*1f90*/  VIADD R83, R18, 0x20 ;  /* 0x0000002012537836 */ /* 0x000fe20000000000 */
[----:B------:R-:W-:Y:S01]  /*1fa0*/  SHF.R.S32.HI R153, RZ, 0x1f, R152 ;  /* 0x0000001fff997819 */ /* 0x000fe20000011498 */
[----:B------:R-:W-:-:S02]  /*1fb0*/  IMAD R9, R49, R71, R8 ;  /* 0x0000004731097224 */ /* 0x000fc400078e0208 */
[----:B------:R-:W-:Y:S02]  /*1fc0*/  IMAD R11, R12, R70, RZ ;  /* 0x000000460c0b7224 */ /* 0x000fe400078e02ff */
[----:B------:R-:W-:Y:S02]  /*1fd0*/  IMAD.IADD R7, R7, 0x1, R9 ;  /* 0x0000000107077824 */ /* 0x000fe400078e0209 */
[----:B------:R-:W-:Y:S01]  /*1fe0*/  IMAD R11, R22, R71, R11 ;  /* 0x00000047160b7224 */ /* 0x000fe200078e020b */
[----:B0-----:R-:W-:Y:S01]  /*1ff0*/  ISETP.GE.AND P2, PT, R83, R63, PT ;  /* 0x0000003f5300720c */ /* 0x001fe20003f46270 */
[----:B----4-:R-:W-:-:S04]  /*2000*/  IMAD.WIDE.U32 R4, R32, UR4, R6 ;  /* 0x0000000420047c25 */ /* 0x010fc8000f8e0006 */
[----:B------:R-:W-:Y:S01]  /*2010*/  IMAD R61, R32, UR5, R5 ;  /* 0x00000005203d7c24 */ /* 0x000fe2000f8e0205 */
[----:B------:R-:W-:Y:S01]  /*2020*/  ULDC.64 UR4, c[0x0][0x310] ;  /* 0x0000c40000047ab9 */ /* 0x000fe20000000a00 */
[----:B------:R-:W-:Y:S02]  /*2030*/  IMAD.MOV.U32 R60, RZ, RZ, R4 ;  /* 0x000000ffff3c7224 */ /* 0x000fe400078e0004 */
[----:B------:R-:W-:-:S04]  /*2040*/  IMAD.WIDE.U32 R6, R22, R70, R18 ;  /* 0x0000004616067225 */ /* 0x000fc800078e0012 */
[----:B------:R-:W-:Y:S02]  /*2050*/  IMAD.MOV.U32 R20, RZ, RZ, R31 ;  /* 0x000000ffff147224 */ /* 0x000fe400078e001f */
[----:B---3--:R-:W-:-:S03]  /*2060*/  IMAD.WIDE.U32 R56, R22, R68, R152 ;  /* 0x0000004416387225 */ /* 0x008fc600078e0098 */
[----:B------:R-:W-:Y:S01]  /*2070*/  LOP3.LUT R20, R20, 0xfffffffe, RZ, 0xc0, !PT ;  /* 0xfffffffe14147812 */ /* 0x000fe200078ec0ff */
[----:B------:R-:W-:-:S03]  /*2080*/  IMAD.WIDE.U32 R54, R22, R68, R18 ;  /* 0x0000004416367225 */ /* 0x000fc600078e0012 */
[----:B------:R-:W-:Y:S01]  /*2090*/  @P2 LOP3.LUT R20, R20, 0x1, RZ, 0xfc, !PT ;  /* 0x0000000114142812 */ /* 0x000fe200078efcff */
[----:B------:R-:W-:-:S04]  /*20a0*/  IMAD.WIDE.U32 R58, R32, UR6, R18 ;  /* 0x00000006203a7c25 */ /* 0x000fc8000f8e0012 */
[----:B------:R-:W-:Y:S01]  /*20b0*/  IMAD R59, R32, UR7, R59 ;  /* 0x00000007203b7c24 */ /* 0x000fe2000f8e023b */
[----:B------:R-:W-:Y:S01]  /*20c0*/  ULDC.64 UR6, c[0x0][0x338] ;  /* 0x0000ce0000067ab9 */ /* 0x000fe20000000a00 */
[----:B------:R0:W-:Y:S02]  /*20d0*/  STL [R1+0x14], R20 ;  /* 0x0000141401007387 */ /* 0x0001e40000100800 */
[----:B0-----:R-:W-:Y:S01]  /*20e0*/  SHF.R.U32.HI R20, RZ, 0x3, R157 ;  /* 0x00000003ff147819 */ /* 0x001fe2000001169d */
[----:B------:R-:W-:Y:S01]  /*20f0*/  VIADD R67, R18, 0x40 ;  /* 0x0000004012437836 */ /* 0x000fe20000000000 */
[C---:B------:R-:W-:Y:S01]  /*2100*/  SHF.L.U64.HI R71, R70.reuse, 0x7, R71 ;  /* 0x0000000746477819 */ /* 0x040fe20000010247 */
[----:B------:R-:W-:Y:S01]  /*2110*/  IMAD.SHL.U32 R70, R70, 0x80, RZ ;  /* 0x0000008046467824 */ /* 0x000fe200078e00ff */
[----:B--2---:R-:W-:Y:S02]  /*2120*/  SHF.R.S32.HI R5, RZ, 0x1f, R0 ;  /* 0x0000001fff057819 */ /* 0x004fe40000011400 */
[----:B------:R-:W-:-:S02]  /*2130*/  SEL R9, R0, RZ, !P0 ;  /* 0x000000ff00097207 */ /* 0x000fc40004000000 */
[----:B------:R-:W-:Y:S02]  /*2140*/  SEL R10, R5, RZ, !P0 ;  /* 0x000000ff050a7207 */ /* 0x000fe40004000000 */
[----:B------:R-:W0:Y:S01]  /*2150*/  LDC.64 R4, c[0x0][0x408] ;  /* 0x00010200ff047b82 */ /* 0x000e220000000a00 */
[----:B------:R-:W-:-:S04]  /*2160*/  IMAD.WIDE.U32 R60, R9, UR4, R60 ;  /* 0x00000004093c7c25 */ /* 0x000fc8000f8e003c */
[C---:B------:R-:W-:Y:S01]  /*2170*/  IMAD R0, R10.reuse, UR4, RZ ;  /* 0x000000040a007c24 */ /* 0x040fe2000f8e02ff */
[----:B------:R-:W-:Y:S01]  /*2180*/  ULDC UR4, c[0x0][0x2f4] ;  /* 0x0000bd0000047ab9 */ /* 0x000fe20000000800 */
[----:B------:R-:W-:Y:S01]  /*2190*/  IMAD R10, R10, UR6, RZ ;  /* 0x000000060a0a7c24 */ /* 0x000fe2000f8e02ff */
[----:B------:R-:W-:Y:S01]  /*21a0*/  ISETP.GE.AND P0, PT, R18, UR4, PT ;  /* 0x0000000412007c0c */ /* 0x000fe2000bf06270 */
[----:B------:R-:W-:Y:S01]  /*21b0*/  IMAD R77, R9, UR5, R0 ;  /* 0x00000005094d7c24 */ /* 0x000fe2000f8e0200 */
[----:B------:R-:W-:Y:S01]  /*21c0*/  ISETP.GE.AND P1, PT, R83, UR4, PT ;  /* 0x0000000453007c0c */ /* 0x000fe2000bf26270 */
[----:B------:R-:W-:Y:S01]  /*21d0*/  IMAD.WIDE.U32 R58, R9, UR6, R58 ;  /* 0x00000006093a7c25 */ /* 0x000fe2000f8e003a */
[----:B------:R-:W-:Y:S02]  /*21e0*/  SEL R0, RZ, 0x1, P0 ;  /* 0x00000001ff007807 */ /* 0x000fe40000000000 */
[----:B------:R-:W-:Y:S01]  /*21f0*/  IADD3 R82, P0, R60, R6, RZ ;  /* 0x000000063c527210 */ /* 0x000fe20007f1e0ff */
[----:B------:R-:W-:Y:S01]  /*2200*/  IMAD.IADD R77, R61, 0x1, R77 ;  /* 0x000000013d4d7824 */ /* 0x000fe200078e024d */
[----:B------:R-:W-:Y:S01]  /*2210*/  SEL R8, RZ, 0xffffffff, P1 ;  /* 0xffffffffff087807 */ /* 0x000fe20000800000 */
[----:B------:R-:W-:-:S02]  /*2220*/  IMAD R6, R12, R68, RZ ;  /* 0x000000440c067224 */ /* 0x000fc400078e02ff */
[----:B------:R-:W-:Y:S01]  /*2230*/  IMAD R9, R9, UR7, R10 ;  /* 0x0000000709097c24 */ /* 0x000fe2000f8e020a */
[----:B------:R-:W-:Y:S01]  /*2240*/  IADD3.X R76, R77, R7, R11, P0, !PT ;  /* 0x000000074d4c7210 */ /* 0x000fe200007fe40b */
[----:B------:R-:W-:Y:S01]  /*2250*/  IMAD R11, R22, R69, R6 ;  /* 0x00000045160b7224 */ /* 0x000fe200078e0206 */
[----:B------:R-:W-:Y:S01]  /*2260*/  ISETP.GE.AND P0, PT, R18, R63, PT ;  /* 0x0000003f1200720c */ /* 0x000fe20003f06270 */
[----:B------:R-:W-:Y:S02]  /*2270*/  IMAD.SHL.U32 R13, R8, 0x2, RZ ;  /* 0x00000002080d7824 */ /* 0x000fe400078e00ff */
[----:B0-----:R-:W-:Y:S01]  /*2280*/  IMAD R7, R12, R4, RZ ;  /* 0x000000040c077224 */ /* 0x001fe200078e02ff */
[----:B------:R-:W-:Y:S01]  /*2290*/  SEL R6, R63, RZ, P2 ;  /* 0x000000ff3f067207 */ /* 0x000fe20001000000 */
[----:B------:R-:W-:Y:S01]  /*22a0*/  IMAD.IADD R57, R57, 0x1, R11 ;  /* 0x0000000139397824 */ /* 0x000fe200078e020b */
[----:B------:R-:W-:Y:S01]  /*22b0*/  LOP3.LUT R0, R13, 0x2, R0, 0xe2, !PT ;  /* 0x000000020d007812 */ /* 0x000fe200078ee200 */
[----:B------:R-:W-:Y:S01]  /*22c0*/  IMAD R15, R22, R5, R7 ;  /* 0x00000005160f7224 */ /* 0x000fe200078e0207 */
[----:B------:R-:W-:Y:S01]  /*22d0*/  SEL R7, R63, RZ, P0 ;  /* 0x000000ff3f077207 */ /* 0x000fe20000000000 */
[----:B------:R-:W-:-:S04]  /*22e0*/  IMAD.IADD R8, R83, 0x1, R6 ;  /* 0x0000000153087824 */ /* 0x000fc800078e0206 */
[----:B------:R-:W-:Y:S02]  /*22f0*/  IMAD.IADD R7, R18, 0x1, R7 ;  /* 0x0000000112077824 */ /* 0x000fe400078e0207 */
[----:B------:R-:W-:Y:S01]  /*2300*/  IMAD.IADD R55, R11, 0x1, R55 ;  /* 0x000000010b377824 */ /* 0x000fe200078e0237 */
[----:B------:R-:W-:Y:S02]  /*2310*/  SHF.R.S32.HI R11, RZ, 0x1f, R8 ;  /* 0x0000001fff0b7819 */ /* 0x000fe40000011408 */
[----:B------:R-:W-:Y:S02]  /*2320*/  SHF.R.S32.HI R6, RZ, 0x1f, R7 ;  /* 0x0000001fff067819 */ /* 0x000fe40000011407 */
[----:B------:R-:W-:Y:S02]  /*2330*/  LEA.HI R74, R11, R8, RZ, 0x4 ;  /* 0x000000080b4a7211 */ /* 0x000fe400078f20ff */
[CC--:B------:R-:W-:Y:S02]  /*2340*/  LEA.HI R75, R6.reuse, R7.reuse, RZ, 0x4 ;  /* 0x00000007064b7211 */ /* 0x0c0fe400078f20ff */
[----:B------:R-:W-:-:S02]  /*2350*/  LEA.HI R6, R6, R7, RZ, 0x5 ;  /* 0x0000000706067211 */ /* 0x000fc400078f28ff */
[----:B------:R-:W-:-:S03]  /*2360*/  LEA.HI R8, R11, R8, RZ, 0x5 ;  /* 0x000000080b087211 */ /* 0x000fc600078f28ff */
[----:B------:R-:W-:Y:S01]  /*2370*/  IMAD.SHL.U32 R7, R6, 0x80, RZ ;  /* 0x0000008006077824 */ /* 0x000fe200078e00ff */
[C---:B------:R-:W-:Y:S01]  /*2380*/  LOP3.LUT R6, R157.reuse, 0x10, R75, 0xf8, !PT ;  /* 0x000000109d067812 */ /* 0x040fe200078ef84b */
[----:B------:R-:W-:Y:S01]  /*2390*/  IMAD.SHL.U32 R10, R8, 0x80, RZ ;  /* 0x00000080080a7824 */ /* 0x000fe200078e00ff */
[----:B------:R-:W-:Y:S02]  /*23a0*/  LOP3.LUT R8, R157, 0x10, R74, 0xf8, !PT ;  /* 0x000000109d087812 */ /* 0x000fe400078ef84a */
[-C--:B------:R-:W-:Y:S02]  /*23b0*/  LOP3.LUT R6, R6, R20.reuse, RZ, 0x3c, !PT ;  /* 0x0000001406067212 */ /* 0x080fe400078e3cff */
[----:B------:R-:W-:Y:S02]  /*23c0*/  LOP3.LUT R11, R8, R20, RZ, 0x3c, !PT ;  /* 0x00000014080b7212 */ /* 0x000fe400078e3cff */
[----:B------:R-:W0:Y:S01]  /*23d0*/  S2R R20, SR_TID.X ;  /* 0x0000000000147919 */ /* 0x000e220000002100 */
[----:B-----5:R-:W-:-:S02]  /*23e0*/  SHF.R.S32.HI R13, RZ, 0x1f, R25 ;  /* 0x0000001fff0d7819 */ /* 0x020fc40000011419 */
[----:B------:R-:W-:Y:S01]  /*23f0*/  LOP3.LUT R7, R7, 0xfffff000, RZ, 0xc0, !PT ;  /* 0xfffff00007077812 */ /* 0x000fe200078ec0ff */
[----:B------:R-:W-:-:S03]  /*2400*/  IMAD.WIDE.U32 R50, R22, R4, R18 ;  /* 0x0000000416327225 */ /* 0x000fc600078e0012 */
[----:B------:R-:W-:Y:S01]  /*2410*/  IADD3 R73, R6, R7, R14 ;  /* 0x0000000706497210 */ /* 0x000fe20007ffe00e */
[----:B------:R-:W-:Y:S02]  /*2420*/  IMAD R6, R13, R68, RZ ;  /* 0x000000440d067224 */ /* 0x000fe400078e02ff */
[-C--:B------:R-:W-:Y:S01]  /*2430*/  IMAD.WIDE.U32 R52, R22, R4.reuse, R152 ;  /* 0x0000000416347225 */ /* 0x080fe200078e0098 */
[----:B------:R-:W-:Y:S02]  /*2440*/  LOP3.LUT R10, R10, 0xfffff000, RZ, 0xc0, !PT ;  /* 0xfffff0000a0a7812 */ /* 0x000fe400078ec0ff */
[----:B------:R-:W-:Y:S01]  /*2450*/  IADD3 R51, R15, R51, RZ ;  /* 0x000000330f337210 */ /* 0x000fe20007ffe0ff */
[----:B------:R-:W-:Y:S02]  /*2460*/  IMAD R21, R25, R69, R6 ;  /* 0x0000004519157224 */ /* 0x000fe400078e0206 */
[----:B------:R-:W-:Y:S02]  /*2470*/  IMAD.IADD R53, R53, 0x1, R15 ;  /* 0x0000000135357824 */ /* 0x000fe400078e020f */
[----:B------:R-:W-:Y:S01]  /*2480*/  IMAD R6, R13, R4, RZ ;  /* 0x000000040d067224 */ /* 0x000fe200078e02ff */
[----:B------:R-:W-:Y:S01]  /*2490*/  IADD3 R72, R11, R10, R14 ;  /* 0x0000000a0b487210 */ /* 0x000fe20007ffe00e */
[----:B------:R-:W-:Y:S01]  /*24a0*/  IMAD.WIDE.U32 R56, R25, R68, R56 ;  /* 0x0000004419387225 */ /* 0x000fe200078e0038 */
[----:B------:R-:W-:-:S02]  /*24b0*/  IADD3 R48, P2, R22, R49, RZ ;  /* 0x0000003116307210 */ /* 0x000fc40007f5e0ff */
[----:B------:R-:W-:Y:S01]  /*24c0*/  LOP3.LUT R7, R74, 0xfffffff0, RZ, 0xc0, !PT ;  /* 0xfffffff04a077812 */ /* 0x000fe200078ec0ff */
[----:B------:R-:W-:Y:S01]  /*24d0*/  IMAD.WIDE.U32 R54, R25, R68, R54 ;  /* 0x0000004419367225 */ /* 0x000fe200078e0036 */
[----:B------:R-:W-:-:S03]  /*24e0*/  SHF.L.U64.HI R69, R68, 0x7, R69 ;  /* 0x0000000744457819 */ /* 0x000fc60000010245 */
[C---:B------:R-:W-:Y:S02]  /*24f0*/  IMAD R11, R25.reuse, R5, R6 ;  /* 0x00000005190b7224 */ /* 0x040fe400078e0206 */
[----:B------:R-:W-:Y:S01]  /*2500*/  IMAD.WIDE.U32 R52, R25, R4, R52 ;  /* 0x0000000419347225 */ /* 0x000fe200078e0034 */
[----:B0-----:R-:W-:-:S03]  /*2510*/  SHF.R.U32.HI R14, RZ, 0x7, R20 ;  /* 0x00000007ff0e7819 */ /* 0x001fc60000011614 */
[----:B------:R-:W-:Y:S01]  /*2520*/  IMAD.WIDE.U32 R50, R25, R4, R50 ;  /* 0x0000000419327225 */ /* 0x000fe200078e0032 */
[----:B------:R-:W-:Y:S02]  /*2530*/  LOP3.LUT R20, R75, 0xfffffff0, RZ, 0xc0, !PT ;  /* 0xfffffff04b147812 */ /* 0x000fe400078ec0ff */
[C---:B------:R-:W-:Y:S01]  /*2540*/  SHF.L.U64.HI R66, R4.reuse, 0x7, R5 ;  /* 0x0000000704427819 */ /* 0x040fe20000010205 */
[----:B------:R-:W-:Y:S01]  /*2550*/  IMAD.SHL.U32 R65, R4, 0x80, RZ ;  /* 0x0000008004417824 */ /* 0x000fe200078e00ff */
[----:B------:R-:W-:Y:S01]  /*2560*/  LOP3.LUT R62, R0, 0x1, RZ, 0xc0, !PT ;  /* 0x00000001003e7812 */ /* 0x000fe200078ec0ff */
[----:B------:R-:W-:Y:S01]  /*2570*/  IMAD.X R49, R12, 0x1, R3, P2 ;  /* 0x000000010c317824 */ /* 0x000fe200010e0603 */
[----:B------:R-:W-:Y:S01]  /*2580*/  LOP3.LUT R31, R0, 0x2, RZ, 0xc0, !PT ;  /* 0x00000002001f7812 */ /* 0x000fe200078ec0ff */
[----:B------:R-:W-:Y:S01]  /*2590*/  IMAD.IADD R30, R57, 0x1, R21 ;  /* 0x00000001391e7824 */ /* 0x000fe200078e0215 */
[----:B------:R-:W-:Y:S01]  /*25a0*/  ISETP.GE.AND P1, PT, R67, UR4, PT ;  /* 0x0000000443007c0c */ /* 0x000fe2000bf26270 */
[----:B------:R-:W-:Y:S01]  /*25b0*/  IMAD.SHL.U32 R68, R68, 0x80, RZ ;  /* 0x0000008044447824 */ /* 0x000fe200078e00ff */
[----:B------:R-:W-:Y:S01]  /*25c0*/  SHF.R.S32.HI R4, RZ, 0x1f, R20 ;  /* 0x0000001fff047819 */ /* 0x000fe20000011414 */
[----:B------:R-:W-:Y:S01]  /*25d0*/  VIADD R64, R14, 0x8 ;  /* 0x000000080e407836 */ /* 0x000fe20000000000 */
[----:B------:R-:W-:Y:S01]  /*25e0*/  SHF.R.S32.HI R3, RZ, 0x1f, R7 ;  /* 0x0000001fff037819 */ /* 0x000fe20000011407 */
[----:B------:R-:W-:-:S02]  /*25f0*/  IMAD.SHL.U32 R63, R63, 0x2, RZ ;  /* 0x000000023f3f7824 */ /* 0x000fc400078e00ff */
[----:B------:R-:W-:Y:S02]  /*2600*/  IMAD.IADD R21, R21, 0x1, R55 ;  /* 0x0000000115157824 */ /* 0x000fe400078e0237 */
[----:B------:R-:W-:Y:S02]  /*2610*/  IMAD.IADD R6, R53, 0x1, R11 ;  /* 0x0000000135067824 */ /* 0x000fe400078e020b */
[----:B------:R-:W-:Y:S02]  /*2620*/  IMAD.IADD R5, R11, 0x1, R51 ;  /* 0x000000010b057824 */ /* 0x000fe400078e0233 */
[----:B------:R-:W-:-:S07]  /*2630*/  IMAD.IADD R0, R59, 0x1, R9 ;  /* 0x000000013b007824 */ /* 0x000fce00078e0209 */
.L_x_366:
[----:B------:R-:W2:Y:S01]  /*2640*/  LDL R8, [R1+0x24] ;  /* 0x0000240001087983 */ /* 0x000ea20000100800 */
[----:B----4-:R-:W0:Y:S01]  /*2650*/  LDC.64 R78, c[0x0][0x2e8] ;  /* 0x0000ba00ff4e7b82 */ /* 0x010e220000000a00 */
[----:B------:R-:W-:Y:S01]  /*2660*/  VIADD R26, R26, 0xffffffff ;  /* 0xffffffff1a1a7836 */ /* 0x000fe20000000000 */
[----:B------:R-:W-:Y:S05]  /*2670*/  YIELD ;  /* 0x0000000000007946 */ /* 0x000fea0003800000 */
[----:B------:R-:W-:Y:S01]  /*2680*/  SHF.R.S32.HI R11, RZ, 0x1f, R26 ;  /* 0x0000001fff0b7819 */ /* 0x000fe2000001141a */
[----:B------:R-:W1:Y:S01]  /*2690*/  LDC R88, c[0x0][0x3f4] ;  /* 0x0000fd00ff587b82 */ /* 0x000e620000000800 */
[-C--:B------:R-:W-:Y:S01]  /*26a0*/  IMAD R9, R71, R26.reuse, RZ ;  /* 0x0000001a47097224 */ /* 0x080fe200078e02ff */
[----:B------:R-:W-:Y:S01]  /*26b0*/  BSSY B0, `(.L_x_327) ;  /* 0x00003dd000007945 */ /* 0x000fe20003800000 */
[----:B---3--:R-:W-:Y:S01]  /*26c0*/  IMAD.WIDE.U32 R40, R70, R26, RZ ;  /* 0x0000001a46287225 */ /* 0x008fe200078e00ff */
[----:B------:R-:W-:-:S03]  /*26d0*/  ISETP.GT.AND P2, PT, R26, R27, PT ;  /* 0x0000001b1a00720c */ /* 0x000fc60003f44270 */
[----:B------:R-:W-:-:S04]  /*26e0*/  IMAD R9, R11, R70, R9 ;  /* 0x000000460b097224 */ /* 0x000fc800078e0209 */
[----:B------:R-:W-:Y:S01]  /*26f0*/  IMAD.IADD R81, R41, 0x1, R9 ;  /* 0x0000000129517824 */ /* 0x000fe200078e0209 */
[----:B0-----:R-:W-:-:S04]  /*2700*/  IADD3 R32, P3, P4, R40, R78, R82 ;  /* 0x0000004e28207210 */ /* 0x001fc80007c7e052 */
[----:B------:R-:W-:Y:S02]  /*2710*/  IADD3.X R33, R81, R79, R76, P3, P4 ;  /* 0x0000004f51217210 */ /* 0x000fe40001fe844c */
[----:B-1----:R-:W-:Y:S01]  /*2720*/  ISETP.GE.AND P3, PT, R88, 0x1, PT ;  /* 0x000000015800780c */ /* 0x002fe20003f66270 */
[----:B--2---:R-:W-:-:S04]  /*2730*/  IMAD R85, R17, 0x3000, R8 ;  /* 0x0000300011557824 */ /* 0x004fc800078e0208 */
[----:B------:R-:W-:-:S08]  /*2740*/  IMAD.IADD R85, R16, 0x1, R85 ;  /* 0x0000000110557824 */ /* 0x000fd000078e0255 */
[----:B------:R-:W-:Y:S05]  /*2750*/  @!P3 BRA `(.L_x_328) ;  /* 0x0000003800f4b947 */ /* 0x000fea0003800000 */
[----:B------:R-:W-:Y:S01]  /*2760*/  ULDC.U8 UR4, c[0x0][0x410] ;  /* 0x0001040000047ab9 */ /* 0x000fe20000000000 */
[-C--:B------:R-:W-:Y:S01]  /*2770*/  IMAD R9, R69, R26.reuse, RZ ;  /* 0x0000001a45097224 */ /* 0x080fe200078e02ff */
[----:B------:R-:W-:Y:S01]  /*2780*/  ISETP.NE.AND P3, PT, RZ, UR4, PT ;  /* 0x00000004ff007c0c */ /* 0x000fe2000bf65270 */
[----:B------:R-:W-:Y:S02]  /*2790*/  IMAD R8, R66, R26, RZ ;  /* 0x0000001a42087224 */ /* 0x000fe400078e02ff */
[C---:B------:R-:W-:Y:S02]  /*27a0*/  IMAD R9, R11.reuse, R68, R9 ;  /* 0x000000440b097224 */ /* 0x040fe400078e0209 */
[----:B------:R-:W-:Y:S02]  /*27b0*/  IMAD R86, R26, -0x80, R28 ;  /* 0xffffff801a567824 */ /* 0x000fe400078e021c */
[----:B------:R-:W-:Y:S02]  /*27c0*/  IMAD R11, R11, R65, R8 ;  /* 0x000000410b0b7224 */ /* 0x000fe400078e0208 */
[----:B------:R-:W-:Y:S01]  /*27d0*/  IMAD.WIDE.U32 R44, R68, R26, RZ ;  /* 0x0000001a442c7225 */ /* 0x000fe200078e00ff */
[----:B------:R-:W-:-:S03]  /*27e0*/  VIMNMX R86, R86, 0x80, PT ;  /* 0x0000008056567848 */ /* 0x000fc60003fe0100 */
[----:B------:R-:W-:-:S04]  /*27f0*/  IMAD.WIDE.U32 R42, R65, R26, RZ ;  /* 0x0000001a412a7225 */ /* 0x000fc800078e00ff */
[----:B------:R-:W-:Y:S02]  /*2800*/  IMAD.IADD R47, R45, 0x1, R9 ;  /* 0x000000012d2f7824 */ /* 0x000fe400078e0209 */
[----:B------:R-:W-:Y:S01]  /*2810*/  IMAD.IADD R46, R43, 0x1, R11 ;  /* 0x000000012b2e7824 */ /* 0x000fe200078e020b */
[----:B------:R-:W-:Y:S06]  /*2820*/  @!P3 BRA `(.L_x_329) ;  /* 0x000000180014b947 */ /* 0x000fec0003800000 */
[----:B------:R-:W-:Y:S01]  /*2830*/  ISETP.GE.AND P4, PT, R22, R86, PT ;  /* 0x000000561600720c */ /* 0x000fe20003f86270 */
[----:B------:R-:W-:Y:S01]  /*2840*/  BSSY B1, `(.L_x_330) ;  /* 0x000001f000017945 */ /* 0x000fe20003800000 */
[----:B------:R-:W-:Y:S02]  /*2850*/  CS2R R12, SRZ ;  /* 0x00000000000c7805 */ /* 0x000fe4000001ff00 */
[----:B------:R-:W-:Y:S02]  /*2860*/  CS2R R34, SRZ ;  /* 0x0000000000227805 */ /* 0x000fe4000001ff00 */
[----:B------:R-:W-:Y:S02]  /*2870*/  CS2R R38, SRZ ;  /* 0x0000000000267805 */ /* 0x000fe4000001ff00 */
[----:B------:R-:W-:Y:S02]  /*2880*/  CS2R R14, SRZ ;  /* 0x00000000000e7805 */ /* 0x000fe4000001ff00 */
[----:B------:R-:W-:-:S02]  /*2890*/  CS2R R36, SRZ ;  /* 0x0000000000247805 */ /* 0x000fc4000001ff00 */
[----:B------:R-:W-:Y:S01]  /*28a0*/  CS2R R40, SRZ ;  /* 0x0000000000287805 */ /* 0x000fe2000001ff00 */
[----:B------:R-:W-:Y:S06]  /*28b0*/  @P4 BRA `(.L_x_331) ;  /* 0x00000000005c4947 */ /* 0x000fec0003800000 */
[----:B------:R-:W2:Y:S01]  /*28c0*/  LDL R80, [R1+0x8] ;  /* 0x0000080001507983 */ /* 0x000ea20000100800 */
[----:B------:R-:W-:-:S03]  /*28d0*/  ULDC.64 UR4, c[0x0][0x3e8] ;  /* 0x0000fa0000047ab9 */ /* 0x000fc60000000a00 */
[----:B------:R-:W3:Y:S01]  /*28e0*/  LDL R10, [R1+0xc] ;  /* 0x00000c00010a7983 */ /* 0x000ee20000100800 */
[----:B------:R-:W-:Y:S02]  /*28f0*/  IADD3 R44, P3, P5, R56, UR4, R44 ;  /* 0x00000004382c7c10 */ /* 0x000fe4000fd7e02c */
[----:B------:R-:W-:Y:S02]  /*2900*/  CS2R R38, SRZ ;  /* 0x0000000000267805 */ /* 0x000fe4000001ff00 */
[----:B------:R-:W-:Y:S02]  /*2910*/  CS2R R40, SRZ ;  /* 0x0000000000287805 */ /* 0x000fe4000001ff00 */
[----:B------:R-:W-:Y:S01]  /*2920*/  IADD3.X R45, R30, UR5, R47, P3, P5 ;  /* 0x000000051e2d7c10 */ /* 0x000fe20009fea42f */
[----:B------:R-:W-:Y:S02]  /*2930*/  ULDC.64 UR4, c[0x0][0x400] ;  /* 0x0001000000047ab9 */ /* 0x000fe40000000a00 */
[----:B------:R-:W-:-:S04]  /*2940*/  IADD3 R42, P3, P5, R52, UR4, R42 ;  /* 0x00000004342a7c10 */ /* 0x000fc8000fd7e02a */
[----:B------:R-:W-:Y:S02]  /*2950*/  IADD3.X R43, R6, UR5, R46, P3, P5 ;  /* 0x00000005062b7c10 */ /* 0x000fe40009fea42e */
[----:B------:R-:W-:Y:S02]  /*2960*/  ISETP.GE.AND P3, PT, R152, R88, PT ;  /* 0x000000589800720c */ /* 0x000fe40003f66270 */
[----:B------:R-:W-:Y:S02]  /*2970*/  CS2R R34, SRZ ;  /* 0x0000000000227805 */ /* 0x000fe4000001ff00 */
[----:B------:R-:W-:-:S09]  /*2980*/  CS2R R36, SRZ ;  /* 0x0000000000247805 */ /* 0x000fd2000001ff00 */
[----:B------:R0:W5:Y:S04]  /*2990*/  @!P3 LDG.E.64 R38, desc[UR40][R44.64] ;  /* 0x000000282c26b981 */ /* 0x000168000c1e1b00 */
[----:B------:R0:W5:Y:S01]  /*29a0*/  @!P3 LDG.E.64 R40, desc[UR40][R42.64] ;  /* 0x000000282a28b981 */ /* 0x000162000c1e1b00 */
[----:B------:R-:W-:Y:S02]  /*29b0*/  CS2R R12, SRZ ;  /* 0x00000000000c7805 */ /* 0x000fe4000001ff00 */
[----:B------:R-:W-:Y:S02]  /*29c0*/  CS2R R14, SRZ ;  /* 0x00000000000e7805 */ /* 0x000fe4000001ff00 */
[----:B--2---:R-:W-:-:S13]  /*29d0*/  ISETP.GE.AND P3, PT, R80, R88, PT ;  /* 0x000000585000720c */ /* 0x004fda0003f66270 */
[----:B------:R0:W5:Y:S04]  /*29e0*/  @!P3 LDG.E.64 R34, desc[UR40][R44.64+0x10] ;  /* 0x000010282c22b981 */ /* 0x000168000c1e1b00 */
[----:B------:R0:W5:Y:S01]  /*29f0*/  @!P3 LDG.E.64 R36, desc[UR40][R42.64+0x10] ;  /* 0x000010282a24b981 */ /* 0x000162000c1e1b00 */
[----:B---3--:R-:W-:-:S13]  /*2a00*/  ISETP.GE.AND P3, PT, R10, R88, PT ;  /* 0x000000580a00720c */ /* 0x008fda0003f66270 */
[----:B------:R0:W5:Y:S04]  /*2a10*/  @!P3 LDG.E.64 R12, desc[UR40][R44.64+0x20] ;  /* 0x000020282c0cb981 */ /* 0x000168000c1e1b00 */
[----:B------:R0:W5:Y:S02]  /*2a20*/  @!P3 LDG.E.64 R14, desc[UR40][R42.64+0x20] ;  /* 0x000020282a0eb981 */ /* 0x000164000c1e1b00 */
.L_x_331:
[----:B------:R-:W-:Y:S05]  /*2a30*/  BSYNC B1 ;  /* 0x0000000000017941 */ /* 0x000fea0003800000 */
.L_x_330:
[----:B------:R-:W-:Y:S01]  /*2a40*/  ISETP.NE.AND P3, PT, R155, 0x3, PT ;  /* 0x000000039b00780c */ /* 0x000fe20003f65270 */
[----:B0----5:R-:W-:Y:S01]  /*2a50*/  IMAD.MOV.U32 R44, RZ, RZ, R34 ;  /* 0x000000ffff2c7224 */ /* 0x021fe200078e0022 */
[----:B------:R-:W-:Y:S01]  /*2a60*/  MOV R42, R12 ;  /* 0x0000000c002a7202 */ /* 0x000fe20000000f00 */
[----:B------:R-:W-:Y:S02]  /*2a70*/  IMAD.MOV.U32 R46, RZ, RZ, R38 ;  /* 0x000000ffff2e7224 */ /* 0x000fe400078e0026 */
[----:B------:R-:W-:Y:S02]  /*2a80*/  IMAD.MOV.U32 R43, RZ, RZ, R14 ;  /* 0x000000ffff2b7224 */ /* 0x000fe400078e000e */
[----:B------:R-:W-:Y:S02]  /*2a90*/  IMAD.MOV.U32 R45, RZ, RZ, R36 ;  /* 0x000000ffff2d7224 */ /* 0x000fe400078e0024 */
[----:B------:R-:W-:-:S04]  /*2aa0*/  IMAD.MOV.U32 R47, RZ, RZ, R40 ;  /* 0x000000ffff2f7224 */ /* 0x000fc800078e0028 */
[----:B------:R-:W-:Y:S05]  /*2ab0*/  @!P3 BRA `(.L_x_332) ;  /* 0x000000000004b947 */ /* 0x000fea0003800000 */
[----:B------:R-:W-:Y:S01]  /*2ac0*/  BPT.TRAP 0x1 ;  /* 0x000000040000795c */ /* 0x000fe20000300000 */
.L_x_332:
[----:B------:R-:W-:Y:S01]  /*2ad0*/  IMAD R84, R17, 0x8, R16 ;  /* 0x0000000811547824 */ /* 0x000fe200078e0210 */
[----:B------:R-:W-:Y:S01]  /*2ae0*/  SHF.L.U32 R87, R23, 0x1f, RZ ;  /* 0x0000001f17577819 */ /* 0x000fe200000006ff */
[----:B------:R-:W-:Y:S03]  /*2af0*/  BSSY B1, `(.L_x_333) ;  /* 0x0000003000017945 */ /* 0x000fe60003800000 */
[----:B------:R-:W0:Y:S02]  /*2b00*/  SYNCS.PHASECHK.TRANS64.TRYWAIT P5, [R84+URZ+0x19c90], R87 ;  /* 0x019c9057540075a7 */ /* 0x000e2400080a017f */
[----:B0-----:R-:W-:Y:S05]  /*2b10*/  @!P5 BRA `(.L_x_334) ;  /* 0x0000018400c0d947 */ /* 0x001fea0003800000 */
.L_x_579:
[----:B------:R-:W-:Y:S05]  /*2b20*/  BSYNC B1 ;  /* 0x0000000000017941 */ /* 0x000fea0003800000 */
.L_x_333:
[----:B------:R-:W-:Y:S05]  /*2b30*/  @P4 BRA `(.L_x_335) ;  /* 0x0000003800504947 */ /* 0x000fea0003800000 */
[----:B------:R-:W-:Y:S01]  /*2b40*/  ISETP.NE.AND P4, PT, R62, RZ, PT ;  /* 0x000000ff3e00720c */ /* 0x000fe20003f85270 */
[----:B------:R-:W-:-:S12]  /*2b50*/  BSSY B1, `(.L_x_336) ;  /* 0x000006f000017945 */ /* 0x000fd80003800000 */
[----:B------:R-:W-:Y:S05]  /*2b60*/  @!P4 BRA `(.L_x_337) ;  /* 0x0000000400b4c947 */ /* 0x000fea0003800000 */
[----:B------:R1:W2:Y:S01]  /*2b70*/  LDS.128 R8, [R85+0x13800] ;  /* 0x0138000055087984 */ /* 0x0002a20000000c00 */
[----:B------:R-:W-:Y:S01]  /*2b80*/  ISETP.GE.AND P4, PT, R152, R88, PT ;  /* 0x000000589800720c */ /* 0x000fe20003f86270 */
[----:B------:R-:W-:-:S12]  /*2b90*/  BSSY B2, `(.L_x_338) ;  /* 0x0000069000027945 */ /* 0x000fd80003800000 */
[----:B-1----:R-:W-:Y:S05]  /*2ba0*/  @P4 BRA `(.L_x_339) ;  /* 0x00000004009c4947 */ /* 0x002fea0003800000 */
[----:B------:R-:W-:Y:S02]  /*2bb0*/  SHF.R.U32.HI R38, RZ, 0x8, R39 ;  /* 0x00000008ff267819 */ /* 0x000fe40000011627 */
[----:B------:R-:W-:Y:S02]  /*2bc0*/  SHF.R.U32.HI R40, RZ, 0x8, R41 ;  /* 0x00000008ff287819 */ /* 0x000fe40000011629 */
[----:B------:R-:W-:Y:S01]  /*2bd0*/  SHF.R.U32.HI R81, RZ, 0x10, R39 ;  /* 0x00000010ff517819 */ /* 0x000fe20000011627 */
[----:B------:R-:W-:Y:S01]  /*2be0*/  IMAD.SHL.U32 R38, R38, 0x100, RZ ;  /* 0x0000010026267824 */ /* 0x000fe200078e00ff */
[----:B------:R-:W-:Y:S02]  /*2bf0*/  SHF.R.U32.HI R79, RZ, 0x10, R41 ;  /* 0x00000010ff4f7819 */ /* 0x000fe40000011629 */
[----:B------:R-:W-:Y:S01]  /*2c00*/  LOP3.LUT R78, R41, 0xff0000ff, RZ, 0xc0, !PT ;  /* 0xff0000ff294e7812 */ /* 0x000fe200078ec0ff */
[----:B------:R-:W-:Y:S01]  /*2c10*/  IMAD.SHL.U32 R41, R40, 0x100, RZ ;  /* 0x0000010028297824 */ /* 0x000fe200078e00ff */
[----:B------:R-:W-:Y:S01]  /*2c20*/  LOP3.LUT R39, R39, 0xff0000ff, RZ, 0xc0, !PT ;  /* 0xff0000ff27277812 */ /* 0x000fe200078ec0ff */
[----:B--2---:R-:W-:Y:S01]  /*2c30*/  IMAD.MOV.U32 R40, RZ, RZ, R8 ;  /* 0x000000ffff287224 */ /* 0x004fe200078e0008 */
[----:B------:R-:W-:-:S02]  /*2c40*/  F2FP.F16.E4M3.UNPACK_B R8, R9 ;  /* 0x00000009ff08723e */ /* 0x000fc400020006ff */
[----:B------:R-:W-:Y:S01]  /*2c50*/  LOP3.LUT R39, R39, 0xff00, R38, 0xf8, !PT ;  /* 0x0000ff0027277812 */ /* 0x000fe200078ef826 */
[----:B------:R-:W-:Y:S01]  /*2c60*/  IMAD.U32 R38, R81, 0x10000, RZ ;  /* 0x0001000051267824 */ /* 0x000fe200078e00ff */
[----:B------:R-:W-:Y:S01]  /*2c70*/  LOP3.LUT R80, R78, 0xff00, R41, 0xf8, !PT ;  /* 0x0000ff004e507812 */ /* 0x000fe200078ef829 */
[----:B------:R-:W-:Y:S01]  /*2c80*/  IMAD.U32 R41, R79, 0x10000, RZ ;  /* 0x000100004f297824 */ /* 0x000fe200078e00ff */
[----:B------:R-:W-:Y:S02]  /*2c90*/  F2FP.F16.E4M3.UNPACK_B R78, R47.H1 ;  /* 0x0000002fff4e723e */ /* 0x000fe400030006ff */
[----:B------:R-:W-:Y:S02]  /*2ca0*/  LOP3.LUT R38, R39, 0xff0000, R38, 0xf8, !PT ;  /* 0x00ff000027267812 */ /* 0x000fe400078ef826 */
[----:B------:R-:W-:Y:S01]  /*2cb0*/  LOP3.LUT R39, R80, 0xff0000, R41, 0xf8, !PT ;  /* 0x00ff000050277812 */ /* 0x000fe200078ef829 */
[----:B------:R-:W-:Y:S01]  /*2cc0*/  HADD2.F32 R90, -RZ, R78.H0_H0 ;  /* 0x2000004eff5a7230 */ /* 0x000fe20000004100 */
[----:B------:R-:W-:Y:S01]  /*2cd0*/  F2FP.F16.E4M3.UNPACK_B R80, R46.H1 ;  /* 0x0000002eff50723e */ /* 0x000fe200030006ff */
[--C-:B------:R-:W-:Y:S01]  /*2ce0*/  HADD2.F32 R41, -RZ, R8.reuse.H1_H1 ;  /* 0x30000008ff297230 */ /* 0x100fe20000004100 */
[----:B------:R-:W-:Y:S01]  /*2cf0*/  F2FP.F16.E4M3.UNPACK_B R9, R9.H1 ;  /* 0x00000009ff09723e */ /* 0x000fe200030006ff */
[----:B------:R-:W-:-:S02]  /*2d00*/  HADD2.F32 R8, -RZ, R8.H0_H0 ;  /* 0x20000008ff087230 */ /* 0x000fc40000004100 */
[----:B------:R-:W-:Y:S02]  /*2d10*/  HADD2.F32 R91, -RZ, R78.H1_H1 ;  /* 0x3000004eff5b7230 */ /* 0x000fe40000004100 */
[-C--:B------:R-:W-:Y:S01]  /*2d20*/  FMUL.FTZ R93, R41, R90.reuse ;  /* 0x0000005a295d7220 */ /* 0x080fe20000410000 */
[--C-:B------:R-:W-:Y:S02]  /*2d30*/  HADD2.F32 R81, -RZ, R80.reuse.H0_H0 ;  /* 0x20000050ff517230 */ /* 0x100fe40000004100 */
[C---:B------:R-:W-:Y:S01]  /*2d40*/  FMUL.FTZ R92, R8.reuse, R90 ;  /* 0x0000005a085c7220 */ /* 0x040fe20000410000 */
[--C-:B------:R-:W-:Y:S01]  /*2d50*/  HADD2.F32 R79, -RZ, R9.reuse.H1_H1 ;  /* 0x30000009ff4f7230 */ /* 0x100fe20000004100 */
[----:B------:R-:W-:Y:S01]  /*2d60*/  F2FP.F16.E4M3.UNPACK_B R90, R47 ;  /* 0x0000002fff5a723e */ /* 0x000fe200020006ff */
[----:B------:R-:W-:Y:S02]  /*2d70*/  HADD2.F32 R78, -RZ, R9.H0_H0 ;  /* 0x20000009ff4e7230 */ /* 0x000fe40000004100 */
[----:B------:R-:W-:Y:S01]  /*2d80*/  FFMA.FTZ R8, R8, R81, -R93 ;  /* 0x0000005108087223 */ /* 0x000fe2000001085d */
[----:B------:R-:W-:-:S02]  /*2d90*/  HADD2.F32 R80, -RZ, R80.H1_H1 ;  /* 0x30000050ff507230 */ /* 0x000fc40000004100 */
[----:B------:R-:W-:Y:S01]  /*2da0*/  FMUL.FTZ R93, R79, R91 ;  /* 0x0000005b4f5d7220 */ /* 0x000fe20000410000 */
[----:B------:R-:W-:Y:S01]  /*2db0*/  FFMA.FTZ R9, R41, R81, R92 ;  /* 0x0000005129097223 */ /* 0x000fe2000001005c */
[C---:B------:R-:W-:Y:S01]  /*2dc0*/  FMUL.FTZ R94, R78.reuse, R91 ;  /* 0x0000005b4e5e7220 */ /* 0x040fe20000410000 */
[----:B------:R-:W-:Y:S01]  /*2dd0*/  F2FP.F16.E4M3.UNPACK_B R41, R40.H1 ;  /* 0x00000028ff29723e */ /* 0x000fe200030006ff */
[----:B------:R-:W-:Y:S01]  /*2de0*/  FFMA.FTZ R47, R78, R80, -R93 ;  /* 0x000000504e2f7223 */ /* 0x000fe2000001085d */
[----:B------:R-:W-:Y:S01]  /*2df0*/  F2FP.F16.E4M3.UNPACK_B R40, R40 ;  /* 0x00000028ff28723e */ /* 0x000fe200020006ff */
[----:B------:R-:W-:Y:S01]  /*2e00*/  FFMA.FTZ R96, R79, R80, R94 ;  /* 0x000000504f607223 */ /* 0x000fe2000001005e */
[----:B------:R-:W-:Y:S01]  /*2e10*/  F2FP.F16.E4M3.UNPACK_B R80, R46 ;  /* 0x0000002eff50723e */ /* 0x000fe200020006ff */
[----:B------:R-:W-:Y:S02]  /*2e20*/  HADD2.F32 R81, -RZ, R90.H1_H1 ;  /* 0x3000005aff517230 */ /* 0x000fe40000004100 */
[--C-:B------:R-:W-:Y:S01]  /*2e30*/  HADD2.F32 R78, -RZ, R41.reuse.H0_H0 ;  /* 0x20000029ff4e7230 */ /* 0x100fe20000004100 */
[----:B------:R-:W-:Y:S01]  /*2e40*/  F2FP.SATFINITE.E4M3.F32.PACK_AB_MERGE_C R47, R96, R47, RZ ;  /* 0x0000002f602f723e */ /* 0x000fe200048070ff */
[----:B------:R-:W-:-:S02]  /*2e50*/  HADD2.F32 R79, -RZ, R41.H1_H1 ;  /* 0x30000029ff4f7230 */ /* 0x000fc40000004100 */
[----:B------:R-:W-:Y:S02]  /*2e60*/  HADD2.F32 R90, -RZ, R90.H0_H0 ;  /* 0x2000005aff5a7230 */ /* 0x000fe40000004100 */
[-C--:B------:R-:W-:Y:S01]  /*2e70*/  FMUL.FTZ R94, R78, R81.reuse ;  /* 0x000000514e5e7220 */ /* 0x080fe20000410000 */
[--C-:B------:R-:W-:Y:S02]  /*2e80*/  HADD2.F32 R46, -RZ, R40.reuse.H1_H1 ;  /* 0x30000028ff2e7230 */ /* 0x100fe40000004100 */
[----:B------:R-:W-:Y:S01]  /*2e90*/  FMUL.FTZ R91, R79, R81 ;  /* 0x000000514f5b7220 */ /* 0x000fe20000410000 */
[----:B------:R-:W-:Y:S01]  /*2ea0*/  HADD2.F32 R41, -RZ, R40.H0_H0 ;  /* 0x20000028ff297230 */ /* 0x000fe20000004100 */
[----:B------:R-:W-:Y:S01]  /*2eb0*/  F2FP.SATFINITE.E4M3.F32.PACK_AB_MERGE_C R9, R9, R8, R47 ;  /* 0x000000080909723e */ /* 0x000fe2000480702f */
[--C-:B------:R-:W-:Y:S02]  /*2ec0*/  HADD2.F32 R40, -RZ, R80.reuse.H1_H1 ;  /* 0x30000050ff287230 */ /* 0x100fe40000004100 */
[----:B------:R-:W-:Y:S01]  /*2ed0*/  FMUL.FTZ R92, R46, R90 ;  /* 0x0000005a2e5c7220 */ /* 0x000fe20000410000 */
[----:B------:R-:W-:-:S02]  /*2ee0*/  HADD2.F32 R80, -RZ, R80.H0_H0 ;  /* 0x20000050ff507230 */ /* 0x000fc40000004100 */
[----:B------:R-:W-:Y:S01]  /*2ef0*/  FMUL.FTZ R81, R41, R90 ;  /* 0x0000005a29517220 */ /* 0x000fe20000410000 */
[-C--:B------:R-:W-:Y:S01]  /*2f00*/  FFMA.FTZ R91, R78, R40.reuse, -R91 ;  /* 0x000000284e5b7223 */ /* 0x080fe2000001085b */
[----:B------:R-:W-:Y:S01]  /*2f10*/  FFMA.FTZ R94, R79, R40, R94 ;  /* 0x000000284f5e7223 */ /* 0x000fe2000001005e */
[-C--:B------:R-:W-:Y:S01]  /*2f20*/  FFMA.FTZ R40, R41, R80.reuse, -R92 ;  /* 0x0000005029287223 */ /* 0x080fe2000001085c */
[----:B------:R-:W-:Y:S01]  /*2f30*/  F2FP.F16.E4M3.UNPACK_B R78, R11.H1 ;  /* 0x0000000bff4e723e */ /* 0x000fe200030006ff */
[----:B------:R-:W-:Y:S01]  /*2f40*/  FFMA.FTZ R41, R46, R80, R81 ;  /* 0x000000502e297223 */ /* 0x000fe20000010051 */
[-C--:B------:R-:W-:Y:S02]  /*2f50*/  F2FP.F16.E4M3.UNPACK_B R80, R39.reuse.H1 ;  /* 0x00000027ff50723e */ /* 0x080fe400030006ff */
[----:B------:R-:W-:Y:S01]  /*2f60*/  F2FP.F16.E4M3.UNPACK_B R81, R10.H1 ;  /* 0x0000000aff51723e */ /* 0x000fe200030006ff */
[--C-:B------:R-:W-:Y:S01]  /*2f70*/  HADD2.F32 R90, -RZ, R78.reuse.H0_H0 ;  /* 0x2000004eff5a7230 */ /* 0x100fe20000004100 */
[----:B------:R-:W-:Y:S01]  /*2f80*/  F2FP.F16.E4M3.UNPACK_B R79, R39 ;  /* 0x00000027ff4f723e */ /* 0x000fe200020006ff */
[----:B------:R-:W-:Y:S01]  /*2f90*/  HADD2.F32 R93, -RZ, R78.H1_H1 ;  /* 0x3000004eff5d7230 */ /* 0x000fe20000004100 */
[-C--:B------:R-:W-:Y:S01]  /*2fa0*/  F2FP.F16.E4M3.UNPACK_B R78, R38.reuse.H1 ;  /* 0x00000026ff4e723e */ /* 0x080fe200030006ff */
[----:B------:R-:W-:Y:S01]  /*2fb0*/  HADD2.F32 R92, -RZ, R80.H1_H1 ;  /* 0x30000050ff5c7230 */ /* 0x000fe20000004100 */
[----:B------:R-:W-:Y:S01]  /*2fc0*/  F2FP.SATFINITE.E4M3.F32.PACK_AB_MERGE_C R46, R94, R91, RZ ;  /* 0x0000005b5e2e723e */ /* 0x000fe200048070ff */
[----:B------:R-:W-:Y:S01]  /*2fd0*/  HADD2.F32 R91, -RZ, R81.H1_H1 ;  /* 0x30000051ff5b7230 */ /* 0x000fe20000004100 */
[----:B------:R-:W-:Y:S01]  /*2fe0*/  F2FP.F16.E4M3.UNPACK_B R38, R38 ;  /* 0x00000026ff26723e */ /* 0x000fe200020006ff */
[----:B------:R-:W-:-:S02]  /*2ff0*/  HADD2.F32 R96, -RZ, R79.H1_H1 ;  /* 0x3000004fff607230 */ /* 0x000fc40000004100 */
[-C--:B------:R-:W-:Y:S01]  /*3000*/  FMUL.FTZ R39, R93, R92.reuse ;  /* 0x0000005c5d277220 */ /* 0x080fe20000410000 */
[----:B------:R-:W-:Y:S02]  /*3010*/  HADD2.F32 R81, -RZ, R81.H0_H0 ;  /* 0x20000051ff517230 */ /* 0x000fe40000004100 */
[C---:B------:R-:W-:Y:S01]  /*3020*/  FMUL.FTZ R100, R90.reuse, R92 ;  /* 0x0000005c5a647220 */ /* 0x040fe20000410000 */
[----:B------:R-:W-:Y:S02]  /*3030*/  HADD2.F32 R95, -RZ, R78.H1_H1 ;  /* 0x3000004eff5f7230 */ /* 0x000fe40000004100 */
[-C--:B------:R-:W-:Y:S01]  /*3040*/  FMUL.FTZ R98, R91, R96.reuse ;  /* 0x000000605b627220 */ /* 0x080fe20000410000 */
[----:B------:R-:W-:Y:S01]  /*3050*/  HADD2.F32 R94, -RZ, R38.H1_H1 ;  /* 0x30000026ff5e7230 */ /* 0x000fe20000004100 */
[----:B------:R-:W-:Y:S01]  /*3060*/  F2FP.F16.E4M3.UNPACK_B R92, R11 ;  /* 0x0000000bff5c723e */ /* 0x000fe200020006ff */
[----:B------:R-:W-:Y:S01]  /*3070*/  FMUL.FTZ R96, R81, R96 ;  /* 0x0000006051607220 */ /* 0x000fe20000410000 */
[----:B------:R-:W-:Y:S01]  /*3080*/  F2FP.F16.E4M3.UNPACK_B R10, R10 ;  /* 0x0000000aff0a723e */ /* 0x000fe200020006ff */
[-C--:B------:R-:W-:Y:S01]  /*3090*/  FFMA.FTZ R39, R90, R95.reuse, -R39 ;  /* 0x0000005f5a277223 */ /* 0x080fe20000010827 */
[----:B------:R-:W-:Y:S01]  /*30a0*/  FFMA.FTZ R90, R93, R95, R100 ;  /* 0x0000005f5d5a7223 */ /* 0x000fe20000010064 */
[----:B------:R-:W-:Y:S01]  /*30b0*/  FFMA.FTZ R11, R81, R94, -R98 ;  /* 0x0000005e510b7223 */ /* 0x000fe20000010862 */
[----:B------:R-:W-:-:S02]  /*30c0*/  HADD2.F32 R81, -RZ, R92.H0_H0 ;  /* 0x2000005cff517230 */ /* 0x000fc40000004100 */
[----:B------:R-:W-:Y:S01]  /*30d0*/  FFMA.FTZ R96, R91, R94, R96 ;  /* 0x0000005e5b607223 */ /* 0x000fe20000010060 */
[----:B------:R-:W-:Y:S01]  /*30e0*/  HADD2.F32 R93, -RZ, R80.H0_H0 ;  /* 0x20000050ff5d7230 */ /* 0x000fe20000004100 */
[----:B------:R-:W-:Y:S01]  /*30f0*/  F2FP.SATFINITE.E4M3.F32.PACK_AB_MERGE_C R39, R90, R39, RZ ;  /* 0x000000275a27723e */ /* 0x000fe200048070ff */
[----:B------:R-:W-:Y:S01]  /*3100*/  HADD2.F32 R92, -RZ, R92.H1_H1 ;  /* 0x3000005cff5c7230 */ /* 0x000fe20000004100 */
[----:B------:R-:W-:Y:S01]  /*3110*/  F2FP.SATFINITE.E4M3.F32.PACK_AB_MERGE_C R8, R41, R40, R46 ;  /* 0x000000282908723e */ /* 0x000fe2000480702e */
[--C-:B------:R-:W-:Y:S02]  /*3120*/  HADD2.F32 R80, -RZ, R10.reuse.H0_H0 ;  /* 0x2000000aff507230 */ /* 0x100fe40000004100 */
[----:B------:R-:W-:Y:S01]  /*3130*/  FMUL.FTZ R95, R81, R93 ;  /* 0x0000005d515f7220 */ /* 0x000fe20000410000 */
[----:B------:R-:W-:Y:S01]  /*3140*/  HADD2.F32 R10, -RZ, R10.H1_H1 ;  /* 0x3000000aff0a7230 */ /* 0x000fe20000004100 */
[----:B------:R-:W-:Y:S01]  /*3150*/  F2FP.SATFINITE.E4M3.F32.PACK_AB_MERGE_C R11, R96, R11, RZ ;  /* 0x0000000b600b723e */ /* 0x000fe200048070ff */
[----:B------:R-:W-:-:S02]  /*3160*/  HADD2.F32 R91, -RZ, R79.H0_H0 ;  /* 0x2000004fff5b7230 */ /* 0x000fc40000004100 */
[----:B------:R-:W-:Y:S02]  /*3170*/  HADD2.F32 R79, -RZ, R38.H0_H0 ;  /* 0x20000026ff4f7230 */ /* 0x000fe40000004100 */
[----:B------:R-:W-:Y:S01]  /*3180*/  FMUL.FTZ R38, R92, R93 ;  /* 0x0000005d5c267220 */ /* 0x000fe20000410000 */
[----:B------:R-:W-:Y:S02]  /*3190*/  HADD2.F32 R78, -RZ, R78.H0_H0 ;  /* 0x2000004eff4e7230 */ /* 0x000fe40000004100 */
[-C--:B------:R-:W-:Y:S01]  /*31a0*/  FMUL.FTZ R93, R10, R91.reuse ;  /* 0x0000005b0a5d7220 */ /* 0x080fe20000410000 */
[----:B------:R-:W-:-:S03]  /*31b0*/  FMUL.FTZ R91, R80, R91 ;  /* 0x0000005b505b7220 */ /* 0x000fc60000410000 */
[-C--:B------:R-:W-:Y:S01]  /*31c0*/  FFMA.FTZ R93, R80, R79.reuse, -R93 ;  /* 0x0000004f505d7223 */ /* 0x080fe2000001085d */
[----:B------:R-:W-:Y:S01]  /*31d0*/  FFMA.FTZ R10, R10, R79, R91 ;  /* 0x0000004f0a0a7223 */ /* 0x000fe2000001005b */
[-C--:B------:R-:W-:Y:S01]  /*31e0*/  FFMA.FTZ R38, R81, R78.reuse, -R38 ;  /* 0x0000004e51267223 */ /* 0x080fe20000010826 */
[----:B------:R-:W-:-:S03]  /*31f0*/  FFMA.FTZ R95, R92, R78, R95 ;  /* 0x0000004e5c5f7223 */ /* 0x000fc6000001005f */
[----:B------:R-:W-:Y:S02]  /*3200*/  F2FP.SATFINITE.E4M3.F32.PACK_AB_MERGE_C R10, R10, R93, R11 ;  /* 0x0000005d0a0a723e */ /* 0x000fe4000480700b */
[----:B------:R-:W-:-:S07]  /*3210*/  F2FP.SATFINITE.E4M3.F32.PACK_AB_MERGE_C R11, R95, R38, R39 ;  /* 0x000000265f0b723e */ /* 0x000fce0004807027 */
.L_x_339:
[----:B------:R-:W-:Y:S05]  /*3220*/  BSYNC B2 ;  /* 0x0000000000027941 */ /* 0x000fea0003800000 */
.L_x_338:
[----:B--2---:R1:W-:Y:S02]  /*3230*/  STG.E.128 desc[UR40][R32.64], R8 ;  /* 0x0000000820007986 */ /* 0x0043e4000c101d28 */
.L_x_337:
[----:B------:R-:W-:Y:S05]  /*3240*/  BSYNC B1 ;  /* 0x0000000000017941 */ /* 0x000fea0003800000 */
.L_x_336:
[----:B------:R-:W-:Y:S01]  /*3250*/  ISETP.NE.AND P4, PT, R31, RZ, PT ;  /* 0x000000ff1f00720c */ /* 0x000fe20003f85270 */
[----:B------:R-:W-:-:S12]  /*3260*/  BSSY B1, `(.L_x_340) ;  /* 0x0000070000017945 */ /* 0x000fd80003800000 */
[----:B------:R-:W-:Y:S05]  /*3270*/  @!P4 BRA `(.L_x_341) ;  /* 0x0000000400b8c947 */ /* 0x000fea0003800000 */
[----:B------:R-:W2:Y:S01]  /*3280*/  LDL R38, [R1+0x8] ;  /* 0x0000080001267983 */ /* 0x000ea20000100800 */
[----:B------:R-:W-:Y:S03]  /*3290*/  BSSY B2, `(.L_x_342) ;  /* 0x000006b000027945 */ /* 0x000fe60003800000 */
[----:B-1----:R1:W3:Y:S01]  /*32a0*/  LDS.128 R8, [R85+0x14800] ;  /* 0x0148000055087984 */ /* 0x0022e20000000c00 */
[----:B--2---:R-:W-:-:S13]  /*32b0*/  ISETP.GE.AND P4, PT, R38, R88, PT ;  /* 0x000000582600720c */ /* 0x004fda0003f86270 */
[----:B-1-3--:R-:W-:Y:S05]  /*32c0*/  @P4 BRA `(.L_x_343) ;  /* 0x00000004009c4947 */ /* 0x00afea0003800000 */
[----:B------:R-:W-:Y:S02]  /*32d0*/  SHF.R.U32.HI R41, RZ, 0x8, R35 ;  /* 0x00000008ff297819 */ /* 0x000fe40000011623 */
[----:B------:R-:W-:Y:S02]  /*32e0*/  SHF.R.U32.HI R36, RZ, 0x8, R37 ;  /* 0x00000008ff247819 */ /* 0x000fe40000011625 */
[----:B------:R-:W-:Y:S02]  /*32f0*/  LOP3.LUT R34, R35, 0xff0000ff, RZ, 0xc0, !PT ;  /* 0xff0000ff23227812 */ /* 0x000fe400078ec0ff */
[----:B------:R-:W-:Y:S01]  /*3300*/  SHF.R.U32.HI R39, RZ, 0x10, R35 ;  /* 0x00000010ff277819 */ /* 0x000fe20000011623 */
[----:B------:R-:W-:Y:S01]  /*3310*/  IMAD.SHL.U32 R35, R41, 0x100, RZ ;  /* 0x0000010029237824 */ /* 0x000fe200078e00ff */
[----:B------:R-:W-:Y:S02]  /*3320*/  LOP3.LUT R38, R37, 0xff0000ff, RZ, 0xc0, !PT ;  /* 0xff0000ff25267812 */ /* 0x000fe400078ec0ff */
[----:B------:R-:W-:Y:S01]  /*3330*/  SHF.R.U32.HI R40, RZ, 0x10, R37 ;  /* 0x00000010ff287819 */ /* 0x000fe20000011625 */
[----:B------:R-:W-:Y:S01]  /*3340*/  IMAD.SHL.U32 R37, R36, 0x100, RZ ;  /* 0x0000010024257824 */ /* 0x000fe200078e00ff */
[----:B------:R-:W-:Y:S01]  /*3350*/  LOP3.LUT R34, R34, 0xff00, R35, 0xf8, !PT ;  /* 0x0000ff0022227812 */ /* 0x000fe200078ef823 */
[----:B------:R-:W-:-:S02]  /*3360*/  IMAD.U32 R35, R39, 0x10000, RZ ;  /* 0x0001000027237824 */ /* 0x000fc400078e00ff */
[----:B------:R-:W-:Y:S01]  /*3370*/  IMAD.MOV.U32 R36, RZ, RZ, R8 ;  /* 0x000000ffff247224 */ /* 0x000fe200078e0008 */
[----:B------:R-:W-:Y:S01]  /*3380*/  LOP3.LUT R37, R38, 0xff00, R37, 0xf8, !PT ;  /* 0x0000ff0026257812 */ /* 0x000fe200078ef825 */
[----:B------:R-:W-:Y:S01]  /*3390*/  IMAD.U32 R40, R40, 0x10000, RZ ;  /* 0x0001000028287824 */ /* 0x000fe200078e00ff */
[----:B------:R-:W-:Y:S02]  /*33a0*/  F2FP.F16.E4M3.UNPACK_B R38, R45.H1 ;  /* 0x0000002dff26723e */ /* 0x000fe400030006ff */
[-C--:B------:R-:W-:Y:S02]  /*33b0*/  F2FP.F16.E4M3.UNPACK_B R8, R9.reuse ;  /* 0x00000009ff08723e */ /* 0x080fe400020006ff */
[----:B------:R-:W-:Y:S01]  /*33c0*/  LOP3.LUT R34, R34, 0xff0000, R35, 0xf8, !PT ;  /* 0x00ff000022227812 */ /* 0x000fe200078ef823 */
[----:B------:R-:W-:Y:S01]  /*33d0*/  HADD2.F32 R46, -RZ, R38.H0_H0 ;  /* 0x20000026ff2e7230 */ /* 0x000fe20000004100 */
[----:B------:R-:W-:Y:S01]  /*33e0*/  LOP3.LUT R35, R37, 0xff0000, R40, 0xf8, !PT ;  /* 0x00ff000025237812 */ /* 0x000fe200078ef828 */
[--C-:B------:R-:W-:Y:S01]  /*33f0*/  HADD2.F32 R37, -RZ, R8.reuse.H1_H1 ;  /* 0x30000008ff257230 */ /* 0x100fe20000004100 */
[----:B------:R-:W-:Y:S01]  /*3400*/  F2FP.F16.E4M3.UNPACK_B R40, R44.H1 ;  /* 0x0000002cff28723e */ /* 0x000fe200030006ff */
[----:B------:R-:W-:Y:S01]  /*3410*/  HADD2.F32 R8, -RZ, R8.H0_H0 ;  /* 0x20000008ff087230 */ /* 0x000fe20000004100 */
[----:B------:R-:W-:Y:S01]  /*3420*/  F2FP.F16.E4M3.UNPACK_B R9, R9.H1 ;  /* 0x00000009ff09723e */ /* 0x000fe200030006ff */
[----:B------:R-:W-:-:S02]  /*3430*/  HADD2.F32 R47, -RZ, R38.H1_H1 ;  /* 0x30000026ff2f7230 */ /* 0x000fc40000004100 */
[CC--:B------:R-:W-:Y:S01]  /*3440*/  FMUL.FTZ R79, R37.reuse, R46.reuse ;  /* 0x0000002e254f7220 */ /* 0x0c0fe20000410000 */
[--C-:B------:R-:W-:Y:S02]  /*3450*/  HADD2.F32 R41, -RZ, R40.reuse.H0_H0 ;  /* 0x20000028ff297230 */ /* 0x100fe40000004100 */
[C---:B------:R-:W-:Y:S01]  /*3460*/  FMUL.FTZ R46, R8.reuse, R46 ;  /* 0x0000002e082e7220 */ /* 0x040fe20000410000 */
[--C-:B------:R-:W-:Y:S01]  /*3470*/  HADD2.F32 R39, -RZ, R9.reuse.H1_H1 ;  /* 0x30000009ff277230 */ /* 0x100fe20000004100 */
[----:B------:R-:W-:Y:S01]  /*3480*/  F2FP.F16.E4M3.UNPACK_B R45, R45 ;  /* 0x0000002dff2d723e */ /* 0x000fe200020006ff */
[----:B------:R-:W-:Y:S02]  /*3490*/  HADD2.F32 R38, -RZ, R9.H0_H0 ;  /* 0x20000009ff267230 */ /* 0x000fe40000004100 */
[-C--:B------:R-:W-:Y:S01]  /*34a0*/  FFMA.FTZ R8, R8, R41.reuse, -R79 ;  /* 0x0000002908087223 */ /* 0x080fe2000001084f */
[----:B------:R-:W-:Y:S02]  /*34b0*/  HADD2.F32 R40, -RZ, R40.H1_H1 ;  /* 0x30000028ff287230 */ /* 0x000fe40000004100 */
[----:B------:R-:W-:Y:S01]  /*34c0*/  FFMA.FTZ R9, R37, R41, R46 ;  /* 0x0000002925097223 */ /* 0x000fe2000001002e */
[CC--:B------:R-:W-:Y:S01]  /*34d0*/  FMUL.FTZ R79, R39.reuse, R47.reuse ;  /* 0x0000002f274f7220 */ /* 0x0c0fe20000410000 */
[C---:B------:R-:W-:Y:S01]  /*34e0*/  FMUL.FTZ R78, R38.reuse, R47 ;  /* 0x0000002f264e7220 */ /* 0x040fe20000410000 */
[-C--:B------:R-:W-:Y:S01]  /*34f0*/  F2FP.F16.E4M3.UNPACK_B R37, R36.reuse.H1 ;  /* 0x00000024ff25723e */ /* 0x080fe200030006ff */
[----:B------:R-:W-:Y:S01]  /*3500*/  HADD2.F32 R41, -RZ, R45.H1_H1 ;  /* 0x3000002dff297230 */ /* 0x000fe20000004100 */
[----:B------:R-:W-:Y:S01]  /*3510*/  F2FP.F16.E4M3.UNPACK_B R36, R36 ;  /* 0x00000024ff24723e */ /* 0x000fe200020006ff */
[-C--:B------:R-:W-:Y:S01]  /*3520*/  FFMA.FTZ R79, R38, R40.reuse, -R79 ;  /* 0x00000028264f7223 */ /* 0x080fe2000001084f */
[----:B------:R-:W-:Y:S01]  /*3530*/  FFMA.FTZ R80, R39, R40, R78 ;  /* 0x0000002827507223 */ /* 0x000fe2000001004e */
[----:B------:R-:W-:Y:S01]  /*3540*/  F2FP.F16.E4M3.UNPACK_B R44, R44 ;  /* 0x0000002cff2c723e */ /* 0x000fe200020006ff */
[----:B------:R-:W-:-:S02]  /*3550*/  HADD2.F32 R40, -RZ, R37.H1_H1 ;  /* 0x30000025ff287230 */ /* 0x000fc40000004100 */
[----:B------:R-:W-:Y:S02]  /*3560*/  HADD2.F32 R39, -RZ, R37.H0_H0 ;  /* 0x20000025ff277230 */ /* 0x000fe40000004100 */
[----:B------:R-:W-:Y:S02]  /*3570*/  HADD2.F32 R45, -RZ, R45.H0_H0 ;  /* 0x2000002dff2d7230 */ /* 0x000fe40000004100 */
[-C--:B------:R-:W-:Y:S01]  /*3580*/  FMUL.FTZ R78, R40, R41.reuse ;  /* 0x00000029284e7220 */ /* 0x080fe20000410000 */
[--C-:B------:R-:W-:Y:S02]  /*3590*/  HADD2.F32 R38, -RZ, R36.reuse.H1_H1 ;  /* 0x30000024ff267230 */ /* 0x100fe40000004100 */
[----:B------:R-:W-:Y:S01]  /*35a0*/  FMUL.FTZ R41, R39, R41 ;  /* 0x0000002927297220 */ /* 0x000fe20000410000 */
[----:B------:R-:W-:Y:S02]  /*35b0*/  HADD2.F32 R37, -RZ, R36.H0_H0 ;  /* 0x20000024ff257230 */ /* 0x000fe40000004100 */
[----:B------:R-:W-:-:S02]  /*35c0*/  HADD2.F32 R36, -RZ, R44.H1_H1 ;  /* 0x3000002cff247230 */ /* 0x000fc40000004100 */
[-C--:B------:R-:W-:Y:S01]  /*35d0*/  FMUL.FTZ R46, R38, R45.reuse ;  /* 0x0000002d262e7220 */ /* 0x080fe20000410000 */
[----:B------:R-:W-:Y:S02]  /*35e0*/  HADD2.F32 R44, -RZ, R44.H0_H0 ;  /* 0x2000002cff2c7230 */ /* 0x000fe40000004100 */
[----:B------:R-:W-:Y:S01]  /*35f0*/  FMUL.FTZ R45, R37, R45 ;  /* 0x0000002d252d7220 */ /* 0x000fe20000410000 */
[-C--:B------:R-:W-:Y:S01]  /*3600*/  FFMA.FTZ R39, R39, R36.reuse, -R78 ;  /* 0x0000002427277223 */ /* 0x080fe2000001084e */
[----:B------:R-:W-:Y:S01]  /*3610*/  FFMA.FTZ R78, R40, R36, R41 ;  /* 0x00000024284e7223 */ /* 0x000fe20000010029 */
[-C--:B------:R-:W-:Y:S01]  /*3620*/  FFMA.FTZ R36, R37, R44.reuse, -R46 ;  /* 0x0000002c25247223 */ /* 0x080fe2000001082e */
[----:B------:R-:W-:Y:S01]  /*3630*/  FFMA.FTZ R37, R38, R44, R45 ;  /* 0x0000002c26257223 */ /* 0x000fe2000001002d */
[----:B------:R-:W-:Y:S02]  /*3640*/  F2FP.F16.E4M3.UNPACK_B R40, R11.H1 ;  /* 0x0000000bff28723e */ /* 0x000fe400030006ff */
[----:B------:R-:W-:-:S02]  /*3650*/  F2FP.SATFINITE.E4M3.F32.PACK_AB_MERGE_C R38, R80, R79, RZ ;  /* 0x0000004f5026723e */ /* 0x000fc400048070ff */
[-C--:B------:R-:W-:Y:S01]  /*3660*/  F2FP.F16.E4M3.UNPACK_B R80, R35.reuse.H1 ;  /* 0x00000023ff50723e */ /* 0x080fe200030006ff */
[--C-:B------:R-:W-:Y:S01]  /*3670*/  HADD2.F32 R44, -RZ, R40.reuse.H0_H0 ;  /* 0x20000028ff2c7230 */ /* 0x100fe20000004100 */
[----:B------:R-:W-:Y:S01]  /*3680*/  F2FP.F16.E4M3.UNPACK_B R41, R10.H1 ;  /* 0x0000000aff29723e */ /* 0x000fe200030006ff */
[----:B------:R-:W-:Y:S01]  /*3690*/  HADD2.F32 R45, -RZ, R40.H1_H1 ;  /* 0x30000028ff2d7230 */ /* 0x000fe20000004100 */
[----:B------:R-:W-:Y:S02]  /*36a0*/  F2FP.F16.E4M3.UNPACK_B R79, R35 ;  /* 0x00000023ff4f723e */ /* 0x000fe400020006ff */
[----:B------:R-:W-:Y:S01]  /*36b0*/  F2FP.SATFINITE.E4M3.F32.PACK_AB_MERGE_C R39, R78, R39, RZ ;  /* 0x000000274e27723e */ /* 0x000fe200048070ff */
[----:B------:R-:W-:Y:S01]  /*36c0*/  HADD2.F32 R78, -RZ, R80.H1_H1 ;  /* 0x30000050ff4e7230 */ /* 0x000fe20000004100 */
[-C--:B------:R-:W-:Y:S01]  /*36d0*/  F2FP.F16.E4M3.UNPACK_B R40, R34.reuse.H1 ;  /* 0x00000022ff28723e */ /* 0x080fe200030006ff */
[----:B------:R-:W-:Y:S01]  /*36e0*/  HADD2.F32 R35, -RZ, R41.H1_H1 ;  /* 0x30000029ff237230 */ /* 0x000fe20000004100 */
[----:B------:R-:W-:Y:S01]  /*36f0*/  F2FP.F16.E4M3.UNPACK_B R46, R34 ;  /* 0x00000022ff2e723e */ /* 0x000fe200020006ff */
[----:B------:R-:W-:-:S02]  /*3700*/  HADD2.F32 R90, -RZ, R79.H1_H1 ;  /* 0x3000004fff5a7230 */ /* 0x000fc40000004100 */
[-C--:B------:R-:W-:Y:S01]  /*3710*/  FMUL.FTZ R81, R45, R78.reuse ;  /* 0x0000004e2d517220 */ /* 0x080fe20000410000 */
[----:B------:R-:W-:Y:S02]  /*3720*/  HADD2.F32 R47, -RZ, R40.H1_H1 ;  /* 0x30000028ff2f7230 */ /* 0x000fe40000004100 */
[C---:B------:R-:W-:Y:S01]  /*3730*/  FMUL.FTZ R94, R44.reuse, R78 ;  /* 0x0000004e2c5e7220 */ /* 0x040fe20000410000 */
[----:B------:R-:W-:Y:S02]  /*3740*/  HADD2.F32 R41, -RZ, R41.H0_H0 ;  /* 0x20000029ff297230 */ /* 0x000fe40000004100 */
[----:B------:R-:W-:Y:S01]  /*3750*/  FMUL.FTZ R92, R35, R90 ;  /* 0x0000005a235c7220 */ /* 0x000fe20000410000 */
[----:B------:R-:W-:Y:S02]  /*3760*/  HADD2.F32 R78, -RZ, R46.H1_H1 ;  /* 0x3000002eff4e7230 */ /* 0x000fe40000004100 */
[----:B------:R-:W-:Y:S01]  /*3770*/  FFMA.FTZ R34, R44, R47, -R81 ;  /* 0x0000002f2c227223 */ /* 0x000fe20000010851 */
[----:B------:R-:W-:Y:S01]  /*3780*/  F2FP.F16.E4M3.UNPACK_B R10, R10 ;  /* 0x0000000aff0a723e */ /* 0x000fe200020006ff */
[----:B------:R-:W-:Y:S01]  /*3790*/  FMUL.FTZ R90, R41, R90 ;  /* 0x0000005a295a7220 */ /* 0x000fe20000410000 */
[----:B------:R-:W-:Y:S01]  /*37a0*/  F2FP.F16.E4M3.UNPACK_B R44, R11 ;  /* 0x0000000bff2c723e */ /* 0x000fe200020006ff */
[----:B------:R-:W-:Y:S01]  /*37b0*/  FFMA.FTZ R11, R45, R47, R94 ;  /* 0x0000002f2d0b7223 */ /* 0x000fe2000001005e */
[-C--:B------:R-:W-:Y:S01]  /*37c0*/  FFMA.FTZ R92, R41, R78.reuse, -R92 ;  /* 0x0000004e295c7223 */ /* 0x080fe2000001085c */
[----:B------:R-:W-:Y:S01]  /*37d0*/  FFMA.FTZ R45, R35, R78, R90 ;  /* 0x0000004e232d7223 */ /* 0x000fe2000001005a */
[----:B------:R-:W-:Y:S01]  /*37e0*/  HADD2.F32 R35, -RZ, R10.H0_H0 ;  /* 0x2000000aff237230 */ /* 0x000fe20000004100 */
[----:B------:R-:W-:Y:S01]  /*37f0*/  F2FP.SATFINITE.E4M3.F32.PACK_AB_MERGE_C R9, R9, R8, R38 ;  /* 0x000000080909723e */ /* 0x000fe20004807026 */
[----:B------:R-:W-:Y:S01]  /*3800*/  HADD2.F32 R41, -RZ, R44.H0_H0 ;  /* 0x2000002cff297230 */ /* 0x000fe20000004100 */
[----:B------:R-:W-:Y:S01]  /*3810*/  F2FP.SATFINITE.E4M3.F32.PACK_AB_MERGE_C R11, R11, R34, RZ ;  /* 0x000000220b0b723e */ /* 0x000fe200048070ff */
[----:B------:R-:W-:Y:S01]  /*3820*/  HADD2.F32 R10, -RZ, R10.H1_H1 ;  /* 0x3000000aff0a7230 */ /* 0x000fe20000004100 */
[----:B------:R-:W-:Y:S01]  /*3830*/  F2FP.SATFINITE.E4M3.F32.PACK_AB_MERGE_C R45, R45, R92, RZ ;  /* 0x0000005c2d2d723e */ /* 0x000fe200048070ff */
[----:B------:R-:W-:Y:S01]  /*3840*/  HADD2.F32 R79, -RZ, R79.H0_H0 ;  /* 0x2000004fff4f7230 */ /* 0x000fe20000004100 */
[----:B------:R-:W-:Y:S01]  /*3850*/  F2FP.SATFINITE.E4M3.F32.PACK_AB_MERGE_C R8, R37, R36, R39 ;  /* 0x000000242508723e */ /* 0x000fe20004807027 */
[----:B------:R-:W-:-:S02]  /*3860*/  HADD2.F32 R44, -RZ, R44.H1_H1 ;  /* 0x3000002cff2c7230 */ /* 0x000fc40000004100 */
[----:B------:R-:W-:Y:S02]  /*3870*/  HADD2.F32 R80, -RZ, R80.H0_H0 ;  /* 0x20000050ff507230 */ /* 0x000fe40000004100 */
[-C--:B------:R-:W-:Y:S01]  /*3880*/  FMUL.FTZ R78, R10, R79.reuse ;  /* 0x0000004f0a4e7220 */ /* 0x080fe20000410000 */
        /* <DEDUP_REMOVED lines=11> */
.L_x_343:
[----:B------:R-:W-:Y:S05]  /*3940*/  BSYNC B2 ;  /* 0x0000000000027941 */ /* 0x000fea0003800000 */
.L_x_342:
[----:B------:R2:W-:Y:S02]  /*3950*/  STG.E.128 desc[UR40][R32.64+0x20], R8 ;  /* 0x0000200820007986 */ /* 0x0005e4000c101d28 */
.L_x_341:
[----:B------:R-:W-:Y:S05]  /*3960*/  BSYNC B1 ;  /* 0x0000000000017941 */ /* 0x000fea0003800000 */
.L_x_340:
[----:B------:R-:W-:Y:S05]  /*3970*/  @P1 BRA `(.L_x_335) ;  /* 0x0000002800c01947 */ /* 0x000fea0003800000 */
[----:B------:R-:W3:Y:S01]  /*3980*/  LDL R34, [R1+0xc] ;  /* 0x00000c0001227983 */ /* 0x000ee20000100800 */
[----:B------:R-:W-:Y:S03]  /*3990*/  BSSY B1, `(.L_x_344) ;  /* 0x000006c000017945 */ /* 0x000fe60003800000 */
[----:B-12---:R1:W2:Y:S01]  /*39a0*/  LDS.128 R8, [R85+0x15800] ;  /* 0x0158000055087984 */ /* 0x0062a20000000c00 */
[----:B---3--:R-:W-:-:S13]  /*39b0*/  ISETP.GE.AND P4, PT, R34, R88, PT ;  /* 0x000000582200720c */ /* 0x008fda0003f86270 */
[----:B-12---:R-:W-:Y:S05]  /*39c0*/  @P4 BRA `(.L_x_345) ;  /* 0x0000000400a04947 */ /* 0x006fea0003800000 */
[--C-:B------:R-:W-:Y:S02]  /*39d0*/  SHF.R.U32.HI R38, RZ, 0x10, R13.reuse ;  /* 0x00000010ff267819 */ /* 0x100fe4000001160d */
[----:B------:R-:W-:Y:S02]  /*39e0*/  SHF.R.U32.HI R12, RZ, 0x8, R13 ;  /* 0x00000008ff0c7819 */ /* 0x000fe4000001160d */
[----:B------:R-:W-:Y:S02]  /*39f0*/  LOP3.LUT R35, R13, 0xff0000ff, RZ, 0xc0, !PT ;  /* 0xff0000ff0d237812 */ /* 0x000fe400078ec0ff */
[--C-:B------:R-:W-:Y:S01]  /*3a00*/  SHF.R.U32.HI R13, RZ, 0x8, R15.reuse ;  /* 0x00000008ff0d7819 */ /* 0x100fe2000001160f */
[----:B------:R-:W-:Y:S01]  /*3a10*/  IMAD.SHL.U32 R12, R12, 0x100, RZ ;  /* 0x000001000c0c7824 */ /* 0x000fe200078e00ff */
[----:B------:R-:W-:Y:S02]  /*3a20*/  SHF.R.U32.HI R37, RZ, 0x10, R15 ;  /* 0x00000010ff257819 */ /* 0x000fe4000001160f */
[----:B------:R-:W-:Y:S01]  /*3a30*/  LOP3.LUT R34, R15, 0xff0000ff, RZ, 0xc0, !PT ;  /* 0xff0000ff0f227812 */ /* 0x000fe200078ec0ff */
[----:B------:R-:W-:Y:S01]  /*3a40*/  IMAD.SHL.U32 R15, R13, 0x100, RZ ;  /* 0x000001000d0f7824 */ /* 0x000fe200078e00ff */
[----:B------:R-:W-:Y:S01]  /*3a50*/  MOV R14, R8 ;  /* 0x00000008000e7202 */ /* 0x000fe20000000f00 */
[----:B------:R-:W-:Y:S01]  /*3a60*/  IMAD.MOV.U32 R13, RZ, RZ, R9 ;  /* 0x000000ffff0d7224 */ /* 0x000fe200078e0009 */
[----:B------:R-:W-:Y:S01]  /*3a70*/  LOP3.LUT R12, R35, 0xff00, R12, 0xf8, !PT ;  /* 0x0000ff00230c7812 */ /* 0x000fe200078ef80c */
[----:B------:R-:W-:Y:S01]  /*3a80*/  IMAD.U32 R9, R38, 0x10000, RZ ;  /* 0x0001000026097824 */ /* 0x000fe200078e00ff */
[----:B------:R-:W-:Y:S01]  /*3a90*/  LOP3.LUT R36, R34, 0xff00, R15, 0xf8, !PT ;  /* 0x0000ff0022247812 */ /* 0x000fe200078ef80f */
[----:B------:R-:W-:Y:S01]  /*3aa0*/  IMAD.U32 R15, R37, 0x10000, RZ ;  /* 0x00010000250f7824 */ /* 0x000fe200078e00ff */
[----:B------:R-:W-:-:S02]  /*3ab0*/  F2FP.F16.E4M3.UNPACK_B R34, R43.H1 ;  /* 0x0000002bff22723e */ /* 0x000fc400030006ff */
        /* <DEDUP_REMOVED lines=8> */
[----:B------:R-:W-:Y:S02]  /*3b40*/  HADD2.F32 R39, -RZ, R34.H1_H1 ;  /* 0x30000022ff277230 */ /* 0x000fe40000004100 */
[----:B------:R-:W-:Y:S01]  /*3b50*/  FMUL.FTZ R41, R15, R38 ;  /* 0x000000260f297220 */ /* 0x000fe20000410000 */
[----:B------:R-:W-:-:S02]  /*3b60*/  HADD2.F32 R37, -RZ, R36.H0_H0 ;  /* 0x20000024ff257230 */ /* 0x000fc40000004100 */
        /* <DEDUP_REMOVED lines=15> */
[--C-:B------:R-:W-:Y:S01]  /*3c60*/  HADD2.F32 R36, -RZ, R15.reuse.H1_H1 ;  /* 0x3000000fff247230 */ /* 0x100fe20000004100 */
[----:B------:R-:W-:Y:S01]  /*3c70*/  F2FP.F16.E4M3.UNPACK_B R39, R9 ;  /* 0x00000009ff27723e */ /* 0x000fe200020006ff */
[----:B------:R-:W-:-:S02]  /*3c80*/  HADD2.F32 R35, -RZ, R15.H0_H0 ;  /* 0x2000000fff237230 */ /* 0x000fc40000004100 */
[----:B------:R-:W-:Y:S02]  /*3c90*/  HADD2.F32 R43, -RZ, R43.H0_H0 ;  /* 0x2000002bff2b7230 */ /* 0x000fe40000004100 */
[-C--:B------:R-:W-:Y:S01]  /*3ca0*/  FMUL.FTZ R40, R36, R37.reuse ;  /* 0x0000002524287220 */ /* 0x080fe20000410000 */
[--C-:B------:R-:W-:Y:S02]  /*3cb0*/  HADD2.F32 R34, -RZ, R14.reuse.H1_H1 ;  /* 0x3000000eff227230 */ /* 0x100fe40000004100 */
[----:B------:R-:W-:Y:S01]  /*3cc0*/  FMUL.FTZ R37, R35, R37 ;  /* 0x0000002523257220 */ /* 0x000fe20000410000 */
[----:B------:R-:W-:Y:S02]  /*3cd0*/  HADD2.F32 R15, -RZ, R14.H0_H0 ;  /* 0x2000000eff0f7230 */ /* 0x000fe40000004100 */
[--C-:B------:R-:W-:Y:S02]  /*3ce0*/  HADD2.F32 R14, -RZ, R42.reuse.H1_H1 ;  /* 0x3000002aff0e7230 */ /* 0x100fe40000004100 */
[----:B------:R-:W-:Y:S01]  /*3cf0*/  FMUL.FTZ R38, R34, R43 ;  /* 0x0000002b22267220 */ /* 0x000fe20000410000 */
[----:B------:R-:W-:-:S02]  /*3d00*/  HADD2.F32 R42, -RZ, R42.H0_H0 ;  /* 0x2000002aff2a7230 */ /* 0x000fc40000004100 */
[----:B------:R-:W-:Y:S01]  /*3d10*/  FMUL.FTZ R43, R15, R43 ;  /* 0x0000002b0f2b7220 */ /* 0x000fe20000410000 */
[-C--:B------:R-:W-:Y:S01]  /*3d20*/  FFMA.FTZ R35, R35, R14.reuse, -R40 ;  /* 0x0000000e23237223 */ /* 0x080fe20000010828 */
[----:B------:R-:W-:Y:S01]  /*3d30*/  FFMA.FTZ R36, R36, R14, R37 ;  /* 0x0000000e24247223 */ /* 0x000fe20000010025 */
[-C--:B------:R-:W-:Y:S01]  /*3d40*/  FFMA.FTZ R14, R15, R42.reuse, -R38 ;  /* 0x0000002a0f0e7223 */ /* 0x080fe20000010826 */
[----:B------:R-:W-:Y:S01]  /*3d50*/  FFMA.FTZ R15, R34, R42, R43 ;  /* 0x0000002a220f7223 */ /* 0x000fe2000001002b */
[----:B------:R-:W-:Y:S02]  /*3d60*/  F2FP.F16.E4M3.UNPACK_B R37, R11.H1 ;  /* 0x0000000bff25723e */ /* 0x000fe400030006ff */
[----:B------:R-:W-:Y:S02]  /*3d70*/  F2FP.F16.E4M3.UNPACK_B R43, R12.H1 ;  /* 0x0000000cff2b723e */ /* 0x000fe400030006ff */
[----:B------:R-:W-:Y:S01]  /*3d80*/  F2FP.SATFINITE.E4M3.F32.PACK_AB_MERGE_C R34, R44, R41, RZ ;  /* 0x000000292c22723e */ /* 0x000fe200048070ff */
[--C-:B------:R-:W-:Y:S01]  /*3d90*/  HADD2.F32 R38, -RZ, R37.reuse.H0_H0 ;  /* 0x20000025ff267230 */ /* 0x100fe20000004100 */
[----:B------:R-:W-:Y:S01]  /*3da0*/  F2FP.SATFINITE.E4M3.F32.PACK_AB_MERGE_C R35, R36, R35, RZ ;  /* 0x000000232423723e */ /* 0x000fe200048070ff */
[----:B------:R-:W-:Y:S01]  /*3db0*/  HADD2.F32 R37, -RZ, R37.H1_H1 ;  /* 0x30000025ff257230 */ /* 0x000fe20000004100 */
[----:B------:R-:W-:Y:S01]  /*3dc0*/  F2FP.F16.E4M3.UNPACK_B R40, R9.H1 ;  /* 0x00000009ff28723e */ /* 0x000fe200030006ff */
[--C-:B------:R-:W-:Y:S01]  /*3dd0*/  HADD2.F32 R44, -RZ, R43.reuse.H1_H1 ;  /* 0x3000002bff2c7230 */ /* 0x100fe20000004100 */
[----:B------:R-:W-:Y:S01]  /*3de0*/  F2FP.F16.E4M3.UNPACK_B R36, R10.H1 ;  /* 0x0000000aff24723e */ /* 0x000fe200030006ff */
[----:B------:R-:W-:Y:S01]  /*3df0*/  HADD2.F32 R43, -RZ, R43.H0_H0 ;  /* 0x2000002bff2b7230 */ /* 0x000fe20000004100 */
[----:B------:R-:W-:Y:S01]  /*3e00*/  F2FP.F16.E4M3.UNPACK_B R42, R12 ;  /* 0x0000000cff2a723e */ /* 0x000fe200020006ff */
[----:B------:R-:W-:-:S02]  /*3e10*/  HADD2.F32 R41, -RZ, R40.H1_H1 ;  /* 0x30000028ff297230 */ /* 0x000fc40000004100 */
[----:B------:R-:W-:Y:S01]  /*3e20*/  FMUL.FTZ R9, R37, R44 ;  /* 0x0000002c25097220 */ /* 0x000fe20000410000 */
[----:B------:R-:W-:Y:S01]  /*3e30*/  HADD2.F32 R12, -RZ, R36.H1_H1 ;  /* 0x30000024ff0c7230 */ /* 0x000fe20000004100 */
[----:B------:R-:W-:Y:S01]  /*3e40*/  F2FP.F16.E4M3.UNPACK_B R11, R11 ;  /* 0x0000000bff0b723e */ /* 0x000fe200020006ff */
[----:B------:R-:W-:Y:S02]  /*3e50*/  HADD2.F32 R45, -RZ, R42.H1_H1 ;  /* 0x3000002aff2d7230 */ /* 0x000fe40000004100 */
[----:B------:R-:W-:Y:S01]  /*3e60*/  FFMA.FTZ R46, R38, R41, -R9 ;  /* 0x00000029262e7223 */ /* 0x000fe20000010809 */
[----:B------:R-:W-:Y:S01]  /*3e70*/  HADD2.F32 R36, -RZ, R36.H0_H0 ;  /* 0x20000024ff247230 */ /* 0x000fe20000004100 */
[----:B------:R-:W-:Y:S01]  /*3e80*/  F2FP.F16.E4M3.UNPACK_B R10, R10 ;  /* 0x0000000aff0a723e */ /* 0x000fe200020006ff */
[----:B------:R-:W-:Y:S02]  /*3e90*/  HADD2.F32 R9, -RZ, R39.H1_H1 ;  /* 0x30000027ff097230 */ /* 0x000fe40000004100 */
[-C--:B------:R-:W-:Y:S01]  /*3ea0*/  FMUL.FTZ R47, R12, R45.reuse ;  /* 0x0000002d0c2f7220 */ /* 0x080fe20000410000 */
[----:B------:R-:W-:Y:S01]  /*3eb0*/  FMUL.FTZ R44, R38, R44 ;  /* 0x0000002c262c7220 */ /* 0x000fe20000410000 */
[----:B------:R-:W-:Y:S01]  /*3ec0*/  FMUL.FTZ R45, R36, R45 ;  /* 0x0000002d242d7220 */ /* 0x000fe20000410000 */
[----:B------:R-:W-:-:S02]  /*3ed0*/  HADD2.F32 R42, -RZ, R42.H0_H0 ;  /* 0x2000002aff2a7230 */ /* 0x000fc40000004100 */
[----:B------:R-:W-:Y:S01]  /*3ee0*/  FFMA.FTZ R47, R36, R9, -R47 ;  /* 0x00000009242f7223 */ /* 0x000fe2000001082f */
[----:B------:R-:W-:Y:S01]  /*3ef0*/  FFMA.FTZ R79, R37, R41, R44 ;  /* 0x00000029254f7223 */ /* 0x000fe2000001002c */
[----:B------:R-:W-:Y:S01]  /*3f00*/  FFMA.FTZ R38, R12, R9, R45 ;  /* 0x000000090c267223 */ /* 0x000fe2000001002d */
[--C-:B------:R-:W-:Y:S02]  /*3f10*/  HADD2.F32 R12, -RZ, R11.reuse.H0_H0 ;  /* 0x2000000bff0c7230 */ /* 0x100fe40000004100 */
[--C-:B------:R-:W-:Y:S01]  /*3f20*/  HADD2.F32 R9, -RZ, R10.reuse.H0_H0 ;  /* 0x2000000aff097230 */ /* 0x100fe20000004100 */
[----:B------:R-:W-:Y:S01]  /*3f30*/  F2FP.SATFINITE.E4M3.F32.PACK_AB_MERGE_C R46, R79, R46, RZ ;  /* 0x0000002e4f2e723e */ /* 0x000fe200048070ff */
[----:B------:R-:W-:Y:S02]  /*3f40*/  HADD2.F32 R11, -RZ, R11.H1_H1 ;  /* 0x3000000bff0b7230 */ /* 0x000fe40000004100 */
[----:B------:R-:W-:Y:S01]  /*3f50*/  FMUL.FTZ R44, R12, R43 ;  /* 0x0000002b0c2c7220 */ /* 0x000fe20000410000 */
[----:B------:R-:W-:-:S02]  /*3f60*/  HADD2.F32 R10, -RZ, R10.H1_H1 ;  /* 0x3000000aff0a7230 */ /* 0x000fc40000004100 */
[-C--:B------:R-:W-:Y:S01]  /*3f70*/  FMUL.FTZ R37, R9, R42.reuse ;  /* 0x0000002a09257220 */ /* 0x080fe20000410000 */
[----:B------:R-:W-:Y:S02]  /*3f80*/  HADD2.F32 R40, -RZ, R40.H0_H0 ;  /* 0x20000028ff287230 */ /* 0x000fe40000004100 */
[C---:B------:R-:W-:Y:S01]  /*3f90*/  FMUL.FTZ R41, R11.reuse, R43 ;  /* 0x0000002b0b297220 */ /* 0x040fe20000410000 */
[----:B------:R-:W-:Y:S02]  /*3fa0*/  HADD2.F32 R39, -RZ, R39.H0_H0 ;  /* 0x20000027ff277230 */ /* 0x000fe40000004100 */
[----:B------:R-:W-:Y:S01]  /*3fb0*/  FMUL.FTZ R36, R10, R42 ;  /* 0x0000002a0a247220 */ /* 0x000fe20000410000 */
[----:B------:R-:W-:Y:S01]  /*3fc0*/  F2FP.SATFINITE.E4M3.F32.PACK_AB_MERGE_C R38, R38, R47, RZ ;  /* 0x0000002f2626723e */ /* 0x000fe200048070ff */
[-C--:B------:R-:W-:Y:S01]  /*3fd0*/  FFMA.FTZ R41, R12, R40.reuse, -R41 ;  /* 0x000000280c297223 */ /* 0x080fe20000010829 */
[----:B------:R-:W-:Y:S01]  /*3fe0*/  FFMA.FTZ R44, R11, R40, R44 ;  /* 0x000000280b2c7223 */ /* 0x000fe2000001002c */
[-C--:B------:R-:W-:Y:S01]  /*3ff0*/  FFMA.FTZ R36, R9, R39.reuse, -R36 ;  /* 0x0000002709247223 */ /* 0x080fe20000010824 */
[----:B------:R-:W-:Y:S01]  /*4000*/  FFMA.FTZ R37, R10, R39, R37 ;  /* 0x000000270a257223 */ /* 0x000fe20000010025 */
[----:B------:R-:W-:-:S02]  /*4010*/  F2FP.SATFINITE.E4M3.F32.PACK_AB_MERGE_C R9, R13, R8, R34 ;  /* 0x000000080d09723e */ /* 0x000fc40004807022 */
[----:B------:R-:W-:Y:S02]  /*4020*/  F2FP.SATFINITE.E4M3.F32.PACK_AB_MERGE_C R8, R15, R14, R35 ;  /* 0x0000000e0f08723e */ /* 0x000fe40004807023 */
[----:B------:R-:W-:Y:S02]  /*4030*/  F2FP.SATFINITE.E4M3.F32.PACK_AB_MERGE_C R10, R37, R36, R38 ;  /* 0x00000024250a723e */ /* 0x000fe40004807026 */
[----:B------:R-:W-:-:S07]  /*4040*/  F2FP.SATFINITE.E4M3.F32.PACK_AB_MERGE_C R11, R44, R41, R46 ;  /* 0x000000292c0b723e */ /* 0x000fce000480702e */
.L_x_345:
[----:B------:R-:W-:Y:S05]  /*4050*/  BSYNC B1 ;  /* 0x0000000000017941 */ /* 0x000fea0003800000 */
.L_x_344:
[----:B------:R1:W-:Y:S01]  /*4060*/  STG.E.128 desc[UR40][R32.64+0x40], R8 ;  /* 0x0000400820007986 */ /* 0x0003e2000c101d28 */
[----:B------:R-:W-:Y:S05]  /*4070*/  BRA `(.L_x_335) ;  /* 0x0000002400007947 */ /* 0x000fea0003800000 */
.L_x_329:
[----:B------:R-:W-:Y:S01]  /*4080*/  ISETP.GE.AND P4, PT, R22, R86, PT ;  /* 0x000000561600720c */ /* 0x000fe20003f86270 */
[----:B------:R-:W-:Y:S01]  /*4090*/  BSSY B1, `(.L_x_346) ;  /* 0x000001a000017945 */ /* 0x000fe20003800000 */
[----:B------:R-:W-:Y:S02]  /*40a0*/  CS2R R10, SRZ ;  /* 0x00000000000a7805 */ /* 0x000fe4000001ff00 */
[----:B------:R-:W-:Y:S02]  /*40b0*/  CS2R R8, SRZ ;  /* 0x0000000000087805 */ /* 0x000fe4000001ff00 */
[----:B------:R-:W-:Y:S02]  /*40c0*/  CS2R R14, SRZ ;  /* 0x00000000000e7805 */ /* 0x000fe4000001ff00 */
[----:B------:R-:W-:Y:S02]  /*40d0*/  CS2R R12, SRZ ;  /* 0x00000000000c7805 */ /* 0x000fe4000001ff00 */
[----:B------:R-:W-:-:S02]  /*40e0*/  CS2R R34, SRZ ;  /* 0x0000000000227805 */ /* 0x000fc4000001ff00 */
[----:B------:R-:W-:Y:S02]  /*40f0*/  CS2R R32, SRZ ;  /* 0x0000000000207805 */ /* 0x000fe4000001ff00 */
[----:B------:R-:W-:Y:S02]  /*4100*/  CS2R R38, SRZ ;  /* 0x0000000000267805 */ /* 0x000fe4000001ff00 */
[----:B------:R-:W-:Y:S01]  /*4110*/  CS2R R36, SRZ ;  /* 0x0000000000247805 */ /* 0x000fe2000001ff00 */
[----:B------:R-:W-:Y:S06]  /*4120*/  @P4 BRA `(.L_x_347) ;  /* 0x0000000000404947 */ /* 0x000fec0003800000 */
[----:B------:R-:W-:Y:S02]  /*4130*/  ULDC.64 UR4, c[0x0][0x3e8] ;  /* 0x0000fa0000047ab9 */ /* 0x000fe40000000a00 */
[----:B------:R-:W-:-:S04]  /*4140*/  IADD3 R44, P3, P5, R54, UR4, R44 ;  /* 0x00000004362c7c10 */ /* 0x000fc8000fd7e02c */
[----:B------:R-:W-:Y:S01]  /*4150*/  IADD3.X R45, R21, UR5, R47, P3, P5 ;  /* 0x00000005152d7c10 */ /* 0x000fe20009fea42f */
[----:B------:R-:W-:Y:S02]  /*4160*/  ULDC.64 UR4, c[0x0][0x400] ;  /* 0x0001000000047ab9 */ /* 0x000fe40000000a00 */
[----:B------:R-:W-:-:S04]  /*4170*/  IADD3 R42, P3, P5, R50, UR4, R42 ;  /* 0x00000004322a7c10 */ /* 0x000fc8000fd7e02a */
[----:B------:R-:W-:Y:S02]  /*4180*/  IADD3.X R43, R5, UR5, R46, P3, P5 ;  /* 0x00000005052b7c10 */ /* 0x000fe40009fea42e */
[----:B------:R-:W-:Y:S02]  /*4190*/  ISETP.GE.AND P3, PT, R18, R88, PT ;  /* 0x000000581200720c */ /* 0x000fe40003f66270 */
[----:B------:R-:W-:Y:S02]  /*41a0*/  CS2R R10, SRZ ;  /* 0x00000000000a7805 */ /* 0x000fe4000001ff00 */
[----:B------:R-:W-:Y:S02]  /*41b0*/  CS2R R8, SRZ ;  /* 0x0000000000087805 */ /* 0x000fe4000001ff00 */
[----:B------:R-:W-:Y:S02]  /*41c0*/  CS2R R34, SRZ ;  /* 0x0000000000227805 */ /* 0x000fe4000001ff00 */
[----:B------:R-:W-:-:S05]  /*41d0*/  CS2R R32, SRZ ;  /* 0x0000000000207805 */ /* 0x000fca000001ff00 */
[----:B------:R0:W5:Y:S04]  /*41e0*/  @!P3 LDG.E.128 R12, desc[UR40][R44.64] ;  /* 0x000000282c0cb981 */ /* 0x000168000c1e1d00 */
[----:B------:R0:W5:Y:S01]  /*41f0*/  @!P3 LDG.E.128 R36, desc[UR40][R42.64] ;  /* 0x000000282a24b981 */ /* 0x000162000c1e1d00 */
[----:B------:R-:W-:-:S13]  /*4200*/  ISETP.GE.AND P3, PT, R83, R88, PT ;  /* 0x000000585300720c */ /* 0x000fda0003f66270 */
[----:B------:R0:W5:Y:S04]  /*4210*/  @!P3 LDG.E.128 R8, desc[UR40][R44.64+0x20] ;  /* 0x000020282c08b981 */ /* 0x000168000c1e1d00 */
[----:B------:R0:W5:Y:S02]  /*4220*/  @!P3 LDG.E.128 R32, desc[UR40][R42.64+0x20] ;  /* 0x000020282a20b981 */ /* 0x000164000c1e1d00 */
.L_x_347:
[----:B------:R-:W-:Y:S05]  /*4230*/  BSYNC B1 ;  /* 0x0000000000017941 */ /* 0x000fea0003800000 */
.L_x_346:
[----:B------:R-:W-:Y:S01]  /*4240*/  ISETP.NE.AND P3, PT, R155, 0x3, PT ;  /* 0x000000039b00780c */ /* 0x000fe20003f65270 */
[----:B-----5:R-:W-:Y:S02]  /*4250*/  IMAD.MOV.U32 R91, RZ, RZ, R10 ;  /* 0x000000ffff5b7224 */ /* 0x020fe400078e000a */
[----:B------:R-:W-:Y:S02]  /*4260*/  IMAD.MOV.U32 R90, RZ, RZ, R8 ;  /* 0x000000ffff5a7224 */ /* 0x000fe400078e0008 */
[----:B------:R-:W-:Y:S02]  /*4270*/  IMAD.MOV.U32 R99, RZ, RZ, R14 ;  /* 0x000000ffff637224 */ /* 0x000fe400078e000e */
[----:B------:R-:W-:Y:S02]  /*4280*/  IMAD.MOV.U32 R97, RZ, RZ, R12 ;  /* 0x000000ffff617224 */ /* 0x000fe400078e000c */
[----:B------:R-:W-:Y:S02]  /*4290*/  IMAD.MOV.U32 R92, RZ, RZ, R34 ;  /* 0x000000ffff5c7224 */ /* 0x000fe400078e0022 */
[----:B------:R-:W-:-:S02]  /*42a0*/  IMAD.MOV.U32 R93, RZ, RZ, R32 ;  /* 0x000000ffff5d7224 */ /* 0x000fc400078e0020 */
[----:B------:R-:W-:Y:S02]  /*42b0*/  IMAD.MOV.U32 R98, RZ, RZ, R38 ;  /* 0x000000ffff627224 */ /* 0x000fe400078e0026 */
[----:B------:R-:W-:Y:S01]  /*42c0*/  IMAD.MOV.U32 R100, RZ, RZ, R36 ;  /* 0x000000ffff647224 */ /* 0x000fe200078e0024 */
[----:B------:R-:W-:Y:S06]  /*42d0*/  @!P3 BRA `(.L_x_348) ;  /* 0x000000000004b947 */ /* 0x000fec0003800000 */
[----:B------:R-:W-:Y:S01]  /*42e0*/  BPT.TRAP 0x1 ;  /* 0x000000040000795c */ /* 0x000fe20000300000 */
.L_x_348:
[----:B------:R-:W-:Y:S01]  /*42f0*/  IMAD R84, R17, 0x8, R16 ;  /* 0x0000000811547824 */ /* 0x000fe200078e0210 */
[----:B------:R-:W-:Y:S01]  /*4300*/  SHF.L.U32 R87, R23, 0x1f, RZ ;  /* 0x0000001f17577819 */ /* 0x000fe200000006ff */
[----:B------:R-:W-:Y:S03]  /*4310*/  BSSY B1, `(.L_x_349) ;  /* 0x0000003000017945 */ /* 0x000fe60003800000 */
[----:B------:R-:W1:Y:S02]  /*4320*/  SYNCS.PHASECHK.TRANS64.TRYWAIT P5, [R84+URZ+0x19c90], R87 ;  /* 0x019c9057540075a7 */ /* 0x000e6400080a017f */
[----:B-1----:R-:W-:Y:S05]  /*4330*/  @!P5 BRA `(.L_x_350) ;  /* 0x0000016c00ccd947 */ /* 0x002fea0003800000 */
.L_x_580:
[----:B------:R-:W-:Y:S05]  /*4340*/  BSYNC B1 ;  /* 0x0000000000017941 */ /* 0x000fea0003800000 */
.L_x_349:
[----:B------:R-:W-:Y:S05]  /*4350*/  @P4 BRA `(.L_x_335) ;  /* 0x0000002000484947 */ /* 0x000fea0003800000 */
[----:B------:R-:W2:Y:S01]  /*4360*/  LDC R94, c[0x0][0x2f4] ;  /* 0x0000bd00ff5e7b82 */ /* 0x000ea20000000800 */
[----:B------:R-:W-:Y:S01]  /*4370*/  ISETP.NE.AND P4, PT, R62, RZ, PT ;  /* 0x000000ff3e00720c */ /* 0x000fe20003f85270 */
[----:B------:R-:W-:Y:S01]  /*4380*/  ULDC.64 UR4, c[0x0][0x300] ;  /* 0x0000c00000047ab9 */ /* 0x000fe20000000a00 */
[----:B0-----:R-:W-:Y:S01]  /*4390*/  SHF.R.S32.HI R42, RZ, 0x1f, R22 ;  /* 0x0000001fff2a7819 */ /* 0x001fe20000011416 */
[----:B------:R-:W-:Y:S01]  /*43a0*/  IMAD.MOV.U32 R80, RZ, RZ, R40 ;  /* 0x000000ffff507224 */ /* 0x000fe200078e0028 */
[----:B------:R-:W-:Y:S03]  /*43b0*/  BSSY B1, `(.L_x_351) ;  /* 0x00000fb000017945 */ /* 0x000fe60003800000 */
[----:B------:R-:W-:Y:S02]  /*43c0*/  IMAD R41, R42, UR4, RZ ;  /* 0x000000042a297c24 */ /* 0x000fe4000f8e02ff */
[----:B------:R-:W-:-:S04]  /*43d0*/  IMAD.WIDE.U32 R80, R22, UR4, R80 ;  /* 0x0000000416507c25 */ /* 0x000fc8000f8e0050 */
[----:B------:R-:W-:-:S04]  /*43e0*/  IMAD R41, R22, UR5, R41 ;  /* 0x0000000516297c24 */ /* 0x000fc8000f8e0229 */
[----:B------:R-:W-:Y:S02]  /*43f0*/  IMAD.IADD R95, R41, 0x1, R81 ;  /* 0x00000001295f7824 */ /* 0x000fe400078e0251 */
[----:B--2---:R-:W-:Y:S01]  /*4400*/  IMAD.IADD R96, R94, 0x1, -R63 ;  /* 0x000000015e607824 */ /* 0x004fe200078e0a3f */
[----:B------:R-:W-:Y:S06]  /*4410*/  @!P4 BRA `(.L_x_352) ;  /* 0x0000000c00d0c947 */ /* 0x000fec0003800000 */
[----:B------:R-:W2:Y:S01]  /*4420*/  LDL R42, [R1+0x10] ;  /* 0x00001000012a7983 */ /* 0x000ea20000100800 */
[----:B------:R-:W-:Y:S01]  /*4430*/  SEL R40, R63, R96, !P0 ;  /* 0x000000603f287207 */ /* 0x000fe20004000000 */
[----:B------:R-:W-:Y:S01]  /*4440*/  BSSY B2, `(.L_x_353) ;  /* 0x00000e5000027945 */ /* 0x000fe20003800000 */
[----:B------:R-:W-:Y:S02]  /*4450*/  SHF.R.U32.HI R43, RZ, 0x3, R157 ;  /* 0x00000003ff2b7819 */ /* 0x000fe4000001169d */
[----:B------:R-:W-:Y:S02]  /*4460*/  SHF.R.S32.HI R41, RZ, 0x1f, R40 ;  /* 0x0000001fff297819 */ /* 0x000fe40000011428 */
[----:B------:R-:W-:Y:S02]  /*4470*/  ISETP.GE.AND P4, PT, R18, R88, PT ;  /* 0x000000581200720c */ /* 0x000fe40003f86270 */
[----:B------:R-:W-:-:S04]  /*4480*/  LEA.HI R41, R41, R40, RZ, 0x5 ;  /* 0x0000002829297211 */ /* 0x000fc800078f28ff */
[----:B------:R-:W-:-:S04]  /*4490*/  SHF.R.S32.HI R40, RZ, 0x5, R41 ;  /* 0x00000005ff287819 */ /* 0x000fc80000011429 */
[----:B------:R-:W-:-:S04]  /*44a0*/  LEA.HI.SX32 R40, R75, R40, 0x1c ;  /* 0x000000284b287211 */ /* 0x000fc800078fe2ff */
[C---:B------:R-:W-:Y:S01]  /*44b0*/  LEA.HI R41, R40.reuse, R40, RZ, 0x1 ;  /* 0x0000002828297211 */ /* 0x040fe200078f08ff */
[----:B------:R-:W-:-:S04]  /*44c0*/  IMAD.SHL.U32 R101, R40, 0x10, RZ ;  /* 0x0000001028657824 */ /* 0x000fc800078e00ff */
[----:B------:R-:W-:Y:S01]  /*44d0*/  IMAD.SHL.U32 R41, R41, 0x800, RZ ;  /* 0x0000080029297824 */ /* 0x000fe200078e00ff */
[----:B------:R-:W-:-:S04]  /*44e0*/  LOP3.LUT R40, R157, 0x10, R101, 0xf8, !PT ;  /* 0x000000109d287812 */ /* 0x000fc800078ef865 */
[----:B------:R-:W-:Y:S02]  /*44f0*/  LOP3.LUT R41, R41, 0xfffff000, RZ, 0xc0, !PT ;  /* 0xfffff00029297812 */ /* 0x000fe400078ec0ff */
[----:B------:R-:W-:-:S04]  /*4500*/  LOP3.LUT R40, R40, R43, RZ, 0x3c, !PT ;  /* 0x0000002b28287212 */ /* 0x000fc800078e3cff */
[----:B--2---:R-:W-:Y:S01]  /*4510*/  IADD3 R40, R40, R41, R42 ;  /* 0x0000002928287210 */ /* 0x004fe20007ffe02a */
[----:B------:R-:W-:-:S04]  /*4520*/  IMAD R41, R17, 0x3000, R73 ;  /* 0x0000300011297824 */ /* 0x000fc800078e0249 */
[----:B------:R-:W-:Y:S02]  /*4530*/  IMAD R43, R17, 0x3000, R40 ;  /* 0x00003000112b7824 */ /* 0x000fe400078e0228 */
[C---:B------:R-:W-:Y:S02]  /*4540*/  IMAD.IADD R41, R16.reuse, 0x1, R41 ;  /* 0x0000000110297824 */ /* 0x040fe400078e0229 */
[----:B------:R-:W-:-:S04]  /*4550*/  IMAD.IADD R44, R16, 0x1, R43 ;  /* 0x00000001102c7824 */ /* 0x000fc800078e022b */
[----:B------:R-:W0:Y:S04]  /*4560*/  LDS.128 R40, [R41+0x13800] ;  /* 0x0138000029287984 */ /* 0x000e280000000c00 */
[----:B------:R-:W2:Y:S01]  /*4570*/  LDS.128 R44, [R44+0x13800] ;  /* 0x013800002c2c7984 */ /* 0x000ea20000000c00 */
[----:B------:R-:W-:Y:S05]  /*4580*/  @P4 BRA `(.L_x_354) ;  /* 0x0000000c00404947 */ /* 0x000fea0003800000 */
[----:B------:R-:W-:Y:S02]  /*4590*/  SHF.R.U32.HI R104, RZ, 0x8, R37 ;  /* 0x00000008ff687819 */ /* 0x000fe40000011625 */
[----:B------:R-:W-:Y:S02]  /*45a0*/  SHF.R.U32.HI R102, RZ, 0x8, R15 ;  /* 0x00000008ff667819 */ /* 0x000fe4000001160f */
[----:B------:R-:W-:Y:S01]  /*45b0*/  SHF.R.U32.HI R14, RZ, 0x8, R13 ;  /* 0x00000008ff0e7819 */ /* 0x000fe2000001160d */
[----:B------:R-:W-:Y:S01]  /*45c0*/  IMAD.SHL.U32 R104, R104, 0x100, RZ ;  /* 0x0000010068687824 */ /* 0x000fe200078e00ff */
[----:B------:R-:W-:Y:S02]  /*45d0*/  LOP3.LUT R105, R15, 0xff0000ff, RZ, 0xc0, !PT ;  /* 0xff0000ff0f697812 */ /* 0x000fe400078ec0ff */
[----:B------:R-:W-:Y:S01]  /*45e0*/  SHF.R.U32.HI R103, RZ, 0x10, R37 ;  /* 0x00000010ff677819 */ /* 0x000fe20000011625 */
[----:B------:R-:W-:Y:S01]  /*45f0*/  IMAD.SHL.U32 R107, R14, 0x100, RZ ;  /* 0x000001000e6b7824 */ /* 0x000fe200078e00ff */
[----:B------:R-:W-:-:S02]  /*4600*/  SHF.L.U32 R102, R102, 0x8, RZ ;  /* 0x0000000866667819 */ /* 0x000fc400000006ff */
[----:B------:R-:W-:Y:S02]  /*4610*/  SHF.R.U32.HI R12, RZ, 0x10, R13 ;  /* 0x00000010ff0c7819 */ /* 0x000fe4000001160d */
[----:B------:R-:W-:Y:S02]  /*4620*/  LOP3.LUT R38, R13, 0xff0000ff, RZ, 0xc0, !PT ;  /* 0xff0000ff0d267812 */ /* 0x000fe400078ec0ff */
[----:B------:R-:W-:Y:S02]  /*4630*/  LOP3.LUT R37, R37, 0xff0000ff, RZ, 0xc0, !PT ;  /* 0xff0000ff25257812 */ /* 0x000fe400078ec0ff */
[----:B------:R-:W-:Y:S02]  /*4640*/  SHF.R.U32.HI R13, RZ, 0x10, R15 ;  /* 0x00000010ff0d7819 */ /* 0x000fe4000001160f */
[--C-:B------:R-:W-:Y:S02]  /*4650*/  SHF.R.U32.HI R14, RZ, 0x10, R39.reuse ;  /* 0x00000010ff0e7819 */ /* 0x100fe40000011627 */
[----:B------:R-:W-:-:S02]  /*4660*/  SHF.R.U32.HI R15, RZ, 0x8, R39 ;  /* 0x00000008ff0f7819 */ /* 0x000fc40000011627 */
[----:B------:R-:W-:Y:S02]  /*4670*/  LOP3.LUT R36, R39, 0xff0000ff, RZ, 0xc0, !PT ;  /* 0xff0000ff27247812 */ /* 0x000fe400078ec0ff */
[----:B------:R-:W-:Y:S01]  /*4680*/  LOP3.LUT R39, R105, 0xff00, R102, 0xf8, !PT ;  /* 0x0000ff0069277812 */ /* 0x000fe200078ef866 */
[----:B------:R-:W-:Y:S01]  /*4690*/  IMAD.SHL.U32 R15, R15, 0x100, RZ ;  /* 0x000001000f0f7824 */ /* 0x000fe200078e00ff */
[----:B------:R-:W-:Y:S01]  /*46a0*/  LOP3.LUT R105, R37, 0xff00, R104, 0xf8, !PT ;  /* 0x0000ff0025697812 */ /* 0x000fe200078ef868 */
[----:B------:R-:W-:Y:S01]  /*46b0*/  IMAD.U32 R37, R12, 0x10000, RZ ;  /* 0x000100000c257824 */ /* 0x000fe200078e00ff */
[----:B------:R-:W-:Y:S01]  /*46c0*/  LOP3.LUT R38, R38, 0xff00, R107, 0xf8, !PT ;  /* 0x0000ff0026267812 */ /* 0x000fe200078ef86b */
[----:B------:R-:W-:Y:S01]  /*46d0*/  IMAD.U32 R12, R103, 0x10000, RZ ;  /* 0x00010000670c7824 */ /* 0x000fe200078e00ff */
[----:B--2---:R-:W-:Y:S02]  /*46e0*/  F2FP.F16.E4M3.UNPACK_B R103, R45 ;  /* 0x0000002dff67723e */ /* 0x004fe400020006ff */
[----:B------:R-:W-:-:S02]  /*46f0*/  LOP3.LUT R102, R38, 0xff0000, R37, 0xf8, !PT ;  /* 0x00ff000026667812 */ /* 0x000fc400078ef825 */
[----:B------:R-:W-:Y:S01]  /*4700*/  LOP3.LUT R12, R105, 0xff0000, R12, 0xf8, !PT ;  /* 0x00ff0000690c7812 */ /* 0x000fe200078ef80c */
[----:B------:R-:W-:Y:S01]  /*4710*/  HADD2.F32 R38, -RZ, R103.H0_H0 ;  /* 0x20000067ff267230 */ /* 0x000fe20000004100 */
[-C--:B0-----:R-:W-:Y:S02]  /*4720*/  F2FP.F16.E4M3.UNPACK_B R37, R41.reuse ;  /* 0x00000029ff25723e */ /* 0x081fe400020006ff */
[----:B------:R-:W-:Y:S02]  /*4730*/  F2FP.F16.E4M3.UNPACK_B R105, R12 ;  /* 0x0000000cff69723e */ /* 0x000fe400020006ff */
[-C--:B------:R-:W-:Y:S01]  /*4740*/  F2FP.F16.E4M3.UNPACK_B R106, R102.reuse ;  /* 0x00000066ff6a723e */ /* 0x080fe200020006ff */
[----:B------:R-:W-:Y:S01]  /*4750*/  HADD2.F32 R104, -RZ, R37.H0_H0 ;  /* 0x20000025ff687230 */ /* 0x000fe20000004100 */
[----:B------:R-:W-:Y:S01]  /*4760*/  F2FP.F16.E4M3.UNPACK_B R41, R41.H1 ;  /* 0x00000029ff29723e */ /* 0x000fe200030006ff */
[--C-:B------:R-:W-:Y:S01]  /*4770*/  HADD2.F32 R108, -RZ, R105.reuse.H0_H0 ;  /* 0x20000069ff6c7230 */ /* 0x100fe20000004100 */
[----:B------:R-:W-:Y:S01]  /*4780*/  F2FP.F16.E4M3.UNPACK_B R102, R102.H1 ;  /* 0x00000066ff66723e */ /* 0x000fe200030006ff */
[----:B------:R-:W-:Y:S01]  /*4790*/  HADD2.F32 R107, -RZ, R106.H0_H0 ;  /* 0x2000006aff6b7230 */ /* 0x000fe20000004100 */
[----:B------:R-:W-:Y:S01]  /*47a0*/  LOP3.LUT R36, R36, 0xff00, R15, 0xf8, !PT ;  /* 0x0000ff0024247812 */ /* 0x000fe200078ef80f */
[----:B------:R-:W-:-:S02]  /*47b0*/  HADD2.F32 R105, -RZ, R105.H1_H1 ;  /* 0x30000069ff697230 */ /* 0x000fc40000004100 */
[-C--:B------:R-:W-:Y:S01]  /*47c0*/  FMUL.FTZ R109, R38, R108.reuse ;  /* 0x0000006c266d7220 */ /* 0x080fe20000410000 */
[C---:B------:R-:W-:Y:S01]  /*47d0*/  FMUL.FTZ R108, R104.reuse, R108 ;  /* 0x0000006c686c7220 */ /* 0x040fe20000410000 */
[----:B------:R-:W-:Y:S02]  /*47e0*/  HADD2.F32 R37, -RZ, R37.H1_H1 ;  /* 0x30000025ff257230 */ /* 0x000fe40000004100 */
[-C--:B------:R-:W-:Y:S01]  /*47f0*/  FFMA.FTZ R104, R104, R107.reuse, -R109 ;  /* 0x0000006b68687223 */ /* 0x080fe2000001086d */
[----:B------:R-:W-:Y:S01]  /*4800*/  FFMA.FTZ R38, R38, R107, R108 ;  /* 0x0000006b26267223 */ /* 0x000fe2000001006c */
[----:B------:R-:W-:Y:S02]  /*4810*/  HADD2.F32 R107, -RZ, R103.H1_H1 ;  /* 0x30000067ff6b7230 */ /* 0x000fe40000004100 */
[----:B------:R-:W-:Y:S02]  /*4820*/  HADD2.F32 R106, -RZ, R106.H1_H1 ;  /* 0x3000006aff6a7230 */ /* 0x000fe40000004100 */
[----:B------:R-:W-:-:S02]  /*4830*/  IMAD.MOV.U32 R15, RZ, RZ, R47 ;  /* 0x000000ffff0f7224 */ /* 0x000fc400078e002f */
[-C--:B------:R-:W-:Y:S01]  /*4840*/  FMUL.FTZ R103, R107, R105.reuse ;  /* 0x000000696b677220 */ /* 0x080fe20000410000 */
[----:B------:R-:W-:-:S03]  /*4850*/  FMUL.FTZ R105, R37, R105 ;  /* 0x0000006925697220 */ /* 0x000fc60000410000 */
[-C--:B------:R-:W-:Y:S01]  /*4860*/  FFMA.FTZ R103, R37, R106.reuse, -R103 ;  /* 0x0000006a25677223 */ /* 0x080fe20000010867 */
[----:B------:R-:W-:Y:S01]  /*4870*/  FFMA.FTZ R37, R107, R106, R105 ;  /* 0x0000006a6b257223 */ /* 0x000fe20000010069 */
[----:B------:R-:W-:Y:S01]  /*4880*/  F2FP.F16.E4M3.UNPACK_B R105, R45.H1 ;  /* 0x0000002dff69723e */ /* 0x000fe200030006ff */
[----:B------:R-:W-:Y:S01]  /*4890*/  HADD2.F32 R45, -RZ, R41.H0_H0 ;  /* 0x20000029ff2d7230 */ /* 0x000fe20000004100 */
[----:B------:R-:W-:Y:S01]  /*48a0*/  F2FP.F16.E4M3.UNPACK_B R106, R12.H1 ;  /* 0x0000000cff6a723e */ /* 0x000fe200030006ff */
[----:B------:R-:W-:Y:S02]  /*48b0*/  HADD2.F32 R107, -RZ, R102.H0_H0 ;  /* 0x20000066ff6b7230 */ /* 0x000fe40000004100 */
[----:B------:R-:W-:Y:S02]  /*48c0*/  HADD2.F32 R12, -RZ, R105.H0_H0 ;  /* 0x20000069ff0c7230 */ /* 0x000fe40000004100 */
[--C-:B------:R-:W-:Y:S02]  /*48d0*/  HADD2.F32 R108, -RZ, R106.reuse.H0_H0 ;  /* 0x2000006aff6c7230 */ /* 0x100fe40000004100 */
[----:B------:R-:W-:-:S02]  /*48e0*/  HADD2.F32 R106, -RZ, R106.H1_H1 ;  /* 0x3000006aff6a7230 */ /* 0x000fc40000004100 */
[----:B------:R-:W-:Y:S02]  /*48f0*/  HADD2.F32 R41, -RZ, R41.H1_H1 ;  /* 0x30000029ff297230 */ /* 0x000fe40000004100 */
[CC--:B------:R-:W-:Y:S01]  /*4900*/  FMUL.FTZ R109, R12.reuse, R108.reuse ;  /* 0x0000006c0c6d7220 */ /* 0x0c0fe20000410000 */
[C---:B------:R-:W-:Y:S01]  /*4910*/  FMUL.FTZ R108, R45.reuse, R108 ;  /* 0x0000006c2d6c7220 */ /* 0x040fe20000410000 */
[----:B------:R-:W-:Y:S02]  /*4920*/  HADD2.F32 R102, -RZ, R102.H1_H1 ;  /* 0x30000066ff667230 */ /* 0x000fe40000004100 */
[-C--:B------:R-:W-:Y:S01]  /*4930*/  FFMA.FTZ R45, R45, R107.reuse, -R109 ;  /* 0x0000006b2d2d7223 */ /* 0x080fe2000001086d */
[----:B------:R-:W-:Y:S01]  /*4940*/  FFMA.FTZ R12, R12, R107, R108 ;  /* 0x0000006b0c0c7223 */ /* 0x000fe2000001006c */
[----:B------:R-:W-:-:S05]  /*4950*/  HADD2.F32 R107, -RZ, R105.H1_H1 ;  /* 0x30000069ff6b7230 */ /* 0x000fca0000004100 */
[-C--:B------:R-:W-:Y:S01]  /*4960*/  FMUL.FTZ R105, R107, R106.reuse ;  /* 0x0000006a6b697220 */ /* 0x080fe20000410000 */
[----:B------:R-:W-:-:S03]  /*4970*/  FMUL.FTZ R106, R41, R106 ;  /* 0x0000006a296a7220 */ /* 0x000fc60000410000 */
[-C--:B------:R-:W-:Y:S01]  /*4980*/  FFMA.FTZ R105, R41, R102.reuse, -R105 ;  /* 0x0000006629697223 */ /* 0x080fe20000010869 */
[----:B------:R-:W-:Y:S01]  /*4990*/  FFMA.FTZ R102, R107, R102, R106 ;  /* 0x000000666b667223 */ /* 0x000fe2000001006a */
[----:B------:R-:W-:Y:S02]  /*49a0*/  IMAD.U32 R106, R13, 0x10000, RZ ;  /* 0x000100000d6a7824 */ /* 0x000fe400078e00ff */
[----:B------:R-:W-:Y:S01]  /*49b0*/  IMAD.U32 R13, R14, 0x10000, RZ ;  /* 0x000100000e0d7824 */ /* 0x000fe200078e00ff */
[----:B------:R-:W-:Y:S02]  /*49c0*/  F2FP.SATFINITE.E4M3.F32.PACK_AB_MERGE_C R45, R105, R45, RZ ;  /* 0x0000002d692d723e */ /* 0x000fe400048070ff */
[----:B------:R-:W-:Y:S02]  /*49d0*/  LOP3.LUT R14, R39, 0xff0000, R106, 0xf8, !PT ;  /* 0x00ff0000270e7812 */ /* 0x000fe400078ef86a */
[----:B------:R-:W-:Y:S02]  /*49e0*/  LOP3.LUT R13, R36, 0xff0000, R13, 0xf8, !PT ;  /* 0x00ff0000240d7812 */ /* 0x000fe400078ef80d */
[----:B------:R-:W-:-:S02]  /*49f0*/  F2FP.F16.E4M3.UNPACK_B R36, R15 ;  /* 0x0000000fff24723e */ /* 0x000fc400020006ff */
[----:B------:R-:W-:Y:S02]  /*4a00*/  F2FP.F16.E4M3.UNPACK_B R47, R13 ;  /* 0x0000000dff2f723e */ /* 0x000fe400020006ff */
[----:B------:R-:W-:Y:S01]  /*4a10*/  F2FP.F16.E4M3.UNPACK_B R39, R43 ;  /* 0x0000002bff27723e */ /* 0x000fe200020006ff */
[----:B------:R-:W-:Y:S01]  /*4a20*/  HADD2.F32 R107, -RZ, R36.H0_H0 ;  /* 0x20000024ff6b7230 */ /* 0x000fe20000004100 */
[----:B------:R-:W-:Y:S01]  /*4a30*/  F2FP.F16.E4M3.UNPACK_B R106, R14 ;  /* 0x0000000eff6a723e */ /* 0x000fe200020006ff */
[----:B------:R-:W-:Y:S01]  /*4a40*/  HADD2.F32 R41, -RZ, R47.H0_H0 ;  /* 0x2000002fff297230 */ /* 0x000fe20000004100 */
[----:B------:R-:W-:Y:S01]  /*4a50*/  F2FP.F16.E4M3.UNPACK_B R15, R15.H1 ;  /* 0x0000000fff0f723e */ /* 0x000fe200030006ff */
[----:B------:R-:W-:Y:S01]  /*4a60*/  HADD2.F32 R109, -RZ, R39.H0_H0 ;  /* 0x20000027ff6d7230 */ /* 0x000fe20000004100 */
[----:B------:R-:W-:Y:S01]  /*4a70*/  F2FP.F16.E4M3.UNPACK_B R13, R13.H1 ;  /* 0x0000000dff0d723e */ /* 0x000fe200030006ff */
[----:B------:R-:W-:Y:S02]  /*4a80*/  HADD2.F32 R108, -RZ, R106.H0_H0 ;  /* 0x2000006aff6c7230 */ /* 0x000fe40000004100 */
[----:B------:R-:W-:Y:S01]  /*4a90*/  FMUL.FTZ R110, R107, R41 ;  /* 0x000000296b6e7220 */ /* 0x000fe20000410000 */
[----:B------:R-:W-:-:S02]  /*4aa0*/  HADD2.F32 R36, -RZ, R36.H1_H1 ;  /* 0x30000024ff247230 */ /* 0x000fc40000004100 */
[C---:B------:R-:W-:Y:S01]  /*4ab0*/  FMUL.FTZ R41, R109.reuse, R41 ;  /* 0x000000296d297220 */ /* 0x040fe20000410000 */
[----:B------:R-:W-:Y:S02]  /*4ac0*/  HADD2.F32 R47, -RZ, R47.H1_H1 ;  /* 0x3000002fff2f7230 */ /* 0x000fe40000004100 */
[-C--:B------:R-:W-:Y:S01]  /*4ad0*/  FFMA.FTZ R110, R109, R108.reuse, -R110 ;  /* 0x0000006c6d6e7223 */ /* 0x080fe2000001086e */
[----:B------:R-:W-:Y:S02]  /*4ae0*/  HADD2.F32 R106, -RZ, R106.H1_H1 ;  /* 0x3000006aff6a7230 */ /* 0x000fe40000004100 */
[----:B------:R-:W-:Y:S01]  /*4af0*/  FFMA.FTZ R107, R107, R108, R41 ;  /* 0x0000006c6b6b7223 */ /* 0x000fe20000010029 */
[----:B------:R-:W-:Y:S02]  /*4b00*/  HADD2.F32 R41, -RZ, R39.H1_H1 ;  /* 0x30000027ff297230 */ /* 0x000fe40000004100 */
[-C--:B------:R-:W-:Y:S01]  /*4b10*/  FMUL.FTZ R39, R36, R47.reuse ;  /* 0x0000002f24277220 */ /* 0x080fe20000410000 */
[----:B------:R-:W-:Y:S01]  /*4b20*/  F2FP.F16.E4M3.UNPACK_B R14, R14.H1 ;  /* 0x0000000eff0e723e */ /* 0x000fe200030006ff */
[--C-:B------:R-:W-:Y:S01]  /*4b30*/  HADD2.F32 R108, -RZ, R13.reuse.H0_H0 ;  /* 0x2000000dff6c7230 */ /* 0x100fe20000004100 */
[----:B------:R-:W-:Y:S01]  /*4b40*/  F2FP.SATFINITE.E4M3.F32.PACK_AB_MERGE_C R103, R103, R104, R45 ;  /* 0x000000686767723e */ /* 0x000fe2000480702d */
[C---:B------:R-:W-:Y:S01]  /*4b50*/  FFMA.FTZ R39, R41.reuse, R106, -R39 ;  /* 0x0000006a29277223 */ /* 0x040fe20000010827 */
[----:B------:R-:W-:Y:S01]  /*4b60*/  FMUL.FTZ R41, R41, R47 ;  /* 0x0000002f29297220 */ /* 0x000fe20000410000 */
[----:B------:R-:W-:Y:S01]  /*4b70*/  HADD2.F32 R47, -RZ, R14.H0_H0 ;  /* 0x2000000eff2f7230 */ /* 0x000fe20000004100 */
[----:B------:R-:W-:Y:S01]  /*4b80*/  F2FP.F16.E4M3.UNPACK_B R45, R97.H1 ;  /* 0x00000061ff2d723e */ /* 0x000fe200030006ff */
[----:B------:R-:W-:-:S02]  /*4b90*/  HADD2.F32 R13, -RZ, R13.H1_H1 ;  /* 0x3000000dff0d7230 */ /* 0x000fc40000004100 */
[----:B------:R-:W-:Y:S01]  /*4ba0*/  FFMA.FTZ R36, R36, R106, R41 ;  /* 0x0000006a24247223 */ /* 0x000fe20000010029 */
[----:B------:R-:W-:Y:S01]  /*4bb0*/  F2FP.F16.E4M3.UNPACK_B R41, R43.H1 ;  /* 0x0000002bff29723e */ /* 0x000fe200030006ff */
[--C-:B------:R-:W-:Y:S01]  /*4bc0*/  HADD2.F32 R43, -RZ, R15.reuse.H0_H0 ;  /* 0x2000000fff2b7230 */ /* 0x100fe20000004100 */
[----:B------:R-:W-:Y:S01]  /*4bd0*/  F2FP.SATFINITE.E4M3.F32.PACK_AB_MERGE_C R12, R102, R12, RZ ;  /* 0x0000000c660c723e */ /* 0x000fe200048070ff */
[----:B------:R-:W-:Y:S01]  /*4be0*/  HADD2.F32 R15, -RZ, R15.H1_H1 ;  /* 0x3000000fff0f7230 */ /* 0x000fe20000004100 */
[----:B------:R-:W-:Y:S01]  /*4bf0*/  F2FP.F16.E4M3.UNPACK_B R97, R97 ;  /* 0x00000061ff61723e */ /* 0x000fe200020006ff */
[--C-:B------:R-:W-:Y:S02]  /*4c00*/  HADD2.F32 R106, -RZ, R41.reuse.H0_H0 ;  /* 0x20000029ff6a7230 */ /* 0x100fe40000004100 */
[----:B------:R-:W-:Y:S01]  /*4c10*/  FMUL.FTZ R109, R43, R108 ;  /* 0x0000006c2b6d7220 */ /* 0x000fe20000410000 */
[----:B------:R-:W-:Y:S02]  /*4c20*/  HADD2.F32 R41, -RZ, R41.H1_H1 ;  /* 0x30000029ff297230 */ /* 0x000fe40000004100 */
[----:B------:R-:W-:-:S02]  /*4c30*/  HADD2.F32 R14, -RZ, R14.H1_H1 ;  /* 0x3000000eff0e7230 */ /* 0x000fc40000004100 */
[CC--:B------:R-:W-:Y:S01]  /*4c40*/  FFMA.FTZ R109, R106.reuse, R47.reuse, -R109 ;  /* 0x0000002f6a6d7223 */ /* 0x0c0fe2000001086d */
[----:B------:R-:W-:Y:S01]  /*4c50*/  FMUL.FTZ R106, R106, R108 ;  /* 0x0000006c6a6a7220 */ /* 0x000fe20000410000 */
[--C-:B------:R-:W-:Y:S02]  /*4c60*/  HADD2.F32 R102, -RZ, R45.reuse.H0_H0 ;  /* 0x2000002dff667230 */ /* 0x100fe40000004100 */
[----:B------:R-:W-:Y:S02]  /*4c70*/  HADD2.F32 R45, -RZ, R45.H1_H1 ;  /* 0x3000002dff2d7230 */ /* 0x000fe40000004100 */
[----:B------:R-:W-:Y:S01]  /*4c80*/  FFMA.FTZ R106, R43, R47, R106 ;  /* 0x0000002f2b6a7223 */ /* 0x000fe2000001006a */
[-C--:B------:R-:W-:Y:S01]  /*4c90*/  FMUL.FTZ R43, R15, R13.reuse ;  /* 0x0000000d0f2b7220 */ /* 0x080fe20000410000 */
[----:B------:R-:W-:-:S03]  /*4ca0*/  FMUL.FTZ R13, R41, R13 ;  /* 0x0000000d290d7220 */ /* 0x000fc60000410000 */
[-C--:B------:R-:W-:Y:S01]  /*4cb0*/  FFMA.FTZ R43, R41, R14.reuse, -R43 ;  /* 0x0000000e292b7223 */ /* 0x080fe2000001082b */
[----:B------:R-:W-:Y:S01]  /*4cc0*/  FFMA.FTZ R14, R15, R14, R13 ;  /* 0x0000000e0f0e7223 */ /* 0x000fe2000001000d */
[----:B------:R-:W-:Y:S01]  /*4cd0*/  IMAD.MOV.U32 R13, RZ, RZ, R40 ;  /* 0x000000ffff0d7224 */ /* 0x000fe200078e0028 */
[----:B------:R-:W-:Y:S02]  /*4ce0*/  F2FP.F16.E4M3.UNPACK_B R15, R100.H1 ;  /* 0x00000064ff0f723e */ /* 0x000fe400030006ff */
[----:B------:R-:W-:Y:S02]  /*4cf0*/  F2FP.F16.E4M3.UNPACK_B R40, R44.H1 ;  /* 0x0000002cff28723e */ /* 0x000fe400030006ff */
[-C--:B------:R-:W-:Y:S01]  /*4d00*/  F2FP.F16.E4M3.UNPACK_B R41, R13.reuse.H1 ;  /* 0x0000000dff29723e */ /* 0x080fe200030006ff */
[----:B------:R-:W-:Y:S01]  /*4d10*/  HADD2.F32 R104, -RZ, R15.H0_H0 ;  /* 0x2000000fff687230 */ /* 0x000fe20000004100 */
[----:B------:R-:W-:Y:S01]  /*4d20*/  F2FP.F16.E4M3.UNPACK_B R100, R100 ;  /* 0x00000064ff64723e */ /* 0x000fe200020006ff */
[----:B------:R-:W-:Y:S01]  /*4d30*/  HADD2.F32 R47, -RZ, R40.H0_H0 ;  /* 0x20000028ff2f7230 */ /* 0x000fe20000004100 */
[----:B------:R-:W-:Y:S01]  /*4d40*/  F2FP.F16.E4M3.UNPACK_B R44, R44 ;  /* 0x0000002cff2c723e */ /* 0x000fe200020006ff */
[----:B------:R-:W-:Y:S01]  /*4d50*/  HADD2.F32 R105, -RZ, R41.H0_H0 ;  /* 0x20000029ff697230 */ /* 0x000fe20000004100 */
[----:B------:R-:W-:Y:S01]  /*4d60*/  F2FP.F16.E4M3.UNPACK_B R13, R13 ;  /* 0x0000000dff0d723e */ /* 0x000fe200020006ff */
[----:B------:R-:W-:-:S02]  /*4d70*/  HADD2.F32 R15, -RZ, R15.H1_H1 ;  /* 0x3000000fff0f7230 */ /* 0x000fc40000004100 */
[-C--:B------:R-:W-:Y:S01]  /*4d80*/  FMUL.FTZ R108, R47, R104.reuse ;  /* 0x000000682f6c7220 */ /* 0x080fe20000410000 */
[----:B------:R-:W-:Y:S02]  /*4d90*/  HADD2.F32 R41, -RZ, R41.H1_H1 ;  /* 0x30000029ff297230 */ /* 0x000fe40000004100 */
[----:B------:R-:W-:Y:S01]  /*4da0*/  FMUL.FTZ R104, R105, R104 ;  /* 0x0000006869687220 */ /* 0x000fe20000410000 */
[----:B------:R-:W-:Y:S01]  /*4db0*/  F2FP.SATFINITE.E4M3.F32.PACK_AB_MERGE_C R43, R43, R109, RZ ;  /* 0x0000006d2b2b723e */ /* 0x000fe200048070ff */
[----:B------:R-:W-:Y:S01]  /*4dc0*/  FFMA.FTZ R108, R105, R102, -R108 ;  /* 0x00000066696c7223 */ /* 0x000fe2000001086c */
[----:B------:R-:W-:Y:S01]  /*4dd0*/  F2FP.SATFINITE.E4M3.F32.PACK_AB_MERGE_C R14, R14, R106, RZ ;  /* 0x0000006a0e0e723e */ /* 0x000fe200048070ff */
[----:B------:R-:W-:Y:S01]  /*4de0*/  FFMA.FTZ R104, R47, R102, R104 ;  /* 0x000000662f687223 */ /* 0x000fe20000010068 */
[----:B------:R-:W-:Y:S01]  /*4df0*/  HADD2.F32 R47, -RZ, R40.H1_H1 ;  /* 0x30000028ff2f7230 */ /* 0x000fe20000004100 */
[----:B------:R-:W-:Y:S01]  /*4e00*/  F2FP.SATFINITE.E4M3.F32.PACK_AB_MERGE_C R43, R39, R110, R43 ;  /* 0x0000006e272b723e */ /* 0x000fe2000480702b */
[----:B------:R-:W-:-:S02]  /*4e10*/  HADD2.F32 R102, -RZ, R13.H0_H0 ;  /* 0x2000000dff667230 */ /* 0x000fc40000004100 */
[----:B------:R-:W-:Y:S02]  /*4e20*/  HADD2.F32 R13, -RZ, R13.H1_H1 ;  /* 0x3000000dff0d7230 */ /* 0x000fe40000004100 */
[-C--:B------:R-:W-:Y:S01]  /*4e30*/  FMUL.FTZ R40, R47, R15.reuse ;  /* 0x0000000f2f287220 */ /* 0x080fe20000410000 */
[----:B------:R-:W-:-:S03]  /*4e40*/  FMUL.FTZ R15, R41, R15 ;  /* 0x0000000f290f7220 */ /* 0x000fc60000410000 */
[-C--:B------:R-:W-:Y:S01]  /*4e50*/  FFMA.FTZ R40, R41, R45.reuse, -R40 ;  /* 0x0000002d29287223 */ /* 0x080fe20000010828 */
[----:B------:R-:W-:Y:S01]  /*4e60*/  FFMA.FTZ R15, R47, R45, R15 ;  /* 0x0000002d2f0f7223 */ /* 0x000fe2000001000f */
[----:B------:R-:W-:Y:S02]  /*4e70*/  HADD2.F32 R47, -RZ, R100.H0_H0 ;  /* 0x20000064ff2f7230 */ /* 0x000fe40000004100 */
[----:B------:R-:W-:Y:S01]  /*4e80*/  HADD2.F32 R41, -RZ, R44.H0_H0 ;  /* 0x2000002cff297230 */ /* 0x000fe20000004100 */
[----:B------:R-:W-:Y:S01]  /*4e90*/  F2FP.SATFINITE.E4M3.F32.PACK_AB_MERGE_C R40, R40, R108, RZ ;  /* 0x0000006c2828723e */ /* 0x000fe200048070ff */
[--C-:B------:R-:W-:Y:S01]  /*4ea0*/  HADD2.F32 R45, -RZ, R97.reuse.H0_H0 ;  /* 0x20000061ff2d7230 */ /* 0x100fe20000004100 */
[----:B------:R-:W-:Y:S01]  /*4eb0*/  F2FP.SATFINITE.E4M3.F32.PACK_AB_MERGE_C R104, R15, R104, RZ ;  /* 0x000000680f68723e */ /* 0x000fe200048070ff */
[----:B------:R-:W-:Y:S02]  /*4ec0*/  HADD2.F32 R100, -RZ, R100.H1_H1 ;  /* 0x30000064ff647230 */ /* 0x000fe40000004100 */
[-C--:B------:R-:W-:Y:S01]  /*4ed0*/  FMUL.FTZ R105, R41, R47.reuse ;  /* 0x0000002f29697220 */ /* 0x080fe20000410000 */
[----:B------:R-:W-:Y:S01]  /*4ee0*/  FMUL.FTZ R47, R102, R47 ;  /* 0x0000002f662f7220 */ /* 0x000fe20000410000 */
[----:B------:R-:W-:Y:S01]  /*4ef0*/  HADD2.F32 R44, -RZ, R44.H1_H1 ;  /* 0x3000002cff2c7230 */ /* 0x000fe20000004100 */
[----:B------:R-:W-:Y:S01]  /*4f00*/  F2FP.F16.E4M3.UNPACK_B R15, R98.H1 ;  /* 0x00000062ff0f723e */ /* 0x000fe200030006ff */
[----:B------:R-:W-:-:S02]  /*4f10*/  HADD2.F32 R97, -RZ, R97.H1_H1 ;  /* 0x30000061ff617230 */ /* 0x000fc40000004100 */
[-C--:B------:R-:W-:Y:S01]  /*4f20*/  FFMA.FTZ R47, R41, R45.reuse, R47 ;  /* 0x0000002d292f7223 */ /* 0x080fe2000001002f */
[----:B------:R-:W-:Y:S01]  /*4f30*/  FFMA.FTZ R105, R102, R45, -R105 ;  /* 0x0000002d66697223 */ /* 0x000fe20000010869 */
[CC--:B------:R-:W-:Y:S01]  /*4f40*/  FMUL.FTZ R41, R44.reuse, R100.reuse ;  /* 0x000000642c297220 */ /* 0x0c0fe20000410000 */
[C---:B------:R-:W-:Y:S01]  /*4f50*/  FMUL.FTZ R100, R13.reuse, R100 ;  /* 0x000000640d647220 */ /* 0x040fe20000410000 */
[----:B------:R-:W-:Y:S01]  /*4f60*/  F2FP.F16.E4M3.UNPACK_B R45, R46.H1 ;  /* 0x0000002eff2d723e */ /* 0x000fe200030006ff */
[----:B------:R-:W-:Y:S02]  /*4f70*/  HADD2.F32 R111, -RZ, R15.H0_H0 ;  /* 0x2000000fff6f7230 */ /* 0x000fe40000004100 */
[-C--:B------:R-:W-:Y:S01]  /*4f80*/  FFMA.FTZ R41, R13, R97.reuse, -R41 ;  /* 0x000000610d297223 */ /* 0x080fe20000010829 */
[----:B------:R-:W-:Y:S01]  /*4f90*/  FFMA.FTZ R13, R44, R97, R100 ;  /* 0x000000612c0d7223 */ /* 0x000fe20000010064 */
[----:B------:R-:W-:Y:S01]  /*4fa0*/  F2FP.F16.E4M3.UNPACK_B R44, R42.H1 ;  /* 0x0000002aff2c723e */ /* 0x000fe200030006ff */
[----:B------:R-:W-:Y:S01]  /*4fb0*/  HADD2.F32 R97, -RZ, R45.H0_H0 ;  /* 0x2000002dff617230 */ /* 0x000fe20000004100 */
[----:B------:R-:W-:Y:S01]  /*4fc0*/  F2FP.F16.E4M3.UNPACK_B R100, R99.H1 ;  /* 0x00000063ff64723e */ /* 0x000fe200030006ff */
[----:B------:R-:W-:Y:S01]  /*4fd0*/  HADD2.F32 R15, -RZ, R15.H1_H1 ;  /* 0x3000000fff0f7230 */ /* 0x000fe20000004100 */
[----:B------:R-:W-:Y:S01]  /*4fe0*/  F2FP.F16.E4M3.UNPACK_B R98, R98 ;  /* 0x00000062ff62723e */ /* 0x000fe200020006ff */
[----:B------:R-:W-:-:S02]  /*4ff0*/  HADD2.F32 R102, -RZ, R44.H0_H0 ;  /* 0x2000002cff667230 */ /* 0x000fc40000004100 */
[CC--:B------:R-:W-:Y:S01]  /*5000*/  FMUL.FTZ R109, R97.reuse, R111.reuse ;  /* 0x0000006f616d7220 */ /* 0x0c0fe20000410000 */
[----:B------:R-:W-:Y:S01]  /*5010*/  HADD2.F32 R108, -RZ, R100.H0_H0 ;  /* 0x20000064ff6c7230 */ /* 0x000fe20000004100 */
[----:B------:R-:W-:Y:S01]  /*5020*/  F2FP.F16.E4M3.UNPACK_B R46, R46 ;  /* 0x0000002eff2e723e */ /* 0x000fe200020006ff */
[----:B------:R-:W-:Y:S02]  /*5030*/  HADD2.F32 R45, -RZ, R45.H1_H1 ;  /* 0x3000002dff2d7230 */ /* 0x000fe40000004100 */
[----:B------:R-:W-:Y:S01]  /*5040*/  FMUL.FTZ R111, R102, R111 ;  /* 0x0000006f666f7220 */ /* 0x000fe20000410000 */
[----:B------:R-:W-:Y:S01]  /*5050*/  HADD2.F32 R44, -RZ, R44.H1_H1 ;  /* 0x3000002cff2c7230 */ /* 0x000fe20000004100 */
[----:B------:R-:W-:Y:S01]  /*5060*/  F2FP.F16.E4M3.UNPACK_B R42, R42 ;  /* 0x0000002aff2a723e */ /* 0x000fe200020006ff */
[----:B------:R-:W-:Y:S02]  /*5070*/  HADD2.F32 R100, -RZ, R100.H1_H1 ;  /* 0x30000064ff647230 */ /* 0x000fe40000004100 */
[-C--:B------:R-:W-:Y:S01]  /*5080*/  FFMA.FTZ R111, R97, R108.reuse, R111 ;  /* 0x0000006c616f7223 */ /* 0x080fe2000001006f */
[CC--:B------:R-:W-:Y:S01]  /*5090*/  FMUL.FTZ R97, R45.reuse, R15.reuse ;  /* 0x0000000f2d617220 */ /* 0x0c0fe20000410000 */
[----:B------:R-:W-:Y:S01]  /*50a0*/  FMUL.FTZ R15, R44, R15 ;  /* 0x0000000f2c0f7220 */ /* 0x000fe20000410000 */
[----:B------:R-:W-:Y:S01]  /*50b0*/  FFMA.FTZ R109, R102, R108, -R109 ;  /* 0x0000006c666d7223 */ /* 0x000fe2000001086d */
[----:B------:R-:W-:Y:S01]  /*50c0*/  F2FP.F16.E4M3.UNPACK_B R99, R99 ;  /* 0x00000063ff63723e */ /* 0x000fe200020006ff */
[-C--:B------:R-:W-:Y:S01]  /*50d0*/  FFMA.FTZ R44, R44, R100.reuse, -R97 ;  /* 0x000000642c2c7223 */ /* 0x080fe20000010861 */
[----:B------:R-:W-:Y:S01]  /*50e0*/  FFMA.FTZ R15, R45, R100, R15 ;  /* 0x000000642d0f7223 */ /* 0x000fe2000001000f */
[----:B------:R-:W-:Y:S01]  /*50f0*/  HADD2.F32 R108, -RZ, R98.H0_H0 ;  /* 0x20000062ff6c7230 */ /* 0x000fe20000004100 */
[----:B------:R-:W-:Y:S01]  /*5100*/  F2FP.SATFINITE.E4M3.F32.PACK_AB_MERGE_C R13, R13, R47, R104 ;  /* 0x0000002f0d0d723e */ /* 0x000fe20004807068 */
[----:B------:R-:W-:Y:S01]  /*5110*/  HADD2.F32 R45, -RZ, R46.H0_H0 ;  /* 0x2000002eff2d7230 */ /* 0x000fe20000004100 */
[----:B------:R-:W-:Y:S01]  /*5120*/  F2FP.SATFINITE.E4M3.F32.PACK_AB_MERGE_C R44, R44, R109, RZ ;  /* 0x0000006d2c2c723e */ /* 0x000fe200048070ff */
[----:B------:R-:W-:Y:S01]  /*5130*/  HADD2.F32 R100, -RZ, R42.H0_H0 ;  /* 0x2000002aff647230 */ /* 0x000fe20000004100 */
[----:B------:R-:W-:Y:S01]  /*5140*/  F2FP.SATFINITE.E4M3.F32.PACK_AB_MERGE_C R15, R15, R111, RZ ;  /* 0x0000006f0f0f723e */ /* 0x000fe200048070ff */
[----:B------:R-:W-:-:S02]  /*5150*/  HADD2.F32 R97, -RZ, R99.H0_H0 ;  /* 0x20000063ff617230 */ /* 0x000fc40000004100 */
[CC--:B------:R-:W-:Y:S01]  /*5160*/  FMUL.FTZ R102, R45.reuse, R108.reuse ;  /* 0x0000006c2d667220 */ /* 0x0c0fe20000410000 */
[----:B------:R-:W-:Y:S02]  /*5170*/  HADD2.F32 R98, -RZ, R98.H1_H1 ;  /* 0x30000062ff627230 */ /* 0x000fe40000004100 */
[C---:B------:R-:W-:Y:S01]  /*5180*/  FMUL.FTZ R108, R100.reuse, R108 ;  /* 0x0000006c646c7220 */ /* 0x040fe20000410000 */
[----:B------:R-:W-:Y:S02]  /*5190*/  HADD2.F32 R46, -RZ, R46.H1_H1 ;  /* 0x3000002eff2e7230 */ /* 0x000fe40000004100 */
[-C--:B------:R-:W-:Y:S01]  /*51a0*/  FFMA.FTZ R102, R100, R97.reuse, -R102 ;  /* 0x0000006164667223 */ /* 0x080fe20000010866 */
[----:B------:R-:W-:Y:S02]  /*51b0*/  HADD2.F32 R42, -RZ, R42.H1_H1 ;  /* 0x3000002aff2a7230 */ /* 0x000fe40000004100 */
[----:B------:R-:W-:Y:S01]  /*51c0*/  FFMA.FTZ R108, R45, R97, R108 ;  /* 0x000000612d6c7223 */ /* 0x000fe2000001006c */
[----:B------:R-:W-:-:S02]  /*51d0*/  HADD2.F32 R99, -RZ, R99.H1_H1 ;  /* 0x30000063ff637230 */ /* 0x000fc40000004100 */
[-C--:B------:R-:W-:Y:S01]  /*51e0*/  FMUL.FTZ R45, R46, R98.reuse ;  /* 0x000000622e2d7220 */ /* 0x080fe20000410000 */
[----:B------:R-:W-:Y:S01]  /*51f0*/  F2FP.SATFINITE.E4M3.F32.PACK_AB_MERGE_C R40, R41, R105, R40 ;  /* 0x000000692928723e */ /* 0x000fe20004807028 */
[----:B------:R-:W-:Y:S01]  /*5200*/  FMUL.FTZ R98, R42, R98 ;  /* 0x000000622a627220 */ /* 0x000fe20000410000 */
[----:B------:R-:W-:Y:S01]  /*5210*/  F2FP.SATFINITE.E4M3.F32.PACK_AB_MERGE_C R47, R36, R107, R14 ;  /* 0x0000006b242f723e */ /* 0x000fe2000480700e */
[-C--:B------:R-:W-:Y:S01]  /*5220*/  FFMA.FTZ R45, R42, R99.reuse, -R45 ;  /* 0x000000632a2d7223 */ /* 0x080fe2000001082d */
[----:B------:R-:W-:Y:S02]  /*5230*/  IMAD.MOV.U32 R41, RZ, RZ, R103 ;  /* 0x000000ffff297224 */ /* 0x000fe400078e0067 */
[----:B------:R-:W-:Y:S02]  /*5240*/  FFMA.FTZ R99, R46, R99, R98 ;  /* 0x000000632e637223 */ /* 0x000fe40000010062 */
[----:B------:R-:W-:Y:S01]  /*5250*/  F2FP.SATFINITE.E4M3.F32.PACK_AB_MERGE_C R42, R45, R102, R44 ;  /* 0x000000662d2a723e */ /* 0x000fe2000480702c */
[----:B------:R-:W-:-:S02]  /*5260*/  IMAD.MOV.U32 R44, RZ, RZ, R13 ;  /* 0x000000ffff2c7224 */ /* 0x000fc400078e000d */
[----:B------:R-:W-:Y:S02]  /*5270*/  F2FP.SATFINITE.E4M3.F32.PACK_AB_MERGE_C R46, R99, R108, R15 ;  /* 0x0000006c632e723e */ /* 0x000fe4000480700f */
[----:B------:R-:W-:-:S07]  /*5280*/  F2FP.SATFINITE.E4M3.F32.PACK_AB_MERGE_C R45, R37, R38, R12 ;  /* 0x00000026252d723e */ /* 0x000fce000480700c */
.L_x_354:
[----:B------:R-:W-:Y:S05]  /*5290*/  BSYNC B2 ;  /* 0x0000000000027941 */ /* 0x000fea0003800000 */
.L_x_353:
[----:B------:R-:W-:-:S04]  /*52a0*/  IADD3 R13, P4, P5, R60, R80, R20 ;  /* 0x000000503c0d7210 */ /* 0x000fc80007d9e014 */
[----:B------:R-:W-:Y:S02]  /*52b0*/  IADD3.X R14, R77, R95, R4, P4, P5 ;  /* 0x0000005f4d0e7210 */ /* 0x000fe400027ea404 */
[----:B------:R-:W-:-:S13]  /*52c0*/  ISETP.GE.AND P4, PT, R101, R94, PT ;  /* 0x0000005e6500720c */ /* 0x000fda0003f86270 */
[--C-:B------:R-:W-:Y:S02]  /*52d0*/  @!P4 SHF.R.S32.HI R12, RZ, 0x1f, R101.reuse ;  /* 0x0000001fff0cc819 */ /* 0x100fe40000011465 */
[----:B------:R-:W-:-:S04]  /*52e0*/  @!P4 IADD3 R15, P5, P6, R60, R80, R101 ;  /* 0x000000503c0fc210 */ /* 0x000fc80007ebe065 */
[----:B------:R-:W-:Y:S02]  /*52f0*/  @!P4 IADD3.X R36, R77, R95, R12, P5, P6 ;  /* 0x0000005f4d24c210 */ /* 0x000fe40002fec40c */
[----:B------:R-:W-:-:S05]  /*5300*/  IADD3 R12, P5, R13, R78, RZ ;  /* 0x0000004e0d0c7210 */ /* 0x000fca0007fbe0ff */
[----:B------:R-:W-:Y:S01]  /*5310*/  IMAD.X R13, R14, 0x1, R79, P5 ;  /* 0x000000010e0d7824 */ /* 0x000fe200028e064f */
[----:B------:R-:W-:-:S04]  /*5320*/  @!P4 IADD3 R14, P5, R15, R78, RZ ;  /* 0x0000004e0f0ec210 */ /* 0x000fc80007fbe0ff */
[----:B0-----:R0:W-:Y:S01]  /*5330*/  STG.E.128 desc[UR40][R12.64], R40 ;  /* 0x000000280c007986 */ /* 0x0011e2000c101d28 */
[----:B------:R-:W-:-:S05]  /*5340*/  @!P4 IMAD.X R15, R36, 0x1, R79, P5 ;  /* 0x00000001240fc824 */ /* 0x000fca00028e064f */
[----:B--2---:R0:W-:Y:S03]  /*5350*/  @!P4 STG.E.128 desc[UR40][R14.64], R44 ;  /* 0x0000002c0e00c986 */ /* 0x0041e6000c101d28 */
.L_x_352:
[----:B------:R-:W-:Y:S05]  /*5360*/  BSYNC B1 ;  /* 0x0000000000017941 */ /* 0x000fea0003800000 */
.L_x_351:
[----:B------:R-:W-:-:S13]  /*5370*/  ISETP.NE.AND P4, PT, R31, RZ, PT ;  /* 0x000000ff1f00720c */ /* 0x000fda0003f85270 */
[----:B------:R-:W-:Y:S05]  /*5380*/  @!P4 BRA `(.L_x_335) ;  /* 0x00000010003cc947 */ /* 0x000fea0003800000 */
[----:B0-----:R-:W2:Y:S04]  /*5390*/  LDL R12, [R1+0x14] ;  /* 0x00001400010c7983 */ /* 0x001ea80000100800 */
[----:B------:R-:W3:Y:S01]  /*53a0*/  LDL R13, [R1+0x10] ;  /* 0x00001000010d7983 */ /* 0x000ee20000100800 */
[----:B------:R-:W-:Y:S02]  /*53b0*/  SHF.R.U32.HI R36, RZ, 0x3, R157 ;  /* 0x00000003ff247819 */ /* 0x000fe4000001169d */
[----:B------:R-:W-:-:S04]  /*53c0*/  IADD3 R41, P4, P5, R60, R80, R7 ;  /* 0x000000503c297210 */ /* 0x000fc80007d9e007 */
[----:B------:R-:W-:Y:S02]  /*53d0*/  IADD3.X R14, R77, R95, R3, P4, P5 ;  /* 0x0000005f4d0e7210 */ /* 0x000fe400027ea403 */
[----:B------:R-:W-:-:S05]  /*53e0*/  IADD3 R40, P4, R41, R78, RZ ;  /* 0x0000004e29287210 */ /* 0x000fca0007f9e0ff */
[----:B------:R-:W-:Y:S01]  /*53f0*/  IMAD.X R41, R14, 0x1, R79, P4 ;  /* 0x000000010e297824 */ /* 0x000fe200020e064f */
[----:B------:R-:W-:Y:S01]  /*5400*/  ISETP.GE.AND P4, PT, R83, R88, PT ;  /* 0x000000585300720c */ /* 0x000fe20003f86270 */
[----:B------:R-:W-:Y:S01]  /*5410*/  BSSY B1, `(.L_x_355) ;  /* 0x00000e7000017945 */ /* 0x000fe20003800000 */
[----:B--2---:R-:W-:-:S04]  /*5420*/  LOP3.LUT P6, RZ, R12, 0x1, RZ, 0xc0, !PT ;  /* 0x000000010cff7812 */ /* 0x004fc800078cc0ff */
[----:B------:R-:W-:Y:S01]  /*5430*/  SEL R96, R63, R96, !P6 ;  /* 0x000000603f607207 */ /* 0x000fe20007000000 */
[----:B---3--:R-:W-:-:S03]  /*5440*/  IMAD.MOV.U32 R15, RZ, RZ, R13 ;  /* 0x000000ffff0f7224 */ /* 0x008fc600078e000d */
[----:B------:R-:W-:-:S04]  /*5450*/  SHF.R.S32.HI R13, RZ, 0x1f, R96 ;  /* 0x0000001fff0d7819 */ /* 0x000fc80000011460 */
        /* <DEDUP_REMOVED lines=9> */
[----:B------:R-:W-:Y:S01]  /*54f0*/  IADD3 R12, R12, R13, R15 ;  /* 0x0000000d0c0c7210 */ /* 0x000fe20007ffe00f */
[----:B------:R-:W-:-:S04]  /*5500*/  IMAD R13, R17, 0x3000, R72 ;  /* 0x00003000110d7824 */ /* 0x000fc800078e0248 */
[----:B------:R-:W-:Y:S02]  /*5510*/  IMAD R15, R17, 0x3000, R12 ;  /* 0x00003000110f7824 */ /* 0x000fe400078e020c */
[C---:B------:R-:W-:Y:S02]  /*5520*/  IMAD.IADD R13, R16.reuse, 0x1, R13 ;  /* 0x00000001100d7824 */ /* 0x040fe400078e020d */
[----:B------:R-:W-:-:S04]  /*5530*/  IMAD.IADD R36, R16, 0x1, R15 ;  /* 0x0000000110247824 */ /* 0x000fc800078e020f */
[----:B------:R-:W0:Y:S04]  /*5540*/  LDS.128 R12, [R13+0x13800] ;  /* 0x013800000d0c7984 */ /* 0x000e280000000c00 */
[----:B------:R-:W2:Y:S01]  /*5550*/  LDS.128 R36, [R36+0x13800] ;  /* 0x0138000024247984 */ /* 0x000ea20000000c00 */
[----:B------:R-:W-:Y:S05]  /*5560*/  @P4 BRA `(.L_x_356) ;  /* 0x0000000c00444947 */ /* 0x000fea0003800000 */
[----:B0-----:R-:W-:Y:S01]  /*5570*/  IMAD.MOV.U32 R32, RZ, RZ, R12 ;  /* 0x000000ffff207224 */ /* 0x001fe200078e000c */
[----:B------:R-:W-:Y:S02]  /*5580*/  F2FP.F16.E4M3.UNPACK_B R44, R93.H1 ;  /* 0x0000005dff2c723e */ /* 0x000fe400030006ff */
[----:B--2---:R-:W-:Y:S02]  /*5590*/  F2FP.F16.E4M3.UNPACK_B R10, R36.H1 ;  /* 0x00000024ff0a723e */ /* 0x004fe400030006ff */
[----:B------:R-:W-:Y:S01]  /*55a0*/  F2FP.F16.E4M3.UNPACK_B R12, R32.H1 ;  /* 0x00000020ff0c723e */ /* 0x000fe200030006ff */
[----:B------:R-:W-:Y:S01]  /*55b0*/  HADD2.F32 R45, -RZ, R44.H0_H0 ;  /* 0x2000002cff2d7230 */ /* 0x000fe20000004100 */
[----:B------:R-:W-:Y:S01]  /*55c0*/  F2FP.F16.E4M3.UNPACK_B R43, R90.H1 ;  /* 0x0000005aff2b723e */ /* 0x000fe200030006ff */
[----:B------:R-:W-:Y:S01]  /*55d0*/  HADD2.F32 R34, -RZ, R10.H0_H0 ;  /* 0x2000000aff227230 */ /* 0x000fe20000004100 */
[----:B------:R-:W-:Y:S01]  /*55e0*/  F2FP.F16.E4M3.UNPACK_B R100, R14.H1 ;  /* 0x0000000eff64723e */ /* 0x000fe200030006ff */
[----:B------:R-:W-:Y:S01]  /*55f0*/  HADD2.F32 R8, -RZ, R12.H0_H0 ;  /* 0x2000000cff087230 */ /* 0x000fe20000004100 */
[----:B------:R-:W-:Y:S01]  /*5600*/  F2FP.F16.E4M3.UNPACK_B R101, R91.H1 ;  /* 0x0000005bff65723e */ /* 0x000fe200030006ff */
[----:B------:R-:W-:-:S02]  /*5610*/  HADD2.F32 R44, -RZ, R44.H1_H1 ;  /* 0x3000002cff2c7230 */ /* 0x000fc40000004100 */
[-C--:B------:R-:W-:Y:S01]  /*5620*/  FMUL.FTZ R97, R34, R45.reuse ;  /* 0x0000002d22617220 */ /* 0x080fe20000410000 */
[----:B------:R-:W-:Y:S02]  /*5630*/  HADD2.F32 R12, -RZ, R12.H1_H1 ;  /* 0x3000000cff0c7230 */ /* 0x000fe40000004100 */
[----:B------:R-:W-:Y:S01]  /*5640*/  FMUL.FTZ R99, R8, R45 ;  /* 0x0000002d08637220 */ /* 0x000fe20000410000 */
[----:B------:R-:W-:Y:S01]  /*5650*/  HADD2.F32 R45, -RZ, R10.H1_H1 ;  /* 0x3000000aff2d7230 */ /* 0x000fe20000004100 */
[----:B------:R-:W-:Y:S01]  /*5660*/  SHF.R.U32.HI R96, RZ, 0x8, R35 ;  /* 0x00000008ff607819 */ /* 0x000fe20000011623 */
[--C-:B------:R-:W-:Y:S02]  /*5670*/  HADD2.F32 R47, -RZ, R43.reuse.H0_H0 ;  /* 0x2000002bff2f7230 */ /* 0x100fe40000004100 */
[-C--:B------:R-:W-:Y:S01]  /*5680*/  FMUL.FTZ R88, R12, R44.reuse ;  /* 0x0000002c0c587220 */ /* 0x080fe20000410000 */
[----:B------:R-:W-:Y:S02]  /*5690*/  HADD2.F32 R46, -RZ, R43.H1_H1 ;  /* 0x3000002bff2e7230 */ /* 0x000fe40000004100 */
[C---:B------:R-:W-:Y:S01]  /*56a0*/  FMUL.FTZ R43, R45.reuse, R44 ;  /* 0x0000002c2d2b7220 */ /* 0x040fe20000410000 */
[----:B------:R-:W-:Y:S01]  /*56b0*/  F2FP.F16.E4M3.UNPACK_B R44, R32 ;  /* 0x00000020ff2c723e */ /* 0x000fe200020006ff */
[----:B------:R-:W-:Y:S01]  /*56c0*/  FFMA.FTZ R10, R34, R47, R99 ;  /* 0x0000002f220a7223 */ /* 0x000fe20000010063 */
[----:B------:R-:W-:Y:S01]  /*56d0*/  F2FP.F16.E4M3.UNPACK_B R34, R36 ;  /* 0x00000024ff22723e */ /* 0x000fe200020006ff */
[-C--:B------:R-:W-:Y:S01]  /*56e0*/  FFMA.FTZ R12, R12, R46.reuse, -R43 ;  /* 0x0000002e0c0c7223 */ /* 0x080fe2000001082b */
[----:B------:R-:W-:Y:S01]  /*56f0*/  F2FP.F16.E4M3.UNPACK_B R43, R93 ;  /* 0x0000005dff2b723e */ /* 0x000fe200020006ff */
[----:B------:R-:W-:Y:S01]  /*5700*/  FFMA.FTZ R32, R45, R46, R88 ;  /* 0x0000002e2d207223 */ /* 0x000fe20000010058 */
[----:B------:R-:W-:Y:S01]  /*5710*/  F2FP.F16.E4M3.UNPACK_B R46, R90 ;  /* 0x0000005aff2e723e */ /* 0x000fe200020006ff */
[----:B------:R-:W-:-:S02]  /*5720*/  HADD2.F32 R45, -RZ, R34.H0_H0 ;  /* 0x20000022ff2d7230 */ /* 0x000fc40000004100 */
[----:B------:R-:W-:Y:S01]  /*5730*/  FFMA.FTZ R8, R8, R47, -R97 ;  /* 0x0000002f08087223 */ /* 0x000fe20000010861 */
[----:B------:R-:W-:Y:S01]  /*5740*/  HADD2.F32 R88, -RZ, R43.H0_H0 ;  /* 0x2000002bff587230 */ /* 0x000fe20000004100 */
[----:B------:R-:W-:Y:S01]  /*5750*/  MOV R99, R38 ;  /* 0x0000002600637202 */ /* 0x000fe20000000f00 */
[----:B------:R-:W-:Y:S01]  /*5760*/  HADD2.F32 R36, -RZ, R44.H0_H0 ;  /* 0x2000002cff247230 */ /* 0x000fe20000004100 */
[----:B------:R-:W-:Y:S01]  /*5770*/  F2FP.F16.E4M3.UNPACK_B R38, R92.H1 ;  /* 0x0000005cff26723e */ /* 0x000fe200030006ff */
[----:B------:R-:W-:Y:S02]  /*5780*/  HADD2.F32 R47, -RZ, R46.H0_H0 ;  /* 0x2000002eff2f7230 */ /* 0x000fe40000004100 */
[-C--:B------:R-:W-:Y:S01]  /*5790*/  FMUL.FTZ R93, R45, R88.reuse ;  /* 0x000000582d5d7220 */ /* 0x080fe20000410000 */
[----:B------:R-:W-:Y:S01]  /*57a0*/  F2FP.F16.E4M3.UNPACK_B R98, R99.H1 ;  /* 0x00000063ff62723e */ /* 0x000fe200030006ff */
[----:B------:R-:W-:Y:S01]  /*57b0*/  FMUL.FTZ R88, R36, R88 ;  /* 0x0000005824587220 */ /* 0x000fe20000410000 */
[----:B------:R-:W-:-:S02]  /*57c0*/  HADD2.F32 R34, -RZ, R34.H1_H1 ;  /* 0x30000022ff227230 */ /* 0x000fc40000004100 */
[-C--:B------:R-:W-:Y:S01]  /*57d0*/  FFMA.FTZ R36, R36, R47.reuse, -R93 ;  /* 0x0000002f24247223 */ /* 0x080fe2000001085d */
[----:B------:R-:W-:Y:S02]  /*57e0*/  HADD2.F32 R44, -RZ, R44.H1_H1 ;  /* 0x3000002cff2c7230 */ /* 0x000fe40000004100 */
[----:B------:R-:W-:Y:S01]  /*57f0*/  FFMA.FTZ R45, R45, R47, R88 ;  /* 0x0000002f2d2d7223 */ /* 0x000fe20000010058 */
[----:B------:R-:W-:Y:S01]  /*5800*/  HADD2.F32 R47, -RZ, R43.H1_H1 ;  /* 0x3000002bff2f7230 */ /* 0x000fe20000004100 */
[----:B------:R-:W-:Y:S01]  /*5810*/  SHF.R.U32.HI R88, RZ, 0x8, R11 ;  /* 0x00000008ff587819 */ /* 0x000fe2000001160b */
[----:B------:R-:W-:Y:S01]  /*5820*/  HADD2.F32 R43, -RZ, R46.H1_H1 ;  /* 0x3000002eff2b7230 */ /* 0x000fe20000004100 */
[----:B------:R-:W-:Y:S01]  /*5830*/  LOP3.LUT R46, R9, 0xff0000ff, RZ, 0xc0, !PT ;  /* 0xff0000ff092e7812 */ /* 0x000fe200078ec0ff */
[----:B------:R-:W-:Y:S02]  /*5840*/  HADD2.F32 R106, -RZ, R38.H0_H0 ;  /* 0x20000026ff6a7230 */ /* 0x000fe40000004100 */
[----:B------:R-:W-:Y:S01]  /*5850*/  FMUL.FTZ R93, R34, R47 ;  /* 0x0000002f225d7220 */ /* 0x000fe20000410000 */
[----:B------:R-:W-:-:S02]  /*5860*/  HADD2.F32 R102, -RZ, R98.H0_H0 ;  /* 0x20000062ff667230 */ /* 0x000fc40000004100 */
[C---:B------:R-:W-:Y:S01]  /*5870*/  FMUL.FTZ R47, R44.reuse, R47 ;  /* 0x0000002f2c2f7220 */ /* 0x040fe20000410000 */
[----:B------:R-:W-:Y:S02]  /*5880*/  HADD2.F32 R104, -RZ, R100.H0_H0 ;  /* 0x20000064ff687230 */ /* 0x000fe40000004100 */
[-C--:B------:R-:W-:Y:S01]  /*5890*/  FFMA.FTZ R44, R44, R43.reuse, -R93 ;  /* 0x0000002b2c2c7223 */ /* 0x080fe2000001085d */
[--C-:B------:R-:W-:Y:S02]  /*58a0*/  HADD2.F32 R103, -RZ, R101.reuse.H0_H0 ;  /* 0x20000065ff677230 */ /* 0x100fe40000004100 */
[-C--:B------:R-:W-:Y:S01]  /*58b0*/  FMUL.FTZ R105, R102, R106.reuse ;  /* 0x0000006a66697220 */ /* 0x080fe20000410000 */
[----:B------:R-:W-:Y:S01]  /*58c0*/  FFMA.FTZ R43, R34, R43, R47 ;  /* 0x0000002b222b7223 */ /* 0x000fe2000001002f */
[C---:B------:R-:W-:Y:S01]  /*58d0*/  FMUL.FTZ R106, R104.reuse, R106 ;  /* 0x0000006a686a7220 */ /* 0x040fe20000410000 */
[----:B------:R-:W-:Y:S01]  /*58e0*/  SHF.R.U32.HI R34, RZ, 0x8, R9 ;  /* 0x00000008ff227819 */ /* 0x000fe20000011609 */
[-C--:B------:R-:W-:Y:S01]  /*58f0*/  FFMA.FTZ R105, R104, R103.reuse, -R105 ;  /* 0x0000006768697223 */ /* 0x080fe20000010869 */
[----:B------:R-:W-:Y:S01]  /*5900*/  SHF.R.U32.HI R47, RZ, 0x10, R9 ;  /* 0x00000010ff2f7819 */ /* 0x000fe20000011609 */
[----:B------:R-:W-:Y:S01]  /*5910*/  FFMA.FTZ R106, R102, R103, R106 ;  /* 0x00000067666a7223 */ /* 0x000fe2000001006a */
[----:B------:R-:W-:Y:S01]  /*5920*/  LOP3.LUT R9, R11, 0xff0000ff, RZ, 0xc0, !PT ;  /* 0xff0000ff0b097812 */ /* 0x000fe200078ec0ff */
[----:B------:R-:W-:Y:S01]  /*5930*/  HADD2.F32 R103, -RZ, R98.H1_H1 ;  /* 0x30000062ff677230 */ /* 0x000fe20000004100 */
[----:B------:R-:W-:Y:S01]  /*5940*/  SHF.R.U32.HI R90, RZ, 0x10, R11 ;  /* 0x00000010ff5a7819 */ /* 0x000fe2000001160b */
[----:B------:R-:W-:Y:S01]  /*5950*/  IMAD.SHL.U32 R88, R88, 0x100, RZ ;  /* 0x0000010058587824 */ /* 0x000fe200078e00ff */
[----:B------:R-:W-:Y:S01]  /*5960*/  SHF.R.U32.HI R11, RZ, 0x8, R33 ;  /* 0x00000008ff0b7819 */ /* 0x000fe20000011621 */
[----:B------:R-:W-:Y:S01]  /*5970*/  HADD2.F32 R98, -RZ, R101.H1_H1 ;  /* 0x30000065ff627230 */ /* 0x000fe20000004100 */
[----:B------:R-:W-:Y:S01]  /*5980*/  LOP3.LUT R93, R33, 0xff0000ff, RZ, 0xc0, !PT ;  /* 0xff0000ff215d7812 */ /* 0x000fe200078ec0ff */
[----:B------:R-:W-:Y:S01]  /*5990*/  IMAD.SHL.U32 R101, R34, 0x100, RZ ;  /* 0x0000010022657824 */ /* 0x000fe200078e00ff */
[----:B------:R-:W-:Y:S01]  /*59a0*/  LOP3.LUT R97, R35, 0xff0000ff, RZ, 0xc0, !PT ;  /* 0xff0000ff23617812 */ /* 0x000fe200078ec0ff */
[----:B------:R-:W-:Y:S01]  /*59b0*/  IMAD.SHL.U32 R34, R11, 0x100, RZ ;  /* 0x000001000b227824 */ /* 0x000fe200078e00ff */
[----:B------:R-:W-:Y:S01]  /*59c0*/  LOP3.LUT R11, R9, 0xff00, R88, 0xf8, !PT ;  /* 0x0000ff00090b7812 */ /* 0x000fe200078ef858 */
[----:B------:R-:W-:Y:S01]  /*59d0*/  HADD2.F32 R38, -RZ, R38.H1_H1 ;  /* 0x30000026ff267230 */ /* 0x000fe20000004100 */
[----:B------:R-:W-:Y:S01]  /*59e0*/  LOP3.LUT R46, R46, 0xff00, R101, 0xf8, !PT ;  /* 0x0000ff002e2e7812 */ /* 0x000fe200078ef865 */
[----:B------:R-:W-:Y:S01]  /*59f0*/  IMAD.U32 R9, R47, 0x10000, RZ ;  /* 0x000100002f097824 */ /* 0x000fe200078e00ff */
[----:B------:R-:W-:Y:S01]  /*5a00*/  SHF.R.U32.HI R35, RZ, 0x10, R35 ;  /* 0x00000010ff237819 */ /* 0x000fe20000011623 */
[----:B------:R-:W-:Y:S01]  /*5a10*/  HADD2.F32 R107, -RZ, R100.H1_H1 ;  /* 0x30000064ff6b7230 */ /* 0x000fe20000004100 */
[----:B------:R-:W-:Y:S01]  /*5a20*/  LOP3.LUT R93, R93, 0xff00, R34, 0xf8, !PT ;  /* 0x0000ff005d5d7812 */ /* 0x000fe200078ef822 */
[----:B------:R-:W-:Y:S01]  /*5a30*/  IMAD.SHL.U32 R34, R96, 0x100, RZ ;  /* 0x0000010060227824 */ /* 0x000fe200078e00ff */
[----:B------:R-:W-:Y:S01]  /*5a40*/  SHF.R.U32.HI R33, RZ, 0x10, R33 ;  /* 0x00000010ff217819 */ /* 0x000fe20000011621 */
[-C--:B------:R-:W-:Y:S01]  /*5a50*/  FMUL.FTZ R100, R103, R38.reuse ;  /* 0x0000002667647220 */ /* 0x080fe20000410000 */
[----:B------:R-:W-:Y:S01]  /*5a60*/  LOP3.LUT R9, R46, 0xff0000, R9, 0xf8, !PT ;  /* 0x00ff00002e097812 */ /* 0x000fe200078ef809 */
[----:B------:R-:W-:Y:S01]  /*5a70*/  FMUL.FTZ R38, R107, R38 ;  /* 0x000000266b267220 */ /* 0x000fe20000410000 */
[----:B------:R-:W-:Y:S01]  /*5a80*/  F2FP.F16.E4M3.UNPACK_B R92, R92 ;  /* 0x0000005cff5c723e */ /* 0x000fe200020006ff */
[----:B------:R-:W-:Y:S01]  /*5a90*/  IMAD.U32 R35, R35, 0x10000, RZ ;  /* 0x0001000023237824 */ /* 0x000fe200078e00ff */
[----:B------:R-:W-:Y:S01]  /*5aa0*/  F2FP.F16.E4M3.UNPACK_B R99, R99 ;  /* 0x00000063ff63723e */ /* 0x000fe200020006ff */
[----:B------:R-:W-:Y:S01]  /*5ab0*/  FFMA.FTZ R103, R103, R98, R38 ;  /* 0x0000006267677223 */ /* 0x000fe20000010026 */
[----:B------:R-:W-:Y:S01]  /*5ac0*/  F2FP.F16.E4M3.UNPACK_B R46, R14 ;  /* 0x0000000eff2e723e */ /* 0x000fe200020006ff */
[----:B------:R-:W-:Y:S01]  /*5ad0*/  IMAD.U32 R88, R33, 0x10000, RZ ;  /* 0x0001000021587824 */ /* 0x000fe200078e00ff */
[----:B------:R-:W-:Y:S01]  /*5ae0*/  LOP3.LUT R34, R97, 0xff00, R34, 0xf8, !PT ;  /* 0x0000ff0061227812 */ /* 0x000fe200078ef822 */
[----:B------:R-:W-:Y:S01]  /*5af0*/  HADD2.F32 R97, -RZ, R92.H0_H0 ;  /* 0x2000005cff617230 */ /* 0x000fe20000004100 */
[----:B------:R-:W-:Y:S01]  /*5b00*/  F2FP.F16.E4M3.UNPACK_B R91, R91 ;  /* 0x0000005bff5b723e */ /* 0x000fe200020006ff */
[--C-:B------:R-:W-:Y:S01]  /*5b10*/  HADD2.F32 R14, -RZ, R99.reuse.H0_H0 ;  /* 0x20000063ff0e7230 */ /* 0x100fe20000004100 */
[----:B------:R-:W-:Y:S01]  /*5b20*/  LOP3.LUT R34, R34, 0xff0000, R35, 0xf8, !PT ;  /* 0x00ff000022227812 */ /* 0x000fe200078ef823 */
[----:B------:R-:W-:Y:S01]  /*5b30*/  HADD2.F32 R38, -RZ, R46.H0_H0 ;  /* 0x2000002eff267230 */ /* 0x000fe20000004100 */
[----:B------:R-:W-:Y:S01]  /*5b40*/  F2FP.SATFINITE.E4M3.F32.PACK_AB_MERGE_C R35, R12, R8, RZ ;  /* 0x000000080c23723e */ /* 0x000fe200048070ff */
[----:B------:R-:W-:Y:S01]  /*5b50*/  HADD2.F32 R92, -RZ, R92.H1_H1 ;  /* 0x3000005cff5c7230 */ /* 0x000fe20000004100 */
[----:B------:R-:W-:Y:S01]  /*5b60*/  F2FP.SATFINITE.E4M3.F32.PACK_AB_MERGE_C R10, R32, R10, RZ ;  /* 0x0000000a200a723e */ /* 0x000fe200048070ff */
[----:B------:R-:W-:-:S02]  /*5b70*/  HADD2.F32 R99, -RZ, R99.H1_H1 ;  /* 0x30000063ff637230 */ /* 0x000fc40000004100 */
[-C--:B------:R-:W-:Y:S01]  /*5b80*/  FMUL.FTZ R101, R14, R97.reuse ;  /* 0x000000610e657220 */ /* 0x080fe20000410000 */
[--C-:B------:R-:W-:Y:S01]  /*5b90*/  HADD2.F32 R47, -RZ, R91.reuse.H0_H0 ;  /* 0x2000005bff2f7230 */ /* 0x100fe20000004100 */
[----:B------:R-:W-:Y:S01]  /*5ba0*/  LOP3.LUT R93, R93, 0xff0000, R88, 0xf8, !PT ;  /* 0x00ff00005d5d7812 */ /* 0x000fe200078ef858 */
[----:B------:R-:W-:Y:S01]  /*5bb0*/  FMUL.FTZ R97, R38, R97 ;  /* 0x0000006126617220 */ /* 0x000fe20000410000 */
[----:B------:R-:W-:Y:S02]  /*5bc0*/  HADD2.F32 R46, -RZ, R46.H1_H1 ;  /* 0x3000002eff2e7230 */ /* 0x000fe40000004100 */
[----:B------:R-:W-:Y:S01]  /*5bd0*/  FFMA.FTZ R100, R107, R98, -R100 ;  /* 0x000000626b647223 */ /* 0x000fe20000010864 */
[----:B------:R-:W-:Y:S02]  /*5be0*/  HADD2.F32 R91, -RZ, R91.H1_H1 ;  /* 0x3000005bff5b7230 */ /* 0x000fe40000004100 */
[----:B------:R-:W-:Y:S01]  /*5bf0*/  FMUL.FTZ R33, R99, R92 ;  /* 0x0000005c63217220 */ /* 0x000fe20000410000 */
[----:B------:R-:W-:Y:S01]  /*5c00*/  F2FP.SATFINITE.E4M3.F32.PACK_AB_MERGE_C R12, R44, R36, R35 ;  /* 0x000000242c0c723e */ /* 0x000fe20004807023 */
[----:B------:R-:W-:Y:S01]  /*5c10*/  FFMA.FTZ R38, R38, R47, -R101 ;  /* 0x0000002f26267223 */ /* 0x000fe20000010865 */
[----:B------:R-:W-:Y:S01]  /*5c20*/  F2FP.F16.E4M3.UNPACK_B R32, R37 ;  /* 0x00000025ff20723e */ /* 0x000fe200020006ff */
[----:B------:R-:W-:Y:S01]  /*5c30*/  FFMA.FTZ R14, R14, R47, R97 ;  /* 0x0000002f0e0e7223 */ /* 0x000fe20000010061 */
[----:B------:R-:W-:Y:S01]  /*5c40*/  F2FP.SATFINITE.E4M3.F32.PACK_AB_MERGE_C R36, R43, R45, R10 ;  /* 0x0000002d2b24723e */ /* 0x000fe2000480700a */
[C---:B------:R-:W-:Y:S01]  /*5c50*/  FFMA.FTZ R47, R46.reuse, R91, -R33 ;  /* 0x0000005b2e2f7223 */ /* 0x040fe20000010821 */
[----:B------:R-:W-:Y:S01]  /*5c60*/  F2FP.F16.E4M3.UNPACK_B R35, R93 ;  /* 0x0000005dff23723e */ /* 0x000fe200020006ff */
[----:B------:R-:W-:Y:S01]  /*5c70*/  FMUL.FTZ R92, R46, R92 ;  /* 0x0000005c2e5c7220 */ /* 0x000fe20000410000 */
[----:B------:R-:W-:Y:S01]  /*5c80*/  F2FP.F16.E4M3.UNPACK_B R10, R13 ;  /* 0x0000000dff0a723e */ /* 0x000fe200020006ff */
[--C-:B------:R-:W-:Y:S01]  /*5c90*/  HADD2.F32 R43, -RZ, R32.reuse.H0_H0 ;  /* 0x20000020ff2b7230 */ /* 0x100fe20000004100 */
[----:B------:R-:W-:Y:S01]  /*5ca0*/  F2FP.SATFINITE.E4M3.F32.PACK_AB_MERGE_C R8, R100, R105, RZ ;  /* 0x000000696408723e */ /* 0x000fe200048070ff */
[----:B------:R-:W-:Y:S01]  /*5cb0*/  HADD2.F32 R44, -RZ, R32.H1_H1 ;  /* 0x30000020ff2c7230 */ /* 0x000fe20000004100 */
[----:B------:R-:W-:Y:S01]  /*5cc0*/  F2FP.F16.E4M3.UNPACK_B R45, R9 ;  /* 0x00000009ff2d723e */ /* 0x000fe200020006ff */
[----:B------:R-:W-:Y:S01]  /*5cd0*/  HADD2.F32 R46, -RZ, R35.H0_H0 ;  /* 0x20000023ff2e7230 */ /* 0x000fe20000004100 */
[----:B------:R-:W-:Y:S01]  /*5ce0*/  F2FP.SATFINITE.E4M3.F32.PACK_AB_MERGE_C R8, R47, R38, R8 ;  /* 0x000000262f08723e */ /* 0x000fe20004807008 */
[----:B------:R-:W-:-:S02]  /*5cf0*/  HADD2.F32 R32, -RZ, R10.H0_H0 ;  /* 0x2000000aff207230 */ /* 0x000fc40000004100 */
[----:B------:R-:W-:Y:S01]  /*5d00*/  FFMA.FTZ R33, R99, R91, R92 ;  /* 0x0000005b63217223 */ /* 0x000fe2000001005c */
[----:B------:R-:W-:Y:S02]  /*5d10*/  HADD2.F32 R47, -RZ, R35.H1_H1 ;  /* 0x30000023ff2f7230 */ /* 0x000fe40000004100 */
[-C--:B------:R-:W-:Y:S01]  /*5d20*/  FMUL.FTZ R91, R43, R46.reuse ;  /* 0x0000002e2b5b7220 */ /* 0x080fe20000410000 */
[--C-:B------:R-:W-:Y:S01]  /*5d30*/  HADD2.F32 R38, -RZ, R45.reuse.H0_H0 ;  /* 0x2000002dff267230 */ /* 0x100fe20000004100 */
[----:B------:R-:W-:Y:S01]  /*5d40*/  F2FP.F16.E4M3.UNPACK_B R93, R93.H1 ;  /* 0x0000005dff5d723e */ /* 0x000fe200030006ff */
[----:B------:R-:W-:Y:S02]  /*5d50*/  HADD2.F32 R35, -RZ, R10.H1_H1 ;  /* 0x3000000aff237230 */ /* 0x000fe40000004100 */
[----:B------:R-:W-:Y:S01]  /*5d60*/  FMUL.FTZ R10, R32, R46 ;  /* 0x0000002e200a7220 */ /* 0x000fe20000410000 */
[----:B------:R-:W-:Y:S02]  /*5d70*/  HADD2.F32 R45, -RZ, R45.H1_H1 ;  /* 0x3000002dff2d7230 */ /* 0x000fe40000004100 */
[-C--:B------:R-:W-:Y:S01]  /*5d80*/  FMUL.FTZ R46, R44, R47.reuse ;  /* 0x0000002f2c2e7220 */ /* 0x080fe20000410000 */
[-C--:B------:R-:W-:Y:S01]  /*5d90*/  FFMA.FTZ R32, R32, R38.reuse, -R91 ;  /* 0x0000002620207223 */ /* 0x080fe2000001085b */
[----:B------:R-:W-:Y:S01]  /*5da0*/  FMUL.FTZ R47, R35, R47 ;  /* 0x0000002f232f7220 */ /* 0x000fe20000410000 */
[----:B------:R-:W-:Y:S01]  /*5db0*/  FFMA.FTZ R10, R43, R38, R10 ;  /* 0x000000262b0a7223 */ /* 0x000fe2000001000a */
[----:B------:R-:W-:Y:S01]  /*5dc0*/  F2FP.F16.E4M3.UNPACK_B R43, R37.H1 ;  /* 0x00000025ff2b723e */ /* 0x000fe200030006ff */
[----:B------:R-:W-:Y:S01]  /*5dd0*/  HADD2.F32 R88, -RZ, R93.H0_H0 ;  /* 0x2000005dff587230 */ /* 0x000fe20000004100 */
[----:B------:R-:W-:Y:S01]  /*5de0*/  F2FP.F16.E4M3.UNPACK_B R38, R13.H1 ;  /* 0x0000000dff26723e */ /* 0x000fe200030006ff */
[----:B------:R-:W-:Y:S01]  /*5df0*/  FFMA.FTZ R13, R44, R45, R47 ;  /* 0x0000002d2c0d7223 */ /* 0x000fe2000001002f */
[----:B------:R-:W-:Y:S01]  /*5e00*/  F2FP.F16.E4M3.UNPACK_B R44, R9.H1 ;  /* 0x00000009ff2c723e */ /* 0x000fe200030006ff */
[----:B------:R-:W-:-:S02]  /*5e10*/  HADD2.F32 R9, -RZ, R43.H0_H0 ;  /* 0x2000002bff097230 */ /* 0x000fc40000004100 */
[----:B------:R-:W-:Y:S01]  /*5e20*/  FFMA.FTZ R35, R35, R45, -R46 ;  /* 0x0000002d23237223 */ /* 0x000fe2000001082e */
[----:B------:R-:W-:Y:S01]  /*5e30*/  IMAD.U32 R90, R90, 0x10000, RZ ;  /* 0x000100005a5a7824 */ /* 0x000fe200078e00ff */
[----:B------:R-:W-:Y:S01]  /*5e40*/  F2FP.F16.E4M3.UNPACK_B R91, R34.H1 ;  /* 0x00000022ff5b723e */ /* 0x000fe200030006ff */
[--C-:B------:R-:W-:Y:S01]  /*5e50*/  HADD2.F32 R37, -RZ, R38.reuse.H0_H0 ;  /* 0x20000026ff257230 */ /* 0x100fe20000004100 */
[----:B------:R-:W-:Y:S01]  /*5e60*/  F2FP.SATFINITE.E4M3.F32.PACK_AB_MERGE_C R103, R103, R106, RZ ;  /* 0x0000006a6767723e */ /* 0x000fe200048070ff */
[----:B------:R-:W-:Y:S01]  /*5e70*/  HADD2.F32 R43, -RZ, R43.H1_H1 ;  /* 0x3000002bff2b7230 */ /* 0x000fe20000004100 */
[----:B------:R-:W-:Y:S01]  /*5e80*/  LOP3.LUT R11, R11, 0xff0000, R90, 0xf8, !PT ;  /* 0x00ff00000b0b7812 */ /* 0x000fe200078ef85a */
[----:B------:R-:W-:Y:S01]  /*5e90*/  HADD2.F32 R93, -RZ, R93.H1_H1 ;  /* 0x3000005dff5d7230 */ /* 0x000fe20000004100 */
[----:B------:R-:W-:Y:S01]  /*5ea0*/  F2FP.SATFINITE.E4M3.F32.PACK_AB_MERGE_C R33, R33, R14, R103 ;  /* 0x0000000e2121723e */ /* 0x000fe20004807067 */
[----:B------:R-:W-:Y:S02]  /*5eb0*/  HADD2.F32 R38, -RZ, R38.H1_H1 ;  /* 0x30000026ff267230 */ /* 0x000fe40000004100 */
[----:B------:R-:W-:-:S02]  /*5ec0*/  HADD2.F32 R46, -RZ, R44.H0_H0 ;  /* 0x2000002cff2e7230 */ /* 0x000fc40000004100 */
[-C--:B------:R-:W-:Y:S01]  /*5ed0*/  FMUL.FTZ R47, R43, R93.reuse ;  /* 0x0000005d2b2f7220 */ /* 0x080fe20000410000 */
[----:B------:R-:W-:Y:S02]  /*5ee0*/  HADD2.F32 R45, -RZ, R44.H1_H1 ;  /* 0x3000002cff2d7230 */ /* 0x000fe40000004100 */
[-C--:B------:R-:W-:Y:S01]  /*5ef0*/  FMUL.FTZ R44, R9, R88.reuse ;  /* 0x00000058092c7220 */ /* 0x080fe20000410000 */
[C---:B------:R-:W-:Y:S01]  /*5f00*/  FMUL.FTZ R88, R37.reuse, R88 ;  /* 0x0000005825587220 */ /* 0x040fe20000410000 */
[C---:B------:R-:W-:Y:S01]  /*5f10*/  FMUL.FTZ R90, R38.reuse, R93 ;  /* 0x0000005d265a7220 */ /* 0x040fe20000410000 */
[--C-:B------:R-:W-:Y:S02]  /*5f20*/  HADD2.F32 R99, -RZ, R91.reuse.H0_H0 ;  /* 0x2000005bff637230 */ /* 0x100fe40000004100 */
[-C--:B------:R-:W-:Y:S01]  /*5f30*/  FFMA.FTZ R37, R37, R46.reuse, -R44 ;  /* 0x0000002e25257223 */ /* 0x080fe2000001082c */
[-C--:B------:R-:W-:Y:S01]  /*5f40*/  FFMA.FTZ R44, R38, R45.reuse, -R47 ;  /* 0x0000002d262c7223 */ /* 0x080fe2000001082f */
[----:B------:R-:W-:Y:S01]  /*5f50*/  FFMA.FTZ R9, R9, R46, R88 ;  /* 0x0000002e09097223 */ /* 0x000fe20000010058 */
[----:B------:R-:W-:Y:S01]  /*5f60*/  FFMA.FTZ R38, R43, R45, R90 ;  /* 0x0000002d2b267223 */ /* 0x000fe2000001005a */
[----:B------:R-:W-:Y:S01]  /*5f70*/  F2FP.F16.E4M3.UNPACK_B R46, R39 ;  /* 0x00000027ff2e723e */ /* 0x000fe200020006ff */
[----:B------:R-:W-:Y:S01]  /*5f80*/  HADD2.F32 R91, -RZ, R91.H1_H1 ;  /* 0x3000005bff5b7230 */ /* 0x000fe20000004100 */
[----:B------:R-:W-:Y:S01]  /*5f90*/  F2FP.F16.E4M3.UNPACK_B R45, R34 ;  /* 0x00000022ff2d723e */ /* 0x000fe200020006ff */
[----:B------:R-:W-:Y:S01]  /*5fa0*/  IMAD.MOV.U32 R14, RZ, RZ, R8 ;  /* 0x000000ffff0e7224 */ /* 0x000fe200078e0008 */
[-C--:B------:R-:W-:Y:S01]  /*5fb0*/  F2FP.F16.E4M3.UNPACK_B R43, R15.reuse ;  /* 0x0000000fff2b723e */ /* 0x080fe200020006ff */
[--C-:B------:R-:W-:Y:S01]  /*5fc0*/  HADD2.F32 R93, -RZ, R46.reuse.H0_H0 ;  /* 0x2000002eff5d7230 */ /* 0x100fe20000004100 */
[----:B------:R-:W-:Y:S01]  /*5fd0*/  F2FP.F16.E4M3.UNPACK_B R47, R15.H1 ;  /* 0x0000000fff2f723e */ /* 0x000fe200030006ff */
[----:B------:R-:W-:Y:S01]  /*5fe0*/  HADD2.F32 R92, -RZ, R45.H0_H0 ;  /* 0x2000002dff5c7230 */ /* 0x000fe20000004100 */
[----:B------:R-:W-:Y:S01]  /*5ff0*/  F2FP.F16.E4M3.UNPACK_B R15, R11 ;  /* 0x0000000bff0f723e */ /* 0x000fe200020006ff */
[----:B------:R-:W-:Y:S01]  /*6000*/  HADD2.F32 R46, -RZ, R46.H1_H1 ;  /* 0x3000002eff2e7230 */ /* 0x000fe20000004100 */
[----:B------:R-:W-:Y:S01]  /*6010*/  F2FP.F16.E4M3.UNPACK_B R90, R39.H1 ;  /* 0x00000027ff5a723e */ /* 0x000fe200030006ff */
[----:B------:R-:W-:Y:S01]  /*6020*/  HADD2.F32 R39, -RZ, R43.H0_H0 ;  /* 0x2000002bff277230 */ /* 0x000fe20000004100 */
[----:B------:R-:W-:Y:S01]  /*6030*/  F2FP.F16.E4M3.UNPACK_B R34, R11.H1 ;  /* 0x0000000bff22723e */ /* 0x000fe200030006ff */
[----:B------:R-:W-:-:S02]  /*6040*/  HADD2.F32 R96, -RZ, R15.H0_H0 ;  /* 0x2000000fff607230 */ /* 0x000fc40000004100 */
[-C--:B------:R-:W-:Y:S01]  /*6050*/  FMUL.FTZ R98, R93, R92.reuse ;  /* 0x0000005c5d627220 */ /* 0x080fe20000410000 */
[--C-:B------:R-:W-:Y:S02]  /*6060*/  HADD2.F32 R88, -RZ, R90.reuse.H0_H0 ;  /* 0x2000005aff587230 */ /* 0x100fe40000004100 */
[C---:B------:R-:W-:Y:S01]  /*6070*/  FMUL.FTZ R100, R39.reuse, R92 ;  /* 0x0000005c27647220 */ /* 0x040fe20000410000 */
[----:B------:R-:W-:Y:S02]  /*6080*/  HADD2.F32 R90, -RZ, R90.H1_H1 ;  /* 0x3000005aff5a7230 */ /* 0x000fe40000004100 */
[-C--:B------:R-:W-:Y:S01]  /*6090*/  FFMA.FTZ R11, R39, R96.reuse, -R98 ;  /* 0x00000060270b7223 */ /* 0x080fe20000010862 */
[--C-:B------:R-:W-:Y:S02]  /*60a0*/  HADD2.F32 R92, -RZ, R47.reuse.H0_H0 ;  /* 0x2000002fff5c7230 */ /* 0x100fe40000004100 */
[----:B------:R-:W-:Y:S01]  /*60b0*/  FFMA.FTZ R39, R93, R96, R100 ;  /* 0x000000605d277223 */ /* 0x000fe20000010064 */
[----:B------:R-:W-:-:S02]  /*60c0*/  HADD2.F32 R47, -RZ, R47.H1_H1 ;  /* 0x3000002fff2f7230 */ /* 0x000fc40000004100 */
[----:B------:R-:W-:Y:S01]  /*60d0*/  FMUL.FTZ R96, R90, R91 ;  /* 0x0000005b5a607220 */ /* 0x000fe20000410000 */
[--C-:B------:R-:W-:Y:S02]  /*60e0*/  HADD2.F32 R97, -RZ, R34.reuse.H0_H0 ;  /* 0x20000022ff617230 */ /* 0x100fe40000004100 */
[-C--:B------:R-:W-:Y:S01]  /*60f0*/  FMUL.FTZ R101, R88, R99.reuse ;  /* 0x0000006358657220 */ /* 0x080fe20000410000 */
[----:B------:R-:W-:Y:S02]  /*6100*/  HADD2.F32 R34, -RZ, R34.H1_H1 ;  /* 0x30000022ff227230 */ /* 0x000fe40000004100 */
[----:B------:R-:W-:Y:S01]  /*6110*/  FMUL.FTZ R99, R92, R99 ;  /* 0x000000635c637220 */ /* 0x000fe20000410000 */
[----:B------:R-:W-:Y:S02]  /*6120*/  HADD2.F32 R45, -RZ, R45.H1_H1 ;  /* 0x3000002dff2d7230 */ /* 0x000fe40000004100 */
[----:B------:R-:W-:Y:S01]  /*6130*/  FMUL.FTZ R91, R47, R91 ;  /* 0x0000005b2f5b7220 */ /* 0x000fe20000410000 */
[----:B------:R-:W-:-:S02]  /*6140*/  HADD2.F32 R43, -RZ, R43.H1_H1 ;  /* 0x3000002bff2b7230 */ /* 0x000fc40000004100 */
[-C--:B------:R-:W-:Y:S01]  /*6150*/  FFMA.FTZ R47, R47, R34.reuse, -R96 ;  /* 0x000000222f2f7223 */ /* 0x080fe20000010860 */
[----:B------:R-:W-:Y:S02]  /*6160*/  HADD2.F32 R15, -RZ, R15.H1_H1 ;  /* 0x3000000fff0f7230 */ /* 0x000fe40000004100 */
[----:B------:R-:W-:Y:S01]  /*6170*/  FMUL.FTZ R96, R46, R45 ;  /* 0x0000002d2e607220 */ /* 0x000fe20000410000 */
[-C--:B------:R-:W-:Y:S01]  /*6180*/  FFMA.FTZ R92, R92, R97.reuse, -R101 ;  /* 0x000000615c5c7223 */ /* 0x080fe20000010865 */
[----:B------:R-:W-:Y:S01]  /*6190*/  FFMA.FTZ R88, R88, R97, R99 ;  /* 0x0000006158587223 */ /* 0x000fe20000010063 */
[C---:B------:R-:W-:Y:S01]  /*61a0*/  FMUL.FTZ R45, R43.reuse, R45 ;  /* 0x0000002d2b2d7220 */ /* 0x040fe20000410000 */
[----:B------:R-:W-:Y:S01]  /*61b0*/  FFMA.FTZ R91, R90, R34, R91 ;  /* 0x000000225a5b7223 */ /* 0x000fe2000001005b */
[----:B------:R-:W-:Y:S01]  /*61c0*/  F2FP.SATFINITE.E4M3.F32.PACK_AB_MERGE_C R37, R44, R37, RZ ;  /* 0x000000252c25723e */ /* 0x000fe200048070ff */
[-C--:B------:R-:W-:Y:S01]  /*61d0*/  FFMA.FTZ R96, R43, R15.reuse, -R96 ;  /* 0x0000000f2b607223 */ /* 0x080fe20000010860 */
[----:B------:R-:W-:Y:S01]  /*61e0*/  FFMA.FTZ R46, R46, R15, R45 ;  /* 0x0000000f2e2e7223 */ /* 0x000fe2000001002d */
[----:B------:R-:W-:Y:S01]  /*61f0*/  F2FP.SATFINITE.E4M3.F32.PACK_AB_MERGE_C R9, R38, R9, RZ ;  /* 0x000000092609723e */ /* 0x000fe200048070ff */
[----:B------:R-:W-:Y:S01]  /*6200*/  IMAD.MOV.U32 R38, RZ, RZ, R33 ;  /* 0x000000ffff267224 */ /* 0x000fe200078e0021 */
[----:B------:R-:W-:-:S02]  /*6210*/  F2FP.SATFINITE.E4M3.F32.PACK_AB_MERGE_C R35, R35, R32, R37 ;  /* 0x000000202323723e */ /* 0x000fc40004807025 */
[----:B------:R-:W-:Y:S02]  /*6220*/  F2FP.SATFINITE.E4M3.F32.PACK_AB_MERGE_C R47, R47, R92, RZ ;  /* 0x0000005c2f2f723e */ /* 0x000fe400048070ff */
[----:B------:R-:W-:Y:S02]  /*6230*/  F2FP.SATFINITE.E4M3.F32.PACK_AB_MERGE_C R88, R91, R88, RZ ;  /* 0x000000585b58723e */ /* 0x000fe400048070ff */
[----:B------:R-:W-:Y:S01]  /*6240*/  F2FP.SATFINITE.E4M3.F32.PACK_AB_MERGE_C R37, R13, R10, R9 ;  /* 0x0000000a0d25723e */ /* 0x000fe20004807009 */
[----:B------:R-:W-:Y:S01]  /*6250*/  IMAD.MOV.U32 R13, RZ, RZ, R35 ;  /* 0x000000ffff0d7224 */ /* 0x000fe200078e0023 */
[----:B------:R-:W-:Y:S02]  /*6260*/  F2FP.SATFINITE.E4M3.F32.PACK_AB_MERGE_C R15, R96, R11, R47 ;  /* 0x0000000b600f723e */ /* 0x000fe4000480702f */
[----:B------:R-:W-:-:S07]  /*6270*/  F2FP.SATFINITE.E4M3.F32.PACK_AB_MERGE_C R39, R46, R39, R88 ;  /* 0x000000272e27723e */ /* 0x000fce0004807058 */
.L_x_356:
[----:B------:R-:W-:Y:S05]  /*6280*/  BSYNC B1 ;  /* 0x0000000000017941 */ /* 0x000fea0003800000 */
.L_x_355:
[----:B0-----:R3:W-:Y:S01]  /*6290*/  STG.E.128 desc[UR40][R40.64], R12 ;  /* 0x0000000c28007986 */ /* 0x0017e2000c101d28 */
[----:B------:R-:W-:-:S13]  /*62a0*/  ISETP.GE.AND P4, PT, R42, R94, PT ;  /* 0x0000005e2a00720c */ /* 0x000fda0003f86270 */
[----:B------:R-:W-:Y:S05]  /*62b0*/  @P4 BRA `(.L_x_335) ;  /* 0x0000000000704947 */ /* 0x000fea0003800000 */
[--C-:B------:R-:W-:Y:S02]  /*62c0*/  SHF.R.S32.HI R8, RZ, 0x1f, R42.reuse ;  /* 0x0000001fff087819 */ /* 0x100fe4000001142a */
[----:B------:R-:W-:-:S04]  /*62d0*/  IADD3 R81, P4, P5, R60, R80, R42 ;  /* 0x000000503c517210 */ /* 0x000fc80007d9e02a */
[----:B------:R-:W-:Y:S02]  /*62e0*/  IADD3.X R8, R77, R95, R8, P4, P5 ;  /* 0x0000005f4d087210 */ /* 0x000fe400027ea408 */
[----:B------:R-:W-:-:S05]  /*62f0*/  IADD3 R78, P4, R81, R78, RZ ;  /* 0x0000004e514e7210 */ /* 0x000fca0007f9e0ff */
[----:B------:R-:W-:-:S05]  /*6300*/  IMAD.X R79, R8, 0x1, R79, P4 ;  /* 0x00000001084f7824 */ /* 0x000fca00020e064f */
[----:B--2---:R4:W-:Y:S01]  /*6310*/  STG.E.128 desc[UR40][R78.64], R36 ;  /* 0x000000244e007986 */ /* 0x0049e2000c101d28 */
[----:B------:R-:W-:Y:S05]  /*6320*/  BRA `(.L_x_335) ;  /* 0x0000000000547947 */ /* 0x000fea0003800000 */
.L_x_328:
[----:B------:R-:W-:-:S13]  /*6330*/  ISETP.NE.AND P3, PT, R155, 0x3, PT ;  /* 0x000000039b00780c */ /* 0x000fda0003f65270 */
[----:B------:R-:W-:Y:S05]  /*6340*/  @!P3 BRA `(.L_x_357) ;  /* 0x000000000004b947 */ /* 0x000fea0003800000 */
[----:B------:R-:W-:Y:S01]  /*6350*/  BPT.TRAP 0x1 ;  /* 0x000000040000795c */ /* 0x000fe20000300000 */
.L_x_357:
[----:B------:R-:W-:Y:S01]  /*6360*/  IMAD R84, R17, 0x8, R16 ;  /* 0x0000000811547824 */ /* 0x000fe200078e0210 */
[----:B------:R-:W-:Y:S01]  /*6370*/  SHF.L.U32 R87, R23, 0x1f, RZ ;  /* 0x0000001f17577819 */ /* 0x000fe200000006ff */
[----:B------:R-:W-:Y:S01]  /*6380*/  IMAD R86, R26, -0x80, R28 ;  /* 0xffffff801a567824 */ /* 0x000fe200078e021c */
[----:B------:R-:W-:Y:S02]  /*6390*/  BSSY B1, `(.L_x_358) ;  /* 0x0000004000017945 */ /* 0x000fe40003800000 */
[----:B------:R-:W0:Y:S02]  /*63a0*/  SYNCS.PHASECHK.TRANS64.TRYWAIT P4, [R84+URZ+0x19c90], R87 ;  /* 0x019c9057540075a7 */ /* 0x000e24000808017f */
[----:B------:R-:W-:Y:S01]  /*63b0*/  VIMNMX R86, R86, 0x80, PT ;  /* 0x0000008056567848 */ /* 0x000fe20003fe0100 */
[----:B0-----:R-:W-:Y:S06]  /*63c0*/  @!P4 BRA `(.L_x_359) ;  /* 0x0000014c00bcc947 */ /* 0x001fec0003800000 */
.L_x_581:
[----:B------:R-:W-:Y:S05]  /*63d0*/  BSYNC B1 ;  /* 0x0000000000017941 */ /* 0x000fea0003800000 */
.L_x_358:
[----:B------:R-:W-:-:S13]  /*63e0*/  ISETP.GE.AND P4, PT, R22, R86, PT ;  /* 0x000000561600720c */ /* 0x000fda0003f86270 */
[----:B------:R-:W-:Y:S05]  /*63f0*/  @P4 BRA `(.L_x_335) ;  /* 0x0000000000204947 */ /* 0x000fea0003800000 */
[----:B------:R-:W-:-:S13]  /*6400*/  ISETP.NE.AND P4, PT, R62, RZ, PT ;  /* 0x000000ff3e00720c */ /* 0x000fda0003f85270 */
[----:B------:R-:W1:Y:S04]  /*6410*/  @P4 LDS.128 R8, [R85+0x13800] ;  /* 0x0138000055084984 */ /* 0x000e680000000c00 */
[----:B-1----:R-:W-:Y:S01]  /*6420*/  @P4 STG.E.128 desc[UR40][R32.64], R8 ;  /* 0x0000000820004986 */ /* 0x002fe2000c101d28 */
[----:B------:R-:W-:-:S03]  /*6430*/  ISETP.NE.AND P4, PT, R31, RZ, PT ;  /* 0x000000ff1f00720c */ /* 0x000fc60003f85270 */
[----:B------:R-:W1:Y:S10]  /*6440*/  @!P1 LDS.128 R8, [R85+0x15800] ;  /* 0x0158000055089984 */ /* 0x000e740000000c00 */
[----:B------:R-:W2:Y:S04]  /*6450*/  @P4 LDS.128 R12, [R85+0x14800] ;  /* 0x01480000550c4984 */ /* 0x000ea80000000c00 */
[----:B-1----:R1:W-:Y:S04]  /*6460*/  @!P1 STG.E.128 desc[UR40][R32.64+0x40], R8 ;  /* 0x0000400820009986 */ /* 0x0023e8000c101d28 */
[----:B--2---:R1:W-:Y:S02]  /*6470*/  @P4 STG.E.128 desc[UR40][R32.64+0x20], R12 ;  /* 0x0000200c20004986 */ /* 0x0043e4000c101d28 */
.L_x_335:
[----:B------:R-:W-:Y:S05]  /*6480*/  BSYNC B0 ;  /* 0x0000000000007941 */ /* 0x000fea0003800000 */
.L_x_327:
[----:B-12---:R-:W1:Y:S01]  /*6490*/  S2R R8, SR_TID.X ;  /* 0x0000000000087919 */ /* 0x006e620000002100 */
[----:B------:R-:W-:Y:S01]  /*64a0*/  @!PT LDS RZ, [RZ] ;  /* 0x00000000fffff984 */ /* 0x000fe20000000800 */
[----:B------:R-:W-:Y:S01]  /*64b0*/  @!PT LDS RZ, [RZ] ;  /* 0x00000000fffff984 */ /* 0x000fe20000000800 */
[----:B------:R-:W-:Y:S01]  /*64c0*/  @!PT LDS RZ, [RZ] ;  /* 0x00000000fffff984 */ /* 0x000fe20000000800 */
[----:B------:R-:W-:Y:S01]  /*64d0*/  @!PT LDS RZ, [RZ] ;  /* 0x00000000fffff984 */ /* 0x000fe20000000800 */
[----:B------:R2:W-:Y:S06]  /*64e0*/  MEMBAR.ALL.CTA ;  /* 0x0000000000007992 */ /* 0x0005ec0000008000 */
[----:B--2---:R-:W2:Y:S01]  /*64f0*/  FENCE.VIEW.ASYNC.S ;  /* 0x00000000000073c6 */ /* 0x004ea20000000000 */
[----:B------:R-:W-:Y:S05]  /*6500*/  WARPSYNC.ALL ;  /* 0x0000000000007948 */ /* 0x000fea0003800000 */
[----:B------:R-:W-:Y:S01]  /*6510*/  BSSY B0, `(.L_x_360) ;  /* 0x0000009000007945 */ /* 0x000fe20003800000 */
[----:B-1----:R-:W-:Y:S01]  /*6520*/  LOP3.LUT R8, R8, 0x7f, RZ, 0xc0, !PT ;  /* 0x0000007f08087812 */ /* 0x002fe200078ec0ff */
[----:B--2---:R1:W-:Y:S03]  /*6530*/  BAR.SYNC.DEFER_BLOCKING R64, 0x80 ;  /* 0x000200400000751d */ /* 0x0043e60000010000 */
[----:B------:R-:W-:-:S13]  /*6540*/  ISETP.NE.AND P4, PT, R8, RZ, PT ;  /* 0x000000ff0800720c */ /* 0x000fda0003f85270 */
[----:B------:R-:W-:-:S05]  /*6550*/  @!P4 VIADD R8, R84, 0x19ca0 ;  /* 0x00019ca05408c836 */ /* 0x000fca0000000000 */
[----:B------:R-:W-:-:S04]  /*6560*/  @!P4 PRMT R8, RZ, 0x654, R8 ;  /* 0x00000654ff08c816 */ /* 0x000fc80000000008 */
[----:B------:R1:W-:Y:S01]  /*6570*/  @!P4 SYNCS.ARRIVE.TRANS64.RED.A1T0 RZ, [R8+URZ], RZ ;  /* 0x000000ff08ffc9a7 */ /* 0x0003e2000810043f */
[----:B------:R-:W-:Y:S05]  /*6580*/  @!P3 BRA `(.L_x_361) ;  /* 0x000000000004b947 */ /* 0x000fea0003800000 */
[----:B------:R-:W-:Y:S01]  /*6590*/  BPT.TRAP 0x1 ;  /* 0x000000040000795c */ /* 0x000fe20000300000 */
.L_x_361:
[----:B------:R-:W-:Y:S05]  /*65a0*/  BSYNC B0 ;  /* 0x0000000000007941 */ /* 0x000fea0003800000 */
.L_x_360:
[----:B------:R-:W2:Y:S01]  /*65b0*/  SYNCS.PHASECHK.TRANS64.TRYWAIT P3, [R84+URZ+0x19cb0], R87 ;  /* 0x019cb057540075a7 */ /* 0x000ea2000806017f */
[----:B------:R-:W-:Y:S04]  /*65c0*/  BSSY B0, `(.L_x_362) ;  /* 0x0000002000007945 */ /* 0x000fe80003800000 */
[----:B--2---:R-:W-:Y:S05]  /*65d0*/  @!P3 BRA `(.L_x_363) ;  /* 0x0000014c004cb947 */ /* 0x004fea0003800000 */
.L_x_582:
[----:B------:R-:W-:Y:S05]  /*65e0*/  BSYNC B0 ;  /* 0x0000000000007941 */ /* 0x000fea0003800000 */
.L_x_362:
[----:B------:R-:W-:Y:S01]  /*65f0*/  ISETP.GE.AND P3, PT, R22, R86, PT ;  /* 0x000000561600720c */ /* 0x000fe20003f66270 */
[----:B------:R-:W-:-:S12]  /*6600*/  BSSY B0, `(.L_x_364) ;  /* 0x0000016000007945 */ /* 0x000fd80003800000 */
[----:B------:R-:W-:Y:S05]  /*6610*/  @P3 BRA `(.L_x_365) ;  /* 0x0000000000503947 */ /* 0x000fea0003800000 */
[----:B-1----:R-:W-:Y:S01]  /*6620*/  IMAD.WIDE R8, R26, 0x80, R48 ;  /* 0x000000801a087825 */ /* 0x002fe200078e0230 */
[----:B------:R-:W-:Y:S01]  /*6630*/  ULDC.64 UR4, c[0x0][0x328] ;  /* 0x0000ca0000047ab9 */ /* 0x000fe20000000a00 */
[----:B------:R-:W-:Y:S02]  /*6640*/  ULDC.64 UR6, c[0x0][0x318] ;  /* 0x0000c60000067ab9 */ /* 0x000fe40000000a00 */
[----:B------:R-:W-:Y:S02]  /*6650*/  IMAD.MOV.U32 R10, RZ, RZ, R58 ;  /* 0x000000ffff0a7224 */ /* 0x000fe400078e003a */
[----:B------:R-:W-:Y:S02]  /*6660*/  IMAD.MOV.U32 R11, RZ, RZ, R0 ;  /* 0x000000ffff0b7224 */ /* 0x000fe400078e0000 */
[----:B------:R-:W-:Y:S02]  /*6670*/  IMAD R9, R9, UR4, RZ ;  /* 0x0000000409097c24 */ /* 0x000fe4000f8e02ff */
[----:B------:R-:W-:Y:S01]  /*6680*/  IMAD.WIDE.U32 R10, R8, UR4, R10 ;  /* 0x00000004080a7c25 */ /* 0x000fe2000f8e000a */
[----:B------:R-:W-:-:S03]  /*6690*/  ULDC UR4, c[0x0][0x2f4] ;  /* 0x0000bd0000047ab9 */ /* 0x000fc60000000800 */
[----:B------:R-:W-:Y:S01]  /*66a0*/  IMAD R9, R8, UR5, R9 ;  /* 0x0000000508097c24 */ /* 0x000fe2000f8e0209 */
[----:B0--3--:R-:W-:-:S04]  /*66b0*/  IADD3 R12, P3, R10, UR6, RZ ;  /* 0x000000060a0c7c10 */ /* 0x009fc8000ff7e0ff */
[----:B------:R-:W-:Y:S02]  /*66c0*/  IADD3.X R13, R11, UR7, R9, P3, !PT ;  /* 0x000000070b0d7c10 */ /* 0x000fe40009ffe409 */
[----:B------:R-:W-:-:S13]  /*66d0*/  ISETP.GE.AND P3, PT, R18, UR4, PT ;  /* 0x0000000412007c0c */ /* 0x000fda000bf66270 */
[----:B------:R-:W0:Y:S04]  /*66e0*/  @!P3 LDS.128 R8, [R85+0x9000] ;  /* 0x009000005508b984 */ /* 0x000e280000000c00 */
[----:B0-----:R-:W-:Y:S01]  /*66f0*/  @!P3 STG.E.128 desc[UR40][R12.64], R8 ;  /* 0x000000080c00b986 */ /* 0x001fe2000c101d28 */
[----:B------:R-:W-:-:S13]  /*6700*/  ISETP.GE.AND P3, PT, R83, UR4, PT ;  /* 0x0000000453007c0c */ /* 0x000fda000bf66270 */
[----:B------:R-:W0:Y:S04]  /*6710*/  @!P3 LDS.128 R8, [R85+0xa000] ;  /* 0x00a000005508b984 */ /* 0x000e280000000c00 */
[----:B0-----:R-:W-:Y:S01]  /*6720*/  @!P3 STG.E.128 desc[UR40][R12.64+0x20], R8 ;  /* 0x000020080c00b986 */ /* 0x001fe2000c101d28 */
[----:B------:R-:W-:-:S13]  /*6730*/  ISETP.GE.AND P3, PT, R67, UR4, PT ;  /* 0x0000000443007c0c */ /* 0x000fda000bf66270 */
[----:B------:R-:W0:Y:S04]  /*6740*/  @!P3 LDS.128 R8, [R85+0xb000] ;  /* 0x00b000005508b984 */ /* 0x000e280000000c00 */
[----:B0-----:R0:W-:Y:S02]  /*6750*/  @!P3 STG.E.128 desc[UR40][R12.64+0x40], R8 ;  /* 0x000040080c00b986 */ /* 0x0011e4000c101d28 */
.L_x_365:
[----:B------:R-:W-:Y:S05]  /*6760*/  BSYNC B0 ;  /* 0x0000000000007941 */ /* 0x000fea0003800000 */
.L_x_364:
[----:B------:R-:W-:Y:S01]  /*6770*/  @!PT LDS RZ, [RZ] ;  /* 0x00000000fffff984 */ /* 0x000fe20000000800 */
[----:B------:R-:W-:Y:S01]  /*6780*/  @!PT LDS RZ, [RZ] ;  /* 0x00000000fffff984 */ /* 0x000fe20000000800 */
[----:B------:R-:W-:Y:S01]  /*6790*/  @!PT LDS RZ, [RZ] ;  /* 0x00000000fffff984 */ /* 0x000fe20000000800 */
[----:B------:R-:W-:Y:S01]  /*67a0*/  @!PT LDS RZ, [RZ] ;  /* 0x00000000fffff984 */ /* 0x000fe20000000800 */
[----:B------:R5:W-:Y:S06]  /*67b0*/  MEMBAR.ALL.CTA ;  /* 0x0000000000007992 */ /* 0x000bec0000008000 */
[----:B-----5:R-:W5:Y:S01]  /*67c0*/  FENCE.VIEW.ASYNC.S ;  /* 0x00000000000073c6 */ /* 0x020f620000000000 */
[----:B0-2---:R-:W-:Y:S01]  /*67d0*/  @!P4 VIADD R84, R84, 0x19cc0 ;  /* 0x00019cc05454c836 */ /* 0x005fe20000000000 */
[----:B-----5:R2:W-:Y:S04]  /*67e0*/  BAR.SYNC.DEFER_BLOCKING R64, 0x80 ;  /* 0x000200400000751d */ /* 0x0205e80000010000 */
[----:B------:R-:W-:Y:S01]  /*67f0*/  @!P4 PRMT R84, RZ, 0x654, R84 ;  /* 0x00000654ff54c816 */ /* 0x000fe20000000054 */
[----:B------:R-:W-:Y:S01]  /*6800*/  VIADD R17, R17, 0x1 ;  /* 0x0000000111117836 */ /* 0x000fe20000000000 */
[----:B------:R-:W-:-:S02]  /*6810*/  PLOP3.LUT P3, PT, PT, PT, PT, 0x8, 0x0 ;  /* 0x000000000000781c */ /* 0x000fc40003f6e170 */
[----:B------:R2:W-:Y:S02]  /*6820*/  @!P4 SYNCS.ARRIVE.TRANS64.RED.A1T0 RZ, [R84+URZ], RZ ;  /* 0x000000ff54ffc9a7 */ /* 0x0005e4000810043f */
[----:B------:R-:W-:-:S04]  /*6830*/  ISETP.NE.AND P4, PT, R17, 0x2, PT ;  /* 0x000000021100780c */ /* 0x000fc80003f85270 */
[----:B-1----:R-:W-:Y:S02]  /*6840*/  SEL R8, RZ, 0x1, P4 ;  /* 0x00000001ff087807 */ /* 0x002fe40002000000 */
[----:B------:R-:W-:Y:S02]  /*6850*/  SEL R17, R17, RZ, P4 ;  /* 0x000000ff11117207 */ /* 0x000fe40002000000 */
[----:B------:R-:W-:Y:S01]  /*6860*/  LOP3.LUT R23, R23, R8, RZ, 0x3c, !PT ;  /* 0x0000000817177212 */ /* 0x000fe200078e3cff */
[----:B--2---:R-:W-:Y:S06]  /*6870*/  @P2 BRA `(.L_x_366) ;  /* 0xffffffbc00702947 */ /* 0x004fec000383ffff */
.L_x_322:
[----:B------:R-:W-:Y:S01]  /*6880*/  BSSY B0, `(.L_x_367) ;  /* 0x0000005000007945 */ /* 0x000fe20003800000 */
[----:B------:R-:W-:-:S03]  /*6890*/  IMAD.MOV.U32 R3, RZ, RZ, RZ ;  /* 0x000000ffff037224 */ /* 0x000fc600078e00ff */
[----:B------:R-:W-:Y:S05]  /*68a0*/  @P3 BRA `(.L_x_368) ;  /* 0x0000000000083947 */ /* 0x000fea0003800000 */
[----:B------:R-:W1:Y:S02]  /*68b0*/  FENCE.VIEW.ASYNC.G ;  /* 0x00000000000073c6 */ /* 0x000e640000000100 */
[----:B-1----:R-:W-:Y:S06]  /*68c0*/  BAR.ARV 0xc, 0x200 ;  /* 0x0308000000007b1d */ /* 0x002fec0000002000 */
.L_x_368:
[----:B------:R-:W-:Y:S05]  /*68d0*/  BSYNC B0 ;  /* 0x0000000000007941 */ /* 0x000fea0003800000 */
.L_x_367:
[----:B------:R-:W2:Y:S01]  /*68e0*/  LDL R0, [R1+0x14] ;  /* 0x0000140001007983 */ /* 0x000ea20000100800 */
[----:B------:R-:W-:Y:S01]  /*68f0*/  BSSY B0, `(.L_x_369) ;  /* 0x0000021000007945 */ /* 0x000fe20003800000 */
[----:B--2---:R-:W-:-:S13]  /*6900*/  LOP3.LUT P0, RZ, R0, 0x2, RZ, 0xc0, !PT ;  /* 0x0000000200ff7812 */ /* 0x004fda000780c0ff */
[----:B------:R-:W-:Y:S05]  /*6910*/  @!P0 BRA `(.L_x_370) ;  /* 0x0000000000788947 */ /* 0x000fea0003800000 */
[----:B------:R-:W2:Y:S01]  /*6920*/  LDL R0, [R1+0x34] ;  /* 0x0000340001007983 */ /* 0x000ea20000100800 */
[----:B------:R-:W-:Y:S01]  /*6930*/  ULDC UR4, c[0x0][0x9f0] ;  /* 0x00027c0000047ab9 */ /* 0x000fe20000000800 */
[----:B--2---:R-:W-:-:S04]  /*6940*/  ISETP.NE.AND P0, PT, R0, RZ, PT ;  /* 0x000000ff0000720c */ /* 0x004fc80003f05270 */
        /* <DEDUP_REMOVED lines=9> */
[----:B0-----:R-:W-:Y:S01]  /*69e0*/  IADD3 R4, R3, 0xffffffe, RZ ;  /* 0x0ffffffe03047810 */ /* 0x001fe20007ffe0ff */
[----:B------:R-:W-:-:S05]  /*69f0*/  IMAD.MOV R3, RZ, RZ, -R10 ;  /* 0x000000ffff037224 */ /* 0x000fca00078e0a0a */
        /* <DEDUP_REMOVED lines=13> */
[----:B------:R-:W-:-:S04]  /*6ad0*/  IMAD.MOV.U32 R3, RZ, RZ, R5 ;  /* 0x000000ffff037224 */ /* 0x000fc800078e0005 */
[----:B------:R-:W-:Y:S01]  /*6ae0*/  @!P2 IMAD.MOV R3, RZ, RZ, -R3 ;  /* 0x000000ffff03a224 */ /* 0x000fe200078e0a03 */
[----:B------:R-:W-:-:S07]  /*6af0*/  @!P1 LOP3.LUT R3, RZ, R9, RZ, 0x33, !PT ;  /* 0x00000009ff039212 */ /* 0x000fce00078e33ff */
.L_x_370:
[----:B------:R-:W-:Y:S05]  /*6b00*/  BSYNC B0 ;  /* 0x0000000000007941 */ /* 0x000fea0003800000 */
.L_x_369:
[----:B------:R-:W2:Y:S01]  /*6b10*/  LDL R0, [R1+0x50] ;  /* 0x0000500001007983 */ /* 0x000ea20000100800 */
[----:B------:R-:W-:Y:S02]  /*6b20*/  PLOP3.LUT P0, PT, PT, PT, PT, 0x80, 0x0 ;  /* 0x000000000000781c */ /* 0x000fe40003f0f070 */
[----:B------:R-:W-:Y:S02]  /*6b30*/  CS2R R20, SRZ ;  /* 0x0000000000147805 */ /* 0x000fe4000001ff00 */
[----:B0--3--:R-:W-:Y:S02]  /*6b40*/  CS2R R12, SRZ ;  /* 0x00000000000c7805 */ /* 0x009fe4000001ff00 */
[----:B------:R-:W-:Y:S02]  /*6b50*/  CS2R R94, SRZ ;  /* 0x00000000005e7805 */ /* 0x000fe4000001ff00 */
[----:B------:R-:W-:Y:S02]  /*6b60*/  CS2R R90, SRZ ;  /* 0x00000000005a7805 */ /* 0x000fe4000001ff00 */
[----:B------:R-:W-:-:S02]  /*6b70*/  CS2R R26, SRZ ;  /* 0x00000000001a7805 */ /* 0x000fc4000001ff00 */
[----:B------:R-:W-:Y:S02]  /*6b80*/  CS2R R14, SRZ ;  /* 0x00000000000e7805 */ /* 0x000fe4000001ff00 */
[----:B------:R-:W-:Y:S02]  /*6b90*/  CS2R R102, SRZ ;  /* 0x0000000000667805 */ /* 0x000fe4000001ff00 */
[----:B------:R-:W-:Y:S02]  /*6ba0*/  CS2R R98, SRZ ;  /* 0x0000000000627805 */ /* 0x000fe4000001ff00 */
[----:B------:R-:W-:Y:S01]  /*6bb0*/  CS2R R32, SRZ ;  /* 0x0000000000207805 */ /* 0x000fe2000001ff00 */
[----:B------:R-:W-:Y:S01]  /*6bc0*/  IMAD.MOV.U32 R34, RZ, RZ, RZ ;  /* 0x000000ffff227224 */ /* 0x000fe200078e00ff */
[----:B------:R-:W-:Y:S02]  /*6bd0*/  CS2R R110, SRZ ;  /* 0x00000000006e7805 */ /* 0x000fe4000001ff00 */
[----:B------:R-:W-:-:S02]  /*6be0*/  CS2R R106, SRZ ;  /* 0x00000000006a7805 */ /* 0x000fc4000001ff00 */
[----:B------:R-:W-:Y:S01]  /*6bf0*/  CS2R R10, SRZ ;  /* 0x00000000000a7805 */ /* 0x000fe2000001ff00 */
[----:B----4-:R-:W-:Y:S01]  /*6c00*/  IMAD.MOV.U32 R38, RZ, RZ, RZ ;  /* 0x000000ffff267224 */ /* 0x010fe200078e00ff */
[----:B------:R-:W-:Y:S02]  /*6c10*/  CS2R R118, SRZ ;  /* 0x0000000000767805 */ /* 0x000fe4000001ff00 */
[----:B------:R-:W-:Y:S02]  /*6c20*/  CS2R R114, SRZ ;  /* 0x0000000000727805 */ /* 0x000fe4000001ff00 */
[----:B------:R-:W-:Y:S01]  /*6c30*/  CS2R R8, SRZ ;  /* 0x0000000000087805 */ /* 0x000fe2000001ff00 */
[----:B------:R-:W-:Y:S01]  /*6c40*/  IMAD.MOV.U32 R113, RZ, RZ, RZ ;  /* 0x000000ffff717224 */ /* 0x000fe200078e00ff */
[----:B------:R-:W-:Y:S01]  /*6c50*/  CS2R R126, SRZ ;  /* 0x00000000007e7805 */ /* 0x000fe2000001ff00 */
[----:B------:R-:W-:Y:S01]  /*6c60*/  IMAD.MOV.U32 R124, RZ, RZ, RZ ;  /* 0x000000ffff7c7224 */ /* 0x000fe200078e00ff */
[----:B------:R-:W-:-:S02]  /*6c70*/  CS2R R122, SRZ ;  /* 0x00000000007a7805 */ /* 0x000fc4000001ff00 */
[----:B------:R-:W-:Y:S01]  /*6c80*/  CS2R R6, SRZ ;  /* 0x0000000000067805 */ /* 0x000fe2000001ff00 */
[----:B------:R-:W-:Y:S01]  /*6c90*/  IMAD.MOV.U32 R121, RZ, RZ, RZ ;  /* 0x000000ffff797224 */ /* 0x000fe200078e00ff */
[----:B------:R-:W-:Y:S01]  /*6ca0*/  CS2R R134, SRZ ;  /* 0x0000000000867805 */ /* 0x000fe2000001ff00 */
[----:B------:R-:W-:Y:S01]  /*6cb0*/  IMAD.MOV.U32 R132, RZ, RZ, RZ ;  /* 0x000000ffff847224 */ /* 0x000fe200078e00ff */
[----:B------:R-:W-:Y:S01]  /*6cc0*/  CS2R R130, SRZ ;  /* 0x0000000000827805 */ /* 0x000fe2000001ff00 */
[----:B------:R-:W-:Y:S02]  /*6cd0*/  IMAD.MOV.U32 R129, RZ, RZ, RZ ;  /* 0x000000ffff817224 */ /* 0x000fe400078e00ff */
[----:B--2---:R-:W-:Y:S02]  /*6ce0*/  IMAD R4, R0, R3, RZ ;  /* 0x0000000300047224 */ /* 0x004fe400078e02ff */
[----:B------:R-:W-:-:S03]  /*6cf0*/  IMAD.MOV.U32 R0, RZ, RZ, RZ ;  /* 0x000000ffff007224 */ /* 0x000fc600078e00ff */
[----:B------:R0:W-:Y:S01]  /*6d00*/  STL [R1+0x1c], R4 ;  /* 0x00001c0401007387 */ /* 0x0001e20000100800 */
[----:B------:R-:W-:Y:S02]  /*6d10*/  VIADDMNMX R88, R4, R3, R2, PT ;  /* 0x0000000304587246 */ /* 0x000fe40003800102 */
[----:B------:R-:W-:Y:S02]  /*6d20*/  CS2R R2, SRZ ;  /* 0x0000000000027805 */ /* 0x000fe4000001ff00 */
[----:B------:R-:W-:-:S13]  /*6d30*/  ISETP.GT.AND P1, PT, R88, R4, PT ;  /* 0x000000045800720c */ /* 0x000fda0003f24270 */
[----:B0-----:R-:W-:Y:S05]  /*6d40*/  @!P1 BRA `(.L_x_371) ;  /* 0x000000a000409947 */ /* 0x001fea0003800000 */
[----:B------:R-:W0:Y:S01]  /*6d50*/  S2R R4, SR_TID.X ;  /* 0x0000000000047919 */ /* 0x000e220000002100 */
[----:B------:R-:W-:Y:S01]  /*6d60*/  VIADD R28, R16, 0xf000 ;  /* 0x0000f000101c7836 */ /* 0x000fe20000000000 */
[----:B------:R-:W-:Y:S04]  /*6d70*/  BSSY B6, `(.L_x_372) ;  /* 0x000001e000067945 */ /* 0x000fe80003800000 */
[----:B------:R-:W-:Y:S01]  /*6d80*/  LOP3.LUT P0, RZ, R28, 0x3ff, RZ, 0xc0, !PT ;  /* 0x000003ff1cff7812 */ /* 0x000fe2000780c0ff */
[----:B0-----:R-:W-:-:S05]  /*6d90*/  VIADD R5, R4, 0xffffff80 ;  /* 0xffffff8004057836 */ /* 0x001fca0000000000 */
[----:B------:R-:W-:-:S04]  /*6da0*/  SHF.R.S32.HI R4, RZ, 0x1f, R5 ;  /* 0x0000001fff047819 */ /* 0x000fc80000011405 */
[----:B------:R-:W-:-:S04]  /*6db0*/  LEA.HI R4, R4, R5, RZ, 0x7 ;  /* 0x0000000504047211 */ /* 0x000fc800078f38ff */
[----:B------:R-:W-:-:S05]  /*6dc0*/  SHF.R.S32.HI R4, RZ, 0x7, R4 ;  /* 0x00000007ff047819 */ /* 0x000fca0000011404 */
[----:B------:R-:W0:Y:S02]  /*6dd0*/  SHFL.IDX PT, R0, R4, RZ, 0x1f ;  /* 0x00001fff04007589 */ /* 0x000e2400000e0000 */
[----:B0-----:R-:W-:-:S05]  /*6de0*/  IMAD.HI R2, R0, 0x55555556, RZ ;  /* 0x5555555600027827 */ /* 0x001fca00078e02ff */
[----:B------:R-:W-:-:S05]  /*6df0*/  LEA.HI R3, R2, R2, RZ, 0x1 ;  /* 0x0000000202037211 */ /* 0x000fca00078f08ff */
[----:B------:R-:W-:-:S04]  /*6e00*/  IMAD R3, R3, -0x3, R0 ;  /* 0xfffffffd03037824 */ /* 0x000fc800078e0200 */
[----:B------:R-:W-:-:S05]  /*6e10*/  IMAD R3, R3, 0x800, R28 ;  /* 0x0000080003037824 */ /* 0x000fca00078e021c */
[----:B------:R-:W-:-:S04]  /*6e20*/  SHF.R.U32.HI R3, RZ, 0x4, R3 ;  /* 0x00000004ff037819 */ /* 0x000fc80000011603 */
[----:B------:R-:W-:Y:S01]  /*6e30*/  LOP3.LUT R36, R3, 0x3fff, RZ, 0xc0, !PT ;  /* 0x00003fff03247812 */ /* 0x000fe200078ec0ff */
[----:B------:R-:W-:Y:S06]  /*6e40*/  @!P0 BRA `(.L_x_373) ;  /* 0x0000000000408947 */ /* 0x000fec0003800000 */
[----:B------:R-:W-:Y:S01]  /*6e50*/  MOV R0, 0x0 ;  /* 0x0000000000007802 */ /* 0x000fe20000000f00 */
[----:B------:R-:W-:Y:S01]  /*6e60*/  ULDC.64 UR4, c[0x4][0x98] ;  /* 0x0100260000047ab9 */ /* 0x000fe20000000a00 */
[----:B------:R-:W-:Y:S01]  /*6e70*/  ULDC.64 UR6, c[0x4][0xa0] ;  /* 0x0100280000067ab9 */ /* 0x000fe20000000a00 */
[----:B------:R-:W-:Y:S01]  /*6e80*/  MOV R4, UR4 ;  /* 0x0000000400047c02 */ /* 0x000fe20008000f00 */
        /* <DEDUP_REMOVED lines=12> */
.L_x_373:
[----:B------:R-:W-:Y:S05]  /*6f50*/  BSYNC B6 ;  /* 0x0000000000067941 */ /* 0x000fea0003800000 */
.L_x_372:
[----:B------:R-:W2:Y:S01]  /*6f60*/  LDL R2, [R1+0x44] ;  /* 0x0000440001027983 */ /* 0x000ea20000100800 */
[----:B------:R-:W-:Y:S01]  /*6f70*/  ULDC.64 UR4, c[0x0][0x990] ;  /* 0x0002640000047ab9 */ /* 0x000fe20000000a00 */
[----:B------:R-:W-:Y:S02]  /*6f80*/  ULDC.64 UR6, c[0x0][0x998] ;  /* 0x0002660000067ab9 */ /* 0x000fe40000000a00 */
[----:B------:R-:W3:Y:S04]  /*6f90*/  LDL R21, [R1+0x28] ;  /* 0x0000280001157983 */ /* 0x000ee80000100800 */
[----:B------:R-:W4:Y:S01]  /*6fa0*/  LDL R20, [R1+0x18] ;  /* 0x0000180001147983 */ /* 0x000f220000100800 */
[----:B------:R-:W-:Y:S02]  /*6fb0*/  ISETP.NE.U32.AND P0, PT, RZ, UR4, PT ;  /* 0x00000004ff007c0c */ /* 0x000fe4000bf05070 */
[----:B------:R-:W-:-:S02]  /*6fc0*/  ISETP.NE.U32.AND P1, PT, RZ, UR6, PT ;  /* 0x00000006ff007c0c */ /* 0x000fc4000bf25070 */
[----:B------:R-:W-:Y:S02]  /*6fd0*/  ISETP.NE.AND.EX P0, PT, RZ, UR5, PT, P0 ;  /* 0x00000005ff007c0c */ /* 0x000fe4000bf05300 */
[----:B------:R-:W-:-:S11]  /*6fe0*/  ISETP.NE.AND.EX P1, PT, RZ, UR7, PT, P1 ;  /* 0x00000007ff007c0c */ /* 0x000fd6000bf25310 */
[----:B------:R-:W2:Y:S08]  /*6ff0*/  @P0 LDC.64 R6, c[0x0][0x9a8] ;  /* 0x00026a00ff060b82 */ /* 0x000eb00000000a00 */
[----:B------:R-:W0:Y:S08]  /*7000*/  @P1 LDC.64 R8, c[0x0][0x9b8] ;  /* 0x00026e00ff081b82 */ /* 0x000e300000000a00 */
[----:B------:R-:W4:Y:S08]  /*7010*/  @P0 LDC.64 R10, c[0x0][0x9b0] ;  /* 0x00026c00ff0a0b82 */ /* 0x000f300000000a00 */
[----:B------:R-:W1:Y:S01]  /*7020*/  @P1 LDC.64 R12, c[0x0][0x9c0] ;  /* 0x00027000ff0c1b82 */ /* 0x000e620000000a00 */
[----:B--2---:R-:W-:-:S02]  /*7030*/  @P0 IMAD R0, R2, R6, RZ ;  /* 0x0000000602000224 */ /* 0x004fc400078e02ff */
[----:B0-----:R-:W-:Y:S02]  /*7040*/  @P1 IMAD R2, R2, R8, RZ ;  /* 0x0000000802021224 */ /* 0x001fe400078e02ff */
[C---:B---3--:R-:W-:Y:S02]  /*7050*/  @P0 IMAD R7, R21.reuse, R7, R0 ;  /* 0x0000000715070224 */ /* 0x048fe400078e0200 */
[C---:B------:R-:W-:Y:S02]  /*7060*/  @P1 IMAD R9, R21.reuse, R9, R2 ;  /* 0x0000000915091224 */ /* 0x040fe400078e0202 */
[----:B------:R-:W-:-:S04]  /*7070*/  @P0 IMAD.WIDE.U32 R2, R21, R6, RZ ;  /* 0x0000000615020225 */ /* 0x000fc800078e00ff */
[----:B------:R-:W-:-:S04]  /*7080*/  @P1 IMAD.WIDE.U32 R4, R21, R8, RZ ;  /* 0x0000000815041225 */ /* 0x000fc800078e00ff */
[----:B------:R-:W-:Y:S02]  /*7090*/  @P0 IMAD.IADD R3, R3, 0x1, R7 ;  /* 0x0000000103030824 */ /* 0x000fe400078e0207 */
[----:B------:R-:W-:Y:S02]  /*70a0*/  @P1 IMAD.IADD R5, R5, 0x1, R9 ;  /* 0x0000000105051824 */ /* 0x000fe400078e0209 */
[----:B----4-:R-:W-:-:S04]  /*70b0*/  @P0 IMAD.WIDE.U32 R2, R20, R10, R2 ;  /* 0x0000000a14020225 */ /* 0x010fc800078e0002 */
[----:B-1----:R-:W-:Y:S01]  /*70c0*/  @P1 IMAD.WIDE.U32 R6, R20, R12, R4 ;  /* 0x0000000c14061225 */ /* 0x002fe200078e0004 */
[----:B------:R-:W-:Y:S01]  /*70d0*/  @P0 LEA R4, P2, R2, UR4, 0x2 ;  /* 0x0000000402040c11 */ /* 0x000fe2000f8410ff */
[----:B------:R-:W-:Y:S02]  /*70e0*/  ULDC UR4, c[0x0][0x3f4] ;  /* 0x0000fd0000047ab9 */ /* 0x000fe40000000800 */
[----:B------:R-:W-:Y:S01]  /*70f0*/  @P0 IMAD R5, R20, R11, R3 ;  /* 0x0000000b14050224 */ /* 0x000fe200078e0203 */
[----:B------:R-:W-:Y:S01]  /*7100*/  @P1 LEA R8, P3, R6, UR6, 0x2 ;  /* 0x0000000606081c11 */ /* 0x000fe2000f8610ff */
[----:B------:R-:W-:Y:S02]  /*7110*/  @P1 IMAD R3, R20, R13, R7 ;  /* 0x0000000d14031224 */ /* 0x000fe400078e0207 */
[----:B------:R-:W-:Y:S01]  /*7120*/  IMAD.MOV.U32 R0, RZ, RZ, 0x3f800000 ;  /* 0x3f800000ff007424 */ /* 0x000fe200078e00ff */
[----:B------:R-:W-:Y:S02]  /*7130*/  @P0 LEA.HI.X R5, R2, UR5, R5, 0x2, P2 ;  /* 0x0000000502050c11 */ /* 0x000fe400090f1405 */
[----:B------:R-:W-:Y:S01]  /*7140*/  @P1 LEA.HI.X R9, R6, UR7, R3, 0x2, P3 ;  /* 0x0000000706091c11 */ /* 0x000fe200098f1403 */
[----:B------:R-:W-:-:S04]  /*7150*/  IMAD.MOV.U32 R3, RZ, RZ, 0x3f800000 ;  /* 0x3f800000ff037424 */ /* 0x000fc800078e00ff */
[----:B------:R-:W2:Y:S04]  /*7160*/  @P1 LDG.E R0, desc[UR40][R8.64] ;  /* 0x0000002808001981 */ /* 0x000ea8000c1e1900 */
[----:B------:R-:W2:Y:S01]  /*7170*/  @P0 LDG.E R3, desc[UR40][R4.64] ;  /* 0x0000002804030981 */ /* 0x000ea2000c1e1900 */
[----:B------:R-:W-:Y:S01]  /*7180*/  ISETP.LT.AND P0, PT, RZ, UR4, PT ;  /* 0x00000004ff007c0c */ /* 0x000fe2000bf01270 */
[----:B------:R-:W-:Y:S01]  /*7190*/  ULDC UR4, c[0x0][0x9d8] ;  /* 0x0002760000047ab9 */ /* 0x000fe20000000800 */
[----:B--2---:R-:W-:-:S04]  /*71a0*/  FMUL.FTZ R0, R3, R0 ;  /* 0x0000000003007220 */ /* 0x004fc80000410000 */
[----:B------:R-:W-:-:S07]  /*71b0*/  FMUL.FTZ R2, R0, UR4 ;  /* 0x0000000400027c20 */ /* 0x000fce0008410000 */
[----:B------:R-:W-:Y:S05]  /*71c0*/  @P0 BRA `(.L_x_374) ;  /* 0x0000000000400947 */ /* 0x000fea0003800000 */
[----:B------:R-:W2:Y:S02]  /*71d0*/  LDL R20, [R1+0x40] ;  /* 0x0000400001147983 */ /* 0x000ea40000100800 */
[----:B--2---:R-:W-:-:S04]  /*71e0*/  LEA.HI R0, R20, R20, RZ, 0x1 ;  /* 0x0000001414007211 */ /* 0x004fc800078f08ff */
[----:B------:R-:W-:-:S05]  /*71f0*/  LOP3.LUT R0, R0, 0xfffffffe, RZ, 0xc0, !PT ;  /* 0xfffffffe00007812 */ /* 0x000fca00078ec0ff */
[----:B------:R-:W-:-:S05]  /*7200*/  IMAD.IADD R0, R20, 0x1, -R0 ;  /* 0x0000000114007824 */ /* 0x000fca00078e0a00 */
[----:B------:R-:W-:-:S04]  /*7210*/  SHF.L.U32 R3, R0, 0x1f, RZ ;  /* 0x0000001f00037819 */ /* 0x000fc800000006ff */
[----:B------:R0:W1:Y:S03]  /*7220*/  SYNCS.PHASECHK.TRANS64.TRYWAIT P0, [R16+URZ+0x19c00], R3 ;  /* 0x019c0003100075a7 */ /* 0x000066000800017f */
[----:B-1----:R-:W-:Y:S05]  /*7230*/  @!P0 NANOSLEEP.SYNCS 0x989680 ;  /* 0x009896800000895d */ /* 0x002fea0003900000 */
[----:B------:R-:W1:Y:S01]  /*7240*/  @!P0 SYNCS.PHASECHK.TRANS64 P0, [R16+URZ+0x19c00], R3 ;  /* 0x019c0003100085a7 */ /* 0x000e62000800007f */
[----:B------:R-:W-:Y:S04]  /*7250*/  BSSY B0, `(.L_x_375) ;  /* 0x0000006000007945 */ /* 0x000fe80003800000 */
[----:B-1----:R-:W-:Y:S05]  /*7260*/  @P0 BRA `(.L_x_376) ;  /* 0x0000000000100947 */ /* 0x002fea0003800000 */
.L_x_377:
[----:B-1----:R1:W2:Y:S02]  /*7270*/  SYNCS.PHASECHK.TRANS64.TRYWAIT P0, [R16+URZ+0x19c00], R3 ;  /* 0x019c0003100075a7 */ /* 0x0022a4000800017f */
[----:B--2---:R-:W-:Y:S05]  /*7280*/  @!P0 NANOSLEEP.SYNCS 0x989680 ;  /* 0x009896800000895d */ /* 0x004fea0003900000 */
[----:B------:R-:W2:Y:S02]  /*7290*/  @!P0 SYNCS.PHASECHK.TRANS64 P0, [R16+URZ+0x19c00], R3 ;  /* 0x019c0003100085a7 */ /* 0x000ea4000800007f */
[----:B--2---:R-:W-:Y:S05]  /*72a0*/  @!P0 BRA `(.L_x_377) ;  /* 0xfffffffc00f08947 */ /* 0x004fea000383ffff */
.L_x_376:
[----:B------:R-:W-:Y:S05]  /*72b0*/  BSYNC B0 ;  /* 0x0000000000007941 */ /* 0x000fea0003800000 */
.L_x_375:
[----:B------:R-:W-:Y:S05]  /*72c0*/  BRA `(.L_x_378) ;  /* 0x00000040008c7947 */ /* 0x000fea0003800000 */
.L_x_374:
[----:B------:R-:W0:Y:S01]  /*72d0*/  LDC.64 R26, c[0x0][0x3e8] ;  /* 0x0000fa00ff1a7b82 */ /* 0x000e220000000a00 */
[----:B------:R-:W-:Y:S01]  /*72e0*/  LOP3.LUT P0, RZ, R28, 0x9f, RZ, 0xc0, !PT ;  /* 0x0000009f1cff7812 */ /* 0x000fe2000780c0ff */
[----:B------:R-:W-:Y:S01]  /*72f0*/  ULDC.64 UR4, c[0x0][0x3f8] ;  /* 0x0000fe0000047ab9 */ /* 0x000fe20000000a00 */
[----:B-----5:R-:W-:Y:S01]  /*7300*/  SHF.R.S32.HI R0, RZ, 0x1f, R25 ;  /* 0x0000001fff007819 */ /* 0x020fe20000011419 */
[----:B------:R-:W-:Y:S01]  /*7310*/  ULDC.64 UR6, c[0x0][0x408] ;  /* 0x0001020000067ab9 */ /* 0x000fe20000000a00 */
[----:B------:R-:W-:Y:S03]  /*7320*/  BSSY B6, `(.L_x_379) ;  /* 0x000001b000067945 */ /* 0x000fe60003800000 */
[----:B------:R-:W1:Y:S01]  /*7330*/  LDC.64 R30, c[0x0][0x400] ;  /* 0x00010000ff1e7b82 */ /* 0x000e620000000a00 */
[C---:B------:R-:W-:Y:S02]  /*7340*/  IMAD R4, R0.reuse, UR4, RZ ;  /* 0x0000000400047c24 */ /* 0x040fe4000f8e02ff */
[----:B------:R-:W-:-:S02]  /*7350*/  IMAD R0, R0, UR6, RZ ;  /* 0x0000000600007c24 */ /* 0x000fc4000f8e02ff */
[C---:B------:R-:W-:Y:S02]  /*7360*/  IMAD R3, R25.reuse, UR5, R4 ;  /* 0x0000000519037c24 */ /* 0x040fe4000f8e0204 */
[C---:B------:R-:W-:Y:S02]  /*7370*/  IMAD R5, R25.reuse, UR7, R0 ;  /* 0x0000000719057c24 */ /* 0x040fe4000f8e0200 */
[----:B0-----:R-:W-:-:S04]  /*7380*/  IMAD.WIDE.U32 R26, R25, UR4, R26 ;  /* 0x00000004191a7c25 */ /* 0x001fc8000f8e001a */
[----:B-1----:R-:W-:-:S04]  /*7390*/  IMAD.WIDE.U32 R30, R25, UR6, R30 ;  /* 0x00000006191e7c25 */ /* 0x002fc8000f8e001e */
[----:B------:R-:W-:Y:S02]  /*73a0*/  IMAD.IADD R25, R3, 0x1, R27 ;  /* 0x0000000103197824 */ /* 0x000fe400078e021b */
[----:B------:R-:W-:Y:S01]  /*73b0*/  IMAD.IADD R28, R5, 0x1, R31 ;  /* 0x00000001051c7824 */ /* 0x000fe200078e021f */
[----:B------:R-:W-:Y:S06]  /*73c0*/  @!P0 BRA `(.L_x_380) ;  /* 0x0000000000408947 */ /* 0x000fec0003800000 */
[----:B------:R-:W-:Y:S01]  /*73d0*/  MOV R0, 0x0 ;  /* 0x0000000000007802 */ /* 0x000fe20000000f00 */
[----:B------:R-:W-:Y:S01]  /*73e0*/  ULDC.64 UR4, c[0x4][0x98] ;  /* 0x0100260000047ab9 */ /* 0x000fe20000000a00 */
[----:B------:R-:W-:Y:S01]  /*73f0*/  ULDC.64 UR6, c[0x4][0xa0] ;  /* 0x0100280000067ab9 */ /* 0x000fe20000000a00 */
[----:B------:R-:W-:Y:S01]  /*7400*/  IMAD.U32 R4, RZ, RZ, UR4 ;  /* 0x00000004ff047e24 */ /* 0x000fe2000f8e00ff */
        /* <DEDUP_REMOVED lines=11> */
[----:B-1----:R-:W-:Y:S05]  /*74c0*/  CALL.ABS.NOINC R14 ;  /* 0x000000000e007343 */ /* 0x002fea0003c00000 */
.L_x_380:
[----:B------:R-:W-:Y:S05]  /*74d0*/  BSYNC B6 ;  /* 0x0000000000067941 */ /* 0x000fea0003800000 */
.L_x_379:
[----:B------:R-:W2:Y:S01]  /*74e0*/  LDL R20, [R1+0x24] ;  /* 0x0000240001147983 */ /* 0x000ea20000100800 */
[----:B------:R-:W-:Y:S01]  /*74f0*/  ULDC.U8 UR4, c[0x0][0x410] ;  /* 0x0001040000047ab9 */ /* 0x000fe20000000000 */
[----:B------:R-:W-:Y:S01]  /*7500*/  BSSY B0, `(.L_x_381) ;  /* 0x00003f7000007945 */ /* 0x000fe20003800000 */
[----:B------:R-:W-:Y:S01]  /*7510*/  ISETP.NE.AND P0, PT, RZ, UR4, PT ;  /* 0x00000004ff007c0c */ /* 0x000fe2000bf05270 */
[----:B------:R-:W-:Y:S02]  /*7520*/  IMAD R4, R29, 0xc0, R22 ;  /* 0x000000c01d047824 */ /* 0x000fe400078e0216 */
[----:B--2---:R-:W-:-:S10]  /*7530*/  IMAD.IADD R21, R16, 0x1, R20 ;  /* 0x0000000110157824 */ /* 0x004fd400078e0214 */
[----:B------:R-:W-:Y:S05]  /*7540*/  @!P0 BRA `(.L_x_382) ;  /* 0x0000001800d08947 */ /* 0x000fea0003800000 */
[----:B------:R-:W-:-:S03]  /*7550*/  UMOV UR4, 0xffffffff ;  /* 0xffffffff00047882 */ /* 0x000fc60000000000 */
[----:B------:R-:W-:Y:S05]  /*7560*/  BRA.DIV UR4, `(.L_x_383) ;  /* 0x0000013e047c7947 */ /* 0x000fea000b800000 */
[----:B------:R0:W1:Y:S04]  /*7570*/  SHFL.IDX PT, R27, R26, RZ, 0x1e1f ;  /* 0x001e1fff1a1b7589 */ /* 0x00006800000e0000 */
[----:B------:R0:W2:Y:S04]  /*7580*/  SHFL.IDX PT, R14, R30, RZ, 0x1e1f ;  /* 0x001e1fff1e0e7589 */ /* 0x0000a800000e0000 */
[----:B------:R0:W3:Y:S04]  /*7590*/  SHFL.IDX PT, R0, R25, RZ, 0x1e1f ;  /* 0x001e1fff19007589 */ /* 0x0000e800000e0000 */
[----:B------:R0:W4:Y:S02]  /*75a0*/  SHFL.IDX PT, R3, R28, RZ, 0x1e1f ;  /* 0x001e1fff1c037589 */ /* 0x00012400000e0000 */
.L_x_588:
[----:B------:R-:W5:Y:S01]  /*75b0*/  LDL R6, [R1+0x40] ;  /* 0x0000400001067983 */ /* 0x000f620000100800 */
[----:B------:R-:W-:Y:S01]  /*75c0*/  ULDC UR4, c[0x0][0x448] ;  /* 0x0001120000047ab9 */ /* 0x000fe20000000800 */
[----:B------:R-:W-:Y:S01]  /*75d0*/  BSSY B1, `(.L_x_384) ;  /* 0x000002f000017945 */ /* 0x000fe20003800000 */
[----:B------:R-:W-:Y:S01]  /*75e0*/  IMAD R20, R24, UR4, RZ ;  /* 0x0000000418147c24 */ /* 0x000fe2000f8e02ff */
[----:B------:R-:W-:Y:S02]  /*75f0*/  CS2R R32, SRZ ;  /* 0x0000000000207805 */ /* 0x000fe4000001ff00 */
[----:B------:R-:W-:Y:S02]  /*7600*/  CS2R R12, SRZ ;  /* 0x00000000000c7805 */ /* 0x000fe4000001ff00 */
[----:B------:R-:W-:Y:S02]  /*7610*/  CS2R R8, SRZ ;  /* 0x0000000000087805 */ /* 0x000fe4000001ff00 */
[----:B0-----:R-:W-:-:S02]  /*7620*/  CS2R R30, SRZ ;  /* 0x00000000001e7805 */ /* 0x001fc4000001ff00 */
[----:B------:R-:W-:Y:S02]  /*7630*/  ISETP.GE.AND P0, PT, R4, R20, PT ;  /* 0x000000140400720c */ /* 0x000fe40003f06270 */
[----:B------:R-:W-:Y:S02]  /*7640*/  CS2R R24, SRZ ;  /* 0x0000000000187805 */ /* 0x000fe4000001ff00 */
[----:B------:R-:W-:Y:S02]  /*7650*/  CS2R R10, SRZ ;  /* 0x00000000000a7805 */ /* 0x000fe4000001ff00 */
[----:B-----5:R-:W-:-:S04]  /*7660*/  LEA.HI R5, R6, R6, RZ, 0x1 ;  /* 0x0000000606057211 */ /* 0x020fc800078f08ff */
[----:B------:R-:W-:-:S05]  /*7670*/  LOP3.LUT R5, R5, 0xfffffffe, RZ, 0xc0, !PT ;  /* 0xfffffffe05057812 */ /* 0x000fca00078ec0ff */
[----:B------:R-:W-:-:S05]  /*7680*/  IMAD.IADD R5, R6, 0x1, -R5 ;  /* 0x0000000106057824 */ /* 0x000fca00078e0a05 */
[----:B------:R-:W-:Y:S01]  /*7690*/  SHF.L.U32 R37, R5, 0x1f, RZ ;  /* 0x0000001f05257819 */ /* 0x000fe200000006ff */
[----:B------:R-:W-:Y:S06]  /*76a0*/  @P0 BRA `(.L_x_385) ;  /* 0x0000000000840947 */ /* 0x000fec0003800000 */
[----:B------:R-:W2:Y:S01]  /*76b0*/  LDL R6, [R1+0x8] ;  /* 0x0000080001067983 */ /* 0x000ea20000100800 */
[----:B------:R-:W-:-:S03]  /*76c0*/  ULDC UR4, c[0x0][0x3f4] ;  /* 0x0000fd0000047ab9 */ /* 0x000fc60000000800 */
[----:B------:R-:W3:Y:S01]  /*76d0*/  LDL R15, [R1+0xc] ;  /* 0x00000c00010f7983 */ /* 0x000ee20000100800 */
[----:B------:R-:W-:Y:S02]  /*76e0*/  ISETP.GE.AND P1, PT, R152, UR4, PT ;  /* 0x0000000498007c0c */ /* 0x000fe4000bf26270 */
[----:B------:R-:W-:Y:S02]  /*76f0*/  CS2R R24, SRZ ;  /* 0x0000000000187805 */ /* 0x000fe4000001ff00 */
[----:B------:R-:W-:Y:S02]  /*7700*/  CS2R R12, SRZ ;  /* 0x00000000000c7805 */ /* 0x000fe4000001ff00 */
[----:B------:R-:W-:Y:S02]  /*7710*/  CS2R R30, SRZ ;  /* 0x00000000001e7805 */ /* 0x000fe4000001ff00 */
[----:B------:R-:W-:Y:S02]  /*7720*/  CS2R R32, SRZ ;  /* 0x0000000000207805 */ /* 0x000fe4000001ff00 */
[----:B------:R-:W-:-:S03]  /*7730*/  CS2R R10, SRZ ;  /* 0x00000000000a7805 */ /* 0x000fc6000001ff00 */
[----:B-1----:R-:W-:Y:S02]  /*7740*/  @!P1 IADD3 R26, P3, R152, R27, RZ ;  /* 0x0000001b981a9210 */ /* 0x002fe40007f7e0ff */
[----:B------:R-:W-:Y:S02]  /*7750*/  @!P1 SHF.R.S32.HI R5, RZ, 0x1f, R152 ;  /* 0x0000001fff059819 */ /* 0x000fe40000011498 */
[----:B--2---:R-:W-:Y:S02]  /*7760*/  ISETP.GE.AND P2, PT, R6, UR4, PT ;  /* 0x0000000406007c0c */ /* 0x004fe4000bf46270 */
[----:B------:R-:W-:Y:S02]  /*7770*/  SHF.R.S32.HI R7, RZ, 0x1f, R6 ;  /* 0x0000001fff077819 */ /* 0x000fe40000011406 */
[----:B---3--:R-:W-:Y:S02]  /*7780*/  ISETP.GE.AND P0, PT, R15, UR4, PT ;  /* 0x000000040f007c0c */ /* 0x008fe4000bf06270 */
[----:B------:R-:W-:-:S07]  /*7790*/  SHF.R.S32.HI R8, RZ, 0x1f, R15 ;  /* 0x0000001fff087819 */ /* 0x000fce000001140f */
[CC--:B------:R-:W-:Y:S02]  /*77a0*/  @!P2 IADD3 R34, P6, R6.reuse, R27.reuse, RZ ;  /* 0x0000001b0622a210 */ /* 0x0c0fe40007fde0ff */
[-C--:B------:R-:W-:Y:S02]  /*77b0*/  @!P2 IADD3 R38, P5, R6, R14.reuse, RZ ;  /* 0x0000000e0626a210 */ /* 0x080fe40007fbe0ff */
[----:B------:R-:W-:Y:S01]  /*77c0*/  @!P0 IADD3 R4, P4, R15, R27, RZ ;  /* 0x0000001b0f048210 */ /* 0x000fe20007f9e0ff */
[--C-:B------:R-:W-:Y:S01]  /*77d0*/  @!P2 IMAD.X R35, R0, 0x1, R7.reuse, P6 ;  /* 0x000000010023a824 */ /* 0x100fe200030e0607 */
[-C--:B------:R-:W-:Y:S01]  /*77e0*/  @!P1 IADD3 R6, P6, R152, R14.reuse, RZ ;  /* 0x0000000e98069210 */ /* 0x080fe20007fde0ff */
[----:B----4-:R-:W-:Y:S01]  /*77f0*/  @!P2 IMAD.X R39, R3, 0x1, R7, P5 ;  /* 0x000000010327a824 */ /* 0x010fe200028e0607 */
[----:B------:R-:W-:Y:S01]  /*7800*/  @!P0 IADD3 R14, P5, R15, R14, RZ ;  /* 0x0000000e0f0e8210 */ /* 0x000fe20007fbe0ff */
[--C-:B------:R-:W-:Y:S01]  /*7810*/  @!P1 IMAD.X R27, R0, 0x1, R5.reuse, P3 ;  /* 0x00000001001b9824 */ /* 0x100fe200018e0605 */
[----:B------:R0:W5:Y:S01]  /*7820*/  @!P2 LD.E.64 R24, desc[UR40][R34.64] ;  /* 0x000000282218a980 */ /* 0x000162000c101b00 */
[----:B------:R-:W-:-:S02]  /*7830*/  @!P1 IMAD.X R7, R3, 0x1, R5, P6 ;  /* 0x0000000103079824 */ /* 0x000fc400030e0605 */
[--C-:B------:R-:W-:Y:S01]  /*7840*/  @!P0 IMAD.X R5, R0, 0x1, R8.reuse, P4 ;  /* 0x0000000100058824 */ /* 0x100fe200020e0608 */
[----:B------:R0:W5:Y:S01]  /*7850*/  @!P2 LD.E.64 R12, desc[UR40][R38.64] ;  /* 0x00000028260ca980 */ /* 0x000162000c101b00 */
[----:B------:R-:W-:Y:S01]  /*7860*/  @!P0 IMAD.X R15, R3, 0x1, R8, P5 ;  /* 0x00000001030f8824 */ /* 0x000fe200028e0608 */
[----:B------:R-:W-:Y:S02]  /*7870*/  CS2R R8, SRZ ;  /* 0x0000000000087805 */ /* 0x000fe4000001ff00 */
[----:B------:R0:W5:Y:S04]  /*7880*/  @!P1 LD.E.64 R30, desc[UR40][R26.64] ;  /* 0x000000281a1e9980 */ /* 0x000168000c101b00 */
[----:B------:R0:W5:Y:S04]  /*7890*/  @!P1 LD.E.64 R32, desc[UR40][R6.64] ;  /* 0x0000002806209980 */ /* 0x000168000c101b00 */
[----:B------:R0:W5:Y:S04]  /*78a0*/  @!P0 LD.E.64 R10, desc[UR40][R4.64] ;  /* 0x00000028040a8980 */ /* 0x000168000c101b00 */
[----:B------:R0:W5:Y:S02]  /*78b0*/  @!P0 LD.E.64 R8, desc[UR40][R14.64] ;  /* 0x000000280e088980 */ /* 0x000164000c101b00 */
.L_x_385:
[----:B------:R-:W-:Y:S05]  /*78c0*/  BSYNC B1 ;  /* 0x0000000000017941 */ /* 0x000fea0003800000 */
.L_x_384:
[----:B------:R-:W1:Y:S01]  /*78d0*/  SYNCS.PHASECHK.TRANS64.TRYWAIT P0, [R16+URZ+0x19c00], R37 ;  /* 0x019c0025100075a7 */ /* 0x000e62000800017f */
[----:B---3--:R-:W-:Y:S01]  /*78e0*/  IMAD R0, R29, -0xc0, R20 ;  /* 0xffffff401d007824 */ /* 0x008fe200078e0214 */
[----:B------:R-:W-:Y:S04]  /*78f0*/  BSSY B1, `(.L_x_386) ;  /* 0x0000004000017945 */ /* 0x000fe80003800000 */
[----:B----4-:R-:W-:-:S04]  /*7900*/  VIMNMX R3, R0, 0xc0, PT ;  /* 0x000000c000037848 */ /* 0x010fc80003fe0100 */
[----:B------:R-:W-:Y:S01]  /*7910*/  ISETP.GE.AND P1, PT, R22, R3, PT ;  /* 0x000000031600720c */ /* 0x000fe20003f26270 */
[----:B-1----:R-:W-:-:S12]  /*7920*/  @!P0 BRA `(.L_x_387) ;  /* 0x0000013800fc8947 */ /* 0x002fd80003800000 */
.L_x_589:
[----:B------:R-:W-:Y:S05]  /*7930*/  BSYNC B1 ;  /* 0x0000000000017941 */ /* 0x000fea0003800000 */
.L_x_386:
[----:B------:R-:W-:Y:S05]  /*7940*/  @P1 BRA `(.L_x_388) ;  /* 0x0000003800c81947 */ /* 0x000fea0003800000 */
[----:B0-----:R-:W3:Y:S01]  /*7950*/  LDL R4, [R1+0x8] ;  /* 0x0000080001047983 */ /* 0x001ee20000100800 */
[----:B------:R-:W0:Y:S03]  /*7960*/  LDC R3, c[0x0][0x3f4] ;  /* 0x0000fd00ff037b82 */ /* 0x000e260000000800 */
[----:B------:R-:W4:Y:S01]  /*7970*/  LDL R0, [R1+0xc] ;  /* 0x00000c0001007983 */ /* 0x000f220000100800 */
[----:B------:R-:W-:Y:S01]  /*7980*/  BSSY B1, `(.L_x_389) ;  /* 0x000007b000017945 */ /* 0x000fe20003800000 */
[-C--:B0-----:R-:W-:Y:S02]  /*7990*/  ISETP.GE.AND P0, PT, R152, R3.reuse, PT ;  /* 0x000000039800720c */ /* 0x081fe40003f06270 */
[-C--:B---3--:R-:W-:Y:S02]  /*79a0*/  ISETP.GE.AND P1, PT, R4, R3.reuse, PT ;  /* 0x000000030400720c */ /* 0x088fe40003f26270 */
[----:B----4-:R-:W-:-:S09]  /*79b0*/  ISETP.GE.AND P2, PT, R0, R3, PT ;  /* 0x000000030000720c */ /* 0x010fd20003f46270 */
[----:B------:R-:W-:Y:S05]  /*79c0*/  @P0 BRA `(.L_x_390) ;  /* 0x0000000400d80947 */ /* 0x000fea0003800000 */
[----:B------:R-:W0:Y:S01]  /*79d0*/  LDS.128 R4, [R21+0xf000] ;  /* 0x00f0000015047984 */ /* 0x000e220000000c00 */
[----:B-----5:R-:W-:Y:S02]  /*79e0*/  SHF.R.U32.HI R15, RZ, 0x8, R31 ;  /* 0x00000008ff0f7819 */ /* 0x020fe4000001161f */
[----:B------:R-:W-:Y:S02]  /*79f0*/  SHF.R.U32.HI R3, RZ, 0x8, R30 ;  /* 0x00000008ff037819 */ /* 0x000fe4000001161e */
[----:B--2---:R-:W-:Y:S02]  /*7a00*/  LOP3.LUT R14, R31, 0xff, RZ, 0xc0, !PT ;  /* 0x000000ff1f0e7812 */ /* 0x004fe400078ec0ff */
[----:B------:R-:W-:Y:S02]  /*7a10*/  LOP3.LUT R15, R15, 0xff, RZ, 0xc0, !PT ;  /* 0x000000ff0f0f7812 */ /* 0x000fe400078ec0ff */
[----:B------:R-:W-:Y:S02]  /*7a20*/  SHF.R.U32.HI R29, RZ, 0x8, R33 ;  /* 0x00000008ff1d7819 */ /* 0x000fe40000011621 */
[----:B------:R-:W-:-:S02]  /*7a30*/  LOP3.LUT R0, R30, 0xff, RZ, 0xc0, !PT ;  /* 0x000000ff1e007812 */ /* 0x000fc400078ec0ff */
[----:B------:R-:W-:Y:S02]  /*7a40*/  LOP3.LUT R3, R3, 0xff, RZ, 0xc0, !PT ;  /* 0x000000ff03037812 */ /* 0x000fe400078ec0ff */
[----:B------:R-:W-:Y:S02]  /*7a50*/  PRMT R14, R15, 0x7604, R14 ;  /* 0x000076040f0e7816 */ /* 0x000fe4000000000e */
[----:B------:R-:W-:Y:S02]  /*7a60*/  SHF.R.U32.HI R28, RZ, 0x10, R31 ;  /* 0x00000010ff1c7819 */ /* 0x000fe4000001161f */
[----:B------:R-:W-:Y:S02]  /*7a70*/  SHF.R.U32.HI R15, RZ, 0x8, R32 ;  /* 0x00000008ff0f7819 */ /* 0x000fe40000011620 */
[----:B------:R-:W-:Y:S02]  /*7a80*/  LOP3.LUT R20, R33, 0xff, RZ, 0xc0, !PT ;  /* 0x000000ff21147812 */ /* 0x000fe400078ec0ff */
[----:B------:R-:W-:-:S02]  /*7a90*/  LOP3.LUT R29, R29, 0xff, RZ, 0xc0, !PT ;  /* 0x000000ff1d1d7812 */ /* 0x000fc400078ec0ff */
[----:B------:R-:W-:Y:S02]  /*7aa0*/  SHF.R.U32.HI R26, RZ, 0x10, R33 ;  /* 0x00000010ff1a7819 */ /* 0x000fe40000011621 */
[----:B------:R-:W-:Y:S02]  /*7ab0*/  PRMT R3, R3, 0x7604, R0 ;  /* 0x0000760403037816 */ /* 0x000fe40000000000 */
[----:B------:R-:W-:Y:S02]  /*7ac0*/  LOP3.LUT R0, R32, 0xff, RZ, 0xc0, !PT ;  /* 0x000000ff20007812 */ /* 0x000fe400078ec0ff */
[----:B------:R-:W-:Y:S01]  /*7ad0*/  LOP3.LUT R27, R15, 0xff, RZ, 0xc0, !PT ;  /* 0x000000ff0f1b7812 */ /* 0x000fe200078ec0ff */
[----:B------:R-:W-:Y:S01]  /*7ae0*/  IMAD.U32 R15, R28, 0x10000, RZ ;  /* 0x000100001c0f7824 */ /* 0x000fe200078e00ff */
[----:B------:R-:W-:Y:S01]  /*7af0*/  PRMT R20, R29, 0x7604, R20 ;  /* 0x000076041d147816 */ /* 0x000fe20000000014 */
[----:B------:R-:W-:Y:S01]  /*7b00*/  IMAD.U32 R29, R26, 0x10000, RZ ;  /* 0x000100001a1d7824 */ /* 0x000fe200078e00ff */
[----:B------:R-:W-:-:S02]  /*7b10*/  PRMT R27, R27, 0x7604, R0 ;  /* 0x000076041b1b7816 */ /* 0x000fc40000000000 */
[----:B------:R-:W-:Y:S02]  /*7b20*/  LOP3.LUT R3, R3, 0xff0000, R30, 0xf8, !PT ;  /* 0x00ff000003037812 */ /* 0x000fe400078ef81e */
[----:B------:R-:W-:Y:S02]  /*7b30*/  LOP3.LUT R15, R14, 0xff0000, R15, 0xf8, !PT ;  /* 0x00ff00000e0f7812 */ /* 0x000fe400078ef80f */
[----:B------:R-:W-:Y:S02]  /*7b40*/  LOP3.LUT R35, R20, 0xff0000, R29, 0xf8, !PT ;  /* 0x00ff000014237812 */ /* 0x000fe400078ef81d */
[----:B------:R-:W-:Y:S02]  /*7b50*/  LOP3.LUT R29, R27, 0xff0000, R32, 0xf8, !PT ;  /* 0x00ff00001b1d7812 */ /* 0x000fe400078ef820 */
[----:B------:R-:W-:Y:S02]  /*7b60*/  LOP3.LUT R27, R3, 0xff000000, R30, 0xf8, !PT ;  /* 0xff000000031b7812 */ /* 0x000fe400078ef81e */
[----:B------:R-:W-:-:S02]  /*7b70*/  LOP3.LUT R35, R35, 0xff000000, R33, 0xf8, !PT ;  /* 0xff00000023237812 */ /* 0x000fc400078ef821 */
[----:B------:R-:W-:Y:S02]  /*7b80*/  LOP3.LUT R30, R15, 0xff000000, R31, 0xf8, !PT ;  /* 0xff0000000f1e7812 */ /* 0x000fe400078ef81f */
[----:B0-----:R-:W-:Y:S02]  /*7b90*/  F2FP.F16.E4M3.UNPACK_B R0, R6.H1 ;  /* 0x00000006ff00723e */ /* 0x001fe400030006ff */
[----:B------:R-:W-:Y:S02]  /*7ba0*/  F2FP.F16.E4M3.UNPACK_B R31, R35 ;  /* 0x00000023ff1f723e */ /* 0x000fe400020006ff */
[----:B------:R-:W-:Y:S01]  /*7bb0*/  F2FP.F16.E4M3.UNPACK_B R28, R30 ;  /* 0x0000001eff1c723e */ /* 0x000fe200020006ff */
[----:B------:R-:W-:Y:S01]  /*7bc0*/  HADD2.F32 R15, -RZ, R0.H1_H1 ;  /* 0x30000000ff0f7230 */ /* 0x000fe20000004100 */
[----:B------:R-:W-:Y:S01]  /*7bd0*/  LOP3.LUT R32, R29, 0xff000000, R32, 0xf8, !PT ;  /* 0xff0000001d207812 */ /* 0x000fe200078ef820 */
[----:B------:R-:W-:Y:S01]  /*7be0*/  HADD2.F32 R33, -RZ, R31.H1_H1 ;  /* 0x3000001fff217230 */ /* 0x000fe20000004100 */
[----:B------:R-:W-:Y:S01]  /*7bf0*/  F2FP.F16.E4M3.UNPACK_B R3, R6 ;  /* 0x00000006ff03723e */ /* 0x000fe200020006ff */
[----:B------:R-:W-:Y:S01]  /*7c00*/  HADD2.F32 R29, -RZ, R28.H1_H1 ;  /* 0x3000001cff1d7230 */ /* 0x000fe20000004100 */
[-C--:B------:R-:W-:Y:S01]  /*7c10*/  F2FP.F16.E4M3.UNPACK_B R20, R7.reuse ;  /* 0x00000007ff14723e */ /* 0x080fe200020006ff */
[----:B------:R-:W-:Y:S01]  /*7c20*/  HADD2.F32 R14, -RZ, R0.H0_H0 ;  /* 0x20000000ff0e7230 */ /* 0x000fe20000004100 */
[----:B------:R-:W-:Y:S01]  /*7c30*/  F2FP.F16.E4M3.UNPACK_B R26, R7.H1 ;  /* 0x00000007ff1a723e */ /* 0x000fe200030006ff */
[C---:B-1----:R-:W-:Y:S01]  /*7c40*/  FMUL.FTZ R37, R15.reuse, R33 ;  /* 0x000000210f257220 */ /* 0x042fe20000410000 */
[----:B------:R-:W-:Y:S01]  /*7c50*/  FMUL.FTZ R34, R15, R29 ;  /* 0x0000001d0f227220 */ /* 0x000fe20000410000 */
[-C--:B------:R-:W-:Y:S01]  /*7c60*/  F2FP.F16.E4M3.UNPACK_B R6, R5.reuse ;  /* 0x00000005ff06723e */ /* 0x080fe200020006ff */
[----:B------:R-:W-:Y:S01]  /*7c70*/  HADD2.F32 R28, -RZ, R28.H0_H0 ;  /* 0x2000001cff1c7230 */ /* 0x000fe20000004100 */
[----:B------:R-:W-:Y:S01]  /*7c80*/  F2FP.F16.E4M3.UNPACK_B R7, R5.H1 ;  /* 0x00000005ff07723e */ /* 0x000fe200030006ff */
[----:B------:R-:W-:-:S02]  /*7c90*/  HADD2.F32 R5, -RZ, R3.H1_H1 ;  /* 0x30000003ff057230 */ /* 0x000fc40000004100 */
[C---:B------:R-:W-:Y:S01]  /*7ca0*/  FFMA.FTZ R37, R14.reuse, R29, -R37 ;  /* 0x0000001d0e257223 */ /* 0x040fe20000010825 */
[----:B------:R-:W-:Y:S01]  /*7cb0*/  FFMA.FTZ R38, R14, R33, R34 ;  /* 0x000000210e267223 */ /* 0x000fe20000010022 */
[----:B------:R-:W-:Y:S01]  /*7cc0*/  HADD2.F32 R14, -RZ, R31.H0_H0 ;  /* 0x2000001fff0e7230 */ /* 0x000fe20000004100 */
[----:B------:R-:W-:Y:S01]  /*7cd0*/  F2FP.F16.E4M3.UNPACK_B R35, R35.H1 ;  /* 0x00000023ff23723e */ /* 0x000fe200030006ff */
[----:B------:R-:W-:Y:S01]  /*7ce0*/  HADD2.F32 R3, -RZ, R3.H0_H0 ;  /* 0x20000003ff037230 */ /* 0x000fe20000004100 */
[----:B------:R-:W-:Y:S01]  /*7cf0*/  F2FP.F16.E4M3.UNPACK_B R30, R30.H1 ;  /* 0x0000001eff1e723e */ /* 0x000fe200030006ff */
[C---:B------:R-:W-:Y:S01]  /*7d00*/  FMUL.FTZ R29, R5.reuse, R28 ;  /* 0x0000001c051d7220 */ /* 0x040fe20000410000 */
[----:B------:R-:W-:Y:S01]  /*7d10*/  FMUL.FTZ R34, R5, R14 ;  /* 0x0000000e05227220 */ /* 0x000fe20000410000 */
[----:B------:R-:W-:Y:S01]  /*7d20*/  HADD2.F32 R5, -RZ, R20.H1_H1 ;  /* 0x30000014ff057230 */ /* 0x000fe20000004100 */
[----:B------:R-:W-:Y:S01]  /*7d30*/  F2FP.F16.E4M3.UNPACK_B R0, R4 ;  /* 0x00000004ff00723e */ /* 0x000fe200020006ff */
[----:B------:R-:W-:-:S02]  /*7d40*/  HADD2.F32 R15, -RZ, R35.H0_H0 ;  /* 0x20000023ff0f7230 */ /* 0x000fc40000004100 */
[C---:B------:R-:W-:Y:S01]  /*7d50*/  FFMA.FTZ R33, R3.reuse, R14, R29 ;  /* 0x0000000e03217223 */ /* 0x040fe2000001001d */
[----:B------:R-:W-:Y:S02]  /*7d60*/  HADD2.F32 R14, -RZ, R30.H0_H0 ;  /* 0x2000001eff0e7230 */ /* 0x000fe40000004100 */
[----:B------:R-:W-:Y:S01]  /*7d70*/  FFMA.FTZ R34, R3, R28, -R34 ;  /* 0x0000001c03227223 */ /* 0x000fe20000010822 */
[----:B------:R-:W-:Y:S02]  /*7d80*/  HADD2.F32 R20, -RZ, R20.H0_H0 ;  /* 0x20000014ff147230 */ /* 0x000fe40000004100 */
[C---:B------:R-:W-:Y:S01]  /*7d90*/  FMUL.FTZ R29, R5.reuse, R15 ;  /* 0x0000000f051d7220 */ /* 0x040fe20000410000 */
[----:B------:R-:W-:Y:S02]  /*7da0*/  HADD2.F32 R35, -RZ, R35.H1_H1 ;  /* 0x30000023ff237230 */ /* 0x000fe40000004100 */
[----:B------:R-:W-:Y:S01]  /*7db0*/  FMUL.FTZ R5, R5, R14 ;  /* 0x0000000e05057220 */ /* 0x000fe20000410000 */
[----:B------:R-:W-:-:S02]  /*7dc0*/  HADD2.F32 R3, -RZ, R26.H1_H1 ;  /* 0x3000001aff037230 */ /* 0x000fc40000004100 */
[C---:B------:R-:W-:Y:S01]  /*7dd0*/  FFMA.FTZ R39, R20.reuse, R14, -R29 ;  /* 0x0000000e14277223 */ /* 0x040fe2000001081d */
[----:B------:R-:W-:Y:S02]  /*7de0*/  HADD2.F32 R30, -RZ, R30.H1_H1 ;  /* 0x3000001eff1e7230 */ /* 0x000fe40000004100 */
[----:B------:R-:W-:Y:S01]  /*7df0*/  FFMA.FTZ R40, R20, R15, R5 ;  /* 0x0000000f14287223 */ /* 0x000fe20000010005 */
[----:B------:R-:W-:Y:S01]  /*7e00*/  F2FP.F16.E4M3.UNPACK_B R15, R32 ;  /* 0x00000020ff0f723e */ /* 0x000fe200020006ff */
[----:B------:R-:W-:Y:S01]  /*7e10*/  HADD2.F32 R26, -RZ, R26.H0_H0 ;  /* 0x2000001aff1a7230 */ /* 0x000fe20000004100 */
[----:B------:R-:W-:Y:S01]  /*7e20*/  F2FP.F16.E4M3.UNPACK_B R4, R4.H1 ;  /* 0x00000004ff04723e */ /* 0x000fe200030006ff */
[C---:B------:R-:W-:Y:S01]  /*7e30*/  FMUL.FTZ R29, R3.reuse, R35 ;  /* 0x00000023031d7220 */ /* 0x040fe20000410000 */
[----:B------:R-:W-:Y:S01]  /*7e40*/  F2FP.F16.E4M3.UNPACK_B R14, R27 ;  /* 0x0000001bff0e723e */ /* 0x000fe200020006ff */
[----:B------:R-:W-:Y:S01]  /*7e50*/  FMUL.FTZ R3, R3, R30 ;  /* 0x0000001e03037220 */ /* 0x000fe20000410000 */
[----:B------:R-:W-:-:S02]  /*7e60*/  HADD2.F32 R28, -RZ, R15.H1_H1 ;  /* 0x3000000fff1c7230 */ /* 0x000fc40000004100 */
[C---:B------:R-:W-:Y:S01]  /*7e70*/  FFMA.FTZ R30, R26.reuse, R30, -R29 ;  /* 0x0000001e1a1e7223 */ /* 0x040fe2000001081d */
[----:B------:R-:W-:Y:S02]  /*7e80*/  HADD2.F32 R20, -RZ, R15.H0_H0 ;  /* 0x2000000fff147230 */ /* 0x000fe40000004100 */
[----:B------:R-:W-:Y:S01]  /*7e90*/  FFMA.FTZ R35, R26, R35, R3 ;  /* 0x000000231a237223 */ /* 0x000fe20000010003 */
[----:B------:R-:W-:Y:S01]  /*7ea0*/  HADD2.F32 R5, -RZ, R4.H1_H1 ;  /* 0x30000004ff057230 */ /* 0x000fe20000004100 */
[----:B------:R-:W-:Y:S01]  /*7eb0*/  F2FP.F16.E4M3.UNPACK_B R27, R27.H1 ;  /* 0x0000001bff1b723e */ /* 0x000fe200030006ff */
[----:B------:R-:W-:Y:S01]  /*7ec0*/  HADD2.F32 R15, -RZ, R14.H1_H1 ;  /* 0x3000000eff0f7230 */ /* 0x000fe20000004100 */
[----:B------:R-:W-:Y:S01]  /*7ed0*/  F2FP.F16.E4M3.UNPACK_B R32, R32.H1 ;  /* 0x00000020ff20723e */ /* 0x000fe200030006ff */
[----:B------:R-:W-:Y:S02]  /*7ee0*/  HADD2.F32 R3, -RZ, R0.H1_H1 ;  /* 0x30000000ff037230 */ /* 0x000fe40000004100 */
[----:B------:R-:W-:Y:S01]  /*7ef0*/  FMUL.FTZ R29, R5, R28 ;  /* 0x0000001c051d7220 */ /* 0x000fe20000410000 */
[----:B------:R-:W-:-:S02]  /*7f00*/  HADD2.F32 R14, -RZ, R14.H0_H0 ;  /* 0x2000000eff0e7230 */ /* 0x000fc40000004100 */
[-C--:B------:R-:W-:Y:S01]  /*7f10*/  FMUL.FTZ R31, R5, R15.reuse ;  /* 0x0000000f051f7220 */ /* 0x080fe20000410000 */
[----:B------:R-:W-:Y:S02]  /*7f20*/  HADD2.F32 R4, -RZ, R4.H0_H0 ;  /* 0x20000004ff047230 */ /* 0x000fe40000004100 */
[C---:B------:R-:W-:Y:S01]  /*7f30*/  FMUL.FTZ R5, R3.reuse, R20 ;  /* 0x0000001403057220 */ /* 0x040fe20000410000 */
[----:B------:R-:W-:Y:S02]  /*7f40*/  HADD2.F32 R0, -RZ, R0.H0_H0 ;  /* 0x20000000ff007230 */ /* 0x000fe40000004100 */
[----:B------:R-:W-:Y:S01]  /*7f50*/  FMUL.FTZ R3, R3, R14 ;  /* 0x0000000e03037220 */ /* 0x000fe20000410000 */
[C---:B------:R-:W-:Y:S01]  /*7f60*/  FFMA.FTZ R29, R4.reuse, R15, -R29 ;  /* 0x0000000f041d7223 */ /* 0x040fe2000001081d */
[----:B------:R-:W-:Y:S01]  /*7f70*/  FFMA.FTZ R28, R4, R28, R31 ;  /* 0x0000001c041c7223 */ /* 0x000fe2000001001f */
[C---:B------:R-:W-:Y:S01]  /*7f80*/  FFMA.FTZ R15, R0.reuse, R14, -R5 ;  /* 0x0000000e000f7223 */ /* 0x040fe20000010805 */
[----:B------:R-:W-:Y:S01]  /*7f90*/  FFMA.FTZ R20, R0, R20, R3 ;  /* 0x0000001400147223 */ /* 0x000fe20000010003 */
[----:B------:R-:W-:-:S02]  /*7fa0*/  HADD2.F32 R4, -RZ, R27.H1_H1 ;  /* 0x3000001bff047230 */ /* 0x000fc40000004100 */
[----:B------:R-:W-:Y:S02]  /*7fb0*/  HADD2.F32 R3, -RZ, R7.H1_H1 ;  /* 0x30000007ff037230 */ /* 0x000fe40000004100 */
[--C-:B------:R-:W-:Y:S02]  /*7fc0*/  HADD2.F32 R14, -RZ, R32.reuse.H1_H1 ;  /* 0x30000020ff0e7230 */ /* 0x100fe40000004100 */
[----:B------:R-:W-:Y:S02]  /*7fd0*/  HADD2.F32 R5, -RZ, R32.H0_H0 ;  /* 0x20000020ff057230 */ /* 0x000fe40000004100 */
[C---:B------:R-:W-:Y:S01]  /*7fe0*/  FMUL.FTZ R31, R3.reuse, R4 ;  /* 0x00000004031f7220 */ /* 0x040fe20000410000 */
[----:B------:R-:W-:Y:S02]  /*7ff0*/  HADD2.F32 R0, -RZ, R6.H1_H1 ;  /* 0x30000006ff007230 */ /* 0x000fe40000004100 */
[----:B------:R-:W-:Y:S01]  /*8000*/  FMUL.FTZ R26, R3, R14 ;  /* 0x0000000e031a7220 */ /* 0x000fe20000410000 */
[----:B------:R-:W-:-:S02]  /*8010*/  HADD2.F32 R27, -RZ, R27.H0_H0 ;  /* 0x2000001bff1b7230 */ /* 0x000fc40000004100 */
[----:B------:R-:W-:Y:S02]  /*8020*/  HADD2.F32 R7, -RZ, R7.H0_H0 ;  /* 0x20000007ff077230 */ /* 0x000fe40000004100 */
[C---:B------:R-:W-:Y:S01]  /*8030*/  FMUL.FTZ R3, R0.reuse, R5 ;  /* 0x0000000500037220 */ /* 0x040fe20000410000 */
[----:B------:R-:W-:Y:S02]  /*8040*/  HADD2.F32 R6, -RZ, R6.H0_H0 ;  /* 0x20000006ff067230 */ /* 0x000fe40000004100 */
[-C--:B------:R-:W-:Y:S01]  /*8050*/  FMUL.FTZ R0, R0, R27.reuse ;  /* 0x0000001b00007220 */ /* 0x080fe20000410000 */
[C---:B------:R-:W-:Y:S01]  /*8060*/  FFMA.FTZ R26, R7.reuse, R4, -R26 ;  /* 0x00000004071a7223 */ /* 0x040fe2000001081a */
[----:B------:R-:W-:Y:S01]  /*8070*/  FFMA.FTZ R31, R7, R14, R31 ;  /* 0x0000000e071f7223 */ /* 0x000fe2000001001f */
[C---:B------:R-:W-:Y:S01]  /*8080*/  FFMA.FTZ R3, R6.reuse, R27, -R3 ;  /* 0x0000001b06037223 */ /* 0x040fe20000010803 */
[----:B------:R-:W-:Y:S01]  /*8090*/  FFMA.FTZ R0, R6, R5, R0 ;  /* 0x0000000506007223 */ /* 0x000fe20000010000 */
[----:B------:R-:W-:-:S02]  /*80a0*/  F2FP.SATFINITE.E4M3.F32.PACK_AB_MERGE_C R6, R38, R37, RZ ;  /* 0x000000252606723e */ /* 0x000fc400048070ff */
[----:B------:R-:W-:Y:S02]  /*80b0*/  F2FP.SATFINITE.E4M3.F32.PACK_AB_MERGE_C R7, R35, R30, RZ ;  /* 0x0000001e2307723e */ /* 0x000fe400048070ff */
[----:B------:R-:W-:Y:S02]  /*80c0*/  F2FP.SATFINITE.E4M3.F32.PACK_AB_MERGE_C R4, R28, R29, RZ ;  /* 0x0000001d1c04723e */ /* 0x000fe400048070ff */
[----:B------:R-:W-:Y:S02]  /*80d0*/  F2FP.SATFINITE.E4M3.F32.PACK_AB_MERGE_C R5, R31, R26, RZ ;  /* 0x0000001a1f05723e */ /* 0x000fe400048070ff */
[----:B------:R-:W-:Y:S02]  /*80e0*/  F2FP.SATFINITE.E4M3.F32.PACK_AB_MERGE_C R6, R33, R34, R6 ;  /* 0x000000222106723e */ /* 0x000fe40004807006 */
[----:B------:R-:W-:Y:S02]  /*80f0*/  F2FP.SATFINITE.E4M3.F32.PACK_AB_MERGE_C R7, R40, R39, R7 ;  /* 0x000000272807723e */ /* 0x000fe40004807007 */
[----:B------:R-:W-:-:S02]  /*8100*/  F2FP.SATFINITE.E4M3.F32.PACK_AB_MERGE_C R4, R20, R15, R4 ;  /* 0x0000000f1404723e */ /* 0x000fc40004807004 */
[----:B------:R-:W-:-:S05]  /*8110*/  F2FP.SATFINITE.E4M3.F32.PACK_AB_MERGE_C R5, R0, R3, R5 ;  /* 0x000000030005723e */ /* 0x000fca0004807005 */
[----:B------:R0:W-:Y:S02]  /*8120*/  STS.128 [R21+0xf000], R4 ;  /* 0x00f0000415007388 */ /* 0x0001e40000000c00 */
.L_x_390:
[----:B------:R-:W-:Y:S05]  /*8130*/  BSYNC B1 ;  /* 0x0000000000017941 */ /* 0x000fea0003800000 */
.L_x_389:
[----:B------:R-:W-:Y:S04]  /*8140*/  BSSY B1, `(.L_x_391) ;  /* 0x000007c000017945 */ /* 0x000fe80003800000 */
[----:B------:R-:W-:Y:S05]  /*8150*/  @P1 BRA `(.L_x_392) ;  /* 0x0000000400e81947 */ /* 0x000fea0003800000 */
[----:B0-----:R-:W0:Y:S01]  /*8160*/  LDS.128 R4, [R21+0x10800] ;  /* 0x0108000015047984 */ /* 0x001e220000000c00 */
[----:B-----5:R-:W-:Y:S02]  /*8170*/  SHF.R.U32.HI R0, RZ, 0x8, R24 ;  /* 0x00000008ff007819 */ /* 0x020fe40000011618 */
[----:B------:R-:W-:Y:S02]  /*8180*/  SHF.R.U32.HI R26, RZ, 0x8, R13 ;  /* 0x00000008ff1a7819 */ /* 0x000fe4000001160d */
[----:B--2---:R-:W-:Y:S02]  /*8190*/  SHF.R.U32.HI R14, RZ, 0x8, R25 ;  /* 0x00000008ff0e7819 */ /* 0x004fe40000011619 */
[----:B------:R-:W-:Y:S02]  /*81a0*/  SHF.R.U32.HI R20, RZ, 0x8, R12 ;  /* 0x00000008ff147819 */ /* 0x000fe4000001160c */
[----:B------:R-:W-:Y:S02]  /*81b0*/  LOP3.LUT R3, R24, 0xff, RZ, 0xc0, !PT ;  /* 0x000000ff18037812 */ /* 0x000fe400078ec0ff */
[----:B------:R-:W-:-:S02]  /*81c0*/  LOP3.LUT R29, R13, 0xff, RZ, 0xc0, !PT ;  /* 0x000000ff0d1d7812 */ /* 0x000fc400078ec0ff */
[----:B------:R-:W-:Y:S02]  /*81d0*/  LOP3.LUT R0, R0, 0xff, RZ, 0xc0, !PT ;  /* 0x000000ff00007812 */ /* 0x000fe400078ec0ff */
[----:B------:R-:W-:Y:S02]  /*81e0*/  LOP3.LUT R26, R26, 0xff, RZ, 0xc0, !PT ;  /* 0x000000ff1a1a7812 */ /* 0x000fe400078ec0ff */
[----:B------:R-:W-:Y:S02]  /*81f0*/  LOP3.LUT R15, R25, 0xff, RZ, 0xc0, !PT ;  /* 0x000000ff190f7812 */ /* 0x000fe400078ec0ff */
[----:B------:R-:W-:Y:S02]  /*8200*/  LOP3.LUT R14, R14, 0xff, RZ, 0xc0, !PT ;  /* 0x000000ff0e0e7812 */ /* 0x000fe400078ec0ff */
[----:B------:R-:W-:Y:S02]  /*8210*/  LOP3.LUT R27, R12, 0xff, RZ, 0xc0, !PT ;  /* 0x000000ff0c1b7812 */ /* 0x000fe400078ec0ff */
[----:B------:R-:W-:-:S02]  /*8220*/  LOP3.LUT R20, R20, 0xff, RZ, 0xc0, !PT ;  /* 0x000000ff14147812 */ /* 0x000fc400078ec0ff */
[----:B------:R-:W-:Y:S02]  /*8230*/  PRMT R3, R0, 0x7604, R3 ;  /* 0x0000760400037816 */ /* 0x000fe40000000003 */
[----:B------:R-:W-:Y:S02]  /*8240*/  PRMT R29, R26, 0x7604, R29 ;  /* 0x000076041a1d7816 */ /* 0x000fe4000000001d */
[----:B------:R-:W-:Y:S02]  /*8250*/  PRMT R15, R14, 0x7604, R15 ;  /* 0x000076040e0f7816 */ /* 0x000fe4000000000f */
[----:B------:R-:W-:Y:S02]  /*8260*/  SHF.R.U32.HI R0, RZ, 0x10, R24 ;  /* 0x00000010ff007819 */ /* 0x000fe40000011618 */
[----:B------:R-:W-:Y:S02]  /*8270*/  SHF.R.U32.HI R26, RZ, 0x10, R13 ;  /* 0x00000010ff1a7819 */ /* 0x000fe4000001160d */
[----:B------:R-:W-:-:S02]  /*8280*/  SHF.R.U32.HI R14, RZ, 0x10, R25 ;  /* 0x00000010ff0e7819 */ /* 0x000fc40000011619 */
[----:B------:R-:W-:Y:S02]  /*8290*/  PRMT R27, R20, 0x7604, R27 ;  /* 0x00007604141b7816 */ /* 0x000fe4000000001b */
[----:B------:R-:W-:Y:S02]  /*82a0*/  SHF.R.U32.HI R20, RZ, 0x10, R12 ;  /* 0x00000010ff147819 */ /* 0x000fe4000001160c */
[----:B------:R-:W-:Y:S02]  /*82b0*/  LOP3.LUT R0, R0, 0xff, RZ, 0xc0, !PT ;  /* 0x000000ff00007812 */ /* 0x000fe400078ec0ff */
[----:B------:R-:W-:Y:S02]  /*82c0*/  LOP3.LUT R26, R26, 0xff, RZ, 0xc0, !PT ;  /* 0x000000ff1a1a7812 */ /* 0x000fe400078ec0ff */
[----:B------:R-:W-:Y:S02]  /*82d0*/  LOP3.LUT R14, R14, 0xff, RZ, 0xc0, !PT ;  /* 0x000000ff0e0e7812 */ /* 0x000fe400078ec0ff */
[----:B------:R-:W-:-:S02]  /*82e0*/  LOP3.LUT R20, R20, 0xff, RZ, 0xc0, !PT ;  /* 0x000000ff14147812 */ /* 0x000fc400078ec0ff */
[----:B------:R-:W-:Y:S02]  /*82f0*/  PRMT R3, R0, 0x7054, R3 ;  /* 0x0000705400037816 */ /* 0x000fe40000000003 */
[----:B------:R-:W-:Y:S02]  /*8300*/  PRMT R29, R26, 0x7054, R29 ;  /* 0x000070541a1d7816 */ /* 0x000fe4000000001d */
[----:B------:R-:W-:Y:S02]  /*8310*/  PRMT R15, R14, 0x7054, R15 ;  /* 0x000070540e0f7816 */ /* 0x000fe4000000000f */
[----:B------:R-:W-:Y:S02]  /*8320*/  PRMT R27, R20, 0x7054, R27 ;  /* 0x00007054141b7816 */ /* 0x000fe4000000001b */
        /* <DEDUP_REMOVED lines=11> */
[----:B------:R-:W-:Y:S01]  /*83e0*/  F2FP.F16.E4M3.UNPACK_B R14, R7 ;  /* 0x00000007ff0e723e */ /* 0x000fe200020006ff */
[----:B------:R-:W-:-:S02]  /*83f0*/  HADD2.F32 R12, -RZ, R0.H0_H0 ;  /* 0x20000000ff0c7230 */ /* 0x000fc40000004100 */
[C---:B------:R-:W-:Y:S01]  /*8400*/  FMUL.FTZ R31, R13.reuse, R30 ;  /* 0x0000001e0d1f7220 */ /* 0x040fe20000410000 */
[----:B------:R-:W-:Y:S01]  /*8410*/  F2FP.F16.E4M3.UNPACK_B R15, R7.H1 ;  /* 0x00000007ff0f723e */ /* 0x000fe200030006ff */
[-C--:B------:R-:W-:Y:S01]  /*8420*/  FMUL.FTZ R13, R13, R26.reuse ;  /* 0x0000001a0d0d7220 */ /* 0x080fe20000410000 */
[-C--:B------:R-:W-:Y:S01]  /*8430*/  F2FP.F16.E4M3.UNPACK_B R6, R5.reuse ;  /* 0x00000005ff06723e */ /* 0x080fe200020006ff */
[C---:B------:R-:W-:Y:S01]  /*8440*/  FFMA.FTZ R32, R12.reuse, R26, -R31 ;  /* 0x0000001a0c207223 */ /* 0x040fe2000001081f */
[----:B------:R-:W-:Y:S01]  /*8450*/  F2FP.F16.E4M3.UNPACK_B R7, R5.H1 ;  /* 0x00000005ff07723e */ /* 0x000fe200030006ff */
[----:B------:R-:W-:Y:S01]  /*8460*/  FFMA.FTZ R33, R12, R30, R13 ;  /* 0x0000001e0c217223 */ /* 0x000fe2000001000d */
[----:B------:R-:W-:Y:S01]  /*8470*/  HADD2.F32 R28, -RZ, R28.H0_H0 ;  /* 0x2000001cff1c7230 */ /* 0x000fe20000004100 */
[----:B------:R-:W-:Y:S01]  /*8480*/  F2FP.F16.E4M3.UNPACK_B R29, R29.H1 ;  /* 0x0000001dff1d723e */ /* 0x000fe200030006ff */
[----:B------:R-:W-:Y:S01]  /*8490*/  HADD2.F32 R5, -RZ, R3.H1_H1 ;  /* 0x30000003ff057230 */ /* 0x000fe20000004100 */
[----:B------:R-:W-:Y:S01]  /*84a0*/  F2FP.F16.E4M3.UNPACK_B R24, R24.H1 ;  /* 0x00000018ff18723e */ /* 0x000fe200030006ff */
[----:B------:R-:W-:Y:S01]  /*84b0*/  HADD2.F32 R12, -RZ, R25.H0_H0 ;  /* 0x20000019ff0c7230 */ /* 0x000fe20000004100 */
[----:B------:R-:W-:Y:S01]  /*84c0*/  F2FP.F16.E4M3.UNPACK_B R0, R4 ;  /* 0x00000004ff00723e */ /* 0x000fe200020006ff */
[----:B------:R-:W-:-:S02]  /*84d0*/  HADD2.F32 R3, -RZ, R3.H0_H0 ;  /* 0x20000003ff037230 */ /* 0x000fc40000004100 */
[C---:B------:R-:W-:Y:S01]  /*84e0*/  FMUL.FTZ R26, R5.reuse, R28 ;  /* 0x0000001c051a7220 */ /* 0x040fe20000410000 */
[----:B------:R-:W-:Y:S02]  /*84f0*/  HADD2.F32 R13, -RZ, R29.H0_H0 ;  /* 0x2000001dff0d7230 */ /* 0x000fe40000004100 */
[-C--:B------:R-:W-:Y:S01]  /*8500*/  FMUL.FTZ R25, R5, R12.reuse ;  /* 0x0000000c05197220 */ /* 0x080fe20000410000 */
[----:B------:R-:W-:Y:S02]  /*8510*/  HADD2.F32 R5, -RZ, R14.H1_H1 ;  /* 0x3000000eff057230 */ /* 0x000fe40000004100 */
[C---:B------:R-:W-:Y:S01]  /*8520*/  FFMA.FTZ R30, R3.reuse, R12, -R26 ;  /* 0x0000000c031e7223 */ /* 0x040fe2000001081a */
[----:B------:R-:W-:Y:S02]  /*8530*/  HADD2.F32 R12, -RZ, R24.H0_H0 ;  /* 0x20000018ff0c7230 */ /* 0x000fe40000004100 */
[----:B------:R-:W-:Y:S01]  /*8540*/  FFMA.FTZ R31, R3, R28, R25 ;  /* 0x0000001c031f7223 */ /* 0x000fe20000010019 */
[----:B------:R-:W-:-:S02]  /*8550*/  HADD2.F32 R14, -RZ, R14.H0_H0 ;  /* 0x2000000eff0e7230 */ /* 0x000fc40000004100 */
[CC--:B------:R-:W-:Y:S01]  /*8560*/  FMUL.FTZ R25, R5.reuse, R13.reuse ;  /* 0x0000000d05197220 */ /* 0x0c0fe20000410000 */
[----:B------:R-:W-:Y:S02]  /*8570*/  HADD2.F32 R26, -RZ, R29.H1_H1 ;  /* 0x3000001dff1a7230 */ /* 0x000fe40000004100 */
[-C--:B------:R-:W-:Y:S01]  /*8580*/  FMUL.FTZ R5, R5, R12.reuse ;  /* 0x0000000c05057220 */ /* 0x080fe20000410000 */
[--C-:B------:R-:W-:Y:S02]  /*8590*/  HADD2.F32 R3, -RZ, R15.reuse.H1_H1 ;  /* 0x3000000fff037230 */ /* 0x100fe40000004100 */
[C---:B------:R-:W-:Y:S01]  /*85a0*/  FFMA.FTZ R28, R14.reuse, R12, -R25 ;  /* 0x0000000c0e1c7223 */ /* 0x040fe20000010819 */
[----:B------:R-:W-:Y:S02]  /*85b0*/  HADD2.F32 R24, -RZ, R24.H1_H1 ;  /* 0x30000018ff187230 */ /* 0x000fe40000004100 */
[----:B------:R-:W-:Y:S01]  /*85c0*/  FFMA.FTZ R29, R14, R13, R5 ;  /* 0x0000000d0e1d7223 */ /* 0x000fe20000010005 */
[----:B------:R-:W-:-:S02]  /*85d0*/  HADD2.F32 R15, -RZ, R15.H0_H0 ;  /* 0x2000000fff0f7230 */ /* 0x000fc40000004100 */
[C---:B------:R-:W-:Y:S01]  /*85e0*/  FMUL.FTZ R12, R3.reuse, R26 ;  /* 0x0000001a030c7220 */ /* 0x040fe20000410000 */
[-C--:B------:R-:W-:Y:S01]  /*85f0*/  F2FP.F16.E4M3.UNPACK_B R13, R27.reuse ;  /* 0x0000001bff0d723e */ /* 0x080fe200020006ff */
[----:B------:R-:W-:Y:S01]  /*8600*/  FMUL.FTZ R14, R3, R24 ;  /* 0x00000018030e7220 */ /* 0x000fe20000410000 */
[----:B------:R-:W-:Y:S01]  /*8610*/  F2FP.F16.E4M3.UNPACK_B R4, R4.H1 ;  /* 0x00000004ff04723e */ /* 0x000fe200030006ff */
[C---:B------:R-:W-:Y:S01]  /*8620*/  FFMA.FTZ R34, R15.reuse, R24, -R12 ;  /* 0x000000180f227223 */ /* 0x040fe2000001080c */
[----:B------:R-:W-:Y:S01]  /*8630*/  F2FP.F16.E4M3.UNPACK_B R12, R20 ;  /* 0x00000014ff0c723e */ /* 0x000fe200020006ff */
[----:B------:R-:W-:Y:S01]  /*8640*/  FFMA.FTZ R35, R15, R26, R14 ;  /* 0x0000001a0f237223 */ /* 0x000fe2000001000e */
[--C-:B------:R-:W-:Y:S01]  /*8650*/  HADD2.F32 R24, -RZ, R13.reuse.H1_H1 ;  /* 0x3000000dff187230 */ /* 0x100fe20000004100 */
[----:B------:R-:W-:Y:S01]  /*8660*/  F2FP.F16.E4M3.UNPACK_B R20, R20.H1 ;  /* 0x00000014ff14723e */ /* 0x000fe200030006ff */
[----:B------:R-:W-:Y:S01]  /*8670*/  HADD2.F32 R14, -RZ, R13.H0_H0 ;  /* 0x2000000dff0e7230 */ /* 0x000fe20000004100 */
[----:B------:R-:W-:Y:S01]  /*8680*/  F2FP.F16.E4M3.UNPACK_B R27, R27.H1 ;  /* 0x0000001bff1b723e */ /* 0x000fe200030006ff */
[----:B------:R-:W-:-:S02]  /*8690*/  HADD2.F32 R5, -RZ, R4.H1_H1 ;  /* 0x30000004ff057230 */ /* 0x000fc40000004100 */
[----:B------:R-:W-:Y:S02]  /*86a0*/  HADD2.F32 R13, -RZ, R12.H1_H1 ;  /* 0x3000000cff0d7230 */ /* 0x000fe40000004100 */
[----:B------:R-:W-:Y:S02]  /*86b0*/  HADD2.F32 R3, -RZ, R0.H1_H1 ;  /* 0x30000000ff037230 */ /* 0x000fe40000004100 */
[C---:B------:R-:W-:Y:S01]  /*86c0*/  FMUL.FTZ R15, R5.reuse, R24 ;  /* 0x00000018050f7220 */ /* 0x040fe20000410000 */
[----:B------:R-:W-:Y:S02]  /*86d0*/  HADD2.F32 R12, -RZ, R12.H0_H0 ;  /* 0x2000000cff0c7230 */ /* 0x000fe40000004100 */
[----:B------:R-:W-:Y:S01]  /*86e0*/  FMUL.FTZ R25, R5, R13 ;  /* 0x0000000d05197220 */ /* 0x000fe20000410000 */
[----:B------:R-:W-:Y:S02]  /*86f0*/  HADD2.F32 R4, -RZ, R4.H0_H0 ;  /* 0x20000004ff047230 */ /* 0x000fe40000004100 */
[----:B------:R-:W-:Y:S01]  /*8700*/  FMUL.FTZ R5, R3, R14 ;  /* 0x0000000e03057220 */ /* 0x000fe20000410000 */
[----:B------:R-:W-:-:S02]  /*8710*/  HADD2.F32 R0, -RZ, R0.H0_H0 ;  /* 0x20000000ff007230 */ /* 0x000fc40000004100 */
[----:B------:R-:W-:Y:S01]  /*8720*/  FMUL.FTZ R3, R3, R12 ;  /* 0x0000000c03037220 */ /* 0x000fe20000410000 */
[C---:B------:R-:W-:Y:S01]  /*8730*/  FFMA.FTZ R15, R4.reuse, R13, -R15 ;  /* 0x0000000d040f7223 */ /* 0x040fe2000001080f */
[----:B------:R-:W-:Y:S01]  /*8740*/  FFMA.FTZ R24, R4, R24, R25 ;  /* 0x0000001804187223 */ /* 0x000fe20000010019 */
[C---:B------:R-:W-:Y:S01]  /*8750*/  FFMA.FTZ R13, R0.reuse, R12, -R5 ;  /* 0x0000000c000d7223 */ /* 0x040fe20000010805 */
[----:B------:R-:W-:Y:S01]  /*8760*/  FFMA.FTZ R14, R0, R14, R3 ;  /* 0x0000000e000e7223 */ /* 0x000fe20000010003 */
[----:B------:R-:W-:Y:S02]  /*8770*/  HADD2.F32 R4, -RZ, R20.H1_H1 ;  /* 0x30000014ff047230 */ /* 0x000fe40000004100 */
[----:B------:R-:W-:Y:S02]  /*8780*/  HADD2.F32 R3, -RZ, R7.H1_H1 ;  /* 0x30000007ff037230 */ /* 0x000fe40000004100 */
[--C-:B------:R-:W-:Y:S02]  /*8790*/  HADD2.F32 R12, -RZ, R27.reuse.H1_H1 ;  /* 0x3000001bff0c7230 */ /* 0x100fe40000004100 */
[----:B------:R-:W-:-:S02]  /*87a0*/  HADD2.F32 R27, -RZ, R27.H0_H0 ;  /* 0x2000001bff1b7230 */ /* 0x000fc40000004100 */
[C---:B------:R-:W-:Y:S01]  /*87b0*/  FMUL.FTZ R25, R3.reuse, R4 ;  /* 0x0000000403197220 */ /* 0x040fe20000410000 */
[----:B------:R-:W-:Y:S02]  /*87c0*/  HADD2.F32 R0, -RZ, R6.H1_H1 ;  /* 0x30000006ff007230 */ /* 0x000fe40000004100 */
[----:B------:R-:W-:Y:S02]  /*87d0*/  HADD2.F32 R5, -RZ, R20.H0_H0 ;  /* 0x20000014ff057230 */ /* 0x000fe40000004100 */
[----:B------:R-:W-:Y:S01]  /*87e0*/  FMUL.FTZ R20, R3, R12 ;  /* 0x0000000c03147220 */ /* 0x000fe20000410000 */
        /* <DEDUP_REMOVED lines=17> */
.L_x_392:
[----:B------:R-:W-:Y:S05]  /*8900*/  BSYNC B1 ;  /* 0x0000000000017941 */ /* 0x000fea0003800000 */
.L_x_391:
[----:B------:R-:W-:Y:S05]  /*8910*/  @P2 BRA `(.L_x_388) ;  /* 0x0000002800d42947 */ /* 0x000fea0003800000 */
[----:B0--3--:R-:W0:Y:S01]  /*8920*/  LDS.128 R4, [R21+0x12000] ;  /* 0x0120000015047984 */ /* 0x009e220000000c00 */
[----:B-----5:R-:W-:Y:S02]  /*8930*/  SHF.R.U32.HI R13, RZ, 0x8, R11 ;  /* 0x00000008ff0d7819 */ /* 0x020fe4000001160b */
[----:B------:R-:W-:Y:S02]  /*8940*/  LOP3.LUT R12, R11, 0xff, RZ, 0xc0, !PT ;  /* 0x000000ff0b0c7812 */ /* 0x000fe400078ec0ff */
[----:B------:R-:W-:Y:S02]  /*8950*/  LOP3.LUT R13, R13, 0xff, RZ, 0xc0, !PT ;  /* 0x000000ff0d0d7812 */ /* 0x000fe400078ec0ff */
[----:B------:R-:W-:Y:S02]  /*8960*/  SHF.R.U32.HI R25, RZ, 0x8, R9 ;  /* 0x00000008ff197819 */ /* 0x000fe40000011609 */
[----:B------:R-:W-:Y:S02]  /*8970*/  PRMT R12, R13, 0x7604, R12 ;  /* 0x000076040d0c7816 */ /* 0x000fe4000000000c */
[----:B--2---:R-:W-:-:S02]  /*8980*/  LOP3.LUT R14, R9, 0xff, RZ, 0xc0, !PT ;  /* 0x000000ff090e7812 */ /* 0x004fc400078ec0ff */
[----:B------:R-:W-:Y:S02]  /*8990*/  LOP3.LUT R25, R25, 0xff, RZ, 0xc0, !PT ;  /* 0x000000ff19197812 */ /* 0x000fe400078ec0ff */
[----:B------:R-:W-:Y:S02]  /*89a0*/  SHF.R.U32.HI R20, RZ, 0x10, R9 ;  /* 0x00000010ff147819 */ /* 0x000fe40000011609 */
[----:B------:R-:W-:Y:S02]  /*89b0*/  SHF.R.U32.HI R24, RZ, 0x10, R11 ;  /* 0x00000010ff187819 */ /* 0x000fe4000001160b */
[----:B------:R-:W-:Y:S02]  /*89c0*/  SHF.R.U32.HI R13, RZ, 0x8, R8 ;  /* 0x00000008ff0d7819 */ /* 0x000fe40000011608 */
[----:B------:R-:W-:Y:S02]  /*89d0*/  SHF.R.U32.HI R3, RZ, 0x8, R10 ;  /* 0x00000008ff037819 */ /* 0x000fe4000001160a */
[----:B------:R-:W-:Y:S01]  /*89e0*/  PRMT R14, R25, 0x7604, R14 ;  /* 0x00007604190e7816 */ /* 0x000fe2000000000e */
[----:B------:R-:W-:Y:S01]  /*89f0*/  IMAD.U32 R25, R20, 0x10000, RZ ;  /* 0x0001000014197824 */ /* 0x000fe200078e00ff */
[----:B------:R-:W-:Y:S01]  /*8a00*/  LOP3.LUT R15, R13, 0xff, RZ, 0xc0, !PT ;  /* 0x000000ff0d0f7812 */ /* 0x000fe200078ec0ff */
[----:B------:R-:W-:Y:S01]  /*8a10*/  IMAD.U32 R13, R24, 0x10000, RZ ;  /* 0x00010000180d7824 */ /* 0x000fe200078e00ff */
[----:B------:R-:W-:-:S02]  /*8a20*/  LOP3.LUT R0, R10, 0xff, RZ, 0xc0, !PT ;  /* 0x000000ff0a007812 */ /* 0x000fc400078ec0ff */
[----:B------:R-:W-:Y:S02]  /*8a30*/  LOP3.LUT R3, R3, 0xff, RZ, 0xc0, !PT ;  /* 0x000000ff03037812 */ /* 0x000fe400078ec0ff */
[----:B------:R-:W-:Y:S02]  /*8a40*/  LOP3.LUT R25, R14, 0xff0000, R25, 0xf8, !PT ;  /* 0x00ff00000e197812 */ /* 0x000fe400078ef819 */
[----:B------:R-:W-:Y:S02]  /*8a50*/  PRMT R3, R3, 0x7604, R0 ;  /* 0x0000760403037816 */ /* 0x000fe40000000000 */
[----:B------:R-:W-:Y:S02]  /*8a60*/  LOP3.LUT R0, R8, 0xff, RZ, 0xc0, !PT ;  /* 0x000000ff08007812 */ /* 0x000fe400078ec0ff */
[----:B------:R-:W-:Y:S02]  /*8a70*/  LOP3.LUT R13, R12, 0xff0000, R13, 0xf8, !PT ;  /* 0x00ff00000c0d7812 */ /* 0x000fe400078ef80d */
[----:B------:R-:W-:-:S02]  /*8a80*/  LOP3.LUT R25, R25, 0xff000000, R9, 0xf8, !PT ;  /* 0xff00000019197812 */ /* 0x000fc400078ef809 */
[----:B------:R-:W-:Y:S02]  /*8a90*/  PRMT R15, R15, 0x7604, R0 ;  /* 0x000076040f0f7816 */ /* 0x000fe40000000000 */
[----:B------:R-:W-:Y:S02]  /*8aa0*/  LOP3.LUT R13, R13, 0xff000000, R11, 0xf8, !PT ;  /* 0xff0000000d0d7812 */ /* 0x000fe400078ef80b */
[----:B0-----:R-:W-:Y:S02]  /*8ab0*/  F2FP.F16.E4M3.UNPACK_B R0, R6.H1 ;  /* 0x00000006ff00723e */ /* 0x001fe400030006ff */
[----:B------:R-:W-:Y:S02]  /*8ac0*/  F2FP.F16.E4M3.UNPACK_B R24, R25 ;  /* 0x00000019ff18723e */ /* 0x000fe400020006ff */
[----:B------:R-:W-:Y:S01]  /*8ad0*/  LOP3.LUT R3, R3, 0xff0000, R10, 0xf8, !PT ;  /* 0x00ff000003037812 */ /* 0x000fe200078ef80a */
[----:B------:R-:W-:Y:S01]  /*8ae0*/  HADD2.F32 R9, -RZ, R0.H1_H1 ;  /* 0x30000000ff097230 */ /* 0x000fe20000004100 */
[----:B------:R-:W-:Y:S01]  /*8af0*/  LOP3.LUT R15, R15, 0xff0000, R8, 0xf8, !PT ;  /* 0x00ff00000f0f7812 */ /* 0x000fe200078ef808 */
[--C-:B------:R-:W-:Y:S01]  /*8b00*/  HADD2.F32 R26, -RZ, R24.reuse.H1_H1 ;  /* 0x30000018ff1a7230 */ /* 0x100fe20000004100 */
[----:B------:R-:W-:Y:S01]  /*8b10*/  F2FP.F16.E4M3.UNPACK_B R14, R13 ;  /* 0x0000000dff0e723e */ /* 0x000fe200020006ff */
[----:B------:R-:W-:Y:S01]  /*8b20*/  HADD2.F32 R24, -RZ, R24.H0_H0 ;  /* 0x20000018ff187230 */ /* 0x000fe20000004100 */
[----:B------:R-:W-:-:S02]  /*8b30*/  LOP3.LUT R12, R3, 0xff000000, R10, 0xf8, !PT ;  /* 0xff000000030c7812 */ /* 0x000fc400078ef80a */
[----:B------:R-:W-:Y:S01]  /*8b40*/  LOP3.LUT R20, R15, 0xff000000, R8, 0xf8, !PT ;  /* 0xff0000000f147812 */ /* 0x000fe200078ef808 */
[----:B------:R-:W-:Y:S01]  /*8b50*/  HADD2.F32 R15, -RZ, R14.H1_H1 ;  /* 0x3000000eff0f7230 */ /* 0x000fe20000004100 */
[----:B------:R-:W-:Y:S01]  /*8b60*/  F2FP.F16.E4M3.UNPACK_B R3, R6 ;  /* 0x00000006ff03723e */ /* 0x000fe200020006ff */
[----:B------:R-:W-:Y:S01]  /*8b70*/  HADD2.F32 R8, -RZ, R0.H0_H0 ;  /* 0x20000000ff087230 */ /* 0x000fe20000004100 */
[-C--:B------:R-:W-:Y:S01]  /*8b80*/  F2FP.F16.E4M3.UNPACK_B R10, R7.reuse ;  /* 0x00000007ff0a723e */ /* 0x080fe200020006ff */
[CC--:B------:R-:W-:Y:S01]  /*8b90*/  FMUL.FTZ R27, R9.reuse, R26.reuse ;  /* 0x0000001a091b7220 */ /* 0x0c0fe20000410000 */
[----:B------:R-:W-:Y:S01]  /*8ba0*/  F2FP.F16.E4M3.UNPACK_B R11, R7.H1 ;  /* 0x00000007ff0b723e */ /* 0x000fe200030006ff */
[----:B------:R-:W-:Y:S01]  /*8bb0*/  FMUL.FTZ R9, R9, R15 ;  /* 0x0000000f09097220 */ /* 0x000fe20000410000 */
[-C--:B------:R-:W-:Y:S01]  /*8bc0*/  F2FP.F16.E4M3.UNPACK_B R6, R5.reuse ;  /* 0x00000005ff06723e */ /* 0x080fe200020006ff */
[----:B------:R-:W-:Y:S01]  /*8bd0*/  HADD2.F32 R14, -RZ, R14.H0_H0 ;  /* 0x2000000eff0e7230 */ /* 0x000fe20000004100 */
[----:B------:R-:W-:Y:S01]  /*8be0*/  F2FP.F16.E4M3.UNPACK_B R7, R5.H1 ;  /* 0x00000005ff07723e */ /* 0x000fe200030006ff */
[--C-:B------:R-:W-:Y:S01]  /*8bf0*/  HADD2.F32 R5, -RZ, R3.reuse.H1_H1 ;  /* 0x30000003ff057230 */ /* 0x100fe20000004100 */
[----:B------:R-:W-:Y:S01]  /*8c00*/  F2FP.F16.E4M3.UNPACK_B R25, R25.H1 ;  /* 0x00000019ff19723e */ /* 0x000fe200030006ff */
[C---:B------:R-:W-:Y:S01]  /*8c10*/  FFMA.FTZ R28, R8.reuse, R15, -R27 ;  /* 0x0000000f081c7223 */ /* 0x040fe2000001081b */
[----:B------:R-:W-:Y:S01]  /*8c20*/  FFMA.FTZ R29, R8, R26, R9 ;  /* 0x0000001a081d7223 */ /* 0x000fe20000010009 */
[----:B------:R-:W-:Y:S01]  /*8c30*/  HADD2.F32 R3, -RZ, R3.H0_H0 ;  /* 0x20000003ff037230 */ /* 0x000fe20000004100 */
[----:B------:R-:W-:Y:S01]  /*8c40*/  F2FP.F16.E4M3.UNPACK_B R13, R13.H1 ;  /* 0x0000000dff0d723e */ /* 0x000fe200030006ff */
[C---:B------:R-:W-:Y:S01]  /*8c50*/  FMUL.FTZ R8, R5.reuse, R24 ;  /* 0x0000001805087220 */ /* 0x040fe20000410000 */
[----:B------:R-:W-:Y:S01]  /*8c60*/  FMUL.FTZ R15, R5, R14 ;  /* 0x0000000e050f7220 */ /* 0x000fe20000410000 */
[----:B------:R-:W-:Y:S01]  /*8c70*/  HADD2.F32 R5, -RZ, R10.H1_H1 ;  /* 0x3000000aff057230 */ /* 0x000fe20000004100 */
[----:B------:R-:W-:Y:S01]  /*8c80*/  F2FP.F16.E4M3.UNPACK_B R0, R4 ;  /* 0x00000004ff00723e */ /* 0x000fe200020006ff */
[----:B------:R-:W-:-:S02]  /*8c90*/  HADD2.F32 R9, -RZ, R25.H0_H0 ;  /* 0x20000019ff097230 */ /* 0x000fc40000004100 */
[C---:B------:R-:W-:Y:S01]  /*8ca0*/  FFMA.FTZ R26, R3.reuse, R14, -R8 ;  /* 0x0000000e031a7223 */ /* 0x040fe20000010808 */
[----:B------:R-:W-:Y:S01]  /*8cb0*/  FFMA.FTZ R27, R3, R24, R15 ;  /* 0x00000018031b7223 */ /* 0x000fe2000001000f */
[----:B------:R-:W-:Y:S01]  /*8cc0*/  HADD2.F32 R8, -RZ, R13.H0_H0 ;  /* 0x2000000dff087230 */ /* 0x000fe20000004100 */
[----:B------:R-:W-:Y:S01]  /*8cd0*/  F2FP.F16.E4M3.UNPACK_B R4, R4.H1 ;  /* 0x00000004ff04723e */ /* 0x000fe200030006ff */
        /* <DEDUP_REMOVED lines=8> */
[----:B------:R-:W-:Y:S02]  /*8d60*/  HADD2.F32 R11, -RZ, R11.H0_H0 ;  /* 0x2000000bff0b7230 */ /* 0x000fe40000004100 */
[C---:B------:R-:W-:Y:S01]  /*8d70*/  FMUL.FTZ R30, R3.reuse, R14 ;  /* 0x0000000e031e7220 */ /* 0x040fe20000410000 */
[----:B------:R-:W-:Y:S01]  /*8d80*/  F2FP.F16.E4M3.UNPACK_B R9, R20 ;  /* 0x00000014ff09723e */ /* 0x000fe200020006ff */
[-C--:B------:R-:W-:Y:S01]  /*8d90*/  FMUL.FTZ R10, R3, R8.reuse ;  /* 0x00000008030a7220 */ /* 0x080fe20000410000 */
[----:B------:R-:W-:Y:S02]  /*8da0*/  HADD2.F32 R5, -RZ, R4.H1_H1 ;  /* 0x30000004ff057230 */ /* 0x000fe40000004100 */
        /* <DEDUP_REMOVED lines=8> */
[C---:B------:R-:W-:Y:S01]  /*8e30*/  FMUL.FTZ R11, R5.reuse, R13 ;  /* 0x0000000d050b7220 */ /* 0x040fe20000410000 */
[----:B------:R-:W-:Y:S02]  /*8e40*/  HADD2.F32 R3, -RZ, R0.H1_H1 ;  /* 0x30000000ff037230 */ /* 0x000fe40000004100 */
[----:B------:R-:W-:Y:S02]  /*8e50*/  HADD2.F32 R8, -RZ, R8.H0_H0 ;  /* 0x20000008ff087230 */ /* 0x000fe40000004100 */
[-C--:B------:R-:W-:Y:S01]  /*8e60*/  FMUL.FTZ R15, R5, R9.reuse ;  /* 0x00000009050f7220 */ /* 0x080fe20000410000 */
        /* <DEDUP_REMOVED lines=8> */
[----:B------:R-:W-:-:S02]  /*8ef0*/  HADD2.F32 R4, -RZ, R12.H1_H1 ;  /* 0x3000000cff047230 */ /* 0x000fc40000004100 */
[--C-:B------:R-:W-:Y:S02]  /*8f00*/  HADD2.F32 R3, -RZ, R7.reuse.H1_H1 ;  /* 0x30000007ff037230 */ /* 0x100fe40000004100 */
[--C-:B------:R-:W-:Y:S02]  /*8f10*/  HADD2.F32 R8, -RZ, R20.reuse.H1_H1 ;  /* 0x30000014ff087230 */ /* 0x100fe40000004100 */
[----:B------:R-:W-:Y:S02]  /*8f20*/  HADD2.F32 R9, -RZ, R20.H0_H0 ;  /* 0x20000014ff097230 */ /* 0x000fe40000004100 */
[C---:B------:R-:W-:Y:S01]  /*8f30*/  FMUL.FTZ R13, R3.reuse, R4 ;  /* 0x00000004030d7220 */ /* 0x040fe20000410000 */
[----:B------:R-:W-:Y:S02]  /*8f40*/  HADD2.F32 R0, -RZ, R6.H1_H1 ;  /* 0x30000006ff007230 */ /* 0x000fe40000004100 */
[----:B------:R-:W-:Y:S02]  /*8f50*/  HADD2.F32 R5, -RZ, R12.H0_H0 ;  /* 0x2000000cff057230 */ /* 0x000fe40000004100 */
[----:B------:R-:W-:Y:S01]  /*8f60*/  FMUL.FTZ R12, R3, R8 ;  /* 0x00000008030c7220 */ /* 0x000fe20000410000 */
[----:B------:R-:W-:-:S02]  /*8f70*/  HADD2.F32 R7, -RZ, R7.H0_H0 ;  /* 0x20000007ff077230 */ /* 0x000fc40000004100 */
[C---:B------:R-:W-:Y:S01]  /*8f80*/  FMUL.FTZ R3, R0.reuse, R9 ;  /* 0x0000000900037220 */ /* 0x040fe20000410000 */
[----:B------:R-:W-:Y:S02]  /*8f90*/  HADD2.F32 R6, -RZ, R6.H0_H0 ;  /* 0x20000006ff067230 */ /* 0x000fe40000004100 */
[-C--:B------:R-:W-:Y:S01]  /*8fa0*/  FMUL.FTZ R0, R0, R5.reuse ;  /* 0x0000000500007220 */ /* 0x080fe20000410000 */
[C---:B------:R-:W-:Y:S01]  /*8fb0*/  FFMA.FTZ R12, R7.reuse, R4, -R12 ;  /* 0x00000004070c7223 */ /* 0x040fe2000001080c */
[----:B------:R-:W-:Y:S01]  /*8fc0*/  FFMA.FTZ R13, R7, R8, R13 ;  /* 0x00000008070d7223 */ /* 0x000fe2000001000d */
[C---:B------:R-:W-:Y:S01]  /*8fd0*/  FFMA.FTZ R5, R6.reuse, R5, -R3 ;  /* 0x0000000506057223 */ /* 0x040fe20000010803 */
[----:B------:R-:W-:Y:S01]  /*8fe0*/  FFMA.FTZ R0, R6, R9, R0 ;  /* 0x0000000906007223 */ /* 0x000fe20000010000 */
[----:B------:R-:W-:Y:S02]  /*8ff0*/  F2FP.SATFINITE.E4M3.F32.PACK_AB_MERGE_C R6, R29, R28, RZ ;  /* 0x0000001c1d06723e */ /* 0x000fe400048070ff */
[----:B------:R-:W-:-:S02]  /*9000*/  F2FP.SATFINITE.E4M3.F32.PACK_AB_MERGE_C R7, R31, R30, RZ ;  /* 0x0000001e1f07723e */ /* 0x000fc400048070ff */
[----:B------:R-:W-:Y:S02]  /*9010*/  F2FP.SATFINITE.E4M3.F32.PACK_AB_MERGE_C R4, R15, R14, RZ ;  /* 0x0000000e0f04723e */ /* 0x000fe400048070ff */
[----:B------:R-:W-:Y:S02]  /*9020*/  F2FP.SATFINITE.E4M3.F32.PACK_AB_MERGE_C R12, R13, R12, RZ ;  /* 0x0000000c0d0c723e */ /* 0x000fe400048070ff */
[----:B------:R-:W-:Y:S02]  /*9030*/  F2FP.SATFINITE.E4M3.F32.PACK_AB_MERGE_C R6, R27, R26, R6 ;  /* 0x0000001a1b06723e */ /* 0x000fe40004807006 */
[----:B------:R-:W-:Y:S02]  /*9040*/  F2FP.SATFINITE.E4M3.F32.PACK_AB_MERGE_C R7, R25, R24, R7 ;  /* 0x000000181907723e */ /* 0x000fe40004807007 */
[----:B------:R-:W-:Y:S02]  /*9050*/  F2FP.SATFINITE.E4M3.F32.PACK_AB_MERGE_C R4, R10, R11, R4 ;  /* 0x0000000b0a04723e */ /* 0x000fe40004807004 */
[----:B------:R-:W-:-:S05]  /*9060*/  F2FP.SATFINITE.E4M3.F32.PACK_AB_MERGE_C R5, R0, R5, R12 ;  /* 0x000000050005723e */ /* 0x000fca000480700c */
[----:B------:R0:W-:Y:S01]  /*9070*/  STS.128 [R21+0x12000], R4 ;  /* 0x0120000415007388 */ /* 0x0001e20000000c00 */
[----:B------:R-:W-:Y:S05]  /*9080*/  BRA `(.L_x_388) ;  /* 0x0000002000f87947 */ /* 0x000fea0003800000 */
.L_x_382:
[----:B------:R-:W-:-:S03]  /*9090*/  UMOV UR4, 0xffffffff ;  /* 0xffffffff00047882 */ /* 0x000fc60000000000 */
[----:B------:R-:W-:Y:S05]  /*90a0*/  BRA.DIV UR4, `(.L_x_393) ;  /* 0x0000012604307947 */ /* 0x000fea000b800000 */
[----:B------:R0:W1:Y:S04]  /*90b0*/  SHFL.IDX PT, R3, R26, RZ, 0x1e1f ;  /* 0x001e1fff1a037589 */ /* 0x00006800000e0000 */
[----:B------:R0:W2:Y:S04]  /*90c0*/  SHFL.IDX PT, R31, R30, RZ, 0x1e1f ;  /* 0x001e1fff1e1f7589 */ /* 0x0000a800000e0000 */
[----:B------:R0:W3:Y:S04]  /*90d0*/  SHFL.IDX PT, R0, R25, RZ, 0x1e1f ;  /* 0x001e1fff19007589 */ /* 0x0000e800000e0000 */
[----:B------:R0:W4:Y:S02]  /*90e0*/  SHFL.IDX PT, R20, R28, RZ, 0x1e1f ;  /* 0x001e1fff1c147589 */ /* 0x00012400000e0000 */
.L_x_595:
[----:B------:R-:W5:Y:S01]  /*90f0*/  LDL R9, [R1+0x40] ;  /* 0x0000400001097983 */ /* 0x000f620000100800 */
[----:B------:R-:W-:Y:S01]  /*9100*/  ULDC UR4, c[0x0][0x448] ;  /* 0x0001120000047ab9 */ /* 0x000fe20000000800 */
[----:B------:R-:W-:Y:S01]  /*9110*/  BSSY B1, `(.L_x_394) ;  /* 0x000002c000017945 */ /* 0x000fe20003800000 */
[----:B0-----:R-:W-:Y:S01]  /*9120*/  IMAD R28, R24, UR4, RZ ;  /* 0x00000004181c7c24 */ /* 0x001fe2000f8e02ff */
[----:B------:R-:W-:Y:S02]  /*9130*/  CS2R R12, SRZ ;  /* 0x00000000000c7805 */ /* 0x000fe4000001ff00 */
[----:B------:R-:W-:Y:S02]  /*9140*/  CS2R R14, SRZ ;  /* 0x00000000000e7805 */ /* 0x000fe4000001ff00 */
[----:B------:R-:W-:Y:S02]  /*9150*/  CS2R R6, SRZ ;  /* 0x0000000000067805 */ /* 0x000fe4000001ff00 */
[----:B------:R-:W-:-:S02]  /*9160*/  CS2R R24, SRZ ;  /* 0x0000000000187805 */ /* 0x000fc4000001ff00 */
[----:B------:R-:W-:Y:S02]  /*9170*/  ISETP.GE.AND P0, PT, R4, R28, PT ;  /* 0x0000001c0400720c */ /* 0x000fe40003f06270 */
[----:B------:R-:W-:Y:S02]  /*9180*/  CS2R R26, SRZ ;  /* 0x00000000001a7805 */ /* 0x000fe4000001ff00 */
[----:B------:R-:W-:Y:S02]  /*9190*/  CS2R R10, SRZ ;  /* 0x00000000000a7805 */ /* 0x000fe4000001ff00 */
[----:B-----5:R-:W-:-:S04]  /*91a0*/  LEA.HI R5, R9, R9, RZ, 0x1 ;  /* 0x0000000909057211 */ /* 0x020fc800078f08ff */
[----:B------:R-:W-:Y:S02]  /*91b0*/  LOP3.LUT R8, R5, 0xfffffffe, RZ, 0xc0, !PT ;  /* 0xfffffffe05087812 */ /* 0x000fe400078ec0ff */
[----:B------:R-:W-:-:S03]  /*91c0*/  CS2R R4, SRZ ;  /* 0x0000000000047805 */ /* 0x000fc6000001ff00 */
[----:B------:R-:W-:Y:S01]  /*91d0*/  IMAD.IADD R37, R9, 0x1, -R8 ;  /* 0x0000000109257824 */ /* 0x000fe200078e0a08 */
[----:B------:R-:W-:-:S04]  /*91e0*/  CS2R R8, SRZ ;  /* 0x0000000000087805 */ /* 0x000fc8000001ff00 */
[----:B------:R-:W-:Y:S01]  /*91f0*/  SHF.L.U32 R37, R37, 0x1f, RZ ;  /* 0x0000001f25257819 */ /* 0x000fe200000006ff */
[----:B------:R-:W-:Y:S06]  /*9200*/  @P0 BRA `(.L_x_395) ;  /* 0x0000000000700947 */ /* 0x000fec0003800000 */
[----:B------:R-:W2:Y:S01]  /*9210*/  LDL R30, [R1+0x68] ;  /* 0x00006800011e7983 */ /* 0x000ea20000100800 */
[C---:B------:R-:W-:Y:S01]  /*9220*/  VIADD R4, R18.reuse, 0x20 ;  /* 0x0000002012047836 */ /* 0x040fe20000000000 */
[----:B------:R-:W-:Y:S01]  /*9230*/  ULDC UR4, c[0x0][0x3f4] ;  /* 0x0000fd0000047ab9 */ /* 0x000fe20000000800 */
[----:B------:R-:W-:Y:S02]  /*9240*/  CS2R R24, SRZ ;  /* 0x0000000000187805 */ /* 0x000fe4000001ff00 */
[----:B------:R-:W-:Y:S02]  /*9250*/  ISETP.GE.AND P4, PT, R18, UR4, PT ;  /* 0x0000000412007c0c */ /* 0x000fe4000bf86270 */
[----:B------:R-:W-:Y:S02]  /*9260*/  CS2R R26, SRZ ;  /* 0x00000000001a7805 */ /* 0x000fe4000001ff00 */
[----:B------:R-:W-:Y:S02]  /*9270*/  ISETP.GE.AND P5, PT, R4, UR4, PT ;  /* 0x0000000404007c0c */ /* 0x000fe4000bfa6270 */
[----:B------:R-:W-:-:S02]  /*9280*/  CS2R R12, SRZ ;  /* 0x00000000000c7805 */ /* 0x000fc4000001ff00 */
[----:B------:R-:W-:Y:S02]  /*9290*/  CS2R R14, SRZ ;  /* 0x00000000000e7805 */ /* 0x000fe4000001ff00 */
[----:B------:R-:W-:Y:S02]  /*92a0*/  CS2R R8, SRZ ;  /* 0x0000000000087805 */ /* 0x000fe4000001ff00 */
[----:B------:R-:W-:Y:S02]  /*92b0*/  CS2R R10, SRZ ;  /* 0x00000000000a7805 */ /* 0x000fe4000001ff00 */
[----:B------:R-:W-:Y:S02]  /*92c0*/  CS2R R6, SRZ ;  /* 0x0000000000067805 */ /* 0x000fe4000001ff00 */
[----:B------:R-:W-:Y:S02]  /*92d0*/  @!P4 SHF.R.S32.HI R5, RZ, 0x1f, R18 ;  /* 0x0000001fff05c819 */ /* 0x000fe40000011412 */
[----:B-1----:R-:W-:-:S04]  /*92e0*/  @!P4 IADD3 R38, P0, R18, R3, RZ ;  /* 0x000000031226c210 */ /* 0x002fc80007f1e0ff */
[----:B---3--:R-:W-:-:S05]  /*92f0*/  @!P4 IADD3.X R39, R0, R5, RZ, P0, !PT ;  /* 0x000000050027c210 */ /* 0x008fca00007fe4ff */
[----:B------:R0:W5:Y:S01]  /*9300*/  @!P4 LD.E.128 R24, desc[UR40][R38.64] ;  /* 0x000000282618c980 */ /* 0x000162000c101d00 */
[----:B--2---:R-:W-:Y:S01]  /*9310*/  @!P5 IMAD.SHL.U32 R4, R30, 0x10, RZ ;  /* 0x000000101e04d824 */ /* 0x004fe200078e00ff */
[----:B------:R-:W-:-:S04]  /*9320*/  @!P4 IADD3 R30, P1, R18, R31, RZ ;  /* 0x0000001f121ec210 */ /* 0x000fc80007f3e0ff */
[-C--:B------:R-:W-:Y:S02]  /*9330*/  @!P5 IADD3 R32, P2, R3, R4.reuse, RZ ;  /* 0x000000040320d210 */ /* 0x080fe40007f5e0ff */
[----:B------:R-:W-:Y:S01]  /*9340*/  @!P5 IADD3 R34, P3, R31, R4, RZ ;  /* 0x000000041f22d210 */ /* 0x000fe20007f7e0ff */
[----:B----4-:R-:W-:Y:S01]  /*9350*/  @!P4 IMAD.X R31, R20, 0x1, R5, P1 ;  /* 0x00000001141fc824 */ /* 0x010fe200008e0605 */
[----:B------:R-:W-:Y:S02]  /*9360*/  @!P5 SHF.R.S32.HI R3, RZ, 0x1f, R4 ;  /* 0x0000001fff03d819 */ /* 0x000fe40000011404 */
[----:B------:R-:W-:Y:S02]  /*9370*/  CS2R R4, SRZ ;  /* 0x0000000000047805 */ /* 0x000fe4000001ff00 */
[----:B------:R0:W5:Y:S01]  /*9380*/  @!P4 LD.E.128 R12, desc[UR40][R30.64] ;  /* 0x000000281e0cc980 */ /* 0x000162000c101d00 */
[--C-:B------:R-:W-:Y:S02]  /*9390*/  @!P5 IMAD.X R33, R0, 0x1, R3.reuse, P2 ;  /* 0x000000010021d824 */ /* 0x100fe400010e0603 */
[----:B------:R-:W-:-:S03]  /*93a0*/  @!P5 IMAD.X R35, R20, 0x1, R3, P3 ;  /* 0x000000011423d824 */ /* 0x000fc600018e0603 */
[----:B------:R0:W5:Y:S04]  /*93b0*/  @!P5 LD.E.128 R8, desc[UR40][R32.64] ;  /* 0x000000282008d980 */ /* 0x000168000c101d00 */
[----:B------:R0:W5:Y:S02]  /*93c0*/  @!P5 LD.E.128 R4, desc[UR40][R34.64] ;  /* 0x000000282204d980 */ /* 0x000164000c101d00 */
.L_x_395:
[----:B------:R-:W-:Y:S05]  /*93d0*/  BSYNC B1 ;  /* 0x0000000000017941 */ /* 0x000fea0003800000 */
.L_x_394:
[----:B------:R-:W2:Y:S01]  /*93e0*/  SYNCS.PHASECHK.TRANS64.TRYWAIT P0, [R16+URZ+0x19c00], R37 ;  /* 0x019c0025100075a7 */ /* 0x000ea2000800017f */
[----:B---3--:R-:W-:Y:S01]  /*93f0*/  IMAD R0, R29, -0xc0, R28 ;  /* 0xffffff401d007824 */ /* 0x008fe200078e021c */
[----:B------:R-:W-:Y:S04]  /*9400*/  BSSY B1, `(.L_x_396) ;  /* 0x0000004000017945 */ /* 0x000fe80003800000 */
[----:B-1----:R-:W-:-:S04]  /*9410*/  VIMNMX R3, R0, 0xc0, PT ;  /* 0x000000c000037848 */ /* 0x002fc80003fe0100 */
[----:B------:R-:W-:Y:S01]  /*9420*/  ISETP.GE.AND P1, PT, R22, R3, PT ;  /* 0x000000031600720c */ /* 0x000fe20003f26270 */
[----:B--2---:R-:W-:-:S12]  /*9430*/  @!P0 BRA `(.L_x_397) ;  /* 0x0000012000c08947 */ /* 0x004fd80003800000 */
.L_x_596:
[----:B------:R-:W-:Y:S05]  /*9440*/  BSYNC B1 ;  /* 0x0000000000017941 */ /* 0x000fea0003800000 */
.L_x_396:
[----:B------:R-:W-:Y:S05]  /*9450*/  @P1 BRA `(.L_x_388) ;  /* 0x0000002000041947 */ /* 0x000fea0003800000 */
[----:B------:R2:W5:Y:S01]  /*9460*/  LDL R61, [R1+0x10] ;  /* 0x00001000013d7983 */ /* 0x0005620000100800 */
[----:B------:R-:W3:Y:S01]  /*9470*/  LDC R3, c[0x0][0x3f4] ;  /* 0x0000fd00ff037b82 */ /* 0x000ee20000000800 */
[C---:B------:R-:W-:Y:S01]  /*9480*/  VIADD R0, R18.reuse, 0x20 ;  /* 0x0000002012007836 */ /* 0x040fe20000000000 */
[----:B------:R-:W-:Y:S01]  /*9490*/  BSSY B1, `(.L_x_398) ;  /* 0x00000fe000017945 */ /* 0x000fe20003800000 */
[----:B------:R-:W-:Y:S02]  /*94a0*/  SHF.R.U32.HI R60, RZ, 0x3, R157 ;  /* 0x00000003ff3c7819 */ /* 0x000fe4000001169d */
[-C--:B---3--:R-:W-:Y:S02]  /*94b0*/  ISETP.GE.AND P0, PT, R18, R3.reuse, PT ;  /* 0x000000031200720c */ /* 0x088fe40003f06270 */
[----:B------:R-:W-:-:S11]  /*94c0*/  ISETP.GE.AND P1, PT, R0, R3, PT ;  /* 0x000000030000720c */ /* 0x000fd60003f26270 */
[----:B--2---:R-:W-:Y:S05]  /*94d0*/  @P0 BRA `(.L_x_399) ;  /* 0x0000000c00e40947 */ /* 0x004fea0003800000 */
[----:B------:R-:W2:Y:S01]  /*94e0*/  S2R R29, SR_TID.X ;  /* 0x00000000001d7919 */ /* 0x000ea20000002100 */
[----:B----45:R-:W-:Y:S02]  /*94f0*/  SHF.R.U32.HI R20, RZ, 0x8, R24 ;  /* 0x00000008ff147819 */ /* 0x030fe40000011618 */
[----:B------:R-:W-:Y:S02]  /*9500*/  LOP3.LUT R0, R24, 0xff, RZ, 0xc0, !PT ;  /* 0x000000ff18007812 */ /* 0x000fe400078ec0ff */
[----:B0-----:R-:W-:Y:S02]  /*9510*/  SHF.R.U32.HI R30, RZ, 0x8, R26 ;  /* 0x00000008ff1e7819 */ /* 0x001fe4000001161a */
[----:B------:R-:W-:Y:S02]  /*9520*/  SHF.R.U32.HI R31, RZ, 0x8, R25 ;  /* 0x00000008ff1f7819 */ /* 0x000fe40000011619 */
[----:B------:R-:W-:Y:S02]  /*9530*/  LOP3.LUT R28, R25, 0xff, RZ, 0xc0, !PT ;  /* 0x000000ff191c7812 */ /* 0x000fe400078ec0ff */
[----:B------:R-:W-:-:S02]  /*9540*/  LOP3.LUT R31, R31, 0xff, RZ, 0xc0, !PT ;  /* 0x000000ff1f1f7812 */ /* 0x000fc400078ec0ff */
[----:B------:R-:W-:Y:S02]  /*9550*/  SHF.R.U32.HI R45, RZ, 0x8, R15 ;  /* 0x00000008ff2d7819 */ /* 0x000fe4000001160f */
[----:B------:R-:W-:Y:S02]  /*9560*/  PRMT R38, R31, 0x7604, R28 ;  /* 0x000076041f267816 */ /* 0x000fe4000000001c */
[----:B------:R-:W-:Y:S02]  /*9570*/  LOP3.LUT R28, R27, 0xff, RZ, 0xc0, !PT ;  /* 0x000000ff1b1c7812 */ /* 0x000fe400078ec0ff */
[----:B------:R-:W-:Y:S02]  /*9580*/  SHF.R.U32.HI R40, RZ, 0x8, R13 ;  /* 0x00000008ff287819 */ /* 0x000fe4000001160d */
[----:B------:R-:W-:Y:S02]  /*9590*/  SHF.R.U32.HI R43, RZ, 0x8, R14 ;  /* 0x00000008ff2b7819 */ /* 0x000fe4000001160e */
[----:B------:R-:W-:-:S02]  /*95a0*/  LOP3.LUT R44, R15, 0xff, RZ, 0xc0, !PT ;  /* 0x000000ff0f2c7812 */ /* 0x000fc400078ec0ff */
[----:B------:R-:W-:Y:S02]  /*95b0*/  LOP3.LUT R45, R45, 0xff, RZ, 0xc0, !PT ;  /* 0x000000ff2d2d7812 */ /* 0x000fe400078ec0ff */
[----:B------:R-:W-:Y:S02]  /*95c0*/  LOP3.LUT R39, R13, 0xff, RZ, 0xc0, !PT ;  /* 0x000000ff0d277812 */ /* 0x000fe400078ec0ff */
[----:B------:R-:W-:Y:S02]  /*95d0*/  LOP3.LUT R40, R40, 0xff, RZ, 0xc0, !PT ;  /* 0x000000ff28287812 */ /* 0x000fe400078ec0ff */
[----:B------:R-:W-:Y:S01]  /*95e0*/  LOP3.LUT R42, R14, 0xff, RZ, 0xc0, !PT ;  /* 0x000000ff0e2a7812 */ /* 0x000fe200078ec0ff */
[----:B--2---:R-:W-:Y:S01]  /*95f0*/  VIADD R33, R29, 0xffffff80 ;  /* 0xffffff801d217836 */ /* 0x004fe20000000000 */
[----:B------:R-:W-:Y:S02]  /*9600*/  LOP3.LUT R29, R20, 0xff, RZ, 0xc0, !PT ;  /* 0x000000ff141d7812 */ /* 0x000fe400078ec0ff */
[----:B------:R-:W-:-:S02]  /*9610*/  LOP3.LUT R20, R26, 0xff, RZ, 0xc0, !PT ;  /* 0x000000ff1a147812 */ /* 0x000fc400078ec0ff */
[----:B------:R-:W-:Y:S02]  /*9620*/  LEA.HI R32, R33, R33, RZ, 0x1 ;  /* 0x0000002121207211 */ /* 0x000fe400078f08ff */
[----:B-1----:R-:W-:Y:S02]  /*9630*/  PRMT R37, R29, 0x7604, R0 ;  /* 0x000076041d257816 */ /* 0x002fe40000000000 */
[----:B------:R-:W-:Y:S02]  /*9640*/  LOP3.LUT R32, R32, 0xfffffffe, RZ, 0xc0, !PT ;  /* 0xfffffffe20207812 */ /* 0x000fe400078ec0ff */
[----:B------:R-:W-:Y:S02]  /*9650*/  SHF.R.U32.HI R29, RZ, 0x8, R27 ;  /* 0x00000008ff1d7819 */ /* 0x000fe4000001161b */
[----:B------:R-:W-:Y:S01]  /*9660*/  LOP3.LUT R43, R43, 0xff, RZ, 0xc0, !PT ;  /* 0x000000ff2b2b7812 */ /* 0x000fe200078ec0ff */
[----:B------:R-:W-:Y:S01]  /*9670*/  IMAD.IADD R32, R33, 0x1, -R32 ;  /* 0x0000000121207824 */ /* 0x000fe200078e0a20 */
[----:B------:R-:W-:-:S02]  /*9680*/  LOP3.LUT R33, R30, 0xff, RZ, 0xc0, !PT ;  /* 0x000000ff1e217812 */ /* 0x000fc400078ec0ff */
[----:B------:R-:W-:Y:S02]  /*9690*/  SHF.R.U32.HI R30, RZ, 0x8, R12 ;  /* 0x00000008ff1e7819 */ /* 0x000fe4000001160c */
[----:B------:R-:W-:Y:S02]  /*96a0*/  LEA.HI R0, R3, R32, RZ, 0x1c ;  /* 0x0000002003007211 */ /* 0x000fe400078fe0ff */
[----:B------:R-:W-:Y:S02]  /*96b0*/  PRMT R41, R33, 0x7604, R20 ;  /* 0x0000760421297816 */ /* 0x000fe40000000014 */
[C---:B------:R-:W-:Y:S01]  /*96c0*/  LEA.HI R20, R0.reuse, R0, RZ, 0x1 ;  /* 0x0000000000147211 */ /* 0x040fe200078f08ff */
[----:B------:R-:W-:Y:S01]  /*96d0*/  IMAD.SHL.U32 R0, R0, 0x10, RZ ;  /* 0x0000001000007824 */ /* 0x000fe200078e00ff */
[----:B------:R-:W-:Y:S02]  /*96e0*/  LOP3.LUT R29, R29, 0xff, RZ, 0xc0, !PT ;  /* 0x000000ff1d1d7812 */ /* 0x000fe400078ec0ff */
[----:B------:R-:W-:-:S02]  /*96f0*/  SHF.R.S32.HI R20, RZ, 0x1, R20 ;  /* 0x00000001ff147819 */ /* 0x000fc40000011414 */
[----:B------:R-:W-:Y:S02]  /*9700*/  LOP3.LUT R0, R157, 0x10, R0, 0xf8, !PT ;  /* 0x000000109d007812 */ /* 0x000fe400078ef800 */
[----:B------:R-:W-:Y:S01]  /*9710*/  LOP3.LUT R32, R12, 0xff, RZ, 0xc0, !PT ;  /* 0x000000ff0c207812 */ /* 0x000fe200078ec0ff */
[----:B------:R-:W-:Y:S01]  /*9720*/  IMAD R33, R20, 0x1800, R61 ;  /* 0x0000180014217824 */ /* 0x000fe200078e023d */
[----:B------:R-:W-:Y:S02]  /*9730*/  LOP3.LUT R0, R0, R60, RZ, 0x3c, !PT ;  /* 0x0000003c00007212 */ /* 0x000fe400078e3cff */
[----:B------:R-:W-:Y:S02]  /*9740*/  LOP3.LUT R35, R30, 0xff, RZ, 0xc0, !PT ;  /* 0x000000ff1e237812 */ /* 0x000fe400078ec0ff */
[----:B------:R-:W-:Y:S02]  /*9750*/  IADD3 R0, R16, R33, R0 ;  /* 0x0000002110007210 */ /* 0x000fe40007ffe000 */
[----:B------:R-:W-:-:S02]  /*9760*/  PRMT R20, R29, 0x7604, R28 ;  /* 0x000076041d147816 */ /* 0x000fc4000000001c */
[----:B------:R-:W0:Y:S01]  /*9770*/  LDS.128 R28, [R21+0xf000] ;  /* 0x00f00000151c7984 */ /* 0x000e220000000c00 */
[----:B------:R-:W-:Y:S02]  /*9780*/  PRMT R47, R35, 0x7604, R32 ;  /* 0x00007604232f7816 */ /* 0x000fe40000000020 */
[----:B------:R-:W-:Y:S01]  /*9790*/  PRMT R44, R45, 0x7604, R44 ;  /* 0x000076042d2c7816 */ /* 0x000fe2000000002c */
[----:B------:R-:W1:Y:S01]  /*97a0*/  LDS.128 R32, [R0+0xf000] ;  /* 0x00f0000000207984 */ /* 0x000e620000000c00 */
[----:B------:R-:W-:Y:S02]  /*97b0*/  PRMT R40, R40, 0x7604, R39 ;  /* 0x0000760428287816 */ /* 0x000fe40000000027 */
[----:B------:R-:W-:Y:S02]  /*97c0*/  SHF.R.U32.HI R45, RZ, 0x10, R13 ;  /* 0x00000010ff2d7819 */ /* 0x000fe4000001160d */
[----:B------:R-:W-:Y:S02]  /*97d0*/  SHF.R.U32.HI R39, RZ, 0x10, R25 ;  /* 0x00000010ff277819 */ /* 0x000fe40000011619 */
[----:B------:R-:W-:Y:S01]  /*97e0*/  PRMT R51, R43, 0x7604, R42 ;  /* 0x000076042b337816 */ /* 0x000fe2000000002a */
[----:B------:R-:W-:Y:S01]  /*97f0*/  IMAD.U32 R45, R45, 0x10000, RZ ;  /* 0x000100002d2d7824 */ /* 0x000fe200078e00ff */
[----:B------:R-:W-:Y:S01]  /*9800*/  SHF.R.U32.HI R43, RZ, 0x10, R27 ;  /* 0x00000010ff2b7819 */ /* 0x000fe2000001161b */
[----:B------:R-:W-:Y:S01]  /*9810*/  IMAD.U32 R39, R39, 0x10000, RZ ;  /* 0x0001000027277824 */ /* 0x000fe200078e00ff */
[----:B------:R-:W-:-:S02]  /*9820*/  LOP3.LUT R37, R37, 0xff0000, R24, 0xf8, !PT ;  /* 0x00ff000025257812 */ /* 0x000fc400078ef818 */
[----:B------:R-:W-:Y:S01]  /*9830*/  LOP3.LUT R49, R40, 0xff0000, R45, 0xf8, !PT ;  /* 0x00ff000028317812 */ /* 0x000fe200078ef82d */
[----:B------:R-:W-:Y:S01]  /*9840*/  IMAD.U32 R43, R43, 0x10000, RZ ;  /* 0x000100002b2b7824 */ /* 0x000fe200078e00ff */
[----:B------:R-:W-:Y:S02]  /*9850*/  LOP3.LUT R39, R38, 0xff0000, R39, 0xf8, !PT ;  /* 0x00ff000026277812 */ /* 0x000fe400078ef827 */
[----:B------:R-:W-:Y:S02]  /*9860*/  LOP3.LUT R41, R41, 0xff0000, R26, 0xf8, !PT ;  /* 0x00ff000029297812 */ /* 0x000fe400078ef81a */
[----:B------:R-:W-:Y:S02]  /*9870*/  LOP3.LUT R43, R20, 0xff0000, R43, 0xf8, !PT ;  /* 0x00ff0000142b7812 */ /* 0x000fe400078ef82b */
[----:B------:R-:W-:Y:S02]  /*9880*/  LOP3.LUT R49, R49, 0xff000000, R13, 0xf8, !PT ;  /* 0xff00000031317812 */ /* 0x000fe400078ef80d */
[----:B------:R-:W-:-:S02]  /*9890*/  LOP3.LUT R45, R39, 0xff000000, R25, 0xf8, !PT ;  /* 0xff000000272d7812 */ /* 0x000fc400078ef819 */
[----:B------:R-:W-:Y:S02]  /*98a0*/  LOP3.LUT R24, R37, 0xff000000, R24, 0xf8, !PT ;  /* 0xff00000025187812 */ /* 0x000fe400078ef818 */
[----:B------:R-:W-:Y:S02]  /*98b0*/  LOP3.LUT R42, R43, 0xff000000, R27, 0xf8, !PT ;  /* 0xff0000002b2a7812 */ /* 0x000fe400078ef81b */
[----:B------:R-:W-:Y:S02]  /*98c0*/  SHF.R.U32.HI R53, RZ, 0x10, R15 ;  /* 0x00000010ff357819 */ /* 0x000fe4000001160f */
[----:B------:R-:W-:Y:S02]  /*98d0*/  LOP3.LUT R37, R47, 0xff0000, R12, 0xf8, !PT ;  /* 0x00ff00002f257812 */ /* 0x000fe400078ef80c */
[----:B------:R-:W-:Y:S01]  /*98e0*/  LOP3.LUT R20, R41, 0xff000000, R26, 0xf8, !PT ;  /* 0xff00000029147812 */ /* 0x000fe200078ef81a */
[----:B------:R-:W-:Y:S01]  /*98f0*/  IMAD.U32 R53, R53, 0x10000, RZ ;  /* 0x0001000035357824 */ /* 0x000fe200078e00ff */
[----:B------:R-:W-:-:S02]  /*9900*/  LOP3.LUT R51, R51, 0xff0000, R14, 0xf8, !PT ;  /* 0x00ff000033337812 */ /* 0x000fc400078ef80e */
[-C--:B0-----:R-:W-:Y:S02]  /*9910*/  F2FP.F16.E4M3.UNPACK_B R27, R28.reuse ;  /* 0x0000001cff1b723e */ /* 0x081fe400020006ff */
[----:B------:R-:W-:Y:S02]  /*9920*/  F2FP.F16.E4M3.UNPACK_B R38, R28.H1 ;  /* 0x0000001cff26723e */ /* 0x000fe400030006ff */
[-C--:B------:R-:W-:Y:S02]  /*9930*/  F2FP.F16.E4M3.UNPACK_B R26, R29.reuse ;  /* 0x0000001dff1a723e */ /* 0x080fe400020006ff */
[----:B------:R-:W-:Y:S02]  /*9940*/  F2FP.F16.E4M3.UNPACK_B R39, R29.H1 ;  /* 0x0000001dff27723e */ /* 0x000fe400030006ff */
[----:B------:R-:W-:Y:S01]  /*9950*/  F2FP.F16.E4M3.UNPACK_B R48, R49 ;  /* 0x00000031ff30723e */ /* 0x000fe200020006ff */
[--C-:B------:R-:W-:Y:S01]  /*9960*/  HADD2.F32 R25, -RZ, R26.reuse.H0_H0 ;  /* 0x2000001aff197230 */ /* 0x100fe20000004100 */
[----:B-1----:R-:W-:Y:S01]  /*9970*/  F2FP.F16.E4M3.UNPACK_B R28, R33 ;  /* 0x00000021ff1c723e */ /* 0x002fe200020006ff */
[----:B------:R-:W-:Y:S01]  /*9980*/  HADD2.F32 R26, -RZ, R26.H1_H1 ;  /* 0x3000001aff1a7230 */ /* 0x000fe20000004100 */
[----:B------:R-:W-:Y:S01]  /*9990*/  F2FP.F16.E4M3.UNPACK_B R29, R45 ;  /* 0x0000002dff1d723e */ /* 0x000fe200020006ff */
[----:B------:R-:W-:Y:S01]  /*99a0*/  HADD2.F32 R50, -RZ, R48.H0_H0 ;  /* 0x20000030ff327230 */ /* 0x000fe20000004100 */
[----:B------:R-:W-:-:S02]  /*99b0*/  LOP3.LUT R37, R37, 0xff000000, R12, 0xf8, !PT ;  /* 0xff00000025257812 */ /* 0x000fc400078ef80c */
[----:B------:R-:W-:Y:S01]  /*99c0*/  LOP3.LUT R12, R51, 0xff000000, R14, 0xf8, !PT ;  /* 0xff000000330c7812 */ /* 0x000fe200078ef80e */
[----:B------:R-:W-:Y:S01]  /*99d0*/  HADD2.F32 R14, -RZ, R28.H0_H0 ;  /* 0x2000001cff0e7230 */ /* 0x000fe20000004100 */
[-C--:B------:R-:W-:Y:S01]  /*99e0*/  F2FP.F16.E4M3.UNPACK_B R43, R31.reuse ;  /* 0x0000001fff2b723e */ /* 0x080fe200020006ff */
[----:B------:R-:W-:Y:S01]  /*99f0*/  HADD2.F32 R51, -RZ, R48.H1_H1 ;  /* 0x30000030ff337230 */ /* 0x000fe20000004100 */
[----:B------:R-:W-:Y:S01]  /*9a00*/  F2FP.F16.E4M3.UNPACK_B R46, R31.H1 ;  /* 0x0000001fff2e723e */ /* 0x000fe200030006ff */
[----:B------:R-:W-:Y:S01]  /*9a10*/  HADD2.F32 R31, -RZ, R29.H0_H0 ;  /* 0x2000001dff1f7230 */ /* 0x000fe20000004100 */
[----:B------:R-:W-:Y:S01]  /*9a20*/  F2FP.F16.E4M3.UNPACK_B R40, R33.H1 ;  /* 0x00000021ff28723e */ /* 0x000fe200030006ff */
[----:B------:R-:W-:Y:S01]  /*9a30*/  HADD2.F32 R28, -RZ, R28.H1_H1 ;  /* 0x3000001cff1c7230 */ /* 0x000fe20000004100 */
[----:B------:R-:W-:Y:S02]  /*9a40*/  LOP3.LUT R53, R44, 0xff0000, R53, 0xf8, !PT ;  /* 0x00ff00002c357812 */ /* 0x000fe400078ef835 */
[----:B------:R-:W-:-:S02]  /*9a50*/  F2FP.F16.E4M3.UNPACK_B R33, R32 ;  /* 0x00000020ff21723e */ /* 0x000fc400020006ff */
[----:B------:R-:W-:Y:S01]  /*9a60*/  F2FP.F16.E4M3.UNPACK_B R41, R32.H1 ;  /* 0x00000020ff29723e */ /* 0x000fe200030006ff */
[-C--:B------:R-:W-:Y:S01]  /*9a70*/  FMUL.FTZ R32, R14, R50.reuse ;  /* 0x000000320e207220 */ /* 0x080fe20000410000 */
[----:B------:R-:W-:Y:S01]  /*9a80*/  F2FP.F16.E4M3.UNPACK_B R44, R35 ;  /* 0x00000023ff2c723e */ /* 0x000fe200020006ff */
[----:B------:R-:W-:Y:S01]  /*9a90*/  FMUL.FTZ R55, R28, R51 ;  /* 0x000000331c377220 */ /* 0x000fe20000410000 */
[----:B------:R-:W-:Y:S01]  /*9aa0*/  F2FP.F16.E4M3.UNPACK_B R47, R35.H1 ;  /* 0x00000023ff2f723e */ /* 0x000fe200030006ff */
[----:B------:R-:W-:Y:S01]  /*9ab0*/  FMUL.FTZ R35, R14, R31 ;  /* 0x0000001f0e237220 */ /* 0x000fe20000410000 */
[----:B------:R-:W-:Y:S01]  /*9ac0*/  F2FP.F16.E4M3.UNPACK_B R49, R49.H1 ;  /* 0x00000031ff31723e */ /* 0x000fe200030006ff */
[C---:B------:R-:W-:Y:S01]  /*9ad0*/  FFMA.FTZ R14, R25.reuse, R31, -R32 ;  /* 0x0000001f190e7223 */ /* 0x040fe20000010820 */
[----:B------:R-:W-:Y:S01]  /*9ae0*/  F2FP.F16.E4M3.UNPACK_B R45, R45.H1 ;  /* 0x0000002dff2d723e */ /* 0x000fe200030006ff */
[----:B------:R-:W-:Y:S01]  /*9af0*/  FFMA.FTZ R25, R25, R50, R35 ;  /* 0x0000003219197223 */ /* 0x000fe20000010023 */
[----:B------:R-:W-:Y:S01]  /*9b00*/  HADD2.F32 R35, -RZ, R29.H1_H1 ;  /* 0x3000001dff237230 */ /* 0x000fe20000004100 */
[----:B------:R-:W-:Y:S01]  /*9b10*/  LOP3.LUT R53, R53, 0xff000000, R15, 0xf8, !PT ;  /* 0xff00000035357812 */ /* 0x000fe200078ef80f */
[----:B------:R-:W-:Y:S01]  /*9b20*/  HADD2.F32 R48, -RZ, R49.H0_H0 ;  /* 0x20000031ff307230 */ /* 0x000fe20000004100 */
[----:B------:R-:W-:Y:S01]  /*9b30*/  F2FP.F16.E4M3.UNPACK_B R15, R34 ;  /* 0x00000022ff0f723e */ /* 0x000fe200020006ff */
[----:B------:R-:W-:-:S02]  /*9b40*/  HADD2.F32 R29, -RZ, R40.H0_H0 ;  /* 0x20000028ff1d7230 */ /* 0x000fc40000004100 */
[-C--:B------:R-:W-:Y:S01]  /*9b50*/  FMUL.FTZ R28, R28, R35.reuse ;  /* 0x000000231c1c7220 */ /* 0x080fe20000410000 */
[----:B------:R-:W-:Y:S01]  /*9b60*/  HADD2.F32 R32, -RZ, R45.H0_H0 ;  /* 0x2000002dff207230 */ /* 0x000fe20000004100 */
[----:B------:R-:W-:Y:S01]  /*9b70*/  F2FP.F16.E4M3.UNPACK_B R34, R34.H1 ;  /* 0x00000022ff22723e */ /* 0x000fe200030006ff */
[----:B------:R-:W-:Y:S02]  /*9b80*/  HADD2.F32 R31, -RZ, R39.H0_H0 ;  /* 0x20000027ff1f7230 */ /* 0x000fe40000004100 */
[C---:B------:R-:W-:Y:S01]  /*9b90*/  FMUL.FTZ R50, R29.reuse, R48 ;  /* 0x000000301d327220 */ /* 0x040fe20000410000 */
[----:B------:R-:W-:Y:S02]  /*9ba0*/  HADD2.F32 R45, -RZ, R45.H1_H1 ;  /* 0x3000002dff2d7230 */ /* 0x000fe40000004100 */
[-C--:B------:R-:W-:Y:S01]  /*9bb0*/  FMUL.FTZ R57, R29, R32.reuse ;  /* 0x000000201d397220 */ /* 0x080fe20000410000 */
[C---:B------:R-:W-:Y:S01]  /*9bc0*/  FFMA.FTZ R29, R26.reuse, R35, -R55 ;  /* 0x000000231a1d7223 */ /* 0x040fe20000010837 */
[----:B------:R-:W-:Y:S01]  /*9bd0*/  FFMA.FTZ R26, R26, R51, R28 ;  /* 0x000000331a1a7223 */ /* 0x000fe2000001001c */
[C---:B------:R-:W-:Y:S01]  /*9be0*/  FFMA.FTZ R28, R31.reuse, R32, -R50 ;  /* 0x000000201f1c7223 */ /* 0x040fe20000010832 */
[----:B------:R-:W-:Y:S01]  /*9bf0*/  FFMA.FTZ R31, R31, R48, R57 ;  /* 0x000000301f1f7223 */ /* 0x000fe20000010039 */
[----:B------:R-:W-:Y:S01]  /*9c00*/  F2FP.F16.E4M3.UNPACK_B R51, R53 ;  /* 0x00000035ff33723e */ /* 0x000fe200020006ff */
[----:B------:R-:W-:Y:S01]  /*9c10*/  HADD2.F32 R50, -RZ, R49.H1_H1 ;  /* 0x30000031ff327230 */ /* 0x000fe20000004100 */
[----:B------:R-:W-:Y:S01]  /*9c20*/  F2FP.F16.E4M3.UNPACK_B R48, R42 ;  /* 0x0000002aff30723e */ /* 0x000fe200020006ff */
[----:B------:R-:W-:Y:S01]  /*9c30*/  HADD2.F32 R40, -RZ, R40.H1_H1 ;  /* 0x30000028ff287230 */ /* 0x000fe20000004100 */
[-C--:B------:R-:W-:Y:S01]  /*9c40*/  F2FP.F16.E4M3.UNPACK_B R13, R30.reuse ;  /* 0x0000001eff0d723e */ /* 0x080fe200020006ff */
[----:B------:R-:W-:Y:S01]  /*9c50*/  HADD2.F32 R52, -RZ, R51.H0_H0 ;  /* 0x20000033ff347230 */ /* 0x000fe20000004100 */
[----:B------:R-:W-:Y:S01]  /*9c60*/  F2FP.F16.E4M3.UNPACK_B R30, R30.H1 ;  /* 0x0000001eff1e723e */ /* 0x000fe200030006ff */
[----:B------:R-:W-:-:S02]  /*9c70*/  HADD2.F32 R35, -RZ, R44.H0_H0 ;  /* 0x2000002cff237230 */ /* 0x000fc40000004100 */
[C---:B------:R-:W-:Y:S01]  /*9c80*/  FMUL.FTZ R54, R40.reuse, R50 ;  /* 0x0000003228367220 */ /* 0x040fe20000410000 */
[----:B------:R-:W-:Y:S02]  /*9c90*/  HADD2.F32 R49, -RZ, R48.H0_H0 ;  /* 0x20000030ff317230 */ /* 0x000fe40000004100 */
[----:B------:R-:W-:Y:S01]  /*9ca0*/  FMUL.FTZ R55, R40, R45 ;  /* 0x0000002d28377220 */ /* 0x000fe20000410000 */
[----:B------:R-:W-:Y:S02]  /*9cb0*/  HADD2.F32 R39, -RZ, R39.H1_H1 ;  /* 0x30000027ff277230 */ /* 0x000fe40000004100 */
[C---:B------:R-:W-:Y:S01]  /*9cc0*/  FMUL.FTZ R57, R35.reuse, R52 ;  /* 0x0000003423397220 */ /* 0x040fe20000410000 */
[----:B------:R-:W-:Y:S02]  /*9cd0*/  HADD2.F32 R32, -RZ, R43.H0_H0 ;  /* 0x2000002bff207230 */ /* 0x000fe40000004100 */
[----:B------:R-:W-:Y:S01]  /*9ce0*/  FMUL.FTZ R59, R35, R49 ;  /* 0x00000031233b7220 */ /* 0x000fe20000410000 */
[----:B------:R-:W-:-:S02]  /*9cf0*/  HADD2.F32 R51, -RZ, R51.H1_H1 ;  /* 0x30000033ff337230 */ /* 0x000fc40000004100 */
[C---:B------:R-:W-:Y:S01]  /*9d00*/  FFMA.FTZ R35, R39.reuse, R45, -R54 ;  /* 0x0000002d27237223 */ /* 0x040fe20000010836 */
[----:B------:R-:W-:Y:S01]  /*9d10*/  FFMA.FTZ R40, R39, R50, R55 ;  /* 0x0000003227287223 */ /* 0x000fe20000010037 */
[C---:B------:R-:W-:Y:S01]  /*9d20*/  FFMA.FTZ R39, R32.reuse, R49, -R57 ;  /* 0x0000003120277223 */ /* 0x040fe20000010839 */
[----:B------:R-:W-:Y:S01]  /*9d30*/  FFMA.FTZ R32, R32, R52, R59 ;  /* 0x0000003420207223 */ /* 0x000fe2000001003b */
[----:B------:R-:W-:Y:S01]  /*9d40*/  HADD2.F32 R49, -RZ, R48.H1_H1 ;  /* 0x30000030ff317230 */ /* 0x000fe20000004100 */
[----:B------:R-:W-:Y:S01]  /*9d50*/  F2FP.F16.E4M3.UNPACK_B R52, R53.H1 ;  /* 0x00000035ff34723e */ /* 0x000fe200030006ff */
[----:B------:R-:W-:Y:S01]  /*9d60*/  HADD2.F32 R44, -RZ, R44.H1_H1 ;  /* 0x3000002cff2c7230 */ /* 0x000fe20000004100 */
[----:B------:R-:W-:Y:S01]  /*9d70*/  F2FP.F16.E4M3.UNPACK_B R48, R42.H1 ;  /* 0x0000002aff30723e */ /* 0x000fe200030006ff */
[----:B------:R-:W-:Y:S01]  /*9d80*/  HADD2.F32 R42, -RZ, R47.H0_H0 ;  /* 0x2000002fff2a7230 */ /* 0x000fe20000004100 */
[----:B------:R-:W-:Y:S01]  /*9d90*/  F2FP.SATFINITE.E4M3.F32.PACK_AB_MERGE_C R31, R40, R31, RZ ;  /* 0x0000001f281f723e */ /* 0x000fe200048070ff */
        /* <DEDUP_REMOVED lines=13> */
[----:B------:R-:W-:Y:S01]  /*9e70*/  F2FP.F16.E4M3.UNPACK_B R53, R37.H1 ;  /* 0x00000025ff35723e */ /* 0x000fe200030006ff */
[----:B------:R-:W-:Y:S01]  /*9e80*/  HADD2.F32 R51, -RZ, R48.H1_H1 ;  /* 0x30000030ff337230 */ /* 0x000fe20000004100 */
[----:B------:R-:W-:Y:S01]  /*9e90*/  F2FP.F16.E4M3.UNPACK_B R50, R24.H1 ;  /* 0x00000018ff32723e */ /* 0x000fe200030006ff */
[----:B------:R-:W-:Y:S01]  /*9ea0*/  HADD2.F32 R48, -RZ, R47.H1_H1 ;  /* 0x3000002fff307230 */ /* 0x000fe20000004100 */
[----:B------:R-:W-:Y:S01]  /*9eb0*/  F2FP.SATFINITE.E4M3.F32.PACK_AB_MERGE_C R25, R26, R25, R31 ;  /* 0x000000191a19723e */ /* 0x000fe2000480701f */
[----:B------:R-:W-:Y:S02]  /*9ec0*/  HADD2.F32 R54, -RZ, R53.H0_H0 ;  /* 0x20000035ff367230 */ /* 0x000fe40000004100 */
[----:B------:R-:W-:-:S02]  /*9ed0*/  HADD2.F32 R47, -RZ, R41.H0_H0 ;  /* 0x20000029ff2f7230 */ /* 0x000fc40000004100 */
[C---:B------:R-:W-:Y:S01]  /*9ee0*/  FMUL.FTZ R59, R48.reuse, R55 ;  /* 0x00000037303b7220 */ /* 0x040fe20000410000 */
[----:B------:R-:W-:Y:S02]  /*9ef0*/  HADD2.F32 R52, -RZ, R50.H0_H0 ;  /* 0x20000032ff347230 */ /* 0x000fe40000004100 */
[----:B------:R-:W-:Y:S01]  /*9f00*/  FMUL.FTZ R56, R48, R51 ;  /* 0x0000003330387220 */ /* 0x000fe20000410000 */
[----:B------:R-:W-:Y:S02]  /*9f10*/  HADD2.F32 R49, -RZ, R38.H0_H0 ;  /* 0x20000026ff317230 */ /* 0x000fe40000004100 */
[C---:B------:R-:W-:Y:S01]  /*9f20*/  FMUL.FTZ R48, R47.reuse, R54 ;  /* 0x000000362f307220 */ /* 0x040fe20000410000 */
[----:B------:R-:W-:Y:S02]  /*9f30*/  HADD2.F32 R46, -RZ, R46.H1_H1 ;  /* 0x3000002eff2e7230 */ /* 0x000fe40000004100 */
[----:B------:R-:W-:Y:S01]  /*9f40*/  FMUL.FTZ R57, R47, R52 ;  /* 0x000000342f397220 */ /* 0x000fe20000410000 */
[----:B------:R-:W-:-:S02]  /*9f50*/  HADD2.F32 R41, -RZ, R41.H1_H1 ;  /* 0x30000029ff297230 */ /* 0x000fc40000004100 */
[C---:B------:R-:W-:Y:S01]  /*9f60*/  FFMA.FTZ R48, R49.reuse, R52, -R48 ;  /* 0x0000003431307223 */ /* 0x040fe20000010830 */
[----:B------:R-:W-:Y:S01]  /*9f70*/  F2FP.F16.E4M3.UNPACK_B R52, R37 ;  /* 0x00000025ff34723e */ /* 0x000fe200020006ff */
[----:B------:R-:W-:Y:S01]  /*9f80*/  FFMA.FTZ R49, R49, R54, R57 ;  /* 0x0000003631317223 */ /* 0x000fe20000010039 */
[----:B------:R-:W-:Y:S02]  /*9f90*/  HADD2.F32 R54, -RZ, R53.H1_H1 ;  /* 0x30000035ff367230 */ /* 0x000fe40000004100 */
[----:B------:R-:W-:Y:S01]  /*9fa0*/  FFMA.FTZ R47, R46, R51, -R59 ;  /* 0x000000332e2f7223 */ /* 0x000fe2000001083b */
[----:B------:R-:W-:Y:S01]  /*9fb0*/  HADD2.F32 R51, -RZ, R50.H1_H1 ;  /* 0x30000032ff337230 */ /* 0x000fe20000004100 */
[----:B------:R-:W-:Y:S01]  /*9fc0*/  F2FP.F16.E4M3.UNPACK_B R50, R24 ;  /* 0x00000018ff32723e */ /* 0x000fe200020006ff */
[----:B------:R-:W-:Y:S02]  /*9fd0*/  HADD2.F32 R38, -RZ, R38.H1_H1 ;  /* 0x30000026ff267230 */ /* 0x000fe40000004100 */
[----:B------:R-:W-:Y:S01]  /*9fe0*/  FMUL.FTZ R37, R41, R54 ;  /* 0x0000003629257220 */ /* 0x000fe20000410000 */
[----:B------:R-:W-:-:S02]  /*9ff0*/  HADD2.F32 R53, -RZ, R52.H0_H0 ;  /* 0x20000034ff357230 */ /* 0x000fc40000004100 */
[-C--:B------:R-:W-:Y:S01]  /*a000*/  FMUL.FTZ R41, R41, R51.reuse ;  /* 0x0000003329297220 */ /* 0x080fe20000410000 */
[----:B------:R-:W-:Y:S02]  /*a010*/  HADD2.F32 R24, -RZ, R33.H0_H0 ;  /* 0x20000021ff187230 */ /* 0x000fe40000004100 */
[C---:B------:R-:W-:Y:S01]  /*a020*/  FFMA.FTZ R37, R38.reuse, R51, -R37 ;  /* 0x0000003326257223 */ /* 0x040fe20000010825 */
[----:B------:R-:W-:Y:S02]  /*a030*/  HADD2.F32 R51, -RZ, R50.H0_H0 ;  /* 0x20000032ff337230 */ /* 0x000fe40000004100 */
[----:B------:R-:W-:Y:S01]  /*a040*/  FFMA.FTZ R38, R38, R54, R41 ;  /* 0x0000003626267223 */ /* 0x000fe20000010029 */
[----:B------:R-:W-:Y:S01]  /*a050*/  FFMA.FTZ R46, R46, R55, R56 ;  /* 0x000000372e2e7223 */ /* 0x000fe20000010038 */
[----:B------:R-:W-:Y:S02]  /*a060*/  HADD2.F32 R41, -RZ, R27.H0_H0 ;  /* 0x2000001bff297230 */ /* 0x000fe40000004100 */
[----:B------:R-:W-:Y:S01]  /*a070*/  FMUL.FTZ R54, R24, R53 ;  /* 0x0000003518367220 */ /* 0x000fe20000410000 */
[----:B------:R-:W-:-:S02]  /*a080*/  HADD2.F32 R52, -RZ, R52.H1_H1 ;  /* 0x30000034ff347230 */ /* 0x000fc40000004100 */
[-C--:B------:R-:W-:Y:S01]  /*a090*/  FMUL.FTZ R56, R24, R51.reuse ;  /* 0x0000003318387220 */ /* 0x080fe20000410000 */
[----:B------:R-:W-:Y:S02]  /*a0a0*/  HADD2.F32 R33, -RZ, R33.H1_H1 ;  /* 0x30000021ff217230 */ /* 0x000fe40000004100 */
[C---:B------:R-:W-:Y:S01]  /*a0b0*/  FFMA.FTZ R24, R41.reuse, R51, -R54 ;  /* 0x0000003329187223 */ /* 0x040fe20000010836 */
[----:B------:R-:W-:Y:S02]  /*a0c0*/  HADD2.F32 R50, -RZ, R50.H1_H1 ;  /* 0x30000032ff327230 */ /* 0x000fe40000004100 */
[----:B------:R-:W-:Y:S01]  /*a0d0*/  FFMA.FTZ R56, R41, R53, R56 ;  /* 0x0000003529387223 */ /* 0x000fe20000010038 */
[----:B------:R-:W-:Y:S01]  /*a0e0*/  HADD2.F32 R27, -RZ, R27.H1_H1 ;  /* 0x3000001bff1b7230 */ /* 0x000fe20000004100 */
[----:B------:R-:W-:Y:S01]  /*a0f0*/  F2FP.F16.E4M3.UNPACK_B R51, R12.H1 ;  /* 0x0000000cff33723e */ /* 0x000fe200030006ff */
[C---:B------:R-:W-:Y:S01]  /*a100*/  FMUL.FTZ R54, R33.reuse, R52 ;  /* 0x0000003421367220 */ /* 0x040fe20000410000 */
[----:B------:R-:W-:Y:S01]  /*a110*/  F2FP.F16.E4M3.UNPACK_B R41, R20.H1 ;  /* 0x00000014ff29723e */ /* 0x000fe200030006ff */
[----:B------:R-:W-:Y:S01]  /*a120*/  FMUL.FTZ R55, R33, R50 ;  /* 0x0000003221377220 */ /* 0x000fe20000410000 */
[----:B------:R-:W-:-:S02]  /*a130*/  HADD2.F32 R33, -RZ, R34.H0_H0 ;  /* 0x20000022ff217230 */ /* 0x000fc40000004100 */
[C---:B------:R-:W-:Y:S01]  /*a140*/  FFMA.FTZ R53, R27.reuse, R50, -R54 ;  /* 0x000000321b357223 */ /* 0x040fe20000010836 */
[----:B------:R-:W-:Y:S02]  /*a150*/  HADD2.F32 R54, -RZ, R51.H0_H0 ;  /* 0x20000033ff367230 */ /* 0x000fe40000004100 */
[----:B------:R-:W-:Y:S01]  /*a160*/  FFMA.FTZ R55, R27, R52, R55 ;  /* 0x000000341b377223 */ /* 0x000fe20000010037 */
[----:B------:R-:W-:Y:S01]  /*a170*/  HADD2.F32 R50, -RZ, R41.H0_H0 ;  /* 0x20000029ff327230 */ /* 0x000fe20000004100 */
[----:B------:R-:W-:Y:S01]  /*a180*/  F2FP.F16.E4M3.UNPACK_B R20, R20 ;  /* 0x00000014ff14723e */ /* 0x000fe200020006ff */
[----:B------:R-:W-:Y:S02]  /*a190*/  HADD2.F32 R51, -RZ, R51.H1_H1 ;  /* 0x30000033ff337230 */ /* 0x000fe40000004100 */
[C---:B------:R-:W-:Y:S01]  /*a1a0*/  FMUL.FTZ R52, R33.reuse, R54 ;  /* 0x0000003621347220 */ /* 0x040fe20000410000 */
[----:B------:R-:W-:Y:S02]  /*a1b0*/  HADD2.F32 R34, -RZ, R34.H1_H1 ;  /* 0x30000022ff227230 */ /* 0x000fe40000004100 */
[----:B------:R-:W-:Y:S01]  /*a1c0*/  FMUL.FTZ R58, R33, R50 ;  /* 0x00000032213a7220 */ /* 0x000fe20000410000 */
[----:B------:R-:W-:Y:S01]  /*a1d0*/  HADD2.F32 R41, -RZ, R41.H1_H1 ;  /* 0x30000029ff297230 */ /* 0x000fe20000004100 */
[----:B------:R-:W-:Y:S01]  /*a1e0*/  F2FP.F16.E4M3.UNPACK_B R12, R12 ;  /* 0x0000000cff0c723e */ /* 0x000fe200020006ff */
[----:B------:R-:W-:-:S02]  /*a1f0*/  HADD2.F32 R27, -RZ, R30.H0_H0 ;  /* 0x2000001eff1b7230 */ /* 0x000fc40000004100 */
[C---:B------:R-:W-:Y:S01]  /*a200*/  FMUL.FTZ R33, R34.reuse, R51 ;  /* 0x0000003322217220 */ /* 0x040fe20000410000 */
[----:B------:R-:W-:Y:S02]  /*a210*/  HADD2.F32 R30, -RZ, R30.H1_H1 ;  /* 0x3000001eff1e7230 */ /* 0x000fe40000004100 */
[----:B------:R-:W-:Y:S01]  /*a220*/  FMUL.FTZ R34, R34, R41 ;  /* 0x0000002922227220 */ /* 0x000fe20000410000 */
[----:B------:R-:W-:Y:S01]  /*a230*/  F2FP.SATFINITE.E4M3.F32.PACK_AB_MERGE_C R38, R38, R49, RZ ;  /* 0x000000312626723e */ /* 0x000fe200048070ff */
[C---:B------:R-:W-:Y:S01]  /*a240*/  FFMA.FTZ R52, R27.reuse, R50, -R52 ;  /* 0x000000321b347223 */ /* 0x040fe20000010834 */
[----:B------:R-:W-:Y:S01]  /*a250*/  FFMA.FTZ R58, R27, R54, R58 ;  /* 0x000000361b3a7223 */ /* 0x000fe2000001003a */
[C---:B------:R-:W-:Y:S01]  /*a260*/  FFMA.FTZ R57, R30.reuse, R41, -R33 ;  /* 0x000000291e397223 */ /* 0x040fe20000010821 */
[----:B------:R-:W-:Y:S01]  /*a270*/  FFMA.FTZ R51, R30, R51, R34 ;  /* 0x000000331e337223 */ /* 0x000fe20000010022 */
[--C-:B------:R-:W-:Y:S02]  /*a280*/  HADD2.F32 R27, -RZ, R20.reuse.H0_H0 ;  /* 0x20000014ff1b7230 */ /* 0x100fe40000004100 */
[----:B------:R-:W-:Y:S01]  /*a290*/  HADD2.F32 R30, -RZ, R20.H1_H1 ;  /* 0x30000014ff1e7230 */ /* 0x000fe20000004100 */
[----:B------:R-:W-:Y:S01]  /*a2a0*/  F2FP.SATFINITE.E4M3.F32.PACK_AB_MERGE_C R52, R57, R52, RZ ;  /* 0x000000343934723e */ /* 0x000fe200048070ff */
[----:B------:R-:W-:Y:S01]  /*a2b0*/  HADD2.F32 R33, -RZ, R12.H0_H0 ;  /* 0x2000000cff217230 */ /* 0x000fe20000004100 */
[----:B------:R-:W-:Y:S01]  /*a2c0*/  F2FP.SATFINITE.E4M3.F32.PACK_AB_MERGE_C R51, R51, R58, RZ ;  /* 0x0000003a3333723e */ /* 0x000fe200048070ff */
[----:B------:R-:W-:-:S02]  /*a2d0*/  HADD2.F32 R20, -RZ, R15.H0_H0 ;  /* 0x2000000fff147230 */ /* 0x000fc40000004100 */
[----:B------:R-:W-:Y:S02]  /*a2e0*/  HADD2.F32 R34, -RZ, R12.H1_H1 ;  /* 0x3000000cff227230 */ /* 0x000fe40000004100 */
[----:B------:R-:W-:Y:S02]  /*a2f0*/  HADD2.F32 R15, -RZ, R15.H1_H1 ;  /* 0x3000000fff0f7230 */ /* 0x000fe40000004100 */
[C---:B------:R-:W-:Y:S01]  /*a300*/  FMUL.FTZ R41, R20.reuse, R33 ;  /* 0x0000002114297220 */ /* 0x040fe20000410000 */
[--C-:B------:R-:W-:Y:S02]  /*a310*/  HADD2.F32 R12, -RZ, R13.reuse.H0_H0 ;  /* 0x2000000dff0c7230 */ /* 0x100fe40000004100 */
[----:B------:R-:W-:Y:S01]  /*a320*/  FMUL.FTZ R20, R20, R27 ;  /* 0x0000001b14147220 */ /* 0x000fe20000410000 */
[----:B------:R-:W-:Y:S02]  /*a330*/  HADD2.F32 R13, -RZ, R13.H1_H1 ;  /* 0x3000000dff0d7230 */ /* 0x000fe40000004100 */
[C---:B------:R-:W-:Y:S01]  /*a340*/  FMUL.FTZ R50, R15.reuse, R34 ;  /* 0x000000220f327220 */ /* 0x040fe20000410000 */
[-C--:B------:R-:W-:Y:S01]  /*a350*/  FMUL.FTZ R15, R15, R30.reuse ;  /* 0x0000001e0f0f7220 */ /* 0x080fe20000410000 */
[C---:B------:R-:W-:Y:S01]  /*a360*/  FFMA.FTZ R20, R12.reuse, R33, R20 ;  /* 0x000000210c147223 */ /* 0x040fe20000010014 */
[----:B------:R-:W-:Y:S01]  /*a370*/  FFMA.FTZ R41, R12, R27, -R41 ;  /* 0x0000001b0c297223 */ /* 0x000fe20000010829 */
        /* <DEDUP_REMOVED lines=9> */
[----:B------:R-:W-:Y:S02]  /*a410*/  F2FP.SATFINITE.E4M3.F32.PACK_AB_MERGE_C R14, R50, R41, R52 ;  /* 0x00000029320e723e */ /* 0x000fe40004807034 */
[----:B------:R-:W-:Y:S02]  /*a420*/  F2FP.SATFINITE.E4M3.F32.PACK_AB_MERGE_C R27, R43, R32, R27 ;  /* 0x000000202b1b723e */ /* 0x000fe4000480701b */
[----:B------:R-:W-:Y:S01]  /*a430*/  F2FP.SATFINITE.E4M3.F32.PACK_AB_MERGE_C R24, R55, R56, R38 ;  /* 0x000000383718723e */ /* 0x000fe20004807026 */
[----:B------:R2:W-:Y:S01]  /*a440*/  STS.128 [R21+0xf000], R12 ;  /* 0x00f0000c15007388 */ /* 0x0005e20000000c00 */
[----:B------:R-:W-:-:S05]  /*a450*/  F2FP.SATFINITE.E4M3.F32.PACK_AB_MERGE_C R26, R33, R20, R51 ;  /* 0x00000014211a723e */ /* 0x000fca0004807033 */
[----:B------:R2:W-:Y:S02]  /*a460*/  STS.128 [R0+0xf000], R24 ;  /* 0x00f0001800007388 */ /* 0x0005e40000000c00 */
.L_x_399:
[----:B------:R-:W-:Y:S05]  /*a470*/  BSYNC B1 ;  /* 0x0000000000017941 */ /* 0x000fea0003800000 */
.L_x_398:
[----:B------:R-:W-:Y:S05]  /*a480*/  @P1 BRA `(.L_x_388) ;  /* 0x0000000c00f81947 */ /* 0x000fea0003800000 */
[----:B--2--5:R-:W2:Y:S04]  /*a490*/  LDL R24, [R1+0x68] ;  /* 0x0000680001187983 */ /* 0x024ea80000100800 */
[----:B------:R-:W3:Y:S01]  /*a4a0*/  LDL R51, [R1+0x78] ;  /* 0x0000780001337983 */ /* 0x000ee20000100800 */
[----:B------:R-:W-:Y:S02]  /*a4b0*/  SHF.R.U32.HI R0, RZ, 0x8, R8 ;  /* 0x00000008ff007819 */ /* 0x000fe40000011608 */
[----:B------:R-:W-:Y:S02]  /*a4c0*/  LOP3.LUT R13, R8, 0xff, RZ, 0xc0, !PT ;  /* 0x000000ff080d7812 */ /* 0x000fe400078ec0ff */
[----:B------:R-:W-:Y:S02]  /*a4d0*/  LOP3.LUT R0, R0, 0xff, RZ, 0xc0, !PT ;  /* 0x000000ff00007812 */ /* 0x000fe400078ec0ff */
[----:B------:R-:W-:-:S02]  /*a4e0*/  SHF.R.U32.HI R21, RZ, 0x8, R9 ;  /* 0x00000008ff157819 */ /* 0x000fc40000011609 */
[----:B----4-:R-:W-:Y:S02]  /*a4f0*/  SHF.R.U32.HI R20, RZ, 0x8, R4 ;  /* 0x00000008ff147819 */ /* 0x010fe40000011604 */
[----:B------:R-:W-:Y:S02]  /*a500*/  PRMT R28, R0, 0x7604, R13 ;  /* 0x00007604001c7816 */ /* 0x000fe4000000000d */
[----:B------:R-:W-:Y:S02]  /*a510*/  LOP3.LUT R15, R9, 0xff, RZ, 0xc0, !PT ;  /* 0x000000ff090f7812 */ /* 0x000fe400078ec0ff */
[----:B------:R-:W-:Y:S02]  /*a520*/  LOP3.LUT R0, R21, 0xff, RZ, 0xc0, !PT ;  /* 0x000000ff15007812 */ /* 0x000fe400078ec0ff */
[----:B------:R-:W-:Y:S02]  /*a530*/  LOP3.LUT R27, R4, 0xff, RZ, 0xc0, !PT ;  /* 0x000000ff041b7812 */ /* 0x000fe400078ec0ff */
[----:B------:R-:W-:-:S02]  /*a540*/  LOP3.LUT R20, R20, 0xff, RZ, 0xc0, !PT ;  /* 0x000000ff14147812 */ /* 0x000fc400078ec0ff */
[----:B------:R-:W-:Y:S02]  /*a550*/  PRMT R21, R0, 0x7604, R15 ;  /* 0x0000760400157816 */ /* 0x000fe4000000000f */
[----:B0-----:R-:W-:Y:S02]  /*a560*/  PRMT R33, R20, 0x7604, R27 ;  /* 0x0000760414217816 */ /* 0x001fe4000000001b */
[----:B------:R-:W-:Y:S02]  /*a570*/  SHF.R.U32.HI R14, RZ, 0x8, R11 ;  /* 0x00000008ff0e7819 */ /* 0x000fe4000001160b */
[----:B------:R-:W-:Y:S02]  /*a580*/  SHF.R.U32.HI R12, RZ, 0x8, R10 ;  /* 0x00000008ff0c7819 */ /* 0x000fe4000001160a */
[----:B------:R-:W-:Y:S02]  /*a590*/  LOP3.LUT R25, R11, 0xff, RZ, 0xc0, !PT ;  /* 0x000000ff0b197812 */ /* 0x000fe400078ec0ff */
[----:B------:R-:W-:-:S02]  /*a5a0*/  LOP3.LUT R14, R14, 0xff, RZ, 0xc0, !PT ;  /* 0x000000ff0e0e7812 */ /* 0x000fc400078ec0ff */
[----:B------:R-:W-:Y:S02]  /*a5b0*/  SHF.R.U32.HI R26, RZ, 0x8, R6 ;  /* 0x00000008ff1a7819 */ /* 0x000fe40000011606 */
[----:B------:R-:W-:Y:S02]  /*a5c0*/  LOP3.LUT R13, R10, 0xff, RZ, 0xc0, !PT ;  /* 0x000000ff0a0d7812 */ /* 0x000fe400078ec0ff */
[----:B------:R-:W-:Y:S02]  /*a5d0*/  LOP3.LUT R12, R12, 0xff, RZ, 0xc0, !PT ;  /* 0x000000ff0c0c7812 */ /* 0x000fe400078ec0ff */
[----:B------:R-:W-:Y:S02]  /*a5e0*/  PRMT R32, R14, 0x7604, R25 ;  /* 0x000076040e207816 */ /* 0x000fe40000000019 */
[----:B------:R-:W-:Y:S02]  /*a5f0*/  LOP3.LUT R25, R5, 0xff, RZ, 0xc0, !PT ;  /* 0x000000ff05197812 */ /* 0x000fe400078ec0ff */
[----:B------:R-:W-:-:S02]  /*a600*/  LOP3.LUT R27, R6, 0xff, RZ, 0xc0, !PT ;  /* 0x000000ff061b7812 */ /* 0x000fc400078ec0ff */
[----:B------:R-:W-:Y:S02]  /*a610*/  LOP3.LUT R26, R26, 0xff, RZ, 0xc0, !PT ;  /* 0x000000ff1a1a7812 */ /* 0x000fe400078ec0ff */
[----:B------:R-:W-:Y:S02]  /*a620*/  PRMT R30, R12, 0x7604, R13 ;  /* 0x000076040c1e7816 */ /* 0x000fe4000000000d */
[----:B------:R-:W-:Y:S02]  /*a630*/  PRMT R39, R26, 0x7604, R27 ;  /* 0x000076041a277816 */ /* 0x000fe4000000001b */
[----:B------:R-:W-:Y:S02]  /*a640*/  SHF.R.U32.HI R31, RZ, 0x8, R7 ;  /* 0x00000008ff1f7819 */ /* 0x000fe40000011607 */
[----:B------:R-:W-:Y:S02]  /*a650*/  LOP3.LUT R29, R7, 0xff, RZ, 0xc0, !PT ;  /* 0x000000ff071d7812 */ /* 0x000fe400078ec0ff */
[----:B--2---:R-:W-:-:S02]  /*a660*/  LEA.HI R3, R3, R24, RZ, 0x1c ;  /* 0x0000001803037211 */ /* 0x004fc400078fe0ff */
[----:B------:R-:W-:Y:S02]  /*a670*/  SHF.R.U32.HI R24, RZ, 0x8, R5 ;  /* 0x00000008ff187819 */ /* 0x000fe40000011605 */
[C---:B------:R-:W-:Y:S01]  /*a680*/  LEA.HI R0, R3.reuse, R3, RZ, 0x1 ;  /* 0x0000000303007211 */ /* 0x040fe200078f08ff */
[----:B------:R-:W-:Y:S01]  /*a690*/  IMAD.SHL.U32 R20, R3, 0x10, RZ ;  /* 0x0000001003147824 */ /* 0x000fe200078e00ff */
[----:B------:R-:W-:Y:S01]  /*a6a0*/  LOP3.LUT R24, R24, 0xff, RZ, 0xc0, !PT ;  /* 0x000000ff18187812 */ /* 0x000fe200078ec0ff */
[----:B---3--:R-:W0:Y:S01]  /*a6b0*/  LDS.128 R12, [R51+0xf000] ;  /* 0x00f00000330c7984 */ /* 0x008e220000000c00 */
[----:B------:R-:W-:Y:S02]  /*a6c0*/  SHF.R.S32.HI R0, RZ, 0x1, R0 ;  /* 0x00000001ff007819 */ /* 0x000fe40000011400 */
[----:B------:R-:W-:Y:S02]  /*a6d0*/  LOP3.LUT R20, R157, 0x10, R20, 0xf8, !PT ;  /* 0x000000109d147812 */ /* 0x000fe400078ef814 */
[----:B-1----:R-:W-:Y:S01]  /*a6e0*/  PRMT R37, R24, 0x7604, R25 ;  /* 0x0000760418257816 */ /* 0x002fe20000000019 */
[----:B------:R-:W-:Y:S01]  /*a6f0*/  IMAD R3, R0, 0x1800, R61 ;  /* 0x0000180000037824 */ /* 0x000fe200078e023d */
[----:B------:R-:W-:-:S02]  /*a700*/  LOP3.LUT R0, R20, R60, RZ, 0x3c, !PT ;  /* 0x0000003c14007212 */ /* 0x000fc400078e3cff */
[----:B------:R-:W-:Y:S02]  /*a710*/  LOP3.LUT R20, R31, 0xff, RZ, 0xc0, !PT ;  /* 0x000000ff1f147812 */ /* 0x000fe400078ec0ff */
[----:B------:R-:W-:Y:S02]  /*a720*/  IADD3 R0, R16, R3, R0 ;  /* 0x0000000310007210 */ /* 0x000fe40007ffe000 */
[----:B------:R-:W-:Y:S02]  /*a730*/  SHF.R.U32.HI R3, RZ, 0x10, R8 ;  /* 0x00000010ff037819 */ /* 0x000fe40000011608 */
[----:B------:R-:W-:Y:S01]  /*a740*/  PRMT R41, R20, 0x7604, R29 ;  /* 0x0000760414297816 */ /* 0x000fe2000000001d */
[----:B------:R-:W1:Y:S01]  /*a750*/  LDS.128 R24, [R0+0xf000] ;  /* 0x00f0000000187984 */ /* 0x000e620000000c00 */
[----:B------:R-:W-:Y:S02]  /*a760*/  SHF.R.U32.HI R20, RZ, 0x10, R9 ;  /* 0x00000010ff147819 */ /* 0x000fe40000011609 */
[----:B------:R-:W-:-:S02]  /*a770*/  SHF.R.U32.HI R29, RZ, 0x10, R10 ;  /* 0x00000010ff1d7819 */ /* 0x000fc4000001160a */
[----:B------:R-:W-:Y:S02]  /*a780*/  LOP3.LUT R3, R3, 0xff, RZ, 0xc0, !PT ;  /* 0x000000ff03037812 */ /* 0x000fe400078ec0ff */
[----:B------:R-:W-:Y:S02]  /*a790*/  LOP3.LUT R20, R20, 0xff, RZ, 0xc0, !PT ;  /* 0x000000ff14147812 */ /* 0x000fe400078ec0ff */
[----:B------:R-:W-:Y:S02]  /*a7a0*/  LOP3.LUT R29, R29, 0xff, RZ, 0xc0, !PT ;  /* 0x000000ff1d1d7812 */ /* 0x000fe400078ec0ff */
[----:B------:R-:W-:Y:S02]  /*a7b0*/  PRMT R3, R3, 0x7054, R28 ;  /* 0x0000705403037816 */ /* 0x000fe4000000001c */
[----:B------:R-:W-:Y:S02]  /*a7c0*/  SHF.R.U32.HI R28, RZ, 0x10, R5 ;  /* 0x00000010ff1c7819 */ /* 0x000fe40000011605 */
[----:B------:R-:W-:-:S02]  /*a7d0*/  SHF.R.U32.HI R31, RZ, 0x10, R11 ;  /* 0x00000010ff1f7819 */ /* 0x000fc4000001160b */
[----:B------:R-:W-:Y:S02]  /*a7e0*/  PRMT R21, R20, 0x7054, R21 ;  /* 0x0000705414157816 */ /* 0x000fe40000000015 */
[----:B------:R-:W-:Y:S02]  /*a7f0*/  PRMT R29, R29, 0x7054, R30 ;  /* 0x000070541d1d7816 */ /* 0x000fe4000000001e */
[----:B------:R-:W-:Y:S02]  /*a800*/  SHF.R.U32.HI R20, RZ, 0x10, R4 ;  /* 0x00000010ff147819 */ /* 0x000fe40000011604 */
[----:B------:R-:W-:Y:S02]  /*a810*/  SHF.R.U32.HI R30, RZ, 0x10, R6 ;  /* 0x00000010ff1e7819 */ /* 0x000fe40000011606 */
[----:B------:R-:W-:Y:S02]  /*a820*/  LOP3.LUT R28, R28, 0xff, RZ, 0xc0, !PT ;  /* 0x000000ff1c1c7812 */ /* 0x000fe400078ec0ff */
[----:B------:R-:W-:-:S02]  /*a830*/  LOP3.LUT R31, R31, 0xff, RZ, 0xc0, !PT ;  /* 0x000000ff1f1f7812 */ /* 0x000fc400078ec0ff */
[----:B------:R-:W-:Y:S02]  /*a840*/  LOP3.LUT R20, R20, 0xff, RZ, 0xc0, !PT ;  /* 0x000000ff14147812 */ /* 0x000fe400078ec0ff */
[----:B------:R-:W-:Y:S02]  /*a850*/  LOP3.LUT R30, R30, 0xff, RZ, 0xc0, !PT ;  /* 0x000000ff1e1e7812 */ /* 0x000fe400078ec0ff */
[----:B------:R-:W-:Y:S02]  /*a860*/  PRMT R37, R28, 0x7054, R37 ;  /* 0x000070541c257816 */ /* 0x000fe40000000025 */
[----:B------:R-:W-:Y:S02]  /*a870*/  PRMT R31, R31, 0x7054, R32 ;  /* 0x000070541f1f7816 */ /* 0x000fe40000000020 */
[----:B------:R-:W-:Y:S02]  /*a880*/  PRMT R35, R20, 0x7054, R33 ;  /* 0x0000705414237816 */ /* 0x000fe40000000021 */
        /* <DEDUP_REMOVED lines=8> */
[-C--:B0-----:R-:W-:Y:S02]  /*a910*/  F2FP.F16.E4M3.UNPACK_B R10, R12.reuse ;  /* 0x0000000cff0a723e */ /* 0x081fe400020006ff */
[----:B------:R-:W-:Y:S02]  /*a920*/  F2FP.F16.E4M3.UNPACK_B R28, R12.H1 ;  /* 0x0000000cff1c723e */ /* 0x000fe400030006ff */
[----:B------:R-:W-:Y:S02]  /*a930*/  F2FP.F16.E4M3.UNPACK_B R39, R38 ;  /* 0x00000026ff27723e */ /* 0x000fe400020006ff */
[----:B-1----:R-:W-:Y:S02]  /*a940*/  F2FP.F16.E4M3.UNPACK_B R12, R25 ;  /* 0x00000019ff0c723e */ /* 0x002fe400020006ff */
[-C--:B------:R-:W-:Y:S01]  /*a950*/  F2FP.F16.E4M3.UNPACK_B R20, R13.reuse ;  /* 0x0000000dff14723e */ /* 0x080fe200020006ff */
[--C-:B------:R-:W-:Y:S01]  /*a960*/  HADD2.F32 R40, -RZ, R39.reuse.H0_H0 ;  /* 0x20000027ff287230 */ /* 0x100fe20000004100 */
[----:B------:R-:W-:Y:S01]  /*a970*/  F2FP.F16.E4M3.UNPACK_B R29, R13.H1 ;  /* 0x0000000dff1d723e */ /* 0x000fe200030006ff */
[----:B------:R-:W-:Y:S01]  /*a980*/  HADD2.F32 R6, -RZ, R12.H0_H0 ;  /* 0x2000000cff067230 */ /* 0x000fe20000004100 */
[----:B------:R-:W-:Y:S01]  /*a990*/  SHF.R.U32.HI R32, RZ, 0x10, R7 ;  /* 0x00000010ff207819 */ /* 0x000fe20000011607 */
[----:B------:R-:W-:Y:S01]  /*a9a0*/  HADD2.F32 R9, -RZ, R20.H0_H0 ;  /* 0x20000014ff097230 */ /* 0x000fe20000004100 */
[----:B------:R-:W-:Y:S01]  /*a9b0*/  F2FP.F16.E4M3.UNPACK_B R13, R33 ;  /* 0x00000021ff0d723e */ /* 0x000fe200020006ff */
[----:B------:R-:W-:Y:S01]  /*a9c0*/  HADD2.F32 R39, -RZ, R39.H1_H1 ;  /* 0x30000027ff277230 */ /* 0x000fe20000004100 */
[----:B------:R-:W-:Y:S01]  /*a9d0*/  LOP3.LUT R32, R32, 0xff, RZ, 0xc0, !PT ;  /* 0x000000ff20207812 */ /* 0x000fe200078ec0ff */
[----:B------:R-:W-:Y:S01]  /*a9e0*/  HADD2.F32 R12, -RZ, R12.H1_H1 ;  /* 0x3000000cff0c7230 */ /* 0x000fe20000004100 */
[-C--:B------:R-:W-:Y:S01]  /*a9f0*/  F2FP.F16.E4M3.UNPACK_B R30, R15.reuse ;  /* 0x0000000fff1e723e */ /* 0x080fe200020006ff */
[----:B------:R-:W-:Y:S01]  /*aa00*/  HADD2.F32 R20, -RZ, R20.H1_H1 ;  /* 0x30000014ff147230 */ /* 0x000fe20000004100 */
[----:B------:R-:W-:Y:S01]  /*aa10*/  F2FP.F16.E4M3.UNPACK_B R35, R15.H1 ;  /* 0x0000000fff23723e */ /* 0x000fe200030006ff */
[----:B------:R-:W-:Y:S01]  /*aa20*/  HADD2.F32 R15, -RZ, R13.H0_H0 ;  /* 0x2000000dff0f7230 */ /* 0x000fe20000004100 */
[-C--:B------:R-:W-:Y:S01]  /*aa30*/  F2FP.F16.E4M3.UNPACK_B R21, R24.reuse ;  /* 0x00000018ff15723e */ /* 0x080fe200020006ff */
[----:B------:R-:W-:Y:S01]  /*aa40*/  FMUL.FTZ R43, R12, R39 ;  /* 0x000000270c2b7220 */ /* 0x000fe20000410000 */
[----:B------:R-:W-:Y:S01]  /*aa50*/  F2FP.F16.E4M3.UNPACK_B R31, R24.H1 ;  /* 0x00000018ff1f723e */ /* 0x000fe200030006ff */
[----:B------:R-:W-:Y:S01]  /*aa60*/  FMUL.FTZ R24, R6, R40 ;  /* 0x0000002806187220 */ /* 0x000fe20000410000 */
[----:B------:R-:W-:-:S02]  /*aa70*/  PRMT R41, R32, 0x7054, R41 ;  /* 0x0000705420297816 */ /* 0x000fc40000000029 */
[-C--:B------:R-:W-:Y:S02]  /*aa80*/  F2FP.F16.E4M3.UNPACK_B R32, R27.reuse ;  /* 0x0000001bff20723e */ /* 0x080fe400020006ff */
[----:B------:R-:W-:Y:S01]  /*aa90*/  F2FP.F16.E4M3.UNPACK_B R37, R27.H1 ;  /* 0x0000001bff25723e */ /* 0x000fe200030006ff */
[-C--:B------:R-:W-:Y:S01]  /*aaa0*/  FMUL.FTZ R27, R6, R15.reuse ;  /* 0x0000000f061b7220 */ /* 0x080fe20000410000 */
[C---:B------:R-:W-:Y:S01]  /*aab0*/  FFMA.FTZ R6, R9.reuse, R15, -R24 ;  /* 0x0000000f09067223 */ /* 0x040fe20000010818 */
[----:B------:R-:W-:Y:S01]  /*aac0*/  F2FP.F16.E4M3.UNPACK_B R25, R25.H1 ;  /* 0x00000019ff19723e */ /* 0x000fe200030006ff */
[----:B------:R-:W-:Y:S01]  /*aad0*/  HADD2.F32 R15, -RZ, R13.H1_H1 ;  /* 0x3000000dff0f7230 */ /* 0x000fe20000004100 */
[----:B------:R-:W-:Y:S01]  /*aae0*/  F2FP.F16.E4M3.UNPACK_B R38, R38.H1 ;  /* 0x00000026ff26723e */ /* 0x000fe200030006ff */
[----:B------:R-:W-:Y:S01]  /*aaf0*/  FFMA.FTZ R9, R9, R40, R27 ;  /* 0x0000002809097223 */ /* 0x000fe2000001001b */
[----:B------:R-:W-:Y:S01]  /*ab00*/  F2FP.F16.E4M3.UNPACK_B R33, R33.H1 ;  /* 0x00000021ff21723e */ /* 0x000fe200030006ff */
[----:B------:R-:W-:-:S02]  /*ab10*/  HADD2.F32 R13, -RZ, R25.H0_H0 ;  /* 0x20000019ff0d7230 */ /* 0x000fc40000004100 */
[----:B------:R-:W-:Y:S01]  /*ab20*/  FMUL.FTZ R12, R12, R15 ;  /* 0x0000000f0c0c7220 */ /* 0x000fe20000410000 */
[--C-:B------:R-:W-:Y:S01]  /*ab30*/  HADD2.F32 R40, -RZ, R38.reuse.H0_H0 ;  /* 0x20000026ff287230 */ /* 0x100fe20000004100 */
[----:B------:R-:W-:Y:S01]  /*ab40*/  LOP3.LUT R41, R41, 0xff000000, R7, 0xf8, !PT ;  /* 0xff00000029297812 */ /* 0x000fe200078ef807 */
[----:B------:R-:W-:Y:S02]  /*ab50*/  HADD2.F32 R27, -RZ, R33.H0_H0 ;  /* 0x20000021ff1b7230 */ /* 0x000fe40000004100 */
[----:B------:R-:W-:Y:S01]  /*ab60*/  FFMA.FTZ R12, R20, R39, R12 ;  /* 0x00000027140c7223 */ /* 0x000fe2000001000c */
[----:B------:R-:W-:Y:S02]  /*ab70*/  HADD2.F32 R24, -RZ, R29.H0_H0 ;  /* 0x2000001dff187230 */ /* 0x000fe40000004100 */
[----:B------:R-:W-:Y:S01]  /*ab80*/  FMUL.FTZ R45, R13, R40 ;  /* 0x000000280d2d7220 */ /* 0x000fe20000410000 */
[----:B------:R-:W-:Y:S01]  /*ab90*/  F2FP.F16.E4M3.UNPACK_B R42, R41 ;  /* 0x00000029ff2a723e */ /* 0x000fe200020006ff */
[----:B------:R-:W-:-:S02]  /*aba0*/  HADD2.F32 R39, -RZ, R38.H1_H1 ;  /* 0x30000026ff277230 */ /* 0x000fc40000004100 */
[----:B------:R-:W-:Y:S01]  /*abb0*/  FMUL.FTZ R47, R13, R27 ;  /* 0x0000001b0d2f7220 */ /* 0x000fe20000410000 */
[----:B------:R-:W-:Y:S01]  /*abc0*/  F2FP.F16.E4M3.UNPACK_B R38, R34 ;  /* 0x00000022ff26723e */ /* 0x000fe200020006ff */
[----:B------:R-:W-:Y:S01]  /*abd0*/  FFMA.FTZ R13, R20, R15, -R43 ;  /* 0x0000000f140d7223 */ /* 0x000fe2000001082b */
[C---:B------:R-:W-:Y:S01]  /*abe0*/  FFMA.FTZ R15, R24.reuse, R27, -R45 ;  /* 0x0000001b180f7223 */ /* 0x040fe2000001082d */
[----:B------:R-:W-:Y:S01]  /*abf0*/  FFMA.FTZ R20, R24, R40, R47 ;  /* 0x0000002818147223 */ /* 0x000fe2000001002f */
[----:B------:R-:W-:Y:S01]  /*ac00*/  HADD2.F32 R44, -RZ, R42.H0_H0 ;  /* 0x2000002aff2c7230 */ /* 0x000fe20000004100 */
[-C--:B------:R-:W-:Y:S01]  /*ac10*/  F2FP.F16.E4M3.UNPACK_B R7, R26.reuse ;  /* 0x0000001aff07723e */ /* 0x080fe200020006ff */
[----:B------:R-:W-:Y:S01]  /*ac20*/  HADD2.F32 R27, -RZ, R32.H0_H0 ;  /* 0x20000020ff1b7230 */ /* 0x000fe20000004100 */
[----:B------:R-:W-:Y:S01]  /*ac30*/  F2FP.F16.E4M3.UNPACK_B R26, R26.H1 ;  /* 0x0000001aff1a723e */ /* 0x000fe200030006ff */
[----:B------:R-:W-:Y:S01]  /*ac40*/  HADD2.F32 R40, -RZ, R38.H0_H0 ;  /* 0x20000026ff287230 */ /* 0x000fe20000004100 */
[----:B------:R-:W-:Y:S01]  /*ac50*/  F2FP.F16.E4M3.UNPACK_B R5, R14 ;  /* 0x0000000eff05723e */ /* 0x000fe200020006ff */
[----:B------:R-:W-:-:S02]  /*ac60*/  HADD2.F32 R24, -RZ, R25.H1_H1 ;  /* 0x30000019ff187230 */ /* 0x000fc40000004100 */
[C---:B------:R-:W-:Y:S01]  /*ac70*/  FMUL.FTZ R50, R27.reuse, R44 ;  /* 0x0000002c1b327220 */ /* 0x040fe20000410000 */
[----:B------:R-:W-:Y:S02]  /*ac80*/  HADD2.F32 R33, -RZ, R33.H1_H1 ;  /* 0x30000021ff217230 */ /* 0x000fe40000004100 */
[----:B------:R-:W-:Y:S01]  /*ac90*/  FMUL.FTZ R43, R27, R40 ;  /* 0x000000281b2b7220 */ /* 0x000fe20000410000 */
[----:B------:R-:W-:Y:S02]  /*aca0*/  HADD2.F32 R25, -RZ, R30.H0_H0 ;  /* 0x2000001eff197230 */ /* 0x000fe40000004100 */
[C---:B------:R-:W-:Y:S01]  /*acb0*/  FMUL.FTZ R46, R24.reuse, R39 ;  /* 0x00000027182e7220 */ /* 0x040fe20000410000 */
[----:B------:R-:W-:Y:S02]  /*acc0*/  HADD2.F32 R29, -RZ, R29.H1_H1 ;  /* 0x3000001dff1d7230 */ /* 0x000fe40000004100 */
[----:B------:R-:W-:Y:S01]  /*acd0*/  FMUL.FTZ R48, R24, R33 ;  /* 0x0000002118307220 */ /* 0x000fe20000410000 */
[----:B------:R-:W-:-:S02]  /*ace0*/  HADD2.F32 R32, -RZ, R32.H1_H1 ;  /* 0x30000020ff207230 */ /* 0x000fc40000004100 */
[C---:B------:R-:W-:Y:S01]  /*acf0*/  FFMA.FTZ R27, R25.reuse, R40, -R50 ;  /* 0x00000028191b7223 */ /* 0x040fe20000010832 */
[----:B------:R-:W-:Y:S01]  /*ad00*/  FFMA.FTZ R25, R25, R44, R43 ;  /* 0x0000002c19197223 */ /* 0x000fe2000001002b */
[C---:B------:R-:W-:Y:S01]  /*ad10*/  FFMA.FTZ R24, R29.reuse, R33, -R46 ;  /* 0x000000211d187223 */ /* 0x040fe2000001082e */
[----:B------:R-:W-:Y:S01]  /*ad20*/  F2FP.F16.E4M3.UNPACK_B R44, R41.H1 ;  /* 0x00000029ff2c723e */ /* 0x000fe200030006ff */
[----:B------:R-:W-:Y:S01]  /*ad30*/  FFMA.FTZ R29, R29, R39, R48 ;  /* 0x000000271d1d7223 */ /* 0x000fe20000010030 */
[----:B------:R-:W-:Y:S01]  /*ad40*/  HADD2.F32 R39, -RZ, R38.H1_H1 ;  /* 0x30000026ff277230 */ /* 0x000fe20000004100 */
[----:B------:R-:W-:Y:S01]  /*ad50*/  F2FP.F16.E4M3.UNPACK_B R38, R34.H1 ;  /* 0x00000022ff26723e */ /* 0x000fe200030006ff */
[----:B------:R-:W-:Y:S01]  /*ad60*/  HADD2.F32 R41, -RZ, R42.H1_H1 ;  /* 0x3000002aff297230 */ /* 0x000fe20000004100 */
[----:B------:R-:W-:Y:S01]  /*ad70*/  F2FP.F16.E4M3.UNPACK_B R14, R14.H1 ;  /* 0x0000000eff0e723e */ /* 0x000fe200030006ff */
[----:B------:R-:W-:Y:S02]  /*ad80*/  HADD2.F32 R42, -RZ, R44.H0_H0 ;  /* 0x2000002cff2a7230 */ /* 0x000fe40000004100 */
[----:B------:R-:W-:Y:S01]  /*ad90*/  FMUL.FTZ R46, R32, R39 ;  /* 0x00000027202e7220 */ /* 0x000fe20000410000 */
[----:B------:R-:W-:-:S02]  /*ada0*/  HADD2.F32 R33, -RZ, R37.H0_H0 ;  /* 0x20000025ff217230 */ /* 0x000fc40000004100 */
[----:B------:R-:W-:Y:S01]  /*adb0*/  FMUL.FTZ R43, R32, R41 ;  /* 0x00000029202b7220 */ /* 0x000fe20000410000 */
[----:B------:R-:W-:Y:S01]  /*adc0*/  HADD2.F32 R30, -RZ, R30.H1_H1 ;  /* 0x3000001eff1e7230 */ /* 0x000fe20000004100 */
[----:B------:R-:W-:Y:S01]  /*add0*/  F2FP.SATFINITE.E4M3.F32.PACK_AB_MERGE_C R20, R29, R20, RZ ;  /* 0x000000141d14723e */ /* 0x000fe200048070ff */
[--C-:B------:R-:W-:Y:S02]  /*ade0*/  HADD2.F32 R40, -RZ, R38.reuse.H0_H0 ;  /* 0x20000026ff287230 */ /* 0x100fe40000004100 */
[C---:B------:R-:W-:Y:S01]  /*adf0*/  FMUL.FTZ R45, R33.reuse, R42 ;  /* 0x0000002a212d7220 */ /* 0x040fe20000410000 */
[----:B------:R-:W-:Y:S02]  /*ae00*/  HADD2.F32 R34, -RZ, R35.H0_H0 ;  /* 0x20000023ff227230 */ /* 0x000fe40000004100 */
[C---:B------:R-:W-:Y:S01]  /*ae10*/  FFMA.FTZ R32, R30.reuse, R39, -R43 ;  /* 0x000000271e207223 */ /* 0x040fe2000001082b */
[----:B------:R-:W-:Y:S01]  /*ae20*/  FFMA.FTZ R30, R30, R41, R46 ;  /* 0x000000291e1e7223 */ /* 0x000fe2000001002e */
[----:B------:R-:W-:Y:S01]  /*ae30*/  FMUL.FTZ R47, R33, R40 ;  /* 0x00000028212f7220 */ /* 0x000fe20000410000 */
[----:B------:R-:W-:-:S02]  /*ae40*/  HADD2.F32 R41, -RZ, R38.H1_H1 ;  /* 0x30000026ff297230 */ /* 0x000fc40000004100 */
[C---:B------:R-:W-:Y:S01]  /*ae50*/  FFMA.FTZ R33, R34.reuse, R40, -R45 ;  /* 0x0000002822217223 */ /* 0x040fe2000001082d */
[----:B------:R-:W-:Y:S01]  /*ae60*/  F2FP.F16.E4M3.UNPACK_B R43, R11.H1 ;  /* 0x0000000bff2b723e */ /* 0x000fe200030006ff */
[----:B------:R-:W-:Y:S01]  /*ae70*/  HADD2.F32 R45, -RZ, R44.H1_H1 ;  /* 0x3000002cff2d7230 */ /* 0x000fe20000004100 */
[----:B------:R-:W-:Y:S01]  /*ae80*/  F2FP.F16.E4M3.UNPACK_B R40, R8.H1 ;  /* 0x00000008ff28723e */ /* 0x000fe200030006ff */
[----:B------:R-:W-:Y:S02]  /*ae90*/  HADD2.F32 R38, -RZ, R37.H1_H1 ;  /* 0x30000025ff267230 */ /* 0x000fe40000004100 */
[----:B------:R-:W-:Y:S01]  /*aea0*/  FFMA.FTZ R34, R34, R42, R47 ;  /* 0x0000002a22227223 */ /* 0x000fe2000001002f */
[----:B------:R-:W-:Y:S01]  /*aeb0*/  HADD2.F32 R35, -RZ, R35.H1_H1 ;  /* 0x30000023ff237230 */ /* 0x000fe20000004100 */
[----:B------:R-:W-:Y:S01]  /*aec0*/  F2FP.SATFINITE.E4M3.F32.PACK_AB_MERGE_C R9, R12, R9, R20 ;  /* 0x000000090c09723e */ /* 0x000fe20004807014 */
[----:B------:R-:W-:Y:S02]  /*aed0*/  HADD2.F32 R44, -RZ, R43.H0_H0 ;  /* 0x2000002bff2c7230 */ /* 0x000fe40000004100 */
[----:B------:R-:W-:Y:S01]  /*aee0*/  FMUL.FTZ R48, R38, R45 ;  /* 0x0000002d26307220 */ /* 0x000fe20000410000 */
[----:B------:R-:W-:-:S02]  /*aef0*/  HADD2.F32 R37, -RZ, R31.H0_H0 ;  /* 0x2000001fff257230 */ /* 0x000fc40000004100 */
[-C--:B------:R-:W-:Y:S01]  /*af00*/  FMUL.FTZ R50, R38, R41.reuse ;  /* 0x0000002926327220 */ /* 0x080fe20000410000 */
[----:B------:R-:W-:Y:S02]  /*af10*/  HADD2.F32 R42, -RZ, R40.H0_H0 ;  /* 0x20000028ff2a7230 */ /* 0x000fe40000004100 */
[----:B------:R-:W-:Y:S01]  /*af20*/  FFMA.FTZ R38, R35, R41, -R48 ;  /* 0x0000002923267223 */ /* 0x000fe20000010830 */
[----:B------:R-:W-:Y:S02]  /*af30*/  HADD2.F32 R39, -RZ, R28.H0_H0 ;  /* 0x2000001cff277230 */ /* 0x000fe40000004100 */
[C---:B------:R-:W-:Y:S01]  /*af40*/  FMUL.FTZ R46, R37.reuse, R44 ;  /* 0x0000002c252e7220 */ /* 0x040fe20000410000 */
[----:B------:R-:W-:Y:S02]  /*af50*/  HADD2.F32 R43, -RZ, R43.H1_H1 ;  /* 0x3000002bff2b7230 */ /* 0x000fe40000004100 */
[----:B------:R-:W-:Y:S01]  /*af60*/  FMUL.FTZ R47, R37, R42 ;  /* 0x0000002a252f7220 */ /* 0x000fe20000410000 */
[----:B------:R-:W-:-:S02]  /*af70*/  HADD2.F32 R31, -RZ, R31.H1_H1 ;  /* 0x3000001fff1f7230 */ /* 0x000fc40000004100 */
[----:B------:R-:W-:Y:S01]  /*af80*/  FFMA.FTZ R37, R39, R42, -R46 ;  /* 0x0000002a27257223 */ /* 0x000fe2000001082e */
[----:B------:R-:W-:Y:S02]  /*af90*/  HADD2.F32 R41, -RZ, R40.H1_H1 ;  /* 0x30000028ff297230 */ /* 0x000fe40000004100 */
[----:B------:R-:W-:Y:S01]  /*afa0*/  FFMA.FTZ R35, R35, R45, R50 ;  /* 0x0000002d23237223 */ /* 0x000fe20000010032 */
[----:B------:R-:W-:Y:S01]  /*afb0*/  F2FP.F16.E4M3.UNPACK_B R42, R11 ;  /* 0x0000000bff2a723e */ /* 0x000fe200020006ff */
[----:B------:R-:W-:Y:S01]  /*afc0*/  HADD2.F32 R28, -RZ, R28.H1_H1 ;  /* 0x3000001cff1c7230 */ /* 0x000fe20000004100 */
[----:B------:R-:W-:Y:S01]  /*afd0*/  F2FP.F16.E4M3.UNPACK_B R40, R8 ;  /* 0x00000008ff28723e */ /* 0x000fe200020006ff */
[C---:B------:R-:W-:Y:S01]  /*afe0*/  FMUL.FTZ R45, R31.reuse, R43 ;  /* 0x0000002b1f2d7220 */ /* 0x040fe20000410000 */
[----:B------:R-:W-:Y:S01]  /*aff0*/  FMUL.FTZ R8, R31, R41 ;  /* 0x000000291f087220 */ /* 0x000fe20000410000 */
[----:B------:R-:W-:Y:S02]  /*b000*/  HADD2.F32 R31, -RZ, R42.H0_H0 ;  /* 0x2000002aff1f7230 */ /* 0x000fe40000004100 */
[----:B------:R-:W-:Y:S01]  /*b010*/  FFMA.FTZ R39, R39, R44, R47 ;  /* 0x0000002c27277223 */ /* 0x000fe2000001002f */
[----:B------:R-:W-:-:S02]  /*b020*/  HADD2.F32 R11, -RZ, R21.H0_H0 ;  /* 0x20000015ff0b7230 */ /* 0x000fc40000004100 */
[C---:B------:R-:W-:Y:S01]  /*b030*/  FFMA.FTZ R46, R28.reuse, R41, -R45 ;  /* 0x000000291c2e7223 */ /* 0x040fe2000001082d */
[----:B------:R-:W-:Y:S01]  /*b040*/  FFMA.FTZ R48, R28, R43, R8 ;  /* 0x0000002b1c307223 */ /* 0x000fe20000010008 */
[----:B------:R-:W-:Y:S02]  /*b050*/  HADD2.F32 R28, -RZ, R40.H0_H0 ;  /* 0x20000028ff1c7230 */ /* 0x000fe40000004100 */
[----:B------:R-:W-:Y:S02]  /*b060*/  HADD2.F32 R8, -RZ, R10.H0_H0 ;  /* 0x2000000aff087230 */ /* 0x000fe40000004100 */
[C---:B------:R-:W-:Y:S01]  /*b070*/  FMUL.FTZ R41, R11.reuse, R31 ;  /* 0x0000001f0b297220 */ /* 0x040fe20000410000 */
[----:B------:R-:W-:Y:S02]  /*b080*/  HADD2.F32 R42, -RZ, R42.H1_H1 ;  /* 0x3000002aff2a7230 */ /* 0x000fe40000004100 */
[----:B------:R-:W-:Y:S01]  /*b090*/  FMUL.FTZ R11, R11, R28 ;  /* 0x0000001c0b0b7220 */ /* 0x000fe20000410000 */
[----:B------:R-:W-:-:S02]  /*b0a0*/  HADD2.F32 R21, -RZ, R21.H1_H1 ;  /* 0x30000015ff157230 */ /* 0x000fc40000004100 */
[C---:B------:R-:W-:Y:S01]  /*b0b0*/  FFMA.FTZ R43, R8.reuse, R28, -R41 ;  /* 0x0000001c082b7223 */ /* 0x040fe20000010829 */
[----:B------:R-:W-:Y:S01]  /*b0c0*/  HADD2.F32 R40, -RZ, R40.H1_H1 ;  /* 0x30000028ff287230 */ /* 0x000fe20000004100 */
[----:B------:R-:W-:Y:S01]  /*b0d0*/  F2FP.F16.E4M3.UNPACK_B R28, R4.H1 ;  /* 0x00000004ff1c723e */ /* 0x000fe200030006ff */
[----:B------:R-:W-:Y:S02]  /*b0e0*/  HADD2.F32 R10, -RZ, R10.H1_H1 ;  /* 0x3000000aff0a7230 */ /* 0x000fe40000004100 */
[C---:B------:R-:W-:Y:S01]  /*b0f0*/  FMUL.FTZ R41, R21.reuse, R42 ;  /* 0x0000002a15297220 */ /* 0x040fe20000410000 */
[----:B------:R-:W-:Y:S01]  /*b100*/  FFMA.FTZ R44, R8, R31, R11 ;  /* 0x0000001f082c7223 */ /* 0x000fe2000001000b */
[-C--:B------:R-:W-:Y:S01]  /*b110*/  F2FP.F16.E4M3.UNPACK_B R8, R3.reuse.H1 ;  /* 0x00000003ff08723e */ /* 0x080fe200030006ff */
[-C--:B------:R-:W-:Y:S01]  /*b120*/  FMUL.FTZ R21, R21, R40.reuse ;  /* 0x0000002815157220 */ /* 0x080fe20000410000 */
[----:B------:R-:W-:Y:S01]  /*b130*/  FFMA.FTZ R40, R10, R40, -R41 ;  /* 0x000000280a287223 */ /* 0x000fe20000010829 */
[----:B------:R-:W-:Y:S01]  /*b140*/  HADD2.F32 R31, -RZ, R28.H0_H0 ;  /* 0x2000001cff1f7230 */ /* 0x000fe20000004100 */
[----:B------:R-:W-:Y:S01]  /*b150*/  F2FP.F16.E4M3.UNPACK_B R3, R3 ;  /* 0x00000003ff03723e */ /* 0x000fe200020006ff */
[----:B------:R-:W-:-:S02]  /*b160*/  HADD2.F32 R11, -RZ, R26.H0_H0 ;  /* 0x2000001aff0b7230 */ /* 0x000fc40000004100 */
[----:B------:R-:W-:Y:S01]  /*b170*/  FFMA.FTZ R45, R10, R42, R21 ;  /* 0x0000002a0a2d7223 */ /* 0x000fe20000010015 */
[--C-:B------:R-:W-:Y:S02]  /*b180*/  HADD2.F32 R10, -RZ, R8.reuse.H0_H0 ;  /* 0x20000008ff0a7230 */ /* 0x100fe40000004100 */
[----:B------:R-:W-:Y:S02]  /*b190*/  HADD2.F32 R21, -RZ, R8.H1_H1 ;  /* 0x30000008ff157230 */ /* 0x000fe40000004100 */
[C---:B------:R-:W-:Y:S01]  /*b1a0*/  FMUL.FTZ R47, R11.reuse, R31 ;  /* 0x0000001f0b2f7220 */ /* 0x040fe20000410000 */
[----:B------:R-:W-:Y:S02]  /*b1b0*/  HADD2.F32 R8, -RZ, R14.H0_H0 ;  /* 0x2000000eff087230 */ /* 0x000fe40000004100 */
[----:B------:R-:W-:Y:S01]  /*b1c0*/  FMUL.FTZ R11, R11, R10 ;  /* 0x0000000a0b0b7220 */ /* 0x000fe20000410000 */
[----:B------:R-:W-:Y:S02]  /*b1d0*/  HADD2.F32 R41, -RZ, R28.H1_H1 ;  /* 0x3000001cff297230 */ /* 0x000fe40000004100 */
[----:B------:R-:W-:-:S02]  /*b1e0*/  HADD2.F32 R26, -RZ, R26.H1_H1 ;  /* 0x3000001aff1a7230 */ /* 0x000fc40000004100 */
[C---:B------:R-:W-:Y:S01]  /*b1f0*/  FFMA.FTZ R31, R8.reuse, R31, R11 ;  /* 0x0000001f081f7223 */ /* 0x040fe2000001000b */
[----:B------:R-:W-:Y:S01]  /*b200*/  HADD2.F32 R14, -RZ, R14.H1_H1 ;  /* 0x3000000eff0e7230 */ /* 0x000fe20000004100 */
[----:B------:R-:W-:Y:S01]  /*b210*/  F2FP.F16.E4M3.UNPACK_B R11, R4 ;  /* 0x00000004ff0b723e */ /* 0x000fe200020006ff */
[----:B------:R-:W-:Y:S01]  /*b220*/  FFMA.FTZ R47, R8, R10, -R47 ;  /* 0x0000000a082f7223 */ /* 0x000fe2000001082f */
[C---:B------:R-:W-:Y:S01]  /*b230*/  FMUL.FTZ R49, R26.reuse, R41 ;  /* 0x000000291a317220 */ /* 0x040fe20000410000 */
[-C--:B------:R-:W-:Y:S01]  /*b240*/  FMUL.FTZ R26, R26, R21.reuse ;  /* 0x000000151a1a7220 */ /* 0x080fe20000410000 */
[----:B------:R-:W-:Y:S02]  /*b250*/  HADD2.F32 R8, -RZ, R3.H0_H0 ;  /* 0x20000003ff087230 */ /* 0x000fe40000004100 */
[C---:B------:R-:W-:Y:S01]  /*b260*/  FFMA.FTZ R42, R14.reuse, R21, -R49 ;  /* 0x000000150e2a7223 */ /* 0x040fe20000010831 */
[----:B------:R-:W-:Y:S01]  /*b270*/  FFMA.FTZ R50, R14, R41, R26 ;  /* 0x000000290e327223 */ /* 0x000fe2000001001a */
[----:B------:R-:W-:-:S02]  /*b280*/  HADD2.F32 R14, -RZ, R11.H0_H0 ;  /* 0x2000000bff0e7230 */ /* 0x000fc40000004100 */
[----:B------:R-:W-:Y:S01]  /*b290*/  HADD2.F32 R4, -RZ, R7.H0_H0 ;  /* 0x20000007ff047230 */ /* 0x000fe20000004100 */
[----:B------:R-:W-:Y:S01]  /*b2a0*/  F2FP.SATFINITE.E4M3.F32.PACK_AB_MERGE_C R42, R42, R47, RZ ;  /* 0x0000002f2a2a723e */ /* 0x000fe200048070ff */
[----:B------:R-:W-:Y:S01]  /*b2b0*/  HADD2.F32 R26, -RZ, R11.H1_H1 ;  /* 0x3000000bff1a7230 */ /* 0x000fe20000004100 */
[----:B------:R-:W-:Y:S01]  /*b2c0*/  F2FP.SATFINITE.E4M3.F32.PACK_AB_MERGE_C R31, R50, R31, RZ ;  /* 0x0000001f321f723e */ /* 0x000fe200048070ff */
[----:B------:R-:W-:Y:S02]  /*b2d0*/  HADD2.F32 R7, -RZ, R7.H1_H1 ;  /* 0x30000007ff077230 */ /* 0x000fe40000004100 */
[C---:B------:R-:W-:Y:S01]  /*b2e0*/  FMUL.FTZ R28, R4.reuse, R14 ;  /* 0x0000000e041c7220 */ /* 0x040fe20000410000 */
[----:B------:R-:W-:Y:S02]  /*b2f0*/  HADD2.F32 R10, -RZ, R3.H1_H1 ;  /* 0x30000003ff0a7230 */ /* 0x000fe40000004100 */
[----:B------:R-:W-:Y:S01]  /*b300*/  FMUL.FTZ R11, R4, R8 ;  /* 0x00000008040b7220 */ /* 0x000fe20000410000 */
[----:B------:R-:W-:-:S02]  /*b310*/  HADD2.F32 R3, -RZ, R5.H0_H0 ;  /* 0x20000005ff037230 */ /* 0x000fc40000004100 */
[C---:B------:R-:W-:Y:S01]  /*b320*/  FMUL.FTZ R4, R7.reuse, R26 ;  /* 0x0000001a07047220 */ /* 0x040fe20000410000 */
[----:B------:R-:W-:Y:S02]  /*b330*/  HADD2.F32 R5, -RZ, R5.H1_H1 ;  /* 0x30000005ff057230 */ /* 0x000fe40000004100 */
[----:B------:R-:W-:Y:S01]  /*b340*/  FMUL.FTZ R7, R7, R10 ;  /* 0x0000000a07077220 */ /* 0x000fe20000410000 */
        /* <DEDUP_REMOVED lines=18> */
.L_x_388:
[----:B------:R-:W-:Y:S05]  /*b470*/  BSYNC B0 ;  /* 0x0000000000007941 */ /* 0x000fea0003800000 */
.L_x_381:
[----:B------:R-:W-:Y:S01]  /*b480*/  @!PT LDS RZ, [RZ] ;  /* 0x00000000fffff984 */ /* 0x000fe20000000800 */
[----:B------:R-:W-:Y:S01]  /*b490*/  @!PT LDS RZ, [RZ] ;  /* 0x00000000fffff984 */ /* 0x000fe20000000800 */
[----:B------:R-:W-:Y:S01]  /*b4a0*/  @!PT LDS RZ, [RZ] ;  /* 0x00000000fffff984 */ /* 0x000fe20000000800 */
[----:B------:R-:W-:Y:S01]  /*b4b0*/  @!PT LDS RZ, [RZ] ;  /* 0x00000000fffff984 */ /* 0x000fe20000000800 */
[----:B------:R1:W-:Y:S06]  /*b4c0*/  MEMBAR.ALL.CTA ;  /* 0x0000000000007992 */ /* 0x0003ec0000008000 */
[----:B-1----:R-:W1:Y:S01]  /*b4d0*/  FENCE.VIEW.ASYNC.S ;  /* 0x00000000000073c6 */ /* 0x002e620000000000 */
[----:B------:R-:W-:Y:S05]  /*b4e0*/  WARPSYNC.ALL ;  /* 0x0000000000007948 */ /* 0x000fea0003800000 */
[----:B-1----:R-:W-:Y:S06]  /*b4f0*/  BAR.SYNC.DEFER_BLOCKING 0xd, 0x180 ;  /* 0x0346000000007b1d */ /* 0x002fec0000010000 */
.L_x_378:
[----:B------:R-:W-:-:S13]  /*b500*/  ISETP.NE.AND P0, PT, R155, 0x3, PT ;  /* 0x000000039b00780c */ /* 0x000fda0003f05270 */
[----:B------:R-:W-:Y:S05]  /*b510*/  @!P0 BRA `(.L_x_400) ;  /* 0x0000000000048947 */ /* 0x000fea0003800000 */
[----:B------:R-:W-:Y:S01]  /*b520*/  BPT.TRAP 0x1 ;  /* 0x000000040000795c */ /* 0x000fe20000300000 */
.L_x_400:
[----:B--23--:R-:W-:Y:S01]  /*b530*/  IMAD R0, R154, 0x8, R16 ;  /* 0x000000089a007824 */ /* 0x00cfe200078e0210 */
[----:B0----5:R-:W-:-:S04]  /*b540*/  SHF.L.U32 R7, R156, 0x1f, RZ ;  /* 0x0000001f9c077819 */ /* 0x021fc800000006ff */
[----:B------:R0:W2:Y:S01]  /*b550*/  SYNCS.PHASECHK.TRANS64.TRYWAIT P1, [R0+URZ+0x19c30], R7 ;  /* 0x019c3007000075a7 */ /* 0x0000a2000802017f */
[----:B------:R-:W-:Y:S05]  /*b560*/  @!P0 BRA `(.L_x_401) ;  /* 0x0000000000048947 */ /* 0x000fea0003800000 */
[----:B------:R-:W-:Y:S01]  /*b570*/  BPT.TRAP 0x1 ;  /* 0x000000040000795c */ /* 0x000fe20000300000 */
.L_x_401:
[----:B-1----:R-:W-:Y:S01]  /*b580*/  VIADD R3, R16, 0x13800 ;  /* 0x0001380010037836 */ /* 0x002fe20000000000 */
[----:B------:R-:W-:Y:S01]  /*b590*/  LOP3.LUT R4, R36, 0x10000, RZ, 0xfc, !PT ;  /* 0x0001000024047812 */ /* 0x000fe200078efcff */
[----:B------:R-:W-:-:S03]  /*b5a0*/  IMAD.MOV.U32 R5, RZ, RZ, -0x3ffffff0 ;  /* 0xc0000010ff057424 */ /* 0x000fc600078e00ff */
[----:B------:R-:W-:-:S04]  /*b5b0*/  SHF.R.U32.HI R3, RZ, 0x4, R3 ;  /* 0x00000004ff037819 */ /* 0x000fc80000011603 */
[----:B------:R-:W-:-:S04]  /*b5c0*/  LOP3.LUT R3, R3, 0x3fff, RZ, 0xc0, !PT ;  /* 0x00003fff03037812 */ /* 0x000fc800078ec0ff */
[----:B------:R-:W-:Y:S01]  /*b5d0*/  LOP3.LUT R15, R3, 0x10000, RZ, 0xfc, !PT ;  /* 0x00010000030f7812 */ /* 0x000fe200078efcff */
[----:B--2---:R-:W-:Y:S06]  /*b5e0*/  @P1 BRA `(.L_x_402) ;  /* 0x0000000000081947 */ /* 0x004fec0003800000 */
[----:B------:R-:W1:Y:S02]  /*b5f0*/  SYNCS.PHASECHK.TRANS64.TRYWAIT P1, [R0+URZ+0x19c30], R7 ;  /* 0x019c3007000075a7 */ /* 0x000e64000802017f */
[----:B-1----:R-:W-:Y:S05]  /*b600*/  @!P1 BRA `(.L_x_403) ;  /* 0x0000010000609947 */ /* 0x002fea0003800000 */
.L_x_402:
[----:B------:R-:W-:Y:S01]  /*b610*/  IMAD R6, R154, 0x300, R15 ;  /* 0x000003009a067824 */ /* 0x000fe200078e020f */
[----:B------:R-:W-:Y:S05]  /*b620*/  WARPSYNC.ALL ;  /* 0x0000000000007948 */ /* 0x000fea0003800000 */
[----:B01----:R-:W-:Y:S01]  /*b630*/  IMAD.MOV.U32 R7, RZ, RZ, -0x3ffffff0 ;  /* 0xc0000010ff077424 */ /* 0x003fe200078e00ff */
[C---:B------:R-:W-:Y:S01]  /*b640*/  R2UR UR4, R4.reuse ;  /* 0x00000000040472ca */ /* 0x040fe200000e0000 */
[----:B------:R-:W-:Y:S01]  /*b650*/  WARPGROUP.ARRIVE ;  /* 0x00000000000079c5 */ /* 0x000fe20000000000 */
[----:B------:R-:W-:Y:S01]  /*b660*/  R2UR UR5, R5 ;  /* 0x00000000050572ca */ /* 0x000fe200000e0000 */
[----:B------:R-:W-:Y:S01]  /*b670*/  VIADD R10, R4, 0x180 ;  /* 0x00000180040a7836 */ /* 0x000fe20000000000 */
[C---:B------:R-:W-:Y:S01]  /*b680*/  R2UR UR6, R6.reuse ;  /* 0x00000000060672ca */ /* 0x040fe200000e0000 */
[----:B------:R-:W-:Y:S01]  /*b690*/  IMAD.MOV.U32 R11, RZ, RZ, -0x3ffffff0 ;  /* 0xc0000010ff0b7424 */ /* 0x000fe200078e00ff */
[----:B------:R-:W-:Y:S01]  /*b6a0*/  R2UR UR7, R7 ;  /* 0x00000000070772ca */ /* 0x000fe200000e0000 */
[----:B------:R-:W-:Y:S01]  /*b6b0*/  VIADD R8, R6, 0x100 ;  /* 0x0000010006087836 */ /* 0x000fe20000000000 */
[----:B------:R-:W-:-:S02]  /*b6c0*/  P2R R90, PR, RZ, 0x1 ;  /* 0x00000001ff5a7803 */ /* 0x000fc40000000000 */
[----:B------:R0:W-:Y:S04]  /*b6d0*/  STL.64 [R1], R10 ;  /* 0x0000000a01007387 */ /* 0x0001e80000100a00 */
[----:B------:R-:W2:Y:S05]  /*b6e0*/  LDL R91, [R1+0x30] ;  /* 0x00003000015b7983 */ /* 0x000eaa0000100800 */
[----:B------:R-:W-:Y:S01]  /*b6f0*/  QGMMA.64x128x32.F32.E4M3.E4M3 R24, gdesc[UR4], RZ, !UPT, gsb0 ;  /* 0x01e00000041879f3 */ /* 0x000fe2000c0008ff */
[----:B------:R-:W-:-:S02]  /*b700*/  MOV R9, 0xc0000010 ;  /* 0xc000001000097802 */ /* 0x000fc40000000f00 */
[----:B------:R-:W-:Y:S02]  /*b710*/  R2UR UR4, R10 ;  /* 0x000000000a0472ca */ /* 0x000fe400000e0000 */
[----:B------:R-:W-:Y:S02]  /*b720*/  R2UR UR5, R11 ;  /* 0x000000000b0572ca */ /* 0x000fe400000e0000 */
[----:B------:R-:W-:Y:S02]  /*b730*/  R2UR UR6, R8 ;  /* 0x00000000080672ca */ /* 0x000fe400000e0000 */
[----:B------:R-:W-:Y:S01]  /*b740*/  R2UR UR7, R9 ;  /* 0x00000000090772ca */ /* 0x000fe200000e0000 */
[----:B----4-:R-:W-:Y:S02]  /*b750*/  VIADD R20, R4, 0x300 ;  /* 0x0000030004147836 */ /* 0x010fe40000000000 */
[----:B------:R-:W-:Y:S02]  /*b760*/  VIADD R6, R6, 0x200 ;  /* 0x0000020006067836 */ /* 0x000fe40000000000 */
[----:B------:R-:W-:-:S02]  /*b770*/  IMAD.MOV.U32 R21, RZ, RZ, -0x3ffffff0 ;  /* 0xc0000010ff157424 */ /* 0x000fc400078e00ff */
[----:B------:R-:W-:Y:S01]  /*b780*/  IMAD.MOV.U32 R7, RZ, RZ, -0x3ffffff0 ;  /* 0xc0000010ff077424 */ /* 0x000fe200078e00ff */
[----:B------:R-:W-:Y:S02]  /*b790*/  WARPGROUP.DEPBAR.LE gsb0, 0x0 ;  /* 0x00008000000079c5 */ /* 0x000fe40000010000 */
[----:B------:R-:W-:-:S06]  /*b7a0*/  WARPGROUP.ARRIVE ;  /* 0x00000000000079c5 */ /* 0x000fcc0000000000 */
[----:B------:R-:W-:Y:S01]  /*b7b0*/  QGMMA.64x128x32.F32.E4M3.E4M3 R24, gdesc[UR4], R24, gsb0 ;  /* 0x01e00000041879f3 */ /* 0x000fe20008000818 */
[----:B------:R-:W-:Y:S02]  /*b7c0*/  R2UR UR4, R20 ;  /* 0x00000000140472ca */ /* 0x000fe400000e0000 */
[----:B------:R-:W-:Y:S02]  /*b7d0*/  R2UR UR5, R21 ;  /* 0x00000000150572ca */ /* 0x000fe400000e0000 */
[----:B------:R-:W-:Y:S02]  /*b7e0*/  R2UR UR6, R6 ;  /* 0x00000000060672ca */ /* 0x000fe400000e0000 */
[----:B------:R-:W-:Y:S01]  /*b7f0*/  R2UR UR7, R7 ;  /* 0x00000000070772ca */ /* 0x000fe200000e0000 */
[----:B------:R-:W-:Y:S02]  /*b800*/  WARPGROUP.DEPBAR.LE gsb0, 0x0 ;  /* 0x00008000000079c5 */ /* 0x000fe40000010000 */
[----:B------:R-:W-:-:S10]  /*b810*/  WARPGROUP.ARRIVE ;  /* 0x00000000000079c5 */ /* 0x000fd40000000000 */
[----:B------:R-:W-:Y:S01]  /*b820*/  QGMMA.64x128x32.F32.E4M3.E4M3 R24, gdesc[UR4], R24, gsb0 ;  /* 0x01e00000041879f3 */ /* 0x000fe20008000818 */
[----:B------:R-:W-:Y:S01]  /*b830*/  ULDC UR4, c[0x0][0x988] ;  /* 0x0002620000047ab9 */ /* 0x000fe20000000800 */
[----:B--2---:R-:W-:Y:S01]  /*b840*/  IADD3 R89, R89, 0x80, -R91 ;  /* 0x0000008059597810 */ /* 0x004fe20007ffe85b */
[----:B------:R-:W-:Y:S02]  /*b850*/  WARPGROUP.DEPBAR.LE gsb0, 0x0 ;  /* 0x00008000000079c5 */ /* 0x000fe40000010000 */
[C---:B------:R-:W-:Y:S01]  /*b860*/  FMUL.FTZ R3, R2.reuse, R24 ;  /* 0x0000001802037220 */ /* 0x040fe20000410000 */
[C---:B------:R-:W-:Y:S01]  /*b870*/  FMUL.FTZ R7, R2.reuse, R25 ;  /* 0x0000001902077220 */ /* 0x040fe20000410000 */
[C---:B------:R-:W-:Y:S01]  /*b880*/  FMUL.FTZ R6, R2.reuse, R26 ;  /* 0x0000001a02067220 */ /* 0x040fe20000410000 */
[C---:B------:R-:W-:Y:S01]  /*b890*/  FMUL.FTZ R24, R2.reuse, R33 ;  /* 0x0000002102187220 */ /* 0x040fe20000410000 */
[C---:B------:R-:W-:Y:S01]  /*b8a0*/  FMUL.FTZ R9, R2.reuse, R28 ;  /* 0x0000001c02097220 */ /* 0x040fe20000410000 */
[C---:B------:R-:W-:Y:S01]  /*b8b0*/  FMUL.FTZ R12, R2.reuse, R31 ;  /* 0x0000001f020c7220 */ /* 0x040fe20000410000 */
[----:B------:R-:W1:Y:S01]  /*b8c0*/  MUFU.TANH R3, R3 ;  /* 0x0000000300037308 */ /* 0x000e620000002400 */
[C---:B------:R-:W-:Y:S01]  /*b8d0*/  FMUL.FTZ R26, R2.reuse, R36 ;  /* 0x00000024021a7220 */ /* 0x040fe20000410000 */
[C---:B0-----:R-:W-:Y:S01]  /*b8e0*/  FMUL.FTZ R11, R2.reuse, R29 ;  /* 0x0000001d020b7220 */ /* 0x041fe20000410000 */
[----:B------:R-:W-:-:S05]  /*b8f0*/  FMUL.FTZ R25, R2, R35 ;  /* 0x0000002302197220 */ /* 0x000fca0000410000 */
[----:B------:R-:W0:Y:S01]  /*b900*/  MUFU.TANH R7, R7 ;  /* 0x0000000700077308 */ /* 0x000e220000002400 */
[C---:B------:R-:W-:Y:S01]  /*b910*/  FMUL.FTZ R13, R2.reuse, R32 ;  /* 0x00000020020d7220 */ /* 0x040fe20000410000 */
[C---:B------:R-:W-:Y:S01]  /*b920*/  FMUL.FTZ R35, R2.reuse, R46 ;  /* 0x0000002e02237220 */ /* 0x040fe20000410000 */
[----:B------:R-:W-:-:S05]  /*b930*/  FMUL.FTZ R46, R2, R56 ;  /* 0x00000038022e7220 */ /* 0x000fca0000410000 */
[----:B------:R-:W2:Y:S01]  /*b940*/  MUFU.TANH R6, R6 ;  /* 0x0000000600067308 */ /* 0x000ea20000002400 */
[----:B------:R-:W-:Y:S01]  /*b950*/  FMUL.FTZ R8, R2, R27 ;  /* 0x0000001b02087220 */ /* 0x000fe20000410000 */
[----:B------:R-:W-:-:S06]  /*b960*/  IMAD R56, R88, -0x80, R89 ;  /* 0xffffff8058387824 */ /* 0x000fcc00078e0259 */
[----:B------:R-:W3:Y:S01]  /*b970*/  MUFU.TANH R24, R24 ;  /* 0x0000001800187308 */ /* 0x000ee20000002400 */
[----:B------:R-:W-:-:S07]  /*b980*/  FMUL.FTZ R14, R2, R34 ;  /* 0x00000022020e7220 */ /* 0x000fce0000410000 */
[----:B------:R-:W4:Y:S08]  /*b990*/  MUFU.TANH R9, R9 ;  /* 0x0000000900097308 */ /* 0x000f300000002400 */
[----:B------:R-:W5:Y:S01]  /*b9a0*/  MUFU.TANH R12, R12 ;  /* 0x0000000c000c7308 */ /* 0x000f620000002400 */
[----:B------:R-:W-:Y:S01]  /*b9b0*/  FMUL.FTZ R28, R2, R37 ;  /* 0x00000025021c7220 */ /* 0x000fe20000410000 */
[----:B------:R-:W-:-:S06]  /*b9c0*/  ISETP.GT.AND P1, PT, R56, RZ, PT ;  /* 0x000000ff3800720c */ /* 0x000fcc0003f24270 */
[----:B------:R-:W5:Y:S01]  /*b9d0*/  MUFU.TANH R26, R26 ;  /* 0x0000001a001a7308 */ /* 0x000f620000002400 */
[----:B------:R-:W-:-:S07]  /*b9e0*/  ISETP.GT.AND P2, PT, R56, 0x1, PT ;  /* 0x000000013800780c */ /* 0x000fce0003f44270 */
[----:B------:R-:W5:Y:S01]  /*b9f0*/  MUFU.TANH R11, R11 ;  /* 0x0000000b000b7308 */ /* 0x000f620000002400 */
[C---:B------:R-:W-:Y:S01]  /*ba00*/  FMUL.FTZ R10, R2.reuse, R30 ;  /* 0x0000001e020a7220 */ /* 0x040fe20000410000 */
[C---:B------:R-:W-:Y:S01]  /*ba10*/  FMUL.FTZ R27, R2.reuse, R38 ;  /* 0x00000026021b7220 */ /* 0x040fe20000410000 */
[----:B------:R-:W-:Y:S01]  /*ba20*/  FMUL.FTZ R30, R2, R40 ;  /* 0x00000028021e7220 */ /* 0x000fe20000410000 */
[----:B------:R-:W-:-:S04]  /*ba30*/  ISETP.GT.AND P3, PT, R56, 0x11, PT ;  /* 0x000000113800780c */ /* 0x000fc80003f64270 */
[----:B------:R-:W5:Y:S01]  /*ba40*/  MUFU.TANH R13, R13 ;  /* 0x0000000d000d7308 */ /* 0x000f620000002400 */
[C---:B------:R-:W-:Y:S01]  /*ba50*/  FMUL.FTZ R38, R2.reuse, R48 ;  /* 0x0000003002267220 */ /* 0x040fe20000410000 */
[----:B------:R-:W-:Y:S01]  /*ba60*/  FMUL.FTZ R40, R2, R49 ;  /* 0x0000003102287220 */ /* 0x000fe20000410000 */
[----:B------:R-:W-:Y:S01]  /*ba70*/  ISETP.GT.AND P6, PT, R56, 0x8, PT ;  /* 0x000000083800780c */ /* 0x000fe20003fc4270 */
[----:B------:R-:W-:Y:S01]  /*ba80*/  FMUL.FTZ R34, R2, R44 ;  /* 0x0000002c02227220 */ /* 0x000fe20000410000 */
[----:B-1----:R-:W-:-:S03]  /*ba90*/  FSEL R3, R3, -INF , P1 ;  /* 0xff80000003037808 */ /* 0x002fc60000800000 */
[----:B------:R-:W1:Y:S01]  /*baa0*/  MUFU.TANH R8, R8 ;  /* 0x0000000800087308 */ /* 0x000e620000002400 */
[----:B0-----:R-:W-:Y:S01]  /*bab0*/  FSEL R7, R7, -INF , P2 ;  /* 0xff80000007077808 */ /* 0x001fe20001000000 */
[C---:B------:R-:W-:Y:S01]  /*bac0*/  FMUL.FTZ R48, R2.reuse, R57 ;  /* 0x0000003902307220 */ /* 0x040fe20000410000 */
[----:B------:R-:W-:Y:S01]  /*bad0*/  FMUL.FTZ R49, R2, R59 ;  /* 0x0000003b02317220 */ /* 0x000fe20000410000 */
[----:B------:R-:W-:Y:S01]  /*bae0*/  ISETP.GT.AND P5, PT, R56, 0x9, PT ;  /* 0x000000093800780c */ /* 0x000fe20003fa4270 */
[C---:B------:R-:W-:Y:S01]  /*baf0*/  FMUL.FTZ R44, R2.reuse, R53 ;  /* 0x00000035022c7220 */ /* 0x040fe20000410000 */
[----:B------:R-:W-:Y:S02]  /*bb00*/  FMUL.FTZ R59, R2, R67 ;  /* 0x00000043023b7220 */ /* 0x000fe40000410000 */
[----:B------:R-:W0:Y:S01]  /*bb10*/  MUFU.TANH R14, R14 ;  /* 0x0000000e000e7308 */ /* 0x000e220000002400 */
[----:B--2---:R-:W-:Y:S01]  /*bb20*/  FSEL R57, R6, -INF , P1 ;  /* 0xff80000006397808 */ /* 0x004fe20000800000 */
[----:B------:R-:W-:Y:S01]  /*bb30*/  FMUL.FTZ R53, R2, R63 ;  /* 0x0000003f02357220 */ /* 0x000fe20000410000 */
[----:B------:R-:W-:-:S02]  /*bb40*/  ISETP.GT.AND P1, PT, R56, 0x18, PT ;  /* 0x000000183800780c */ /* 0x000fc40003f24270 */
[----:B---3--:R-:W-:-:S03]  /*bb50*/  FSEL R67, R24, -INF , P3 ;  /* 0xff80000018437808 */ /* 0x008fc60001800000 */
[----:B------:R-:W2:Y:S01]  /*bb60*/  MUFU.TANH R28, R28 ;  /* 0x0000001c001c7308 */ /* 0x000ea20000002400 */
[----:B----4-:R-:W-:Y:S02]  /*bb70*/  FSEL R63, R9, -INF , P6 ;  /* 0xff800000093f7808 */ /* 0x010fe40003000000 */
[----:B------:R-:W-:Y:S02]  /*bb80*/  FMNMX.FTZ R24, R3, R7, !PT ;  /* 0x0000000703187209 */ /* 0x000fe40007810000 */
[----:B-----5:R-:W-:Y:S01]  /*bb90*/  FSEL R9, R12, -INF , P5 ;  /* 0xff8000000c097808 */ /* 0x020fe20002800000 */
[----:B------:R-:W-:Y:S01]  /*bba0*/  FMUL.FTZ R12, R2, R69 ;  /* 0x00000045020c7220 */ /* 0x000fe20000410000 */
[----:B------:R-:W-:Y:S01]  /*bbb0*/  FSEL R69, R26, -INF , P1 ;  /* 0xff8000001a457808 */ /* 0x000fe20000800000 */
[----:B------:R-:W3:Y:S01]  /*bbc0*/  MUFU.TANH R10, R10 ;  /* 0x0000000a000a7308 */ /* 0x000ee20000002400 */
[----:B------:R-:W-:Y:S01]  /*bbd0*/  ISETP.GT.AND P4, PT, R56, 0x10, PT ;  /* 0x000000103800780c */ /* 0x000fe20003f84270 */
[----:B------:R-:W-:Y:S01]  /*bbe0*/  FMUL.FTZ R32, R2, R41 ;  /* 0x0000002902207220 */ /* 0x000fe20000410000 */
[----:B------:R-:W-:-:S02]  /*bbf0*/  FSEL R11, R11, -INF , P5 ;  /* 0xff8000000b0b7808 */ /* 0x000fc40002800000 */
[----:B------:R-:W-:Y:S02]  /*bc00*/  FMNMX.FTZ R26, R63, R24, !PT ;  /* 0x000000183f1a7209 */ /* 0x000fe40007810000 */
[----:B------:R-:W-:Y:S01]  /*bc10*/  FSEL R13, R13, -INF , P4 ;  /* 0xff8000000d0d7808 */ /* 0x000fe20002000000 */
[----:B------:R-:W4:Y:S01]  /*bc20*/  MUFU.TANH R30, R30 ;  /* 0x0000001e001e7308 */ /* 0x000f220000002400 */
[----:B------:R-:W-:Y:S01]  /*bc30*/  FMNMX.FTZ R26, R11, R26, !PT ;  /* 0x0000001a0b1a7209 */ /* 0x000fe20007810000 */
[----:B------:R-:W-:Y:S01]  /*bc40*/  FMUL.FTZ R37, R2, R47 ;  /* 0x0000002f02257220 */ /* 0x000fe20000410000 */
[----:B-1----:R-:W-:Y:S01]  /*bc50*/  FSEL R8, R8, -INF , P2 ;  /* 0xff80000008087808 */ /* 0x002fe20001000000 */
[----:B------:R-:W-:Y:S01]  /*bc60*/  FMUL.FTZ R47, R2, R58 ;  /* 0x0000003a022f7220 */ /* 0x000fe20000410000 */
[----:B------:R-:W-:Y:S01]  /*bc70*/  ISETP.GT.AND P2, PT, R56, 0x19, PT ;  /* 0x000000193800780c */ /* 0x000fe20003f44270 */
[C---:B------:R-:W-:Y:S01]  /*bc80*/  FMUL.FTZ R58, R2.reuse, R65 ;  /* 0x00000041023a7220 */ /* 0x040fe20000410000 */
[----:B------:R-:W-:Y:S01]  /*bc90*/  FMNMX.FTZ R26, R13, R26, !PT ;  /* 0x0000001a0d1a7209 */ /* 0x000fe20007810000 */
[----:B------:R-:W1:Y:S01]  /*bca0*/  MUFU.TANH R32, R32 ;  /* 0x0000002000207308 */ /* 0x000e620000002400 */
[----:B------:R-:W-:Y:S01]  /*bcb0*/  FMUL.FTZ R36, R2, R45 ;  /* 0x0000002d02247220 */ /* 0x000fe20000410000 */
[----:B0-----:R-:W-:Y:S01]  /*bcc0*/  FSEL R65, R14, -INF , P4 ;  /* 0xff8000000e417808 */ /* 0x001fe20002000000 */
[----:B------:R-:W-:Y:S01]  /*bcd0*/  FMUL.FTZ R14, R2, R71 ;  /* 0x00000047020e7220 */ /* 0x000fe20000410000 */
[----:B--2---:R-:W-:Y:S01]  /*bce0*/  FSEL R71, R28, -INF , P2 ;  /* 0xff8000001c477808 */ /* 0x004fe20001000000 */
[C---:B------:R-:W-:Y:S01]  /*bcf0*/  FMUL.FTZ R29, R2.reuse, R39 ;  /* 0x00000027021d7220 */ /* 0x040fe20000410000 */
[----:B------:R-:W-:-:S02]  /*bd00*/  FMUL.FTZ R31, R2, R42 ;  /* 0x0000002a021f7220 */ /* 0x000fc40000410000 */
[----:B------:R-:W0:Y:S01]  /*bd10*/  MUFU.TANH R25, R25 ;  /* 0x0000001900197308 */ /* 0x000e220000002400 */
[----:B------:R-:W-:Y:S01]  /*bd20*/  FMNMX.FTZ R28, R67, R26, !PT ;  /* 0x0000001a431c7209 */ /* 0x000fe20007810000 */
[C---:B------:R-:W-:Y:S01]  /*bd30*/  FMUL.FTZ R42, R2.reuse, R52 ;  /* 0x00000034022a7220 */ /* 0x040fe20000410000 */
[----:B------:R-:W-:Y:S01]  /*bd40*/  FMUL.FTZ R52, R2, R61 ;  /* 0x0000003d02347220 */ /* 0x000fe20000410000 */
[----:B---3--:R-:W-:-:S04]  /*bd50*/  FSEL R61, R10, -INF , P6 ;  /* 0xff8000000a3d7808 */ /* 0x008fc80003000000 */
[----:B------:R-:W2:Y:S01]  /*bd60*/  MUFU.TANH R34, R34 ;  /* 0x0000002200227308 */ /* 0x000ea20000002400 */
[----:B------:R-:W-:Y:S02]  /*bd70*/  ISETP.GT.AND P6, PT, R56, 0x20, PT ;  /* 0x000000203800780c */ /* 0x000fe40003fc4270 */
[----:B------:R-:W-:-:S05]  /*bd80*/  FMNMX.FTZ R28, R69, R28, !PT ;  /* 0x0000001c451c7209 */ /* 0x000fca0007810000 */
[----:B------:R-:W3:Y:S01]  /*bd90*/  MUFU.TANH R27, R27 ;  /* 0x0000001b001b7308 */ /* 0x000ee20000002400 */
[----:B------:R-:W-:Y:S01]  /*bda0*/  FMUL.FTZ R33, R2, R43 ;  /* 0x0000002b02217220 */ /* 0x000fe20000410000 */
[----:B------:R-:W-:-:S06]  /*bdb0*/  ISETP.GT.AND P5, PT, R56, 0x21, PT ;  /* 0x000000213800780c */ /* 0x000fcc0003fa4270 */
[----:B------:R-:W5:Y:S01]  /*bdc0*/  MUFU.TANH R36, R36 ;  /* 0x0000002400247308 */ /* 0x000f620000002400 */
[----:B----4-:R-:W-:Y:S02]  /*bdd0*/  FSEL R89, R30, -INF , P6 ;  /* 0xff8000001e597808 */ /* 0x010fe40003000000 */
[----:B------:R-:W-:-:S05]  /*bde0*/  FMNMX.FTZ R28, R71, R28, !PT ;  /* 0x0000001c471c7209 */ /* 0x000fca0007810000 */
[----:B------:R-:W4:Y:S01]  /*bdf0*/  MUFU.TANH R29, R29 ;  /* 0x0000001d001d7308 */ /* 0x000f220000002400 */
[----:B------:R-:W-:Y:S02]  /*be00*/  ISETP.GT.AND P4, PT, R56, 0x28, PT ;  /* 0x000000283800780c */ /* 0x000fe40003f84270 */
[----:B-1----:R-:W-:-:S05]  /*be10*/  FSEL R91, R32, -INF , P5 ;  /* 0xff800000205b7808 */ /* 0x002fca0002800000 */
[----:B------:R-:W1:Y:S01]  /*be20*/  MUFU.TANH R38, R38 ;  /* 0x0000002600267308 */ /* 0x000e620000002400 */
[----:B------:R-:W-:Y:S02]  /*be30*/  FMNMX.FTZ R28, R89, R28, !PT ;  /* 0x0000001c591c7209 */ /* 0x000fe40007810000 */
[----:B0-----:R-:W-:-:S05]  /*be40*/  FSEL R25, R25, -INF , P3 ;  /* 0xff80000019197808 */ /* 0x001fca0001800000 */
[----:B------:R-:W0:Y:S01]  /*be50*/  MUFU.TANH R31, R31 ;  /* 0x0000001f001f7308 */ /* 0x000e220000002400 */
[----:B------:R-:W-:Y:S02]  /*be60*/  ISETP.GT.AND P3, PT, R56, 0x29, PT ;  /* 0x000000293800780c */ /* 0x000fe40003f64270 */
[----:B--2---:R-:W-:-:S05]  /*be70*/  FSEL R93, R34, -INF , P4 ;  /* 0xff800000225d7808 */ /* 0x004fca0002000000 */
[----:B------:R-:W2:Y:S01]  /*be80*/  MUFU.TANH R40, R40 ;  /* 0x0000002800287308 */ /* 0x000ea20000002400 */
[----:B------:R-:W-:Y:S01]  /*be90*/  FMNMX.FTZ R28, R91, R28, !PT ;  /* 0x0000001c5b1c7209 */ /* 0x000fe20007810000 */
[----:B------:R-:W-:Y:S01]  /*bea0*/  FMUL.FTZ R39, R2, R50 ;  /* 0x0000003202277220 */ /* 0x000fe20000410000 */
[----:B---3--:R-:W-:-:S05]  /*beb0*/  FSEL R27, R27, -INF , P1 ;  /* 0xff8000001b1b7808 */ /* 0x008fca0000800000 */
[----:B------:R-:W3:Y:S01]  /*bec0*/  MUFU.TANH R33, R33 ;  /* 0x0000002100217308 */ /* 0x000ee20000002400 */
[----:B------:R-:W-:Y:S02]  /*bed0*/  ISETP.GT.AND P1, PT, R56, 0x30, PT ;  /* 0x000000303800780c */ /* 0x000fe40003f24270 */
[----:B-----5:R-:W-:-:S05]  /*bee0*/  FSEL R95, R36, -INF , P3 ;  /* 0xff800000245f7808 */ /* 0x020fca0001800000 */
[----:B------:R-:W5:Y:S01]  /*bef0*/  MUFU.TANH R42, R42 ;  /* 0x0000002a002a7308 */ /* 0x000f620000002400 */
[----:B------:R-:W-:Y:S01]  /*bf00*/  FMNMX.FTZ R28, R93, R28, !PT ;  /* 0x0000001c5d1c7209 */ /* 0x000fe20007810000 */
[----:B------:R-:W-:Y:S01]  /*bf10*/  FMUL.FTZ R115, R2, R73 ;  /* 0x0000004902737220 */ /* 0x000fe20000410000 */
[----:B----4-:R-:W-:-:S05]  /*bf20*/  FSEL R29, R29, -INF , P2 ;  /* 0xff8000001d1d7808 */ /* 0x010fca0001000000 */
[----:B------:R-:W4:Y:S01]  /*bf30*/  MUFU.TANH R35, R35 ;  /* 0x0000002300237308 */ /* 0x000f220000002400 */
[----:B------:R-:W-:Y:S01]  /*bf40*/  FMUL.FTZ R41, R2, R51 ;  /* 0x0000003302297220 */ /* 0x000fe20000410000 */
[----:B------:R-:W-:-:S06]  /*bf50*/  ISETP.GT.AND P2, PT, R56, 0x31, PT ;  /* 0x000000313800780c */ /* 0x000fcc0003f44270 */
[----:B------:R-:W4:Y:S01]  /*bf60*/  MUFU.TANH R44, R44 ;  /* 0x0000002c002c7308 */ /* 0x000f220000002400 */
[----:B-1----:R-:W-:Y:S01]  /*bf70*/  FSEL R73, R38, -INF , P1 ;  /* 0xff80000026497808 */ /* 0x002fe20000800000 */
[----:B------:R-:W-:Y:S01]  /*bf80*/  FMUL.FTZ R50, R2, R60 ;  /* 0x0000003c02327220 */ /* 0x000fe20000410000 */
[----:B------:R-:W-:-:S05]  /*bf90*/  FMNMX.FTZ R28, R95, R28, !PT ;  /* 0x0000001c5f1c7209 */ /* 0x000fca0007810000 */
[----:B------:R-:W1:Y:S01]  /*bfa0*/  MUFU.TANH R37, R37 ;  /* 0x0000002500257308 */ /* 0x000e620000002400 */
[----:B0-----:R-:W-:Y:S01]  /*bfb0*/  FSEL R31, R31, -INF , P6 ;  /* 0xff8000001f1f7808 */ /* 0x001fe20003000000 */
[----:B------:R-:W-:Y:S01]  /*bfc0*/  FMUL.FTZ R43, R2, R54 ;  /* 0x00000036022b7220 */ /* 0x000fe20000410000 */
[----:B------:R-:W-:-:S05]  /*bfd0*/  ISETP.GT.AND P6, PT, R56, 0x38, PT ;  /* 0x000000383800780c */ /* 0x000fca0003fc4270 */
[----:B------:R-:W0:Y:S01]  /*bfe0*/  MUFU.TANH R46, R46 ;  /* 0x0000002e002e7308 */ /* 0x000e220000002400 */
[----:B--2---:R-:W-:Y:S02]  /*bff0*/  FSEL R97, R40, -INF , P2 ;  /* 0xff80000028617808 */ /* 0x004fe40001000000 */
[----:B------:R-:W-:-:S05]  /*c000*/  FMNMX.FTZ R28, R73, R28, !PT ;  /* 0x0000001c491c7209 */ /* 0x000fca0007810000 */
[----:B------:R-:W2:Y:S01]  /*c010*/  MUFU.TANH R39, R39 ;  /* 0x0000002700277308 */ /* 0x000ea20000002400 */
[----:B---3--:R-:W-:Y:S01]  /*c020*/  FSEL R33, R33, -INF , P5 ;  /* 0xff80000021217808 */ /* 0x008fe20002800000 */
[C---:B------:R-:W-:Y:S01]  /*c030*/  FMUL.FTZ R129, R2.reuse, R75 ;  /* 0x0000004b02817220 */ /* 0x040fe20000410000 */
[----:B------:R-:W-:-:S05]  /*c040*/  FMUL.FTZ R45, R2, R55 ;  /* 0x00000037022d7220 */ /* 0x000fca0000410000 */
[----:B------:R-:W3:Y:S01]  /*c050*/  MUFU.TANH R48, R48 ;  /* 0x0000003000307308 */ /* 0x000ee20000002400 */
[----:B------:R-:W-:Y:S01]  /*c060*/  ISETP.GT.AND P5, PT, R56, 0x39, PT ;  /* 0x000000393800780c */ /* 0x000fe20003fa4270 */
[----:B------:R-:W-:Y:S01]  /*c070*/  FMUL.FTZ R54, R2, R64 ;  /* 0x0000004002367220 */ /* 0x000fe20000410000 */
[----:B-----5:R-:W-:Y:S02]  /*c080*/  FSEL R75, R42, -INF , P6 ;  /* 0xff8000002a4b7808 */ /* 0x020fe40003000000 */
[----:B------:R-:W-:-:S03]  /*c090*/  FMNMX.FTZ R28, R97, R28, !PT ;  /* 0x0000001c611c7209 */ /* 0x000fc60007810000 */
[----:B------:R-:W5:Y:S01]  /*c0a0*/  MUFU.TANH R41, R41 ;  /* 0x0000002900297308 */ /* 0x000f620000002400 */
[----:B----4-:R-:W-:Y:S02]  /*c0b0*/  FSEL R35, R35, -INF , P4 ;  /* 0xff80000023237808 */ /* 0x010fe40002000000 */
[----:B------:R-:W-:-:S05]  /*c0c0*/  ISETP.GT.AND P4, PT, R56, 0x40, PT ;  /* 0x000000403800780c */ /* 0x000fca0003f84270 */
[----:B------:R-:W4:Y:S01]  /*c0d0*/  MUFU.TANH R50, R50 ;  /* 0x0000003200327308 */ /* 0x000f220000002400 */
[----:B------:R-:W-:Y:S02]  /*c0e0*/  FSEL R101, R44, -INF , P5 ;  /* 0xff8000002c657808 */ /* 0x000fe40002800000 */
[----:B------:R-:W-:-:S05]  /*c0f0*/  FMNMX.FTZ R28, R75, R28, !PT ;  /* 0x0000001c4b1c7209 */ /* 0x000fca0007810000 */
[----:B------:R-:W4:Y:S01]  /*c100*/  MUFU.TANH R43, R43 ;  /* 0x0000002b002b7308 */ /* 0x000f220000002400 */
[----:B-1----:R-:W-:Y:S02]  /*c110*/  FSEL R37, R37, -INF , P3 ;  /* 0xff80000025257808 */ /* 0x002fe40001800000 */
[----:B------:R-:W-:-:S05]  /*c120*/  ISETP.GT.AND P3, PT, R56, 0x41, PT ;  /* 0x000000413800780c */ /* 0x000fca0003f64270 */
[----:B------:R-:W1:Y:S01]  /*c130*/  MUFU.TANH R52, R52 ;  /* 0x0000003400347308 */ /* 0x000e620000002400 */
[----:B0-----:R-:W-:Y:S02]  /*c140*/  FSEL R103, R46, -INF , P4 ;  /* 0xff8000002e677808 */ /* 0x001fe40002000000 */
[----:B------:R-:W-:-:S05]  /*c150*/  FMNMX.FTZ R28, R101, R28, !PT ;  /* 0x0000001c651c7209 */ /* 0x000fca0007810000 */
[----:B------:R-:W0:Y:S01]  /*c160*/  MUFU.TANH R45, R45 ;  /* 0x0000002d002d7308 */ /* 0x000e220000002400 */
[----:B------:R-:W-:Y:S01]  /*c170*/  FMUL.FTZ R68, R2, R68 ;  /* 0x0000004402447220 */ /* 0x000fe20000410000 */
[----:B--2---:R-:W-:-:S06]  /*c180*/  FSEL R39, R39, -INF , P1 ;  /* 0xff80000027277808 */ /* 0x004fcc0000800000 */
[----:B------:R-:W2:Y:S01]  /*c190*/  MUFU.TANH R54, R54 ;  /* 0x0000003600367308 */ /* 0x000ea20000002400 */
[----:B------:R-:W-:Y:S02]  /*c1a0*/  ISETP.GT.AND P1, PT, R56, 0x48, PT ;  /* 0x000000483800780c */ /* 0x000fe40003f24270 */
[----:B---3--:R-:W-:Y:S02]  /*c1b0*/  FSEL R105, R48, -INF , P3 ;  /* 0xff80000030697808 */ /* 0x008fe40001800000 */
[----:B------:R-:W-:-:S03]  /*c1c0*/  FMNMX.FTZ R28, R103, R28, !PT ;  /* 0x0000001c671c7209 */ /* 0x000fc60007810000 */
[----:B------:R-:W3:Y:S01]  /*c1d0*/  MUFU.TANH R47, R47 ;  /* 0x0000002f002f7308 */ /* 0x000ee20000002400 */
[----:B-----5:R-:W-:Y:S01]  /*c1e0*/  FSEL R41, R41, -INF , P2 ;  /* 0xff80000029297808 */ /* 0x020fe20001000000 */
[C---:B------:R-:W-:Y:S01]  /*c1f0*/  FMUL.FTZ R121, R2.reuse, R77 ;  /* 0x0000004d02797220 */ /* 0x040fe20000410000 */
[----:B------:R-:W-:-:S05]  /*c200*/  FMUL.FTZ R51, R2, R62 ;  /* 0x0000003e02337220 */ /* 0x000fca0000410000 */
[----:B------:R-:W5:Y:S01]  /*c210*/  MUFU.TANH R58, R58 ;  /* 0x0000003a003a7308 */ /* 0x000f620000002400 */
[----:B------:R-:W-:Y:S01]  /*c220*/  ISETP.GT.AND P2, PT, R56, 0x49, PT ;  /* 0x000000493800780c */ /* 0x000fe20003f44270 */
[----:B------:R-:W-:Y:S01]  /*c230*/  FMUL.FTZ R24, R2, R72 ;  /* 0x0000004802187220 */ /* 0x000fe20000410000 */
[----:B----4-:R-:W-:Y:S02]  /*c240*/  FSEL R77, R50, -INF , P1 ;  /* 0xff800000324d7808 */ /* 0x010fe40000800000 */
[----:B------:R-:W-:-:S03]  /*c250*/  FMNMX.FTZ R28, R105, R28, !PT ;  /* 0x0000001c691c7209 */ /* 0x000fc60007810000 */
[----:B------:R-:W4:Y:S01]  /*c260*/  MUFU.TANH R49, R49 ;  /* 0x0000003100317308 */ /* 0x000f220000002400 */
[----:B------:R-:W-:Y:S01]  /*c270*/  FSEL R43, R43, -INF , P6 ;  /* 0xff8000002b2b7808 */ /* 0x000fe20003000000 */
[----:B------:R-:W-:Y:S01]  /*c280*/  FMUL.FTZ R55, R2, R66 ;  /* 0x0000004202377220 */ /* 0x000fe20000410000 */
[----:B------:R-:W-:-:S05]  /*c290*/  ISETP.GT.AND P6, PT, R56, 0x50, PT ;  /* 0x000000503800780c */ /* 0x000fca0003fc4270 */
[----:B------:R-:W4:Y:S01]  /*c2a0*/  MUFU.TANH R6, R68 ;  /* 0x0000004400067308 */ /* 0x000f220000002400 */
[----:B-1----:R-:W-:Y:S02]  /*c2b0*/  FSEL R107, R52, -INF , P2 ;  /* 0xff800000346b7808 */ /* 0x002fe40001000000 */
        /* <DEDUP_REMOVED lines=9> */
[----:B---3--:R-:W-:Y:S02]  /*c350*/  FSEL R47, R47, -INF , P4 ;  /* 0xff8000002f2f7808 */ /* 0x008fe40002000000 */
[----:B------:R-:W-:-:S05]  /*c360*/  ISETP.GT.AND P4, PT, R56, 0x58, PT ;  /* 0x000000583800780c */ /* 0x000fca0003f84270 */
[----:B------:R-:W3:Y:S01]  /*c370*/  MUFU.TANH R24, R24 ;  /* 0x0000001800187308 */ /* 0x000ee20000002400 */
[----:B-----5:R-:W-:Y:S02]  /*c380*/  FSEL R111, R58, -INF , P5 ;  /* 0xff8000003a6f7808 */ /* 0x020fe40002800000 */
[----:B------:R-:W-:Y:S01]  /*c390*/  FMNMX.FTZ R30, R109, R28, !PT ;  /* 0x0000001c6d1e7209 */ /* 0x000fe20007810000 */
[----:B------:R-:W-:-:S04]  /*c3a0*/  FMUL.FTZ R70, R2, R70 ;  /* 0x0000004602467220 */ /* 0x000fc80000410000 */
[----:B------:R-:W5:Y:S01]  /*c3b0*/  MUFU.TANH R55, R55 ;  /* 0x0000003700377308 */ /* 0x000f620000002400 */
[----:B----4-:R-:W-:Y:S01]  /*c3c0*/  FSEL R49, R49, -INF , P3 ;  /* 0xff80000031317808 */ /* 0x010fe20001800000 */
[----:B------:R-:W-:Y:S01]  /*c3d0*/  FMUL.FTZ R28, R2, R81 ;  /* 0x00000051021c7220 */ /* 0x000fe20000410000 */
[----:B------:R-:W-:-:S05]  /*c3e0*/  ISETP.GT.AND P3, PT, R56, 0x59, PT ;  /* 0x000000593800780c */ /* 0x000fca0003f64270 */
[----:B------:R-:W4:Y:S01]  /*c3f0*/  MUFU.TANH R115, R115 ;  /* 0x0000007300737308 */ /* 0x000f220000002400 */
[----:B------:R-:W-:Y:S01]  /*c400*/  FSEL R81, R6, -INF , P4 ;  /* 0xff80000006517808 */ /* 0x000fe20002000000 */
[----:B------:R-:W-:Y:S01]  /*c410*/  FMUL.FTZ R127, R2, R80 ;  /* 0x00000050027f7220 */ /* 0x000fe20000410000 */
[----:B------:R-:W-:-:S05]  /*c420*/  FMNMX.FTZ R30, R111, R30, !PT ;  /* 0x0000001e6f1e7209 */ /* 0x000fca0007810000 */
[----:B------:R-:W4:Y:S01]  /*c430*/  MUFU.TANH R59, R59 ;  /* 0x0000003b003b7308 */ /* 0x000f220000002400 */
[----:B-1----:R-:W-:Y:S01]  /*c440*/  FSEL R53, R53, -INF , P2 ;  /* 0xff80000035357808 */ /* 0x002fe20001000000 */
[----:B------:R-:W-:Y:S01]  /*c450*/  FMUL.FTZ R26, R2, R74 ;  /* 0x0000004a021a7220 */ /* 0x000fe20000410000 */
[----:B------:R-:W-:-:S05]  /*c460*/  ISETP.GT.AND P2, PT, R56, 0x60, PT ;  /* 0x000000603800780c */ /* 0x000fca0003f44270 */
[----:B------:R-:W1:Y:S01]  /*c470*/  MUFU.TANH R123, R123 ;  /* 0x0000007b007b7308 */ /* 0x000e620000002400 */
[----:B0-----:R-:W-:Y:S02]  /*c480*/  FSEL R113, R12, -INF , P3 ;  /* 0xff8000000c717808 */ /* 0x001fe40001800000 */
[----:B------:R-:W-:-:S05]  /*c490*/  FMNMX.FTZ R30, R81, R30, !PT ;  /* 0x0000001e511e7209 */ /* 0x000fca0007810000 */
[----:B------:R-:W0:Y:S01]  /*c4a0*/  MUFU.TANH R14, R14 ;  /* 0x0000000e000e7308 */ /* 0x000e220000002400 */
[----:B--2---:R-:W-:-:S07]  /*c4b0*/  FSEL R51, R51, -INF , P1 ;  /* 0xff80000033337808 */ /* 0x004fce0000800000 */
[----:B------:R-:W2:Y:S01]  /*c4c0*/  MUFU.TANH R10, R70 ;  /* 0x00000046000a7308 */ /* 0x000ea20000002400 */
[----:B------:R-:W-:Y:S01]  /*c4d0*/  ISETP.GT.AND P1, PT, R56, 0x61, PT ;  /* 0x000000613800780c */ /* 0x000fe20003f24270 */
[----:B------:R-:W-:Y:S01]  /*c4e0*/  FMUL.FTZ R84, R2, R84 ;  /* 0x0000005402547220 */ /* 0x000fe20000410000 */
[----:B---3--:R-:W-:-:S05]  /*c4f0*/  FSEL R117, R24, -INF , P2 ;  /* 0xff80000018757808 */ /* 0x008fca0001000000 */
[----:B------:R-:W3:Y:S01]  /*c500*/  MUFU.TANH R121, R121 ;  /* 0x0000007900797308 */ /* 0x000ee20000002400 */
[----:B------:R-:W-:Y:S02]  /*c510*/  FMNMX.FTZ R30, R113, R30, !PT ;  /* 0x0000001e711e7209 */ /* 0x000fe40007810000 */
[----:B-----5:R-:W-:-:S05]  /*c520*/  FSEL R55, R55, -INF , P6 ;  /* 0xff80000037377808 */ /* 0x020fca0003000000 */
[----:B------:R-:W5:Y:S01]  /*c530*/  MUFU.TANH R127, R127 ;  /* 0x0000007f007f7308 */ /* 0x000f620000002400 */
[----:B------:R-:W-:Y:S01]  /*c540*/  ISETP.GT.AND P6, PT, R56, 0x68, PT ;  /* 0x000000683800780c */ /* 0x000fe20003fc4270 */
[----:B------:R-:W-:Y:S01]  /*c550*/  FMUL.FTZ R6, R2, R85 ;  /* 0x0000005502067220 */ /* 0x000fe20000410000 */
[----:B----4-:R-:W-:Y:S02]  /*c560*/  FSEL R115, R115, -INF , P1 ;  /* 0xff80000073737808 */ /* 0x010fe40000800000 */
[----:B------:R-:W-:-:S03]  /*c570*/  FMNMX.FTZ R30, R117, R30, !PT ;  /* 0x0000001e751e7209 */ /* 0x000fc60007810000 */
[----:B------:R-:W4:Y:S01]  /*c580*/  MUFU.TANH R26, R26 ;  /* 0x0000001a001a7308 */ /* 0x000f220000002400 */
[----:B------:R-:W-:Y:S02]  /*c590*/  FSEL R59, R59, -INF , P5 ;  /* 0xff8000003b3b7808 */ /* 0x000fe40002800000 */
[----:B------:R-:W-:-:S05]  /*c5a0*/  ISETP.GT.AND P5, PT, R56, 0x69, PT ;  /* 0x000000693800780c */ /* 0x000fca0003fa4270 */
[----:B------:R-:W4:Y:S01]  /*c5b0*/  MUFU.TANH R28, R28 ;  /* 0x0000001c001c7308 */ /* 0x000f220000002400 */
[----:B-1----:R-:W-:Y:S02]  /*c5c0*/  FSEL R123, R123, -INF , P6 ;  /* 0xff8000007b7b7808 */ /* 0x002fe40003000000 */
[----:B------:R-:W-:Y:S02]  /*c5d0*/  FMNMX.FTZ R30, R115, R30, !PT ;  /* 0x0000001e731e7209 */ /* 0x000fe40007810000 */
[----:B0-----:R-:W-:-:S03]  /*c5e0*/  FSEL R119, R14, -INF , P3 ;  /* 0xff8000000e777808 */ /* 0x001fc60001800000 */
[----:B------:R-:W0:Y:S01]  /*c5f0*/  MUFU.TANH R129, R129 ;  /* 0x0000008100817308 */ /* 0x000e220000002400 */
[----:B------:R-:W-:Y:S02]  /*c600*/  FMNMX.FTZ R14, R57, R8, !PT ;  /* 0x00000008390e7209 */ /* 0x000fe40007810000 */
[----:B--2---:R-:W-:-:S05]  /*c610*/  FSEL R85, R10, -INF , P4 ;  /* 0xff8000000a557808 */ /* 0x004fca0002000000 */
[----:B------:R-:W1:Y:S01]  /*c620*/  MUFU.TANH R84, R84 ;  /* 0x0000005400547308 */ /* 0x000e620000002400 */
[----:B------:R-:W-:Y:S02]  /*c630*/  ISETP.GT.AND P4, PT, R56, 0x70, PT ;  /* 0x000000703800780c */ /* 0x000fe40003f84270 */
[----:B---3--:R-:W-:Y:S02]  /*c640*/  FSEL R121, R121, -INF , P5 ;  /* 0xff80000079797808 */ /* 0x008fe40002800000 */
[----:B------:R-:W-:-:S03]  /*c650*/  FMNMX.FTZ R30, R123, R30, !PT ;  /* 0x0000001e7b1e7209 */ /* 0x000fc60007810000 */
[----:B------:R-:W2:Y:S01]  /*c660*/  MUFU.TANH R6, R6 ;  /* 0x0000000600067308 */ /* 0x000ea20000002400 */
[----:B------:R-:W-:Y:S02]  /*c670*/  FMNMX.FTZ R14, R61, R14, !PT ;  /* 0x0000000e3d0e7209 */ /* 0x000fe40007810000 */
[----:B------:R-:W-:Y:S02]  /*c680*/  ISETP.GT.AND P3, PT, R56, 0x71, PT ;  /* 0x000000713800780c */ /* 0x000fe40003f64270 */
[----:B-----5:R-:W-:Y:S02]  /*c690*/  FSEL R127, R127, -INF , P4 ;  /* 0xff8000007f7f7808 */ /* 0x020fe40002000000 */
[----:B------:R-:W-:Y:S02]  /*c6a0*/  FMNMX.FTZ R30, R121, R30, !PT ;  /* 0x0000001e791e7209 */ /* 0x000fe40007810000 */
[----:B------:R-:W-:Y:S02]  /*c6b0*/  FMNMX.FTZ R14, R9, R14, !PT ;  /* 0x0000000e090e7209 */ /* 0x000fe40007810000 */
[----:B----4-:R-:W-:-:S02]  /*c6c0*/  FSEL R125, R26, -INF , P2 ;  /* 0xff8000001a7d7808 */ /* 0x010fc40001000000 */
[----:B------:R-:W-:Y:S02]  /*c6d0*/  ISETP.GT.AND P2, PT, R56, 0x78, PT ;  /* 0x000000783800780c */ /* 0x000fe40003f44270 */
[----:B------:R-:W-:Y:S02]  /*c6e0*/  FSEL R131, R28, -INF , P3 ;  /* 0xff8000001c837808 */ /* 0x000fe40001800000 */
[----:B------:R-:W-:Y:S02]  /*c6f0*/  FMNMX.FTZ R30, R127, R30, !PT ;  /* 0x0000001e7f1e7209 */ /* 0x000fe40007810000 */
[----:B------:R-:W-:Y:S02]  /*c700*/  FMNMX.FTZ R14, R65, R14, !PT ;  /* 0x0000000e410e7209 */ /* 0x000fe40007810000 */
[----:B0-----:R-:W-:Y:S02]  /*c710*/  FSEL R129, R129, -INF , P1 ;  /* 0xff80000081817808 */ /* 0x001fe40000800000 */
[----:B------:R-:W-:-:S02]  /*c720*/  ISETP.GT.AND P1, PT, R56, 0x79, PT ;  /* 0x000000793800780c */ /* 0x000fc40003f24270 */
[----:B-1----:R-:W-:Y:S02]  /*c730*/  FSEL R133, R84, -INF , P2 ;  /* 0xff80000054857808 */ /* 0x002fe40001000000 */
[----:B------:R-:W-:Y:S02]  /*c740*/  FMNMX.FTZ R30, R131, R30, !PT ;  /* 0x0000001e831e7209 */ /* 0x000fe40007810000 */
[----:B------:R-:W-:Y:S02]  /*c750*/  FMNMX.FTZ R24, R25, R14, !PT ;  /* 0x0000000e19187209 */ /* 0x000fe40007810000 */
[----:B--2---:R-:W-:Y:S02]  /*c760*/  FSEL R135, R6, -INF , P1 ;  /* 0xff80000006877808 */ /* 0x004fe40000800000 */
[----:B------:R-:W-:Y:S02]  /*c770*/  FMNMX.FTZ R30, R133, R30, !PT ;  /* 0x0000001e851e7209 */ /* 0x000fe40007810000 */
[----:B------:R-:W-:-:S02]  /*c780*/  FMNMX.FTZ R24, R27, R24, !PT ;  /* 0x000000181b187209 */ /* 0x000fc40007810000 */
[----:B------:R-:W-:Y:S02]  /*c790*/  FMNMX.FTZ R30, R135, R30, !PT ;  /* 0x0000001e871e7209 */ /* 0x000fe40007810000 */
[----:B------:R-:W-:-:S03]  /*c7a0*/  FMNMX.FTZ R24, R29, R24, !PT ;  /* 0x000000181d187209 */ /* 0x000fc60007810000 */
[----:B------:R-:W0:Y:S01]  /*c7b0*/  SHFL.BFLY PT, R45, R30, 0x2, 0x1f ;  /* 0x0c401f001e2d7f89 */ /* 0x000e2200000e0000 */
[----:B------:R-:W-:-:S04]  /*c7c0*/  FMNMX.FTZ R24, R31, R24, !PT ;  /* 0x000000181f187209 */ /* 0x000fc80007810000 */
[----:B------:R-:W-:-:S04]  /*c7d0*/  FMNMX.FTZ R24, R33, R24, !PT ;  /* 0x0000001821187209 */ /* 0x000fc80007810000 */
[----:B------:R-:W-:-:S04]  /*c7e0*/  FMNMX.FTZ R24, R35, R24, !PT ;  /* 0x0000001823187209 */ /* 0x000fc80007810000 */
[----:B------:R-:W-:-:S04]  /*c7f0*/  FMNMX.FTZ R28, R37, R24, !PT ;  /* 0x00000018251c7209 */ /* 0x000fc80007810000 */
[----:B------:R-:W-:-:S04]  /*c800*/  FMNMX.FTZ R28, R39, R28, !PT ;  /* 0x0000001c271c7209 */ /* 0x000fc80007810000 */
[----:B------:R-:W-:Y:S02]  /*c810*/  FMNMX.FTZ R28, R41, R28, !PT ;  /* 0x0000001c291c7209 */ /* 0x000fe40007810000 */
[----:B0-----:R-:W-:Y:S02]  /*c820*/  FMNMX.FTZ R10, R30, R45, !PT ;  /* 0x0000002d1e0a7209 */ /* 0x001fe40007810000 */
[----:B------:R-:W-:-:S03]  /*c830*/  FMNMX.FTZ R28, R43, R28, !PT ;  /* 0x0000001c2b1c7209 */ /* 0x000fc60007810000 */
[----:B------:R-:W0:Y:S01]  /*c840*/  SHFL.BFLY PT, R45, R10, 0x1, 0x1f ;  /* 0x0c201f000a2d7f89 */ /* 0x000e2200000e0000 */
[----:B------:R-:W-:-:S04]  /*c850*/  FMNMX.FTZ R28, R99, R28, !PT ;  /* 0x0000001c631c7209 */ /* 0x000fc80007810000 */
[----:B------:R-:W-:-:S04]  /*c860*/  FMNMX.FTZ R28, R47, R28, !PT ;  /* 0x0000001c2f1c7209 */ /* 0x000fc80007810000 */
[----:B------:R-:W-:-:S04]  /*c870*/  FMNMX.FTZ R28, R49, R28, !PT ;  /* 0x0000001c311c7209 */ /* 0x000fc80007810000 */
[----:B------:R-:W-:Y:S01]  /*c880*/  FMNMX.FTZ R28, R51, R28, !PT ;  /* 0x0000001c331c7209 */ /* 0x000fe20007810000 */
[----:B------:R-:W-:-:S03]  /*c890*/  FMUL.FTZ R32, R2, R78 ;  /* 0x0000004e02207220 */ /* 0x000fc60000410000 */
[----:B------:R-:W-:Y:S01]  /*c8a0*/  FMNMX.FTZ R34, R53, R28, !PT ;  /* 0x0000001c35227209 */ /* 0x000fe20007810000 */
[----:B------:R-:W-:-:S03]  /*c8b0*/  FMUL.FTZ R79, R2, R79 ;  /* 0x0000004f024f7220 */ /* 0x000fc60000410000 */
[----:B------:R-:W-:Y:S01]  /*c8c0*/  FMNMX.FTZ R34, R55, R34, !PT ;  /* 0x0000002237227209 */ /* 0x000fe20007810000 */
[----:B------:R-:W1:Y:S01]  /*c8d0*/  MUFU.TANH R32, R32 ;  /* 0x0000002000207308 */ /* 0x000e620000002400 */
[----:B------:R-:W-:Y:S01]  /*c8e0*/  IMAD.U32 R44, RZ, RZ, UR4 ;  /* 0x00000004ff2c7e24 */ /* 0x000fe2000f8e00ff */
[----:B0-----:R-:W-:Y:S01]  /*c8f0*/  FMNMX.FTZ R45, R10, R45, !PT ;  /* 0x0000002d0a2d7209 */ /* 0x001fe20007810000 */
[C---:B------:R-:W-:Y:S01]  /*c900*/  FMUL.FTZ R36, R2.reuse, R82 ;  /* 0x0000005202247220 */ /* 0x040fe20000410000 */
[----:B------:R-:W-:Y:S01]  /*c910*/  FMNMX.FTZ R34, R59, R34, !PT ;  /* 0x000000223b227209 */ /* 0x000fe20007810000 */
[----:B------:R-:W-:-:S03]  /*c920*/  FMUL.FTZ R38, R2, R83 ;  /* 0x0000005302267220 */ /* 0x000fc60000410000 */
[----:B------:R-:W0:Y:S01]  /*c930*/  MUFU.TANH R79, R79 ;  /* 0x0000004f004f7308 */ /* 0x000e220000002400 */
[----:B------:R-:W-:Y:S01]  /*c940*/  FMNMX.FTZ R34, R85, R34, !PT ;  /* 0x0000002255227209 */ /* 0x000fe20007810000 */
[----:B------:R-:W-:-:S01]  /*c950*/  FFMA.FTZ R6, R45, R44, -8 ;  /* 0xc10000002d067423 */ /* 0x000fc2000001002c */
[----:B------:R-:W-:Y:S01]  /*c960*/  FSETP.NEU.FTZ.AND P0, PT, R45, -INF , PT ;  /* 0xff8000002d00780b */ /* 0x000fe20003f1d000 */
[----:B------:R-:W-:Y:S01]  /*c970*/  FMUL.FTZ R40, R2, R86 ;  /* 0x0000005602287220 */ /* 0x000fe20000410000 */
[----:B------:R-:W-:-:S03]  /*c980*/  FMNMX.FTZ R46, R119, R34, !PT ;  /* 0x00000022772e7209 */ /* 0x000fc60007810000 */
[----:B------:R-:W2:Y:S01]  /*c990*/  MUFU.TANH R36, R36 ;  /* 0x0000002400247308 */ /* 0x000ea20000002400 */
[----:B------:R-:W-:Y:S01]  /*c9a0*/  FSEL R6, R6, RZ, P0 ;  /* 0x000000ff06067208 */ /* 0x000fe20000000000 */
[----:B------:R-:W-:Y:S01]  /*c9b0*/  FMUL.FTZ R42, R2, R87 ;  /* 0x00000057022a7220 */ /* 0x000fe20000410000 */
[----:B------:R-:W-:-:S05]  /*c9c0*/  FMNMX.FTZ R46, R125, R46, !PT ;  /* 0x0000002e7d2e7209 */ /* 0x000fca0007810000 */
[----:B------:R-:W3:Y:S01]  /*c9d0*/  MUFU.TANH R38, R38 ;  /* 0x0000002600267308 */ /* 0x000ee20000002400 */
[----:B------:R-:W-:-:S01]  /*c9e0*/  FFMA.FTZ R48, R73, R44, -R6 ;  /* 0x0000002c49307223 */ /* 0x000fc20000010806 */
[----:B-1----:R-:W-:Y:S02]  /*c9f0*/  FSEL R73, R32, -INF , P6 ;  /* 0xff80000020497808 */ /* 0x002fe40003000000 */
[----:B------:R-:W-:-:S04]  /*ca00*/  FMNMX.FTZ R46, R129, R46, !PT ;  /* 0x0000002e812e7209 */ /* 0x000fc80007810000 */
[----:B------:R-:W1:Y:S01]  /*ca10*/  MUFU.TANH R40, R40 ;  /* 0x0000002800287308 */ /* 0x000e620000002400 */
[----:B0-----:R-:W-:Y:S02]  /*ca20*/  FSEL R79, R79, -INF , P5 ;  /* 0xff8000004f4f7808 */ /* 0x001fe40002800000 */
[----:B------:R-:W-:Y:S01]  /*ca30*/  FMNMX.FTZ R46, R73, R46, !PT ;  /* 0x0000002e492e7209 */ /* 0x000fe20007810000 */
[----:B------:R-:W-:-:S04]  /*ca40*/  FFMA.FTZ R50, R75, R44, -R6 ;  /* 0x0000002c4b327223 */ /* 0x000fc80000010806 */
[----:B------:R-:W0:Y:S01]  /*ca50*/  MUFU.TANH R42, R42 ;  /* 0x0000002a002a7308 */ /* 0x000e220000002400 */
[----:B--2---:R-:W-:Y:S02]  /*ca60*/  FSEL R75, R36, -INF , P4 ;  /* 0xff800000244b7808 */ /* 0x004fe40002000000 */
[----:B------:R-:W-:Y:S01]  /*ca70*/  FMNMX.FTZ R46, R79, R46, !PT ;  /* 0x0000002e4f2e7209 */ /* 0x000fe20007810000 */
[----:B------:R-:W-:-:S01]  /*ca80*/  FFMA.FTZ R89, R89, R44, -R6 ;  /* 0x0000002c59597223 */ /* 0x000fc20000010806 */
[----:B---3--:R-:W-:Y:S02]  /*ca90*/  FSEL R87, R38, -INF , P3 ;  /* 0xff80000026577808 */ /* 0x008fe40001800000 */
[----:B------:R-:W-:Y:S01]  /*caa0*/  FMNMX.FTZ R46, R75, R46, !PT ;  /* 0x0000002e4b2e7209 */ /* 0x000fe20007810000 */
[----:B------:R1:W-:Y:S03]  /*cab0*/  MUFU.EX2 R24, R89 ;  /* 0x0000005900187308 */ /* 0x0003e60000000800 */
[----:B------:R-:W-:Y:S01]  /*cac0*/  FMNMX.FTZ R46, R87, R46, !PT ;  /* 0x0000002e572e7209 */ /* 0x000fe20007810000 */
[----:B------:R-:W-:Y:S01]  /*cad0*/  FFMA.FTZ R30, R93, R44, -R6 ;  /* 0x0000002c5d1e7223 */ /* 0x000fe20000010806 */
[----:B-1----:R-:W-:-:S02]  /*cae0*/  FSEL R89, R40, -INF , P2 ;  /* 0xff80000028597808 */ /* 0x002fc40001000000 */
[----:B0-----:R-:W-:Y:S02]  /*caf0*/  FSEL R93, R42, -INF , P1 ;  /* 0xff8000002a5d7808 */ /* 0x001fe40000800000 */
[----:B------:R-:W-:Y:S01]  /*cb00*/  FMNMX.FTZ R46, R89, R46, !PT ;  /* 0x0000002e592e7209 */ /* 0x000fe20007810000 */
[----:B------:R-:W-:-:S03]  /*cb10*/  FFMA.FTZ R67, R67, R44, -R6 ;  /* 0x0000002c43437223 */ /* 0x000fc60000010806 */
[----:B------:R-:W-:Y:S01]  /*cb20*/  FMNMX.FTZ R46, R93, R46, !PT ;  /* 0x0000002e5d2e7209 */ /* 0x000fe20007810000 */
[----:B------:R0:W-:Y:S02]  /*cb30*/  MUFU.EX2 R14, R67 ;  /* 0x00000043000e7308 */ /* 0x0001e40000000800 */
[----:B0-----:R-:W-:-:S02]  /*cb40*/  FFMA.FTZ R67, R97, R44, -R6 ;  /* 0x0000002c61437223 */ /* 0x001fc40000010806 */
[----:B------:R-:W0:Y:S04]  /*cb50*/  SHFL.BFLY PT, R97, R46, 0x2, 0x1f ;  /* 0x0c401f002e617f89 */ /* 0x000e2800000e0000 */
[----:B------:R0:W-:Y:S01]  /*cb60*/  MUFU.EX2 R34, R50 ;  /* 0x0000003200227308 */ /* 0x0001e20000000800 */
[----:B------:R-:W-:-:S01]  /*cb70*/  FFMA.FTZ R83, R101, R44, -R6 ;  /* 0x0000002c65537223 */ /* 0x000fc20000010806 */
[----:B0-----:R-:W-:-:S05]  /*cb80*/  FMNMX.FTZ R50, R46, R97, !PT ;  /* 0x000000612e327209 */ /* 0x001fca0007810000 */
[----:B------:R-:W0:Y:S02]  /*cb90*/  SHFL.BFLY PT, R101, R50, 0x1, 0x1f ;  /* 0x0c201f0032657f89 */ /* 0x000e2400000e0000 */
[----:B0-----:R-:W-:-:S04]  /*cba0*/  FMNMX.FTZ R76, R50, R101, !PT ;  /* 0x00000065324c7209 */ /* 0x001fc80007810000 */
[C---:B------:R-:W-:Y:S01]  /*cbb0*/  FSETP.NEU.FTZ.AND P1, PT, R76.reuse, -INF , PT ;  /* 0xff8000004c00780b */ /* 0x040fe20003f3d000 */
[----:B------:R-:W-:-:S05]  /*cbc0*/  FFMA.FTZ R52, R76, R44, -8 ;  /* 0xc10000004c347423 */ /* 0x000fca000001002c */
[----:B------:R-:W-:-:S05]  /*cbd0*/  FSEL R52, R52, RZ, P1 ;  /* 0x000000ff34347208 */ /* 0x000fca0000800000 */
[-C--:B------:R-:W-:Y:S02]  /*cbe0*/  FFMA.FTZ R62, R49, R44.reuse, -R52 ;  /* 0x0000002c313e7223 */ /* 0x080fe40000010834 */
[----:B------:R-:W2:Y:S01]  /*cbf0*/  LDL R49, [R1+0x1c] ;  /* 0x00001c0001317983 */ /* 0x000ea20000100800 */
[----:B------:R-:W-:-:S01]  /*cc00*/  FFMA.FTZ R10, R7, R44, -R6 ;  /* 0x0000002c070a7223 */ /* 0x000fc20000010806 */
[-CC-:B------:R-:W-:Y:S01]  /*cc10*/  FFMA.FTZ R12, R11, R44.reuse, -R6.reuse ;  /* 0x0000002c0b0c7223 */ /* 0x180fe20000010806 */
[----:B------:R-:W-:-:S01]  /*cc20*/  FFMA.FTZ R7, R63, R44, -R6 ;  /* 0x0000002c3f077223 */ /* 0x000fc20000010806 */
[-CC-:B------:R-:W-:Y:S01]  /*cc30*/  FFMA.FTZ R11, R13, R44.reuse, -R6.reuse ;  /* 0x0000002c0d0b7223 */ /* 0x180fe20000010806 */
[----:B------:R-:W-:-:S01]  /*cc40*/  FFMA.FTZ R3, R3, R44, -R6 ;  /* 0x0000002c03037223 */ /* 0x000fc20000010806 */
[-CC-:B------:R-:W-:Y:S01]  /*cc50*/  FFMA.FTZ R13, R69, R44.reuse, -R6.reuse ;  /* 0x0000002c450d7223 */ /* 0x180fe20000010806 */
[----:B------:R-:W-:-:S01]  /*cc60*/  FFMA.FTZ R63, R91, R44, -R6 ;  /* 0x0000002c5b3f7223 */ /* 0x000fc20000010806 */
[-CC-:B------:R-:W-:Y:S01]  /*cc70*/  FFMA.FTZ R26, R71, R44.reuse, -R6.reuse ;  /* 0x0000002c471a7223 */ /* 0x180fe20000010806 */
[----:B------:R-:W-:-:S01]  /*cc80*/  FFMA.FTZ R69, R95, R44, -R6 ;  /* 0x0000002c5f457223 */ /* 0x000fc20000010806 */
[----:B------:R0:W-:Y:S01]  /*cc90*/  MUFU.EX2 R28, R48 ;  /* 0x00000030001c7308 */ /* 0x0001e20000000800 */
        /* <DEDUP_REMOVED lines=12> */
[----:B0-----:R-:W-:-:S01]  /*cd60*/  FFMA.FTZ R48, R127, R44, -R6 ;  /* 0x0000002c7f307223 */ /* 0x001fc20000010806 */
[-CC-:B------:R-:W-:Y:S01]  /*cd70*/  FFMA.FTZ R131, R131, R44.reuse, -R6.reuse ;  /* 0x0000002c83837223 */ /* 0x180fe20000010806 */
[----:B------:R-:W-:-:S01]  /*cd80*/  FFMA.FTZ R50, R133, R44, -R6 ;  /* 0x0000002c85327223 */ /* 0x000fc20000010806 */
[-C--:B------:R-:W-:Y:S01]  /*cd90*/  FFMA.FTZ R103, R135, R44.reuse, -R6 ;  /* 0x0000002c87677223 */ /* 0x080fe20000010806 */
[----:B------:R-:W-:-:S01]  /*cda0*/  FFMA.FTZ R149, R57, R44, -R52 ;  /* 0x0000002c39957223 */ /* 0x000fc20000010834 */
[-CC-:B------:R-:W-:Y:S01]  /*cdb0*/  FFMA.FTZ R6, R8, R44.reuse, -R52.reuse ;  /* 0x0000002c08067223 */ /* 0x180fe20000010834 */
[----:B------:R-:W-:Y:S01]  /*cdc0*/  MUFU.EX2 R3, R3 ;  /* 0x0000000300037308 */ /* 0x000fe20000000800 */
[----:B------:R-:W-:-:S01]  /*cdd0*/  FFMA.FTZ R56, R61, R44, -R52 ;  /* 0x0000002c3d387223 */ /* 0x000fc20000010834 */
[----:B------:R-:W-:-:S06]  /*cde0*/  FFMA.FTZ R57, R9, R44, -R52 ;  /* 0x0000002c09397223 */ /* 0x000fcc0000010834 */
[----:B------:R-:W0:Y:S01]  /*cdf0*/  MUFU.EX2 R10, R10 ;  /* 0x0000000a000a7308 */ /* 0x000e220000000800 */
[----:B------:R-:W-:-:S07]  /*ce00*/  FFMA.FTZ R8, R65, R44, -R52 ;  /* 0x0000002c41087223 */ /* 0x000fce0000010834 */
[----:B------:R-:W-:Y:S08]  /*ce10*/  MUFU.EX2 R149, R149 ;  /* 0x0000009500957308 */ /* 0x000ff00000000800 */
[----:B------:R-:W1:Y:S08]  /*ce20*/  MUFU.EX2 R6, R6 ;  /* 0x0000000600067308 */ /* 0x000e700000000800 */
[----:B------:R-:W3:Y:S01]  /*ce30*/  MUFU.EX2 R7, R7 ;  /* 0x0000000700077308 */ /* 0x000ee20000000800 */
[----:B------:R-:W-:-:S07]  /*ce40*/  FFMA.FTZ R9, R25, R44, -R52 ;  /* 0x0000002c19097223 */ /* 0x000fce0000010834 */
[----:B------:R-:W4:Y:S08]  /*ce50*/  MUFU.EX2 R56, R56 ;  /* 0x0000003800387308 */ /* 0x000f300000000800 */
[----:B------:R-:W5:Y:S01]  /*ce60*/  MUFU.EX2 R12, R12 ;  /* 0x0000000c000c7308 */ /* 0x000f620000000800 */
[----:B------:R-:W-:-:S01]  /*ce70*/  FFMA.FTZ R60, R27, R44, -R52 ;  /* 0x0000002c1b3c7223 */ /* 0x000fc20000010834 */
[----:B0-----:R-:W-:-:S06]  /*ce80*/  FADD.FTZ R70, R3, R10 ;  /* 0x0000000a03467221 */ /* 0x001fcc0000010000 */
[----:B------:R-:W0:Y:S01]  /*ce90*/  MUFU.EX2 R57, R57 ;  /* 0x0000003900397308 */ /* 0x000e220000000800 */
[----:B------:R-:W-:-:S07]  /*cea0*/  FFMA.FTZ R27, R39, R44, -R52 ;  /* 0x0000002c271b7223 */ /* 0x000fce0000010834 */
[----:B------:R-:W0:Y:S01]  /*ceb0*/  MUFU.EX2 R11, R11 ;  /* 0x0000000b000b7308 */ /* 0x000e220000000800 */
[----:B------:R-:W-:-:S01]  /*cec0*/  FFMA.FTZ R58, R41, R44, -R52 ;  /* 0x0000002c293a7223 */ /* 0x000fc20000010834 */
[----:B-1----:R-:W-:-:S06]  /*ced0*/  FADD.FTZ R39, R149, R6 ;  /* 0x0000000695277221 */ /* 0x002fcc0000010000 */
[----:B------:R-:W1:Y:S01]  /*cee0*/  MUFU.EX2 R8, R8 ;  /* 0x0000000800087308 */ /* 0x000e620000000800 */
[----:B------:R-:W-:-:S01]  /*cef0*/  FFMA.FTZ R61, R29, R44, -R52 ;  /* 0x0000002c1d3d7223 */ /* 0x000fc20000010834 */
[----:B---3--:R-:W-:Y:S01]  /*cf00*/  FADD.FTZ R41, R7, R70 ;  /* 0x0000004607297221 */ /* 0x008fe20000010000 */
[----:B------:R-:W3:Y:S05]  /*cf10*/  S2R R92, SR_TID.X ;  /* 0x00000000005c7919 */ /* 0x000eea0000002100 */
[----:B------:R-:W1:Y:S01]  /*cf20*/  MUFU.EX2 R9, R9 ;  /* 0x0000000900097308 */ /* 0x000e620000000800 */
[----:B----4-:R-:W-:-:S01]  /*cf30*/  FADD.FTZ R70, R56, R39 ;  /* 0x0000002738467221 */ /* 0x010fc20000010000 */
[----:B------:R-:W-:Y:S01]  /*cf40*/  FFMA.FTZ R25, R31, R44, -R52 ;  /* 0x0000002c1f197223 */ /* 0x000fe20000010834 */
[----:B-----5:R-:W-:-:S05]  /*cf50*/  FADD.FTZ R72, R12, R41 ;  /* 0x000000290c487221 */ /* 0x020fca0000010000 */
[----:B------:R-:W4:Y:S01]  /*cf60*/  MUFU.EX2 R13, R13 ;  /* 0x0000000d000d7308 */ /* 0x000f220000000800 */
[----:B------:R-:W-:-:S01]  /*cf70*/  FFMA.FTZ R64, R37, R44, -R52 ;  /* 0x0000002c25407223 */ /* 0x000fc20000010834 */
[----:B------:R-:W-:Y:S01]  /*cf80*/  FFMA.FTZ R37, R43, R44, -R52 ;  /* 0x0000002c2b257223 */ /* 0x000fe20000010834 */
[----:B0-----:R-:W-:-:S05]  /*cf90*/  FADD.FTZ R41, R57, R70 ;  /* 0x0000004639297221 */ /* 0x001fca0000010000 */
[----:B------:R-:W0:Y:S01]  /*cfa0*/  MUFU.EX2 R60, R60 ;  /* 0x0000003c003c7308 */ /* 0x000e220000000800 */
[----:B------:R-:W-:-:S01]  /*cfb0*/  FFMA.FTZ R54, R33, R44, -R52 ;  /* 0x0000002c21367223 */ /* 0x000fc20000010834 */
[----:B------:R-:W-:-:S06]  /*cfc0*/  FADD.FTZ R43, R11, R72 ;  /* 0x000000480b2b7221 */ /* 0x000fcc0000010000 */
[----:B------:R-:W5:Y:S01]  /*cfd0*/  MUFU.EX2 R26, R26 ;  /* 0x0000001a001a7308 */ /* 0x000f620000000800 */
[----:B-1----:R-:W-:-:S01]  /*cfe0*/  FADD.FTZ R72, R8, R41 ;  /* 0x0000002908487221 */ /* 0x002fc20000010000 */
[----:B------:R-:W-:-:S06]  /*cff0*/  FFMA.FTZ R33, R35, R44, -R52 ;  /* 0x0000002c23217223 */ /* 0x000fcc0000010834 */
[----:B------:R-:W1:Y:S01]  /*d000*/  MUFU.EX2 R61, R61 ;  /* 0x0000003d003d7308 */ /* 0x000e620000000800 */
[----:B------:R-:W-:-:S01]  /*d010*/  FADD.FTZ R74, R14, R43 ;  /* 0x0000002b0e4a7221 */ /* 0x000fc20000010000 */
[----:B------:R-:W-:Y:S01]  /*d020*/  FFMA.FTZ R29, R47, R44, -R52 ;  /* 0x0000002c2f1d7223 */ /* 0x000fe20000010834 */
[----:B------:R-:W-:-:S05]  /*d030*/  FADD.FTZ R43, R9, R72 ;  /* 0x00000048092b7221 */ /* 0x000fca0000010000 */
[----:B------:R-:W3:Y:S01]  /*d040*/  MUFU.EX2 R25, R25 ;  /* 0x0000001900197308 */ /* 0x000ee20000000800 */
[----:B----4-:R-:W-:-:S07]  /*d050*/  FADD.FTZ R47, R13, R74 ;  /* 0x0000004a0d2f7221 */ /* 0x010fce0000010000 */
[----:B------:R-:W4:Y:S01]  /*d060*/  MUFU.EX2 R63, R63 ;  /* 0x0000003f003f7308 */ /* 0x000f220000000800 */
[----:B0-----:R-:W-:-:S01]  /*d070*/  FADD.FTZ R72, R60, R43 ;  /* 0x0000002b3c487221 */ /* 0x001fc20000010000 */
[----:B-----5:R-:W-:-:S06]  /*d080*/  FADD.FTZ R47, R26, R47 ;  /* 0x0000002f1a2f7221 */ /* 0x020fcc0000010000 */
[----:B------:R-:W0:Y:S08]  /*d090*/  MUFU.EX2 R54, R54 ;  /* 0x0000003600367308 */ /* 0x000e300000000800 */
[----:B------:R-:W5:Y:S01]  /*d0a0*/  MUFU.EX2 R30, R30 ;  /* 0x0000001e001e7308 */ /* 0x000f620000000800 */
[----:B-1----:R-:W-:-:S01]  /*d0b0*/  FADD.FTZ R72, R61, R72 ;  /* 0x000000483d487221 */ /* 0x002fc20000010000 */
[----:B------:R-:W-:-:S06]  /*d0c0*/  FADD.FTZ R74, R24, R47 ;  /* 0x0000002f184a7221 */ /* 0x000fcc0000010000 */
[----:B------:R-:W1:Y:S08]  /*d0d0*/  MUFU.EX2 R33, R33 ;  /* 0x0000002100217308 */ /* 0x000e700000000800 */
[----:B------:R-:W1:Y:S01]  /*d0e0*/  MUFU.EX2 R69, R69 ;  /* 0x0000004500457308 */ /* 0x000e620000000800 */
[----:B---3--:R-:W-:-:S01]  /*d0f0*/  FADD.FTZ R43, R25, R72 ;  /* 0x00000048192b7221 */ /* 0x008fc20000010000 */
[----:B----4-:R-:W-:-:S06]  /*d100*/  FADD.FTZ R47, R63, R74 ;  /* 0x0000004a3f2f7221 */ /* 0x010fcc0000010000 */
[----:B------:R-:W3:Y:S01]  /*d110*/  MUFU.EX2 R64, R64 ;  /* 0x0000004000407308 */ /* 0x000ee20000000800 */
[----:B0-----:R-:W-:-:S01]  /*d120*/  FADD.FTZ R72, R54, R43 ;  /* 0x0000002b36487221 */ /* 0x001fc20000010000 */
[----:B------:R-:W-:-:S06]  /*d130*/  FFMA.FTZ R68, R99, R44, -R52 ;  /* 0x0000002c63447223 */ /* 0x000fcc0000010834 */
[----:B------:R-:W0:Y:S01]  /*d140*/  MUFU.EX2 R27, R27 ;  /* 0x0000001b001b7308 */ /* 0x000e220000000800 */
[----:B-----5:R-:W-:-:S01]  /*d150*/  FADD.FTZ R74, R30, R47 ;  /* 0x0000002f1e4a7221 */ /* 0x020fc20000010000 */
[----:B------:R-:W-:-:S06]  /*d160*/  LOP3.LUT R66, R92, 0x7f, RZ, 0xc0, !PT ;  /* 0x0000007f5c427812 */ /* 0x000fcc00078ec0ff */
[----:B------:R-:W4:Y:S01]  /*d170*/  MUFU.EX2 R67, R67 ;  /* 0x0000004300437308 */ /* 0x000f220000000800 */
[----:B-1----:R-:W-:-:S01]  /*d180*/  FADD.FTZ R43, R33, R72 ;  /* 0x00000048212b7221 */ /* 0x002fc20000010000 */
[----:B------:R-:W-:-:S06]  /*d190*/  FADD.FTZ R47, R69, R74 ;  /* 0x0000004a452f7221 */ /* 0x000fcc0000010000 */
[----:B------:R-:W1:Y:S01]  /*d1a0*/  MUFU.EX2 R58, R58 ;  /* 0x0000003a003a7308 */ /* 0x000e620000000800 */
[----:B------:R-:W-:Y:S01]  /*d1b0*/  ISETP.NE.AND P1, PT, R66, RZ, PT ;  /* 0x000000ff4200720c */ /* 0x000fe20003f25270 */
[----:B---3--:R-:W-:-:S06]  /*d1c0*/  FADD.FTZ R72, R64, R43 ;  /* 0x0000002b40487221 */ /* 0x008fcc0000010000 */
[----:B------:R-:W3:Y:S01]  /*d1d0*/  MUFU.EX2 R83, R83 ;  /* 0x0000005300537308 */ /* 0x000ee20000000800 */
[----:B------:R-:W-:-:S07]  /*d1e0*/  FADD.FTZ R74, R28, R47 ;  /* 0x0000002f1c4a7221 */ /* 0x000fce0000010000 */
[----:B------:R-:W5:Y:S01]  /*d1f0*/  MUFU.EX2 R37, R37 ;  /* 0x0000002500257308 */ /* 0x000f620000000800 */
[----:B------:R-:W-:Y:S01]  /*d200*/  F2FP.SATFINITE.E4M3.F32.PACK_AB_MERGE_C R148, R12, R7, RZ ;  /* 0x000000070c94723e */ /* 0x000fe200048070ff */
[----:B0-----:R-:W-:Y:S01]  /*d210*/  FADD.FTZ R7, R27, R72 ;  /* 0x000000481b077221 */ /* 0x001fe20000010000 */
[----:B------:R-:W-:-:S05]  /*d220*/  F2FP.SATFINITE.E4M3.F32.PACK_AB_MERGE_C R150, R26, R13, RZ ;  /* 0x0000000d1a96723e */ /* 0x000fca00048070ff */
[----:B------:R-:W0:Y:S01]  /*d230*/  MUFU.EX2 R68, R68 ;  /* 0x0000004400447308 */ /* 0x000e220000000800 */
[----:B------:R-:W-:-:S01]  /*d240*/  FFMA.FTZ R35, R51, R44, -R52 ;  /* 0x0000002c33237223 */ /* 0x000fc20000010834 */
[----:B----4-:R-:W-:-:S06]  /*d250*/  FADD.FTZ R13, R67, R74 ;  /* 0x0000004a430d7221 */ /* 0x010fcc0000010000 */
[----:B------:R-:W4:Y:S01]  /*d260*/  MUFU.EX2 R32, R32 ;  /* 0x0000002000207308 */ /* 0x000f220000000800 */
[----:B------:R-:W-:-:S01]  /*d270*/  FFMA.FTZ R66, R53, R44, -R52 ;  /* 0x0000002c35427223 */ /* 0x000fc20000010834 */
[----:B------:R-:W-:Y:S01]  /*d280*/  F2FP.SATFINITE.E4M3.F32.PACK_AB_MERGE_C R136, R69, R30, RZ ;  /* 0x0000001e4588723e */ /* 0x000fe200048070ff */
[----:B-1----:R-:W-:-:S05]  /*d290*/  FADD.FTZ R26, R58, R7 ;  /* 0x000000073a1a7221 */ /* 0x002fca0000010000 */
[----:B------:R-:W1:Y:S01]  /*d2a0*/  MUFU.EX2 R29, R29 ;  /* 0x0000001d001d7308 */ /* 0x000e620000000800 */
[----:B------:R-:W-:-:S07]  /*d2b0*/  FADD.FTZ R30, R34, R13 ;  /* 0x0000000d221e7221 */ /* 0x000fce0000010000 */
[----:B------:R-:W1:Y:S01]  /*d2c0*/  MUFU.EX2 R71, R71 ;  /* 0x0000004700477308 */ /* 0x000e620000000800 */
[----:B------:R-:W-:Y:S01]  /*d2d0*/  @!P1 VIADD R0, R0, 0x19c40 ;  /* 0x00019c4000009836 */ /* 0x000fe20000000000 */
[----:B---3--:R-:W-:Y:S01]  /*d2e0*/  F2FP.SATFINITE.E4M3.F32.PACK_AB_MERGE_C R138, R83, R34, RZ ;  /* 0x00000022538a723e */ /* 0x008fe200048070ff */
[----:B-----5:R-:W-:-:S05]  /*d2f0*/  FADD.FTZ R7, R37, R26 ;  /* 0x0000001a25077221 */ /* 0x020fca0000010000 */
[----:B------:R-:W3:Y:S01]  /*d300*/  MUFU.EX2 R62, R62 ;  /* 0x0000003e003e7308 */ /* 0x000ee20000000800 */
[----:B------:R-:W-:-:S01]  /*d310*/  FFMA.FTZ R31, R55, R44, -R52 ;  /* 0x0000002c371f7223 */ /* 0x000fc20000010834 */
[----:B------:R-:W-:-:S06]  /*d320*/  FADD.FTZ R83, R83, R30 ;  /* 0x0000001e53537221 */ /* 0x000fcc0000010000 */
[----:B------:R-:W5:Y:S01]  /*d330*/  MUFU.EX2 R38, R38 ;  /* 0x0000002600267308 */ /* 0x000f620000000800 */
[----:B------:R-:W-:Y:S01]  /*d340*/  @!P1 PRMT R39, RZ, 0x654, R0 ;  /* 0x00000654ff279816 */ /* 0x000fe20000000000 */
[----:B0-----:R-:W-:-:S06]  /*d350*/  FADD.FTZ R30, R68, R7 ;  /* 0x00000007441e7221 */ /* 0x001fcc0000010000 */
[----:B------:R-:W0:Y:S01]  /*d360*/  MUFU.EX2 R95, R95 ;  /* 0x0000005f005f7308 */ /* 0x000e220000000800 */
[----:B----4-:R-:W-:-:S01]  /*d370*/  FADD.FTZ R34, R32, R83 ;  /* 0x0000005320227221 */ /* 0x010fc20000010000 */
[----:B------:R-:W-:Y:S01]  /*d380*/  FFMA.FTZ R59, R59, R44, -R52 ;  /* 0x0000002c3b3b7223 */ /* 0x000fe20000010834 */
[----:B------:R4:W-:Y:S05]  /*d390*/  @!P1 SYNCS.ARRIVE.TRANS64.RED.A1T0 RZ, [R39+URZ], RZ ;  /* 0x000000ff27ff99a7 */ /* 0x0009ea000810043f */
[----:B------:R-:W2:Y:S01]  /*d3a0*/  MUFU.EX2 R35, R35 ;  /* 0x0000002300237308 */ /* 0x000ea20000000800 */
[----:B-1----:R-:W-:-:S07]  /*d3b0*/  FADD.FTZ R7, R29, R30 ;  /* 0x0000001e1d077221 */ /* 0x002fce0000010000 */
[----:B------:R-:W1:Y:S01]  /*d3c0*/  MUFU.EX2 R66, R66 ;  /* 0x0000004200427308 */ /* 0x000e620000000800 */
[----:B----4-:R-:W-:-:S01]  /*d3d0*/  FFMA.FTZ R39, R85, R44, -R52 ;  /* 0x0000002c55277223 */ /* 0x010fc20000010834 */
[----:B------:R-:W-:-:S06]  /*d3e0*/  FADD.FTZ R13, R71, R34 ;  /* 0x00000022470d7221 */ /* 0x000fcc0000010000 */
[----:B------:R-:W4:Y:S01]  /*d3f0*/  MUFU.EX2 R36, R36 ;  /* 0x0000002400247308 */ /* 0x000f220000000800 */
[----:B------:R-:W-:Y:S01]  /*d400*/  F2FP.SATFINITE.E4M3.F32.PACK_AB_MERGE_C R148, R10, R3, R148 ;  /* 0x000000030a94723e */ /* 0x000fe20004807094 */
[----:B------:R-:W-:Y:S01]  /*d410*/  FFMA.FTZ R70, R119, R44, -R52 ;  /* 0x0000002c77467223 */ /* 0x000fe20000010834 */
[----:B------:R-:W-:-:S05]  /*d420*/  F2FP.SATFINITE.E4M3.F32.PACK_AB_MERGE_C R150, R14, R11, R150 ;  /* 0x0000000b0e96723e */ /* 0x000fca0004807096 */
[----:B------:R-:W4:Y:S01]  /*d430*/  MUFU.EX2 R31, R31 ;  /* 0x0000001f001f7308 */ /* 0x000f220000000800 */
[----:B---3--:R-:W-:-:S01]  /*d440*/  FADD.FTZ R10, R62, R7 ;  /* 0x000000073e0a7221 */ /* 0x008fc20000010000 */
[----:B-----5:R-:W-:-:S06]  /*d450*/  FADD.FTZ R14, R38, R13 ;  /* 0x0000000d260e7221 */ /* 0x020fcc0000010000 */
[----:B------:R-:W3:Y:S01]  /*d460*/  MUFU.EX2 R77, R77 ;  /* 0x0000004d004d7308 */ /* 0x000ee20000000800 */
[----:B0-----:R-:W-:Y:S01]  /*d470*/  F2FP.SATFINITE.E4M3.F32.PACK_AB_MERGE_C R140, R95, R38, RZ ;  /* 0x000000265f8c723e */ /* 0x001fe200048070ff */
[----:B--2---:R-:W-:-:S06]  /*d480*/  FADD.FTZ R3, R35, R10 ;  /* 0x0000000a23037221 */ /* 0x004fcc0000010000 */
[----:B------:R-:W-:Y:S01]  /*d490*/  MUFU.EX2 R91, R91 ;  /* 0x0000005b005b7308 */ /* 0x000fe20000000800 */
[----:B------:R-:W-:-:S01]  /*d4a0*/  FFMA.FTZ R41, R125, R44, -R52 ;  /* 0x0000002c7d297223 */ /* 0x000fc20000010834 */
[----:B------:R-:W-:-:S06]  /*d4b0*/  FADD.FTZ R95, R95, R14 ;  /* 0x0000000e5f5f7221 */ /* 0x000fcc0000010000 */
[----:B------:R-:W0:Y:S08]  /*d4c0*/  MUFU.EX2 R42, R42 ;  /* 0x0000002a002a7308 */ /* 0x000e300000000800 */
[----:B------:R-:W2:Y:S01]  /*d4d0*/  MUFU.EX2 R0, R59 ;  /* 0x0000003b00007308 */ /* 0x000ea20000000800 */
[C---:B-1----:R-:W-:Y:S01]  /*d4e0*/  F2FP.SATFINITE.E4M3.F32.PACK_AB_MERGE_C R141, R66.reuse, R35, RZ ;  /* 0x00000023428d723e */ /* 0x042fe200048070ff */
[----:B------:R-:W-:-:S06]  /*d4f0*/  FADD.FTZ R66, R66, R3 ;  /* 0x0000000342427221 */ /* 0x000fcc0000010000 */
[----:B------:R-:W1:Y:S01]  /*d500*/  MUFU.EX2 R39, R39 ;  /* 0x0000002700277308 */ /* 0x000e620000000800 */
[----:B----4-:R-:W-:-:S01]  /*d510*/  FADD.FTZ R10, R36, R95 ;  /* 0x0000005f240a7221 */ /* 0x010fc20000010000 */
[----:B------:R-:W-:-:S06]  /*d520*/  FFMA.FTZ R129, R129, R44, -R52 ;  /* 0x0000002c81817223 */ /* 0x000fcc0000010834 */
[----:B------:R-:W4:Y:S01]  /*d530*/  MUFU.EX2 R70, R70 ;  /* 0x0000004600467308 */ /* 0x000f220000000800 */
[----:B------:R-:W-:-:S01]  /*d540*/  FADD.FTZ R3, R31, R66 ;  /* 0x000000421f037221 */ /* 0x000fc20000010000 */
[----:B------:R-:W-:Y:S01]  /*d550*/  FFMA.FTZ R73, R73, R44, -R52 ;  /* 0x0000002c49497223 */ /* 0x000fe20000010834 */
[----:B---3--:R-:W-:-:S05]  /*d560*/  FADD.FTZ R10, R77, R10 ;  /* 0x0000000a4d0a7221 */ /* 0x008fca0000010000 */
[----:B------:R-:W-:Y:S08]  /*d570*/  MUFU.EX2 R40, R40 ;  /* 0x0000002800287308 */ /* 0x000ff00000000800 */
[----:B------:R-:W-:Y:S08]  /*d580*/  MUFU.EX2 R46, R46 ;  /* 0x0000002e002e7308 */ /* 0x000ff00000000800 */
[----:B------:R-:W3:Y:S01]  /*d590*/  MUFU.EX2 R97, R97 ;  /* 0x0000006100617308 */ /* 0x000ee20000000800 */
[----:B0-----:R-:W-:Y:S01]  /*d5a0*/  F2FP.SATFINITE.E4M3.F32.PACK_AB_MERGE_C R142, R42, R91, RZ ;  /* 0x0000005b2a8e723e */ /* 0x001fe200048070ff */
[----:B--2---:R-:W-:-:S06]  /*d5b0*/  FADD.FTZ R14, R0, R3 ;  /* 0x00000003000e7221 */ /* 0x004fcc0000010000 */
[----:B------:R-:W0:Y:S01]  /*d5c0*/  MUFU.EX2 R41, R41 ;  /* 0x0000002900297308 */ /* 0x000e220000000800 */
[----:B------:R-:W-:-:S01]  /*d5d0*/  FADD.FTZ R91, R91, R10 ;  /* 0x0000000a5b5b7221 */ /* 0x000fc20000010000 */
[----:B------:R-:W-:-:S06]  /*d5e0*/  FFMA.FTZ R79, R79, R44, -R52 ;  /* 0x0000002c4f4f7223 */ /* 0x000fcc0000010834 */
[----:B------:R-:W2:Y:S01]  /*d5f0*/  MUFU.EX2 R81, R81 ;  /* 0x0000005100517308 */ /* 0x000ea20000000800 */
[----:B------:R-:W-:Y:S01]  /*d600*/  F2FP.SATFINITE.E4M3.F32.PACK_AB_MERGE_C R56, R57, R56, RZ ;  /* 0x000000383938723e */ /* 0x000fe200048070ff */
[----:B-1----:R-:W-:-:S06]  /*d610*/  FADD.FTZ R3, R39, R14 ;  /* 0x0000000e27037221 */ /* 0x002fcc0000010000 */
[----:B------:R-:W1:Y:S01]  /*d620*/  MUFU.EX2 R12, R129 ;  /* 0x00000081000c7308 */ /* 0x000e620000000800 */
[----:B------:R-:W-:-:S01]  /*d630*/  FFMA.FTZ R75, R75, R44, -R52 ;  /* 0x0000002c4b4b7223 */ /* 0x000fc20000010834 */
[----:B------:R-:W-:Y:S01]  /*d640*/  FADD.FTZ R91, R42, R91 ;  /* 0x0000005b2a5b7221 */ /* 0x000fe20000010000 */
[----:B----4-:R-:W-:-:S05]  /*d650*/  F2FP.SATFINITE.E4M3.F32.PACK_AB_MERGE_C R143, R70, R39, RZ ;  /* 0x00000027468f723e */ /* 0x010fca00048070ff */
[----:B------:R-:W4:Y:S01]  /*d660*/  MUFU.EX2 R73, R73 ;  /* 0x0000004900497308 */ /* 0x000f220000000800 */
[----:B------:R-:W-:Y:S01]  /*d670*/  F2FP.SATFINITE.E4M3.F32.PACK_AB_MERGE_C R149, R6, R149, R56 ;  /* 0x000000950695723e */ /* 0x000fe20004807038 */
[----:B------:R-:W-:Y:S01]  /*d680*/  FADD.FTZ R70, R70, R3 ;  /* 0x0000000346467221 */ /* 0x000fe20000010000 */
[----:B---3--:R-:W-:Y:S01]  /*d690*/  F2FP.SATFINITE.E4M3.F32.PACK_AB_MERGE_C R144, R97, R46, RZ ;  /* 0x0000002e6190723e */ /* 0x008fe200048070ff */
[----:B------:R-:W-:-:S04]  /*d6a0*/  FADD.FTZ R6, R40, R91 ;  /* 0x0000005b28067221 */ /* 0x000fc80000010000 */
[----:B------:R-:W3:Y:S01]  /*d6b0*/  MUFU.EX2 R26, R79 ;  /* 0x0000004f001a7308 */ /* 0x000ee20000000800 */
[----:B------:R-:W-:-:S01]  /*d6c0*/  FFMA.FTZ R87, R87, R44, -R52 ;  /* 0x0000002c57577223 */ /* 0x000fc20000010834 */
[----:B------:R-:W-:Y:S01]  /*d6d0*/  F2FP.SATFINITE.E4M3.F32.PACK_AB_MERGE_C R151, R61, R60, RZ ;  /* 0x0000003c3d97723e */ /* 0x000fe200048070ff */
[----:B------:R-:W-:-:S01]  /*d6e0*/  FFMA.FTZ R89, R89, R44, -R52 ;  /* 0x0000002c59597223 */ /* 0x000fc20000010834 */
[----:B0-----:R-:W-:-:S04]  /*d6f0*/  FADD.FTZ R3, R41, R70 ;  /* 0x0000004629037221 */ /* 0x001fc80000010000 */
[----:B------:R-:W-:Y:S01]  /*d700*/  MUFU.EX2 R50, R50 ;  /* 0x0000003200327308 */ /* 0x000fe20000000800 */
[----:B------:R-:W-:-:S01]  /*d710*/  FFMA.FTZ R52, R93, R44, -R52 ;  /* 0x0000002c5d347223 */ /* 0x000fc20000010834 */
[C---:B--2---:R-:W-:Y:S01]  /*d720*/  F2FP.SATFINITE.E4M3.F32.PACK_AB_MERGE_C R144, R81.reuse, R40, R144 ;  /* 0x000000285190723e */ /* 0x044fe20004807090 */
[----:B------:R-:W-:-:S05]  /*d730*/  FADD.FTZ R81, R81, R6 ;  /* 0x0000000651517221 */ /* 0x000fca0000010000 */
[----:B------:R-:W0:Y:S01]  /*d740*/  MUFU.EX2 R103, R103 ;  /* 0x0000006700677308 */ /* 0x000e220000000800 */
[----:B------:R-:W-:Y:S01]  /*d750*/  F2FP.SATFINITE.E4M3.F32.PACK_AB_MERGE_C R151, R9, R8, R151 ;  /* 0x000000080997723e */ /* 0x000fe20004807097 */
[----:B-1----:R-:W-:-:S06]  /*d760*/  FADD.FTZ R8, R12, R3 ;  /* 0x000000030c087221 */ /* 0x002fcc0000010000 */
[----:B------:R-:W1:Y:S08]  /*d770*/  MUFU.EX2 R48, R48 ;  /* 0x0000003000307308 */ /* 0x000e700000000800 */
[----:B------:R-:W2:Y:S01]  /*d780*/  MUFU.EX2 R75, R75 ;  /* 0x0000004b004b7308 */ /* 0x000ea20000000800 */
[----:B------:R-:W-:-:S07]  /*d790*/  FADD.FTZ R46, R46, R81 ;  /* 0x000000512e2e7221 */ /* 0x000fce0000010000 */
[----:B------:R-:W5:Y:S01]  /*d7a0*/  MUFU.EX2 R101, R131 ;  /* 0x0000008300657308 */ /* 0x000f620000000800 */
[----:B----4-:R-:W-:-:S07]  /*d7b0*/  FADD.FTZ R3, R73, R8 ;  /* 0x0000000849037221 */ /* 0x010fce0000010000 */
[----:B------:R-:W4:Y:S01]  /*d7c0*/  MUFU.EX2 R6, R87 ;  /* 0x0000005700067308 */ /* 0x000f220000000800 */
[----:B------:R-:W-:Y:S02]  /*d7d0*/  VIADD R10, R88, 0xfffffffe ;  /* 0xfffffffe580a7836 */ /* 0x000fe40000000000 */
[----:B------:R-:W-:Y:S01]  /*d7e0*/  FADD.FTZ R97, R97, R46 ;  /* 0x0000002e61617221 */ /* 0x000fe20000010000 */
[----:B---3--:R-:W-:-:S04]  /*d7f0*/  F2FP.SATFINITE.E4M3.F32.PACK_AB_MERGE_C R145, R26, R73, RZ ;  /* 0x000000491a91723e */ /* 0x008fc800048070ff */
[----:B------:R-:W3:Y:S01]  /*d800*/  MUFU.EX2 R89, R89 ;  /* 0x0000005900597308 */ /* 0x000ee20000000800 */
[----:B------:R-:W-:-:S07]  /*d810*/  FADD.FTZ R26, R26, R3 ;  /* 0x000000031a1a7221 */ /* 0x000fce0000010000 */
[----:B------:R-:W3:Y:S01]  /*d820*/  MUFU.EX2 R52, R52 ;  /* 0x0000003400347308 */ /* 0x000ee20000000800 */
[----:B0-----:R-:W-:Y:S02]  /*d830*/  F2FP.SATFINITE.E4M3.F32.PACK_AB_MERGE_C R146, R103, R50, RZ ;  /* 0x000000326792723e */ /* 0x001fe400048070ff */
[----:B------:R-:W-:Y:S01]  /*d840*/  F2FP.SATFINITE.E4M3.F32.PACK_AB_MERGE_C R143, R0, R31, R143 ;  /* 0x0000001f008f723e */ /* 0x000fe2000480708f */
[----:B-1----:R-:W-:-:S01]  /*d850*/  FADD.FTZ R0, R48, R97 ;  /* 0x0000006130007221 */ /* 0x002fc20000010000 */
[----:B------:R-:W-:Y:S01]  /*d860*/  ISETP.GE.AND P1, PT, R10, R49, PT ;  /* 0x000000310a00720c */ /* 0x000fe20003f26270 */
[----:B--2---:R-:W-:-:S01]  /*d870*/  FADD.FTZ R3, R75, R26 ;  /* 0x0000001a4b037221 */ /* 0x004fc20000010000 */
[C---:B-----5:R-:W-:Y:S01]  /*d880*/  F2FP.SATFINITE.E4M3.F32.PACK_AB_MERGE_C R146, R101.reuse, R48, R146 ;  /* 0x000000306592723e */ /* 0x060fe20004807092 */
[----:B------:R-:W-:-:S02]  /*d890*/  FADD.FTZ R101, R101, R0 ;  /* 0x0000000065657221 */ /* 0x000fc40000010000 */
[----:B----4-:R-:W-:Y:S01]  /*d8a0*/  FADD.FTZ R0, R6, R3 ;  /* 0x0000000306007221 */ /* 0x010fe20000010000 */
[----:B------:R-:W-:Y:S01]  /*d8b0*/  F2FP.SATFINITE.E4M3.F32.PACK_AB_MERGE_C R137, R64, R33, RZ ;  /* 0x000000214089723e */ /* 0x000fe200048070ff */
[----:B------:R-:W-:-:S02]  /*d8c0*/  FADD.FTZ R50, R50, R101 ;  /* 0x0000006532327221 */ /* 0x000fc40000010000 */
[----:B---3--:R-:W-:-:S01]  /*d8d0*/  FADD.FTZ R3, R89, R0 ;  /* 0x0000000059037221 */ /* 0x008fc20000010000 */
[----:B------:R-:W-:Y:S02]  /*d8e0*/  F2FP.SATFINITE.E4M3.F32.PACK_AB_MERGE_C R139, R68, R37, RZ ;  /* 0x00000025448b723e */ /* 0x000fe400048070ff */
[----:B------:R-:W-:Y:S01]  /*d8f0*/  F2FP.SATFINITE.E4M3.F32.PACK_AB_MERGE_C R147, R52, R89, RZ ;  /* 0x000000593493723e */ /* 0x000fe200048070ff */
[----:B------:R-:W-:Y:S01]  /*d900*/  IMAD.MOV.U32 R89, RZ, RZ, RZ ;  /* 0x000000ffff597224 */ /* 0x000fe200078e00ff */
[----:B------:R-:W-:Y:S01]  /*d910*/  BSSY B0, `(.L_x_404) ;  /* 0x00002b7000007945 */ /* 0x000fe20003800000 */
[----:B------:R-:W-:Y:S01]  /*d920*/  ISETP.NE.AND P0, PT, R90, RZ, PT ;  /* 0x000000ff5a00720c */ /* 0x000fe20003f05270 */
[----:B------:R-:W-:Y:S01]  /*d930*/  FADD.FTZ R0, R103, R50 ;  /* 0x0000003267007221 */ /* 0x000fe20000010000 */
[----:B------:R-:W-:Y:S01]  /*d940*/  F2FP.SATFINITE.E4M3.F32.PACK_AB_MERGE_C R136, R63, R24, R136 ;  /* 0x000000183f88723e */ /* 0x000fe20004807088 */
[----:B------:R-:W-:Y:S01]  /*d950*/  FADD.FTZ R3, R52, R3 ;  /* 0x0000000334037221 */ /* 0x000fe20000010000 */
[----:B------:R-:W-:Y:S01]  /*d960*/  F2FP.SATFINITE.E4M3.F32.PACK_AB_MERGE_C R138, R67, R28, R138 ;  /* 0x0000001c438a723e */ /* 0x000fe2000480708a */
[--C-:B------:R-:W-:Y:S01]  /*d970*/  IMAD.MOV.U32 R88, RZ, RZ, R89.reuse ;  /* 0x000000ffff587224 */ /* 0x100fe200078e0059 */
[----:B------:R-:W-:Y:S01]  /*d980*/  F2FP.SATFINITE.E4M3.F32.PACK_AB_MERGE_C R140, R71, R32, R140 ;  /* 0x00000020478c723e */ /* 0x000fe2000480708c */
[--C-:B------:R-:W-:Y:S01]  /*d990*/  IMAD.MOV.U32 R91, RZ, RZ, R89.reuse ;  /* 0x000000ffff5b7224 */ /* 0x100fe200078e0059 */
[----:B------:R-:W-:Y:S01]  /*d9a0*/  F2FP.SATFINITE.E4M3.F32.PACK_AB_MERGE_C R142, R77, R36, R142 ;  /* 0x000000244d8e723e */ /* 0x000fe2000480708e */
[----:B------:R-:W-:Y:S01]  /*d9b0*/  IMAD.MOV.U32 R90, RZ, RZ, R89 ;  /* 0x000000ffff5a7224 */ /* 0x000fe200078e0059 */
        /* <DEDUP_REMOVED lines=9> */
[--C-:B------:R-:W-:Y:S01]  /*da50*/  IMAD.MOV.U32 R97, RZ, RZ, R89.reuse ;  /* 0x000000ffff617224 */ /* 0x100fe200078e0059 */
[-C--:B------:R-:W-:Y:S01]  /*da60*/  MOV R101, R89.reuse ;  /* 0x0000005900657202 */ /* 0x080fe20000000f00 */
[--C-:B------:R-:W-:Y:S01]  /*da70*/  IMAD.MOV.U32 R96, RZ, RZ, R89.reuse ;  /* 0x000000ffff607224 */ /* 0x100fe200078e0059 */
[----:B------:R-:W-:Y:S01]  /*da80*/  MOV R121, R89 ;  /* 0x0000005900797202 */ /* 0x000fe20000000f00 */
        /* <DEDUP_REMOVED lines=36> */
[----:B------:R-:W-:Y:S06]  /*dcd0*/  @!P1 BRA `(.L_x_405) ;  /* 0x0000002400e89947 */ /* 0x000fec0003800000 */
[----:B------:R-:W-:Y:S01]  /*dce0*/  IMAD.MOV.U32 R11, RZ, RZ, R76 ;  /* 0x000000ffff0b7224 */ /* 0x000fe200078e004c */
[----:B------:R-:W-:Y:S01]  /*dcf0*/  CS2R R134, SRZ ;  /* 0x0000000000867805 */ /* 0x000fe2000001ff00 */
[----:B------:R-:W-:Y:S01]  /*dd00*/  IMAD.MOV.U32 R12, RZ, RZ, R45 ;  /* 0x000000ffff0c7224 */ /* 0x000fe200078e002d */
[----:B------:R-:W-:Y:S01]  /*dd10*/  CS2R R132, SRZ ;  /* 0x0000000000847805 */ /* 0x000fe2000001ff00 */
[----:B------:R-:W-:Y:S01]  /*dd20*/  IMAD.MOV.U32 R7, RZ, RZ, R156 ;  /* 0x000000ffff077224 */ /* 0x000fe200078e009c */
[----:B------:R-:W-:Y:S01]  /*dd30*/  CS2R R130, SRZ ;  /* 0x0000000000827805 */ /* 0x000fe2000001ff00 */
[----:B------:R-:W-:Y:S01]  /*dd40*/  IMAD.MOV.U32 R6, RZ, RZ, R154 ;  /* 0x000000ffff067224 */ /* 0x000fe200078e009a */
        /* <DEDUP_REMOVED lines=20> */
[----:B------:R-:W-:-:S07]  /*de90*/  CS2R R88, SRZ ;  /* 0x0000000000587805 */ /* 0x000fce000001ff00 */
.L_x_417:
[----:B------:R-:W-:-:S04]  /*dea0*/  ISETP.NE.AND P1, PT, R6, 0x1, PT ;  /* 0x000000010600780c */ /* 0x000fc80003f25270 */
[----:B------:R-:W-:-:S04]  /*deb0*/  SEL R156, RZ, 0x1, P1 ;  /* 0x00000001ff9c7807 */ /* 0x000fc80000800000 */
[----:B------:R-:W-:Y:S01]  /*dec0*/  LOP3.LUT R156, R7, R156, RZ, 0x3c, !PT ;  /* 0x0000009c079c7212 */ /* 0x000fe200078e3cff */
[----:B------:R-:W-:Y:S06]  /*ded0*/  @!P0 BRA `(.L_x_406) ;  /* 0x0000000000048947 */ /* 0x000fec0003800000 */
[----:B------:R-:W-:Y:S01]  /*dee0*/  BPT.TRAP 0x1 ;  /* 0x000000040000795c */ /* 0x000fe20000300000 */
.L_x_406:
[----:B------:R-:W-:Y:S02]  /*def0*/  IADD3 R154, R6, 0x1, RZ ;  /* 0x00000001069a7810 */ /* 0x000fe40007ffe0ff */
[----:B------:R-:W-:Y:S02]  /*df00*/  SHF.L.U32 R8, R156, 0x1f, RZ ;  /* 0x0000001f9c087819 */ /* 0x000fe400000006ff */
[----:B------:R-:W-:-:S04]  /*df10*/  ISETP.NE.AND P1, PT, R154, 0x2, PT ;  /* 0x000000029a00780c */ /* 0x000fc80003f25270 */
[----:B------:R-:W-:-:S05]  /*df20*/  SEL R154, R154, RZ, P1 ;  /* 0x000000ff9a9a7207 */ /* 0x000fca0000800000 */
[----:B------:R-:W-:-:S04]  /*df30*/  IMAD R13, R154, 0x8, R16 ;  /* 0x000000089a0d7824 */ /* 0x000fc800078e0210 */
[----:B------:R0:W1:Y:S01]  /*df40*/  SYNCS.PHASECHK.TRANS64.TRYWAIT P1, [R13+URZ+0x19c30], R8 ;  /* 0x019c30080d0075a7 */ /* 0x000062000802017f */
[----:B------:R-:W-:Y:S05]  /*df50*/  @!P0 BRA `(.L_x_407) ;  /* 0x0000000000048947 */ /* 0x000fea0003800000 */
[----:B------:R-:W-:Y:S01]  /*df60*/  BPT.TRAP 0x1 ;  /* 0x000000040000795c */ /* 0x000fe20000300000 */
.L_x_407:
[----:B------:R-:W-:Y:S01]  /*df70*/  BSSY B1, `(.L_x_408) ;  /* 0x0000006000017945 */ /* 0x000fe20003800000 */
[----:B------:R-:W-:Y:S02]  /*df80*/  IMAD R24, R154, 0x300, R15 ;  /* 0x000003009a187824 */ /* 0x000fe400078e020f */
[----:B------:R-:W-:Y:S01]  /*df90*/  IMAD.MOV.U32 R25, RZ, RZ, -0x3ffffff0 ;  /* 0xc0000010ff197424 */ /* 0x000fe200078e00ff */
[----:B-1----:R-:W-:Y:S06]  /*dfa0*/  @P1 BRA `(.L_x_409) ;  /* 0x0000000000081947 */ /* 0x002fec0003800000 */
[----:B------:R-:W1:Y:S02]  /*dfb0*/  SYNCS.PHASECHK.TRANS64.TRYWAIT P1, [R13+URZ+0x19c30], R8 ;  /* 0x019c30080d0075a7 */ /* 0x000e64000802017f */
[----:B-1----:R-:W-:Y:S05]  /*dfc0*/  @!P1 BRA `(.L_x_410) ;  /* 0x000000d800049947 */ /* 0x002fea0003800000 */
.L_x_409:
[----:B------:R-:W-:Y:S05]  /*dfd0*/  BSYNC B1 ;  /* 0x0000000000017941 */ /* 0x000fea0003800000 */
.L_x_408:
[C---:B01----:R-:W-:Y:S01]  /*dfe0*/  VIADD R8, R24.reuse, 0x100 ;  /* 0x0000010018087836 */ /* 0x043fe20000000000 */
[C---:B------:R-:W-:Y:S01]  /*dff0*/  R2UR UR6, R24.reuse ;  /* 0x00000000180672ca */ /* 0x040fe200000e0000 */
[----:B------:R-:W-:Y:S01]  /*e000*/  IMAD.MOV.U32 R9, RZ, RZ, -0x3ffffff0 ;  /* 0xc0000010ff097424 */ /* 0x000fe200078e00ff */
[----:B------:R-:W-:Y:S01]  /*e010*/  R2UR UR7, R25 ;  /* 0x00000000190772ca */ /* 0x000fe200000e0000 */
[----:B------:R-:W-:Y:S01]  /*e020*/  VIADD R24, R24, 0x200 ;  /* 0x0000020018187836 */ /* 0x000fe20000000000 */
[----:B------:R-:W-:Y:S02]  /*e030*/  R2UR UR10, R8 ;  /* 0x00000000080a72ca */ /* 0x000fe400000e0000 */
[----:B------:R-:W-:Y:S02]  /*e040*/  R2UR UR11, R9 ;  /* 0x00000000090b72ca */ /* 0x000fe400000e0000 */
[----:B------:R-:W2:Y:S01]  /*e050*/  LDL.64 R8, [R1] ;  /* 0x0000000001087983 */ /* 0x000ea20000100a00 */
[----:B------:R-:W-:Y:S01]  /*e060*/  R2UR UR4, R4 ;  /* 0x00000000040472ca */ /* 0x000fe200000e0000 */
[----:B------:R-:W-:Y:S01]  /*e070*/  IMAD.MOV.U32 R25, RZ, RZ, -0x3ffffff0 ;  /* 0xc0000010ff197424 */ /* 0x000fe200078e00ff */
[----:B------:R-:W-:-:S02]  /*e080*/  R2UR UR5, R5 ;  /* 0x00000000050572ca */ /* 0x000fc400000e0000 */
[----:B------:R-:W-:Y:S02]  /*e090*/  R2UR UR14, R24 ;  /* 0x00000000180e72ca */ /* 0x000fe400000e0000 */
[----:B------:R-:W-:Y:S02]  /*e0a0*/  R2UR UR15, R25 ;  /* 0x00000000190f72ca */ /* 0x000fe400000e0000 */
[----:B------:R-:W-:-:S07]  /*e0b0*/  WARPGROUP.ARRIVE ;  /* 0x00000000000079c5 */ /* 0x000fce0000000000 */
[----:B------:R-:W-:Y:S01]  /*e0c0*/  QGMMA.64x128x32.F32.E4M3.E4M3 R24, gdesc[UR4], RZ, !UPT, gsb0 ;  /* 0x01e00000041879f3 */ /* 0x000fe2000c0008ff */
[----:B------:R-:W-:Y:S02]  /*e0d0*/  R2UR UR12, R20 ;  /* 0x00000000140c72ca */ /* 0x000fe400000e0000 */
[----:B------:R-:W-:Y:S01]  /*e0e0*/  R2UR UR13, R21 ;  /* 0x00000000150d72ca */ /* 0x000fe200000e0000 */
[----:B------:R-:W-:Y:S02]  /*e0f0*/  WARPGROUP.DEPBAR.LE gsb0, 0x0 ;  /* 0x00008000000079c5 */ /* 0x000fe40000010000 */
[----:B------:R-:W-:Y:S01]  /*e100*/  WARPGROUP.ARRIVE ;  /* 0x00000000000079c5 */ /* 0x000fe20000000000 */
[----:B--2---:R-:W-:Y:S02]  /*e110*/  R2UR UR8, R8 ;  /* 0x00000000080872ca */ /* 0x004fe400000e0000 */
[----:B------:R-:W-:-:S13]  /*e120*/  R2UR UR9, R9 ;  /* 0x00000000090972ca */ /* 0x000fda00000e0000 */
[----:B------:R-:W-:Y:S03]  /*e130*/  QGMMA.64x128x32.F32.E4M3.E4M3 R24, gdesc[UR8], R24, gsb0 ;  /* 0x01e00000081879f3 */ /* 0x000fe60008000818 */
[----:B------:R-:W-:Y:S02]  /*e140*/  WARPGROUP.DEPBAR.LE gsb0, 0x0 ;  /* 0x00008000000079c5 */ /* 0x000fe40000010000 */
[----:B------:R-:W-:-:S07]  /*e150*/  WARPGROUP.ARRIVE ;  /* 0x00000000000079c5 */ /* 0x000fce0000000000 */
[----:B------:R-:W-:Y:S03]  /*e160*/  QGMMA.64x128x32.F32.E4M3.E4M3 R24, gdesc[UR12], R24, gsb0 ;  /* 0x01e000000c1879f3 */ /* 0x000fe60008000818 */
[----:B------:R-:W-:Y:S02]  /*e170*/  WARPGROUP.DEPBAR.LE gsb0, 0x0 ;  /* 0x00008000000079c5 */ /* 0x000fe40000010000 */
[----:B------:R-:W-:Y:S05]  /*e180*/  @!P0 BRA `(.L_x_411) ;  /* 0x0000000000048947 */ /* 0x000fea0003800000 */
[----:B------:R-:W-:Y:S01]  /*e190*/  BPT.TRAP 0x1 ;  /* 0x000000040000795c */ /* 0x000fe20000300000 */
.L_x_411:
[----:B------:R-:W-:Y:S01]  /*e1a0*/  SHF.L.U32 R7, R7, 0x1f, RZ ;  /* 0x0000001f07077819 */ /* 0x000fe200000006ff */
[----:B------:R-:W-:-:S04]  /*e1b0*/  IMAD R14, R6, 0x8, R16 ;  /* 0x00000008060e7824 */ /* 0x000fc800078e0210 */
[----:B------:R0:W1:Y:S01]  /*e1c0*/  SYNCS.PHASECHK.TRANS64.TRYWAIT P1, [R14+URZ+0x19c50], R7 ;  /* 0x019c50070e0075a7 */ /* 0x000062000802017f */
[----:B------:R-:W-:Y:S05]  /*e1d0*/  @!P0 BRA `(.L_x_412) ;  /* 0x0000000000048947 */ /* 0x000fea0003800000 */
[----:B------:R-:W-:Y:S01]  /*e1e0*/  BPT.TRAP 0x1 ;  /* 0x000000040000795c */ /* 0x000fe20000300000 */
.L_x_412:
[----:B------:R-:W-:Y:S04]  /*e1f0*/  BSSY B1, `(.L_x_413) ;  /* 0x0000004000017945 */ /* 0x000fe80003800000 */
[----:B-1----:R-:W-:Y:S05]  /*e200*/  @P1 BRA `(.L_x_414) ;  /* 0x0000000000081947 */ /* 0x002fea0003800000 */
[----:B------:R-:W1:Y:S02]  /*e210*/  SYNCS.PHASECHK.TRANS64.TRYWAIT P1, [R14+URZ+0x19c50], R7 ;  /* 0x019c50070e0075a7 */ /* 0x000e64000802017f */
[----:B-1----:R-:W-:Y:S05]  /*e220*/  @!P1 BRA `(.L_x_415) ;  /* 0x000000d400809947 */ /* 0x002fea0003800000 */
.L_x_414:
[----:B------:R-:W-:Y:S05]  /*e230*/  BSYNC B1 ;  /* 0x0000000000017941 */ /* 0x000fea0003800000 */
.L_x_413:
[----:B01----:R-:W-:Y:S01]  /*e240*/  VIADD R7, R16, 0x3000 ;  /* 0x0000300010077836 */ /* 0x003fe20000000000 */
[----:B------:R-:W-:Y:S01]  /*e250*/  WARPGROUP.ARRIVE ;  /* 0x00000000000079c5 */ /* 0x000fe20000000000 */
[----:B------:R-:W-:Y:S02]  /*e260*/  IMAD.MOV.U32 R9, RZ, RZ, 0x40000040 ;  /* 0x40000040ff097424 */ /* 0x000fe400078e00ff */
[C---:B------:R-:W-:Y:S01]  /*e270*/  FMUL.FTZ R77, R2.reuse, R77 ;  /* 0x0000004d024d7220 */ /* 0x040fe20000410000 */
[C---:B------:R-:W-:Y:S01]  /*e280*/  FMUL.FTZ R78, R2.reuse, R78 ;  /* 0x0000004e024e7220 */ /* 0x040fe20000410000 */
[----:B------:R-:W-:Y:S01]  /*e290*/  SHF.R.U32.HI R7, RZ, 0x4, R7 ;  /* 0x00000004ff077819 */ /* 0x000fe20000011607 */
[C---:B------:R-:W-:Y:S01]  /*e2a0*/  FMUL.FTZ R79, R2.reuse, R79 ;  /* 0x0000004f024f7220 */ /* 0x040fe20000410000 */
[C---:B------:R-:W-:Y:S01]  /*e2b0*/  FMUL.FTZ R80, R2.reuse, R80 ;  /* 0x0000005002507220 */ /* 0x040fe20000410000 */
[C---:B------:R-:W-:Y:S01]  /*e2c0*/  FMUL.FTZ R81, R2.reuse, R81 ;  /* 0x0000005102517220 */ /* 0x040fe20000410000 */
[----:B------:R-:W-:Y:S01]  /*e2d0*/  LOP3.LUT R7, R7, 0x3fff, RZ, 0xc0, !PT ;  /* 0x00003fff07077812 */ /* 0x000fe200078ec0ff */
[----:B------:R-:W-:Y:S01]  /*e2e0*/  MUFU.TANH R77, R77 ;  /* 0x0000004d004d7308 */ /* 0x000fe20000002400 */
[C---:B------:R-:W-:Y:S01]  /*e2f0*/  FMUL.FTZ R82, R2.reuse, R82 ;  /* 0x0000005202527220 */ /* 0x040fe20000410000 */
[C---:B------:R-:W-:Y:S01]  /*e300*/  FMUL.FTZ R83, R2.reuse, R83 ;  /* 0x0000005302537220 */ /* 0x040fe20000410000 */
[----:B------:R-:W-:Y:S01]  /*e310*/  LOP3.LUT R7, R7, 0x10000, RZ, 0xfc, !PT ;  /* 0x0001000007077812 */ /* 0x000fe200078efcff */
[C---:B------:R-:W-:Y:S01]  /*e320*/  FMUL.FTZ R84, R2.reuse, R84 ;  /* 0x0000005402547220 */ /* 0x040fe20000410000 */
[C---:B------:R-:W-:Y:S01]  /*e330*/  FMUL.FTZ R85, R2.reuse, R85 ;  /* 0x0000005502557220 */ /* 0x040fe20000410000 */
[C---:B------:R-:W-:Y:S01]  /*e340*/  FMUL.FTZ R86, R2.reuse, R86 ;  /* 0x0000005602567220 */ /* 0x040fe20000410000 */
[----:B------:R-:W-:Y:S01]  /*e350*/  FMUL.FTZ R87, R2, R87 ;  /* 0x0000005702577220 */ /* 0x000fe20000410000 */
[----:B------:R-:W-:Y:S01]  /*e360*/  IMAD R6, R6, 0x300, R7 ;  /* 0x0000030006067824 */ /* 0x000fe200078e0207 */
[----:B------:R-:W-:Y:S01]  /*e370*/  MUFU.TANH R78, R78 ;  /* 0x0000004e004e7308 */ /* 0x000fe20000002400 */
[----:B------:R-:W-:Y:S01]  /*e380*/  IMAD.MOV.U32 R7, RZ, RZ, 0x40000040 ;  /* 0x40000040ff077424 */ /* 0x000fe200078e00ff */
[----:B------:R-:W-:Y:S01]  /*e390*/  ULDC UR4, c[0x0][0x988] ;  /* 0x0002620000047ab9 */ /* 0x000fe20000000800 */
[C---:B------:R-:W-:Y:S01]  /*e3a0*/  VIADD R8, R6.reuse, 0x2 ;  /* 0x0000000206087836 */ /* 0x040fe20000000000 */
[----:B------:R-:W-:-:S02]  /*e3b0*/  R2UR UR6, R6 ;  /* 0x00000000060672ca */ /* 0x000fc400000e0000 */
[----:B------:R-:W-:Y:S01]  /*e3c0*/  R2UR UR7, R7 ;  /* 0x00000000070772ca */ /* 0x000fe200000e0000 */
[C---:B------:R-:W-:Y:S01]  /*e3d0*/  FMUL.FTZ R7, R2.reuse, R24 ;  /* 0x0000001802077220 */ /* 0x040fe20000410000 */
[C---:B------:R-:W-:Y:S01]  /*e3e0*/  FMUL.FTZ R24, R2.reuse, R27 ;  /* 0x0000001b02187220 */ /* 0x040fe20000410000 */
[C---:B------:R-:W-:Y:S01]  /*e3f0*/  FMUL.FTZ R27, R2.reuse, R30 ;  /* 0x0000001e021b7220 */ /* 0x040fe20000410000 */
[C---:B------:R-:W-:Y:S01]  /*e400*/  FMUL.FTZ R30, R2.reuse, R33 ;  /* 0x00000021021e7220 */ /* 0x040fe20000410000 */
[C---:B------:R-:W-:Y:S01]  /*e410*/  FMUL.FTZ R33, R2.reuse, R36 ;  /* 0x0000002402217220 */ /* 0x040fe20000410000 */
[C---:B------:R-:W-:Y:S01]  /*e420*/  FMUL.FTZ R36, R2.reuse, R39 ;  /* 0x0000002702247220 */ /* 0x040fe20000410000 */
[----:B------:R-:W0:Y:S01]  /*e430*/  MUFU.TANH R7, R7 ;  /* 0x0000000700077308 */ /* 0x000e220000002400 */
[C---:B------:R-:W-:Y:S01]  /*e440*/  FMUL.FTZ R39, R2.reuse, R42 ;  /* 0x0000002a02277220 */ /* 0x040fe20000410000 */
[----:B------:R-:W-:-:S04]  /*e450*/  FMUL.FTZ R42, R2, R45 ;  /* 0x0000002d022a7220 */ /* 0x000fc80000410000 */
[----:B------:R-:W-:Y:S01]  /*e460*/  QGMMA.64x96x32.F32.E4M3.E4M3 R88, R148, gdesc[UR4], R88, gsb0 ;  /* 0x0160000494587df3 */ /* 0x000fe20008000858 */
[----:B------:R-:W-:Y:S01]  /*e470*/  R2UR UR6, R8 ;  /* 0x00000000080672ca */ /* 0x000fe200000e0000 */
[----:B------:R-:W-:Y:S01]  /*e480*/  VIADD R8, R6, 0x4 ;  /* 0x0000000406087836 */ /* 0x000fe20000000000 */
[----:B------:R-:W-:Y:S01]  /*e490*/  R2UR UR7, R9 ;  /* 0x00000000090772ca */ /* 0x000fe200000e0000 */
[----:B------:R-:W-:Y:S01]  /*e4a0*/  IMAD.MOV.U32 R9, RZ, RZ, 0x40000040 ;  /* 0x40000040ff097424 */ /* 0x000fe200078e00ff */
[----:B------:R-:W-:Y:S01]  /*e4b0*/  MUFU.TANH R24, R24 ;  /* 0x0000001800187308 */ /* 0x000fe20000002400 */
[----:B0-----:R-:W-:-:S07]  /*e4c0*/  FMNMX.FTZ R45, R7, R12, !PT ;  /* 0x0000000c072d7209 */ /* 0x001fce0007810000 */
[----:B------:R-:W-:Y:S08]  /*e4d0*/  MUFU.TANH R27, R27 ;  /* 0x0000001b001b7308 */ /* 0x000ff00000002400 */
        /* <DEDUP_REMOVED lines=11> */
[----:B------:R-:W-:Y:S01]  /*e590*/  MUFU.TANH R85, R85 ;  /* 0x0000005500557308 */ /* 0x000fe20000002400 */
[----:B------:R-:W-:-:S02]  /*e5a0*/  WARPGROUP.DEPBAR.LE gsb0, 0x0 ;  /* 0x00008000000079c5 */ /* 0x000fc40000010000 */
[----:B------:R-:W-:-:S06]  /*e5b0*/  WARPGROUP.ARRIVE ;  /* 0x00000000000079c5 */ /* 0x000fcc0000000000 */
[----:B------:R-:W0:Y:S01]  /*e5c0*/  S2R R151, SR_TID.X ;  /* 0x0000000000977919 */ /* 0x000e220000002100 */
[----:B------:R-:W-:Y:S01]  /*e5d0*/  MUFU.TANH R86, R86 ;  /* 0x0000005600567308 */ /* 0x000fe20000002400 */
[----:B------:R-:W-:Y:S01]  /*e5e0*/  QGMMA.64x96x32.F32.E4M3.E4M3 R88, R136, gdesc[UR4], R88, gsb0 ;  /* 0x0160000488587df3 */ /* 0x000fe20008000858 */
[----:B------:R-:W-:Y:S01]  /*e5f0*/  R2UR UR6, R8 ;  /* 0x00000000080672ca */ /* 0x000fe200000e0000 */
[C---:B------:R-:W-:Y:S01]  /*e600*/  FMUL.FTZ R8, R2.reuse, R25 ;  /* 0x0000001902087220 */ /* 0x040fe20000410000 */
[----:B------:R-:W-:Y:S01]  /*e610*/  R2UR UR7, R9 ;  /* 0x00000000090772ca */ /* 0x000fe200000e0000 */
[C---:B------:R-:W-:Y:S01]  /*e620*/  FMUL.FTZ R9, R2.reuse, R26 ;  /* 0x0000001a02097220 */ /* 0x040fe20000410000 */
[C---:B------:R-:W-:Y:S01]  /*e630*/  FMUL.FTZ R25, R2.reuse, R28 ;  /* 0x0000001c02197220 */ /* 0x040fe20000410000 */
[C---:B------:R-:W-:Y:S01]  /*e640*/  FMUL.FTZ R26, R2.reuse, R29 ;  /* 0x0000001d021a7220 */ /* 0x040fe20000410000 */
[C---:B------:R-:W-:Y:S01]  /*e650*/  FMUL.FTZ R28, R2.reuse, R31 ;  /* 0x0000001f021c7220 */ /* 0x040fe20000410000 */
[----:B------:R-:W1:Y:S01]  /*e660*/  MUFU.TANH R8, R8 ;  /* 0x0000000800087308 */ /* 0x000e620000002400 */
[C---:B------:R-:W-:Y:S01]  /*e670*/  FMUL.FTZ R29, R2.reuse, R32 ;  /* 0x00000020021d7220 */ /* 0x040fe20000410000 */
        /* <DEDUP_REMOVED lines=13> */
[----:B------:R-:W-:Y:S01]  /*e750*/  FMUL.FTZ R49, R2, R50 ;  /* 0x0000003202317220 */ /* 0x000fe20000410000 */
[----:B------:R-:W3:Y:S01]  /*e760*/  MUFU.TANH R25, R25 ;  /* 0x0000001900197308 */ /* 0x000ee20000002400 */
        /* <DEDUP_REMOVED lines=11> */
[----:B------:R-:W-:Y:S01]  /*e820*/  FMUL.FTZ R58, R2, R59 ;  /* 0x0000003b023a7220 */ /* 0x000fe20000410000 */
[----:B------:R-:W-:Y:S01]  /*e830*/  FMNMX.FTZ R44, R24, R44, !PT ;  /* 0x0000002c182c7209 */ /* 0x000fe20007810000 */
[C---:B------:R-:W-:Y:S01]  /*e840*/  FMUL.FTZ R59, R2.reuse, R60 ;  /* 0x0000003c023b7220 */ /* 0x040fe20000410000 */
[C---:B------:R-:W-:Y:S01]  /*e850*/  FMUL.FTZ R60, R2.reuse, R61 ;  /* 0x0000003d023c7220 */ /* 0x040fe20000410000 */
[----:B------:R-:W2:Y:S01]  /*e860*/  MUFU.TANH R28, R28 ;  /* 0x0000001c001c7308 */ /* 0x000ea20000002400 */
[----:B---3--:R-:W-:Y:S01]  /*e870*/  FMNMX.FTZ R45, R25, R45, !PT ;  /* 0x0000002d192d7209 */ /* 0x008fe20007810000 */
[C---:B------:R-:W-:Y:S01]  /*e880*/  FMUL.FTZ R61, R2.reuse, R62 ;  /* 0x0000003e023d7220 */ /* 0x040fe20000410000 */
[----:B------:R-:W-:Y:S01]  /*e890*/  FMNMX.FTZ R44, R27, R44, !PT ;  /* 0x0000002c1b2c7209 */ /* 0x000fe20007810000 */
        /* <DEDUP_REMOVED lines=11> */
[----:B------:R-:W-:Y:S01]  /*e950*/  FMUL.FTZ R71, R2, R72 ;  /* 0x0000004802477220 */ /* 0x000fe20000410000 */
[----:B------:R-:W1:Y:S01]  /*e960*/  MUFU.TANH R31, R31 ;  /* 0x0000001f001f7308 */ /* 0x000e620000002400 */
[----:B--2---:R-:W-:Y:S01]  /*e970*/  FMNMX.FTZ R44, R28, R44, !PT ;  /* 0x0000002c1c2c7209 */ /* 0x004fe20007810000 */
[C---:B------:R-:W-:Y:S01]  /*e980*/  FMUL.FTZ R72, R2.reuse, R73 ;  /* 0x0000004902487220 */ /* 0x040fe20000410000 */
[C---:B------:R-:W-:Y:S01]  /*e990*/  FMUL.FTZ R73, R2.reuse, R74 ;  /* 0x0000004a02497220 */ /* 0x040fe20000410000 */
[C---:B------:R-:W-:Y:S01]  /*e9a0*/  FMUL.FTZ R74, R2.reuse, R75 ;  /* 0x0000004b024a7220 */ /* 0x040fe20000410000 */
[----:B------:R-:W-:Y:S01]  /*e9b0*/  FMUL.FTZ R75, R2, R76 ;  /* 0x0000004c024b7220 */ /* 0x000fe20000410000 */
[----:B0-----:R-:W-:-:S02]  /*e9c0*/  LOP3.LUT R151, R151, 0x7f, RZ, 0xc0, !PT ;  /* 0x0000007f97977812 */ /* 0x001fc400078ec0ff */
[----:B------:R-:W0:Y:S01]  /*e9d0*/  MUFU.TANH R32, R32 ;  /* 0x0000002000207308 */ /* 0x000e220000002400 */
[----:B---3--:R-:W-:Y:S02]  /*e9e0*/  FMNMX.FTZ R45, R29, R45, !PT ;  /* 0x0000002d1d2d7209 */ /* 0x008fe40007810000 */
[----:B------:R-:W-:Y:S02]  /*e9f0*/  ISETP.NE.AND P1, PT, R151, RZ, PT ;  /* 0x000000ff9700720c */ /* 0x000fe40003f25270 */
[----:B------:R-:W-:-:S03]  /*ea00*/  FMNMX.FTZ R45, R30, R45, !PT ;  /* 0x0000002d1e2d7209 */ /* 0x000fc60007810000 */
[----:B------:R-:W2:Y:S01]  /*ea10*/  MUFU.TANH R34, R34 ;  /* 0x0000002200227308 */ /* 0x000ea20000002400 */
[----:B-1----:R-:W-:Y:S02]  /*ea20*/  FMNMX.FTZ R44, R31, R44, !PT ;  /* 0x0000002c1f2c7209 */ /* 0x002fe40007810000 */
[----:B------:R-:W-:-:S05]  /*ea30*/  FMNMX.FTZ R45, R33, R45, !PT ;  /* 0x0000002d212d7209 */ /* 0x000fca0007810000 */
[----:B------:R-:W1:Y:S01]  /*ea40*/  MUFU.TANH R35, R35 ;  /* 0x0000002300237308 */ /* 0x000e620000002400 */
[----:B0-----:R-:W-:Y:S01]  /*ea50*/  FMNMX.FTZ R44, R32, R44, !PT ;  /* 0x0000002c202c7209 */ /* 0x001fe20007810000 */
[----:B------:R-:W-:-:S05]  /*ea60*/  @!P1 VIADD R13, R13, 0x19c40 ;  /* 0x00019c400d0d9836 */ /* 0x000fca0000000000 */
[----:B------:R-:W-:Y:S01]  /*ea70*/  @!P1 PRMT R13, RZ, 0x654, R13 ;  /* 0x00000654ff0d9816 */ /* 0x000fe2000000000d */
[----:B------:R-:W0:Y:S01]  /*ea80*/  MUFU.TANH R37, R37 ;  /* 0x0000002500257308 */ /* 0x000e220000002400 */
[----:B--2---:R-:W-:-:S07]  /*ea90*/  FMNMX.FTZ R45, R34, R45, !PT ;  /* 0x0000002d222d7209 */ /* 0x004fce0007810000 */
[----:B------:R-:W2:Y:S01]  /*eaa0*/  MUFU.TANH R38, R38 ;  /* 0x0000002600267308 */ /* 0x000ea20000002400 */
[----:B-1----:R-:W-:-:S04]  /*eab0*/  FMNMX.FTZ R44, R35, R44, !PT ;  /* 0x0000002c232c7209 */ /* 0x002fc80007810000 */
[----:B------:R-:W-:-:S03]  /*eac0*/  FMNMX.FTZ R44, R36, R44, !PT ;  /* 0x0000002c242c7209 */ /* 0x000fc60007810000 */
[----:B------:R-:W1:Y:S01]  /*ead0*/  MUFU.TANH R40, R40 ;  /* 0x0000002800287308 */ /* 0x000e620000002400 */
[----:B0-----:R-:W-:Y:S02]  /*eae0*/  FMNMX.FTZ R45, R37, R45, !PT ;  /* 0x0000002d252d7209 */ /* 0x001fe40007810000 */
[----:B------:R-:W-:Y:S01]  /*eaf0*/  FMNMX.FTZ R44, R39, R44, !PT ;  /* 0x0000002c272c7209 */ /* 0x000fe20007810000 */
[----:B------:R-:W-:-:S04]  /*eb00*/  WARPGROUP.DEPBAR.LE gsb0, 0x0 ;  /* 0x00008000000079c5 */ /* 0x000fc80000010000 */
[----:B------:R-:W0:Y:S01]  /*eb10*/  MUFU.TANH R41, R41 ;  /* 0x0000002900297308 */ /* 0x000e220000002400 */
[----:B--2---:R-:W-:Y:S01]  /*eb20*/  FMNMX.FTZ R45, R38, R45, !PT ;  /* 0x0000002d262d7209 */ /* 0x004fe20007810000 */
[----:B------:R-:W-:-:S06]  /*eb30*/  WARPGROUP.ARRIVE ;  /* 0x00000000000079c5 */ /* 0x000fcc0000000000 */
[----:B------:R-:W2:Y:S01]  /*eb40*/  MUFU.TANH R43, R43 ;  /* 0x0000002b002b7308 */ /* 0x000ea20000002400 */
[----:B-1----:R-:W-:Y:S01]  /*eb50*/  FMNMX.FTZ R44, R40, R44, !PT ;  /* 0x0000002c282c7209 */ /* 0x002fe20007810000 */
[----:B------:R-:W-:Y:S06]  /*eb60*/  QGMMA.64x96x32.F32.E4M3.E4M3 R88, R140, gdesc[UR4], R88, gsb0 ;  /* 0x016000048c587df3 */ /* 0x000fec0008000858 */
[----:B------:R-:W1:Y:S01]  /*eb70*/  MUFU.TANH R46, R46 ;  /* 0x0000002e002e7308 */ /* 0x000e620000002400 */
[----:B0-----:R-:W-:-:S04]  /*eb80*/  FMNMX.FTZ R45, R41, R45, !PT ;  /* 0x0000002d292d7209 */ /* 0x001fc80007810000 */
[----:B------:R-:W-:-:S03]  /*eb90*/  FMNMX.FTZ R45, R42, R45, !PT ;  /* 0x0000002d2a2d7209 */ /* 0x000fc60007810000 */
        /* <DEDUP_REMOVED lines=25> */
[----:B--2---:R-:W-:Y:S01]  /*ed30*/  FMNMX.FTZ R44, R57, R44, !PT ;  /* 0x0000002c392c7209 */ /* 0x004fe20007810000 */
[----:B------:R-:W-:Y:S02]  /*ed40*/  WARPGROUP.DEPBAR.LE gsb0, 0x0 ;  /* 0x00008000000079c5 */ /* 0x000fe40000010000 */
[----:B------:R-:W-:-:S04]  /*ed50*/  WARPGROUP.ARRIVE ;  /* 0x00000000000079c5 */ /* 0x000fc80000000000 */
        /* <DEDUP_REMOVED lines=33> */
[----:B0-----:R-:W-:-:S04]  /*ef70*/  FMNMX.FTZ R44, R74, R44, !PT ;  /* 0x0000002c4a2c7209 */ /* 0x001fc80007810000 */
[----:B------:R-:W-:Y:S02]  /*ef80*/  FMNMX.FTZ R44, R78, R44, !PT ;  /* 0x0000002c4e2c7209 */ /* 0x000fe40007810000 */
[----:B--2---:R-:W-:Y:S02]  /*ef90*/  FMNMX.FTZ R45, R75, R45, !PT ;  /* 0x0000002d4b2d7209 */ /* 0x004fe40007810000 */
[----:B------:R-:W-:Y:S02]  /*efa0*/  FMNMX.FTZ R44, R79, R44, !PT ;  /* 0x0000002c4f2c7209 */ /* 0x000fe40007810000 */
[----:B------:R-:W-:Y:S02]  /*efb0*/  FMNMX.FTZ R45, R77, R45, !PT ;  /* 0x0000002d4d2d7209 */ /* 0x000fe40007810000 */
[----:B------:R-:W-:Y:S02]  /*efc0*/  FMNMX.FTZ R44, R82, R44, !PT ;  /* 0x0000002c522c7209 */ /* 0x000fe40007810000 */
[----:B------:R-:W-:-:S02]  /*efd0*/  FMNMX.FTZ R45, R80, R45, !PT ;  /* 0x0000002d502d7209 */ /* 0x000fc40007810000 */
[----:B------:R-:W-:Y:S02]  /*efe0*/  FMNMX.FTZ R44, R83, R44, !PT ;  /* 0x0000002c532c7209 */ /* 0x000fe40007810000 */
[----:B------:R-:W-:Y:S02]  /*eff0*/  FMNMX.FTZ R45, R81, R45, !PT ;  /* 0x0000002d512d7209 */ /* 0x000fe40007810000 */
[----:B------:R-:W-:Y:S02]  /*f000*/  FMNMX.FTZ R44, R86, R44, !PT ;  /* 0x0000002c562c7209 */ /* 0x000fe40007810000 */
[----:B------:R-:W-:Y:S02]  /*f010*/  FMNMX.FTZ R45, R84, R45, !PT ;  /* 0x0000002d542d7209 */ /* 0x000fe40007810000 */
[----:B-1----:R-:W-:Y:S02]  /*f020*/  FMNMX.FTZ R76, R87, R44, !PT ;  /* 0x0000002c574c7209 */ /* 0x002fe40007810000 */
[----:B------:R-:W-:-:S03]  /*f030*/  FMNMX.FTZ R136, R85, R45, !PT ;  /* 0x0000002d55887209 */ /* 0x000fc60007810000 */
[----:B------:R-:W0:Y:S04]  /*f040*/  SHFL.BFLY PT, R44, R76, 0x2, 0x1f ;  /* 0x0c401f004c2c7f89 */ /* 0x000e2800000e0000 */
[----:B------:R-:W1:Y:S01]  /*f050*/  SHFL.BFLY PT, R45, R136, 0x2, 0x1f ;  /* 0x0c401f00882d7f89 */ /* 0x000e6200000e0000 */
[----:B0-----:R-:W-:Y:S01]  /*f060*/  FMNMX.FTZ R76, R76, R44, !PT ;  /* 0x0000002c4c4c7209 */ /* 0x001fe20007810000 */
[----:B------:R-:W-:Y:S01]  /*f070*/  VIADD R44, R6, 0x6 ;  /* 0x00000006062c7836 */ /* 0x000fe20000000000 */
[----:B-1----:R-:W-:-:S03]  /*f080*/  FMNMX.FTZ R136, R136, R45, !PT ;  /* 0x0000002d88887209 */ /* 0x002fc60007810000 */
[----:B------:R-:W0:Y:S01]  /*f090*/  SHFL.BFLY PT, R6, R76, 0x1, 0x1f ;  /* 0x0c201f004c067f89 */ /* 0x000e2200000e0000 */
[----:B------:R-:W-:Y:S01]  /*f0a0*/  IMAD.MOV.U32 R45, RZ, RZ, 0x40000040 ;  /* 0x40000040ff2d7424 */ /* 0x000fe200078e00ff */
[----:B------:R-:W-:Y:S01]  /*f0b0*/  R2UR UR6, R44 ;  /* 0x000000002c0672ca */ /* 0x000fe200000e0000 */
[----:B------:R-:W-:Y:S01]  /*f0c0*/  IMAD.U32 R44, RZ, RZ, UR4 ;  /* 0x00000004ff2c7e24 */ /* 0x000fe2000f8e00ff */
[----:B------:R-:W1:Y:S02]  /*f0d0*/  SHFL.BFLY PT, R137, R136, 0x1, 0x1f ;  /* 0x0c201f0088897f89 */ /* 0x000e6400000e0000 */
[----:B------:R-:W-:-:S13]  /*f0e0*/  R2UR UR7, R45 ;  /* 0x000000002d0772ca */ /* 0x000fda00000e0000 */
[----:B------:R-:W-:Y:S01]  /*f0f0*/  QGMMA.64x96x32.F32.E4M3.E4M3 R88, R144, gdesc[UR4], R88, gsb0 ;  /* 0x0160000490587df3 */ /* 0x000fe20008000858 */
[----:B0-----:R-:W-:Y:S02]  /*f100*/  FMNMX.FTZ R76, R76, R6, !PT ;  /* 0x000000064c4c7209 */ /* 0x001fe40007810000 */
[----:B-1----:R-:W-:-:S05]  /*f110*/  FMNMX.FTZ R45, R136, R137, !PT ;  /* 0x00000089882d7209 */ /* 0x002fca0007810000 */
[----:B------:R-:W-:Y:S01]  /*f120*/  FADD.FTZ R6, -R45, R12 ;  /* 0x0000000c2d067221 */ /* 0x000fe20000010100 */
[----:B------:R-:W-:-:S01]  /*f130*/  FADD.FTZ R12, -R76, R11 ;  /* 0x0000000b4c0c7221 */ /* 0x000fc20000010100 */
[-C--:B------:R-:W-:Y:S02]  /*f140*/  FFMA.FTZ R137, R45, R44.reuse, -8 ;  /* 0xc10000002d897423 */ /* 0x080fe4000001002c */
[-C--:B------:R-:W-:Y:S02]  /*f150*/  FMUL.FTZ R6, R6, R44.reuse ;  /* 0x0000002c06067220 */ /* 0x080fe40000410000 */
[-CC-:B------:R-:W-:Y:S01]  /*f160*/  FFMA.FTZ R7, R7, R44.reuse, -R137.reuse ;  /* 0x0000002c07077223 */ /* 0x180fe20000010889 */
[----:B------:R-:W-:-:S01]  /*f170*/  FFMA.FTZ R8, R8, R44, -R137 ;  /* 0x0000002c08087223 */ /* 0x000fc20000010889 */
[----:B------:R0:W-:Y:S08]  /*f180*/  MUFU.EX2 R11, R6 ;  /* 0x00000006000b7308 */ /* 0x0001f00000000800 */
[----:B------:R-:W1:Y:S01]  /*f190*/  MUFU.EX2 R7, R7 ;  /* 0x0000000700077308 */ /* 0x000e620000000800 */
[-C--:B0-----:R-:W-:Y:S01]  /*f1a0*/  FMUL.FTZ R6, R12, R44.reuse ;  /* 0x0000002c0c067220 */ /* 0x081fe20000410000 */
        /* <DEDUP_REMOVED lines=30> */
[----:B------:R-:W-:Y:S01]  /*f390*/  FFMA.FTZ R85, R76, R44, -8 ;  /* 0xc10000004c557423 */ /* 0x000fe2000001002c */
[----:B------:R-:W-:Y:S01]  /*f3a0*/  MUFU.EX2 R6, R6 ;  /* 0x0000000600067308 */ /* 0x000fe20000000800 */
[----:B-1----:R-:W-:-:S02]  /*f3b0*/  FFMA.FTZ R0, R11, R0, R7 ;  /* 0x000000000b007223 */ /* 0x002fc40000010007 */
[-CC-:B------:R-:W-:Y:S01]  /*f3c0*/  FFMA.FTZ R9, R9, R44.reuse, -R85.reuse ;  /* 0x0000002c09097223 */ /* 0x180fe20000010855 */
[----:B------:R-:W-:-:S01]  /*f3d0*/  FFMA.FTZ R24, R24, R44, -R85 ;  /* 0x0000002c18187223 */ /* 0x000fc20000010855 */
[-CC-:B------:R-:W-:Y:S01]  /*f3e0*/  FFMA.FTZ R27, R27, R44.reuse, -R85.reuse ;  /* 0x0000002c1b1b7223 */ /* 0x180fe20000010855 */
[----:B------:R-:W-:-:S01]  /*f3f0*/  FFMA.FTZ R28, R28, R44, -R85 ;  /* 0x0000002c1c1c7223 */ /* 0x000fc20000010855 */
[-CC-:B------:R-:W-:Y:S01]  /*f400*/  FFMA.FTZ R31, R31, R44.reuse, -R85.reuse ;  /* 0x0000002c1f1f7223 */ /* 0x180fe20000010855 */
[----:B------:R-:W0:Y:S01]  /*f410*/  MUFU.EX2 R8, R8 ;  /* 0x0000000800087308 */ /* 0x000e220000000800 */
[----:B------:R-:W-:-:S01]  /*f420*/  FFMA.FTZ R32, R32, R44, -R85 ;  /* 0x0000002c20207223 */ /* 0x000fc20000010855 */
[-CC-:B------:R-:W-:Y:S01]  /*f430*/  FFMA.FTZ R35, R35, R44.reuse, -R85.reuse ;  /* 0x0000002c23237223 */ /* 0x180fe20000010855 */
[----:B------:R-:W-:-:S01]  /*f440*/  FFMA.FTZ R36, R36, R44, -R85 ;  /* 0x0000002c24247223 */ /* 0x000fc20000010855 */
[-CC-:B------:R-:W-:Y:S01]  /*f450*/  FFMA.FTZ R39, R39, R44.reuse, -R85.reuse ;  /* 0x0000002c27277223 */ /* 0x180fe20000010855 */
[----:B------:R-:W-:-:S01]  /*f460*/  FFMA.FTZ R40, R40, R44, -R85 ;  /* 0x0000002c28287223 */ /* 0x000fc20000010855 */
[-CC-:B------:R-:W-:Y:S01]  /*f470*/  FFMA.FTZ R43, R43, R44.reuse, -R85.reuse ;  /* 0x0000002c2b2b7223 */ /* 0x180fe20000010855 */
[----:B------:R-:W-:-:S01]  /*f480*/  FFMA.FTZ R46, R46, R44, -R85 ;  /* 0x0000002c2e2e7223 */ /* 0x000fc20000010855 */
[----:B------:R-:W1:Y:S01]  /*f490*/  MUFU.EX2 R9, R9 ;  /* 0x0000000900097308 */ /* 0x000e620000000800 */
[----:B------:R-:W-:-:S01]  /*f4a0*/  FFMA.FTZ R49, R49, R44, -R85 ;  /* 0x0000002c31317223 */ /* 0x000fc20000010855 */
[-CC-:B------:R-:W-:Y:S01]  /*f4b0*/  FFMA.FTZ R50, R50, R44.reuse, -R85.reuse ;  /* 0x0000002c32327223 */ /* 0x180fe20000010855 */
[----:B------:R-:W-:-:S01]  /*f4c0*/  FFMA.FTZ R53, R53, R44, -R85 ;  /* 0x0000002c35357223 */ /* 0x000fc20000010855 */
[-CC-:B------:R-:W-:Y:S01]  /*f4d0*/  FFMA.FTZ R54, R54, R44.reuse, -R85.reuse ;  /* 0x0000002c36367223 */ /* 0x180fe20000010855 */
[----:B------:R-:W-:-:S01]  /*f4e0*/  FFMA.FTZ R57, R57, R44, -R85 ;  /* 0x0000002c39397223 */ /* 0x000fc20000010855 */
[-CC-:B------:R-:W-:Y:S01]  /*f4f0*/  FFMA.FTZ R58, R58, R44.reuse, -R85.reuse ;  /* 0x0000002c3a3a7223 */ /* 0x180fe20000010855 */
[----:B------:R-:W-:-:S01]  /*f500*/  FFMA.FTZ R61, R61, R44, -R85 ;  /* 0x0000002c3d3d7223 */ /* 0x000fc20000010855 */
[----:B------:R-:W2:Y:S01]  /*f510*/  MUFU.EX2 R24, R24 ;  /* 0x0000001800187308 */ /* 0x000ea20000000800 */
[----:B0-----:R-:W-:-:S01]  /*f520*/  FADD.FTZ R0, R8, R0 ;  /* 0x0000000008007221 */ /* 0x001fc20000010000 */
[-CC-:B------:R-:W-:Y:S01]  /*f530*/  FFMA.FTZ R62, R62, R44.reuse, -R85.reuse ;  /* 0x0000002c3e3e7223 */ /* 0x180fe20000010855 */
[----:B------:R-:W-:-:S01]  /*f540*/  FFMA.FTZ R65, R65, R44, -R85 ;  /* 0x0000002c41417223 */ /* 0x000fc20000010855 */
[-CC-:B------:R-:W-:Y:S01]  /*f550*/  FFMA.FTZ R66, R66, R44.reuse, -R85.reuse ;  /* 0x0000002c42427223 */ /* 0x180fe20000010855 */
[----:B------:R-:W-:-:S01]  /*f560*/  FFMA.FTZ R69, R69, R44, -R85 ;  /* 0x0000002c45457223 */ /* 0x000fc20000010855 */
[-CC-:B------:R-:W-:Y:S01]  /*f570*/  FFMA.FTZ R70, R70, R44.reuse, -R85.reuse ;  /* 0x0000002c46467223 */ /* 0x180fe20000010855 */
[----:B------:R-:W-:-:S01]  /*f580*/  FFMA.FTZ R73, R73, R44, -R85 ;  /* 0x0000002c49497223 */ /* 0x000fc20000010855 */
[----:B------:R-:W0:Y:S01]  /*f590*/  MUFU.EX2 R12, R12 ;  /* 0x0000000c000c7308 */ /* 0x000e220000000800 */
[----:B-1----:R-:W-:-:S01]  /*f5a0*/  FFMA.FTZ R3, R6, R3, R9 ;  /* 0x0000000306037223 */ /* 0x002fc20000010009 */
[-CC-:B------:R-:W-:Y:S01]  /*f5b0*/  FFMA.FTZ R74, R74, R44.reuse, -R85.reuse ;  /* 0x0000002c4a4a7223 */ /* 0x180fe20000010855 */
[----:B------:R-:W-:-:S01]  /*f5c0*/  FFMA.FTZ R78, R78, R44, -R85 ;  /* 0x0000002c4e4e7223 */ /* 0x000fc20000010855 */
[-CC-:B------:R-:W-:Y:S01]  /*f5d0*/  FFMA.FTZ R79, R79, R44.reuse, -R85.reuse ;  /* 0x0000002c4f4f7223 */ /* 0x180fe20000010855 */
[----:B------:R-:W-:-:S01]  /*f5e0*/  FFMA.FTZ R82, R82, R44, -R85 ;  /* 0x0000002c52527223 */ /* 0x000fc20000010855 */
[-CC-:B------:R-:W-:Y:S01]  /*f5f0*/  FFMA.FTZ R83, R83, R44.reuse, -R85.reuse ;  /* 0x0000002c53537223 */ /* 0x180fe20000010855 */
[----:B------:R-:W-:-:S01]  /*f600*/  FFMA.FTZ R86, R86, R44, -R85 ;  /* 0x0000002c56567223 */ /* 0x000fc20000010855 */
[----:B------:R-:W1:Y:S01]  /*f610*/  MUFU.EX2 R27, R27 ;  /* 0x0000001b001b7308 */ /* 0x000e620000000800 */
[----:B--2---:R-:W-:-:S01]  /*f620*/  FADD.FTZ R3, R24, R3 ;  /* 0x0000000318037221 */ /* 0x004fc20000010000 */
[----:B------:R-:W-:Y:S01]  /*f630*/  FFMA.FTZ R85, R87, R44, -R85 ;  /* 0x0000002c57557223 */ /* 0x000fe20000010855 */
[----:B------:R-:W-:-:S05]  /*f640*/  WARPGROUP.DEPBAR.LE gsb0, 0x0 ;  /* 0x00008000000079c5 */ /* 0x000fca0000010000 */
[----:B------:R-:W2:Y:S01]  /*f650*/  MUFU.EX2 R25, R25 ;  /* 0x0000001900197308 */ /* 0x000ea20000000800 */
[----:B0-----:R-:W-:-:S01]  /*f660*/  FADD.FTZ R0, R12, R0 ;  /* 0x000000000c007221 */ /* 0x001fc20000010000 */
[----:B------:R0:W-:Y:S06]  /*f670*/  @!P1 SYNCS.ARRIVE.TRANS64.RED.A1T0 RZ, [R13+URZ], RZ ;  /* 0x000000ff0dff99a7 */ /* 0x0001ec000810043f */
[----:B------:R-:W3:Y:S01]  /*f680*/  MUFU.EX2 R28, R28 ;  /* 0x0000001c001c7308 */ /* 0x000ee20000000800 */
[----:B-1----:R-:W-:-:S07]  /*f690*/  FADD.FTZ R3, R27, R3 ;  /* 0x000000031b037221 */ /* 0x002fce0000010000 */
[----:B------:R-:W1:Y:S01]  /*f6a0*/  MUFU.EX2 R26, R26 ;  /* 0x0000001a001a7308 */ /* 0x000e620000000800 */
[----:B--2---:R-:W-:-:S07]  /*f6b0*/  FADD.FTZ R0, R25, R0 ;  /* 0x0000000019007221 */ /* 0x004fce0000010000 */
[----:B------:R-:W2:Y:S01]  /*f6c0*/  MUFU.EX2 R31, R31 ;  /* 0x0000001f001f7308 */ /* 0x000ea20000000800 */
[----:B---3--:R-:W-:-:S07]  /*f6d0*/  FADD.FTZ R3, R28, R3 ;  /* 0x000000031c037221 */ /* 0x008fce0000010000 */
        /* <DEDUP_REMOVED lines=107> */
[----:B---3--:R-:W-:-:S01]  /*fd90*/  FADD.FTZ R3, R86, R3 ;  /* 0x0000000356037221 */ /* 0x008fc20000010000 */
[----:B-1----:R-:W-:-:S03]  /*fda0*/  FADD.FTZ R0, R84, R0 ;  /* 0x0000000054007221 */ /* 0x002fc60000010000 */
[----:B--2---:R-:W-:Y:S01]  /*fdb0*/  FADD.FTZ R3, R85, R3 ;  /* 0x0000000355037221 */ /* 0x004fe20000010000 */
[----:B0-----:R-:W-:Y:S06]  /*fdc0*/  @!P0 BRA `(.L_x_416) ;  /* 0x0000000000048947 */ /* 0x001fec0003800000 */
[----:B------:R-:W-:Y:S01]  /*fdd0*/  BPT.TRAP 0x1 ;  /* 0x000000040000795c */ /* 0x000fe20000300000 */
.L_x_416:
[----:B------:R-:W2:Y:S01]  /*fde0*/  LDL R13, [R1+0x20] ;  /* 0x00002000010d7983 */ /* 0x000ea20000100800 */
[----:B------:R-:W-:-:S05]  /*fdf0*/  VIADD R14, R14, 0x19c60 ;  /* 0x00019c600e0e7836 */ /* 0x000fca0000000000 */
[----:B--2---:R-:W-:Y:S02]  /*fe00*/  PRMT R14, R13, 0x654, R14 ;  /* 0x000006540d0e7816 */ /* 0x004fe4000000000e */
[----:B------:R-:W2:Y:S01]  /*fe10*/  LDL R13, [R1+0x1c] ;  /* 0x00001c00010d7983 */ /* 0x000ea20000100800 */
[----:B------:R-:W-:Y:S01]  /*fe20*/  F2FP.SATFINITE.E4M3.F32.PACK_AB_MERGE_C R12, R25, R12, RZ ;  /* 0x0000000c190c723e */ /* 0x000fe200048070ff */
[----:B------:R0:W-:Y:S01]  /*fe30*/  SYNCS.ARRIVE.TRANS64.RED.A1T0 RZ, [R14+URZ], RZ ;  /* 0x000000ff0eff79a7 */ /* 0x0001e2000810043f */
        /* <DEDUP_REMOVED lines=25> */
[----:B------:R-:W-:Y:S01]  /*ffd0*/  FMUL.FTZ R112, R112, R11 ;  /* 0x0000000b70707220 */ /* 0x000fe20000410000 */
[----:B------:R-:W-:Y:S01]  /*ffe0*/  F2FP.SATFINITE.E4M3.F32.PACK_AB_MERGE_C R8, R8, R7, R12 ;  /* 0x000000070808723e */ /* 0x000fe2000480700c */
[----:B------:R-:W-:Y:S01]  /*fff0*/  FMUL.FTZ R113, R113, R11 ;  /* 0x0000000b71717220 */ /* 0x000fe20000410000 */
[----:B------:R-:W-:Y:S01]  /*10000*/  F2FP.SATFINITE.E4M3.F32.PACK_AB_MERGE_C R27, R24, R9, R27 ;  /* 0x00000009181b723e */ /* 0x000fe2000480701b */
[-C--:B------:R-:W-:Y:S01]  /*10010*/  FMUL.FTZ R116, R116, R11.reuse ;  /* 0x0000000b74747220 */ /* 0x080fe20000410000 */
        /* <DEDUP_REMOVED lines=19> */
[----:B------:R-:W-:Y:S01]  /*10150*/  FMUL.FTZ R90, R90, R6 ;  /* 0x000000065a5a7220 */ /* 0x000fe20000410000 */
[----:B------:R-:W-:Y:S01]  /*10160*/  F2FP.SATFINITE.E4M3.F32.PACK_AB_MERGE_C R72, R71, R68, R72 ;  /* 0x000000444748723e */ /* 0x000fe20004807048 */
[-C--:B------:R-:W-:Y:S01]  /*10170*/  FMUL.FTZ R91, R91, R6.reuse ;  /* 0x000000065b5b7220 */ /* 0x080fe20000410000 */
[----:B------:R-:W-:Y:S01]  /*10180*/  F2FP.SATFINITE.E4M3.F32.PACK_AB_MERGE_C R78, R74, R73, R78 ;  /* 0x000000494a4e723e */ /* 0x000fe2000480704e */
[-C--:B------:R-:W-:Y:S01]  /*10190*/  FMUL.FTZ R94, R94, R6.reuse ;  /* 0x000000065e5e7220 */ /* 0x080fe20000410000 */
        /* <DEDUP_REMOVED lines=27> */
[----:B------:R-:W-:Y:S01]  /*10350*/  MOV R11, R76 ;  /* 0x0000004c000b7202 */ /* 0x000fe20000000f00 */
[----:B------:R-:W-:-:S02]  /*10360*/  IMAD.MOV.U32 R6, RZ, RZ, R154 ;  /* 0x000000ffff067224 */ /* 0x000fc400078e009a */
[----:B------:R-:W-:Y:S02]  /*10370*/  IMAD.MOV.U32 R148, RZ, RZ, R8 ;  /* 0x000000ffff947224 */ /* 0x000fe400078e0008 */
[----:B------:R-:W-:Y:S02]  /*10380*/  IMAD.MOV.U32 R149, RZ, RZ, R27 ;  /* 0x000000ffff957224 */ /* 0x000fe400078e001b */
[----:B------:R-:W-:Y:S02]  /*10390*/  IMAD.MOV.U32 R150, RZ, RZ, R30 ;  /* 0x000000ffff967224 */ /* 0x000fe400078e001e */
[----:B------:R-:W-:Y:S02]  /*103a0*/  IMAD.MOV.U32 R151, RZ, RZ, R35 ;  /* 0x000000ffff977224 */ /* 0x000fe400078e0023 */
[----:B------:R-:W-:Y:S02]  /*103b0*/  IMAD.MOV.U32 R136, RZ, RZ, R38 ;  /* 0x000000ffff887224 */ /* 0x000fe400078e0026 */
        /* <DEDUP_REMOVED lines=8> */
[----:B------:R-:W-:Y:S01]  /*10440*/  IMAD.MOV.U32 R145, RZ, RZ, R78 ;  /* 0x000000ffff917224 */ /* 0x000fe200078e004e */
[C---:B--2---:R-:W-:Y:S01]  /*10450*/  ISETP.GT.AND P1, PT, R10.reuse, R13, PT ;  /* 0x0000000d0a00720c */ /* 0x044fe20003f24270 */
[----:B------:R-:W-:-:S12]  /*10460*/  VIADD R10, R10, 0xffffffff ;  /* 0xffffffff0a0a7836 */ /* 0x000fd80000000000 */
[----:B0-----:R-:W-:Y:S05]  /*10470*/  @P1 BRA `(.L_x_417) ;  /* 0xffffffd800881947 */ /* 0x001fea000383ffff */
.L_x_405:
[----:B------:R-:W-:Y:S05]  /*10480*/  BSYNC B0 ;  /* 0x0000000000007941 */ /* 0x000fea0003800000 */
.L_x_404:
[----:B------:R-:W-:Y:S06]  /*10490*/  BAR.ARV 0x8, 0x200 ;  /* 0x0208000000007b1d */ /* 0x000fec0000002000 */
[----:B------:R-:W-:Y:S05]  /*104a0*/  @!P0 BRA `(.L_x_418) ;  /* 0x0000000000048947 */ /* 0x000fea0003800000 */
[----:B------:R-:W-:Y:S01]  /*104b0*/  BPT.TRAP 0x1 ;  /* 0x000000040000795c */ /* 0x000fe20000300000 */
.L_x_418:
[----:B------:R-:W-:Y:S01]  /*104c0*/  IMAD R10, R154, 0x8, R16 ;  /* 0x000000089a0a7824 */ /* 0x000fe200078e0210 */
[----:B------:R-:W-:-:S04]  /*104d0*/  SHF.L.U32 R5, R156, 0x1f, RZ ;  /* 0x0000001f9c057819 */ /* 0x000fc800000006ff */
[----:B------:R0:W1:Y:S01]  /*104e0*/  SYNCS.PHASECHK.TRANS64.TRYWAIT P1, [R10+URZ+0x19c50], R5 ;  /* 0x019c50050a0075a7 */ /* 0x000062000802017f */
[----:B------:R-:W-:Y:S05]  /*104f0*/  @!P0 BRA `(.L_x_419) ;  /* 0x0000000000048947 */ /* 0x000fea0003800000 */
[----:B------:R-:W-:Y:S01]  /*10500*/  BPT.TRAP 0x1 ;  /* 0x000000040000795c */ /* 0x000fe20000300000 */
.L_x_419:
[----:B------:R-:W-:Y:S04]  /*10510*/  BSSY B0, `(.L_x_420) ;  /* 0x0000004000007945 */ /* 0x000fe80003800000 */
[----:B-1----:R-:W-:Y:S05]  /*10520*/  @P1 BRA `(.L_x_421) ;  /* 0x0000000000081947 */ /* 0x002fea0003800000 */
[----:B------:R-:W1:Y:S02]  /*10530*/  SYNCS.PHASECHK.TRANS64.TRYWAIT P1, [R10+URZ+0x19c50], R5 ;  /* 0x019c50050a0075a7 */ /* 0x000e64000802017f */
[----:B-1----:R-:W-:Y:S05]  /*10540*/  @!P1 BRA `(.L_x_422) ;  /* 0x000000b000cc9947 */ /* 0x002fea0003800000 */
.L_x_421:
[----:B------:R-:W-:Y:S05]  /*10550*/  BSYNC B0 ;  /* 0x0000000000007941 */ /* 0x000fea0003800000 */
.L_x_420:
[----:B------:R-:W2:Y:S04]  /*10560*/  LDL R2, [R1+0x44] ;  /* 0x0000440001027983 */ /* 0x000ea80000100800 */
[----:B------:R-:W3:Y:S04]  /*10570*/  LDL R12, [R1+0x28] ;  /* 0x00002800010c7983 */ /* 0x000ee80000100800 */
[----:B------:R-:W4:Y:S01]  /*10580*/  LDL R11, [R1+0x18] ;  /* 0x00001800010b7983 */ /* 0x000f220000100800 */
[----:B------:R-:W-:Y:S01]  /*10590*/  VIADD R16, R16, 0x3000 ;  /* 0x0000300010107836 */ /* 0x000fe20000000000 */
[----:B------:R-:W-:Y:S01]  /*105a0*/  ULDC.64 UR4, c[0x0][0x9a0] ;  /* 0x0002680000047ab9 */ /* 0x000fe20000000a00 */
[----:B------:R-:W-:Y:S01]  /*105b0*/  WARPGROUP.ARRIVE ;  /* 0x00000000000079c5 */ /* 0x000fe20000000000 */
[----:B------:R-:W-:-:S02]  /*105c0*/  ISETP.NE.U32.AND P1, PT, RZ, UR4, PT ;  /* 0x00000004ff007c0c */ /* 0x000fc4000bf25070 */
[----:B------:R-:W-:Y:S02]  /*105d0*/  SHF.R.U32.HI R16, RZ, 0x4, R16 ;  /* 0x00000004ff107819 */ /* 0x000fe40000011610 */
[----:B------:R-:W-:Y:S02]  /*105e0*/  ISETP.NE.AND.EX P1, PT, RZ, UR5, PT, P1 ;  /* 0x00000005ff007c0c */ /* 0x000fe4000bf25310 */
[----:B------:R-:W-:-:S04]  /*105f0*/  LOP3.LUT R16, R16, 0x3fff, RZ, 0xc0, !PT ;  /* 0x00003fff10107812 */ /* 0x000fc800078ec0ff */
[----:B01----:R-:W-:-:S05]  /*10600*/  LOP3.LUT R5, R16, 0x10000, RZ, 0xfc, !PT ;  /* 0x0001000010057812 */ /* 0x003fca00078efcff */
[----:B------:R-:W-:Y:S01]  /*10610*/  IMAD R4, R154, 0x300, R5 ;  /* 0x000003009a047824 */ /* 0x000fe200078e0205 */
[----:B------:R-:W-:Y:S01]  /*10620*/  MOV R5, 0x40000040 ;  /* 0x4000004000057802 */ /* 0x000fe20000000f00 */
[----:B------:R-:W2:Y:S03]  /*10630*/  @P1 LDC.64 R8, c[0x0][0x9c8] ;  /* 0x00027200ff081b82 */ /* 0x000ea60000000a00 */
[----:B------:R-:W-:Y:S02]  /*10640*/  R2UR UR6, R4 ;  /* 0x00000000040672ca */ /* 0x000fe400000e0000 */
[----:B------:R-:W-:-:S03]  /*10650*/  R2UR UR7, R5 ;  /* 0x00000000050772ca */ /* 0x000fc600000e0000 */
[----:B------:R-:W4:Y:S10]  /*10660*/  @P1 LDC.64 R6, c[0x0][0x9d0] ;  /* 0x00027400ff061b82 */ /* 0x000f340000000a00 */
[----:B------:R-:W-:Y:S03]  /*10670*/  QGMMA.64x96x32.F32.E4M3.E4M3 R88, R148, gdesc[UR4], R88, gsb0 ;  /* 0x0160000494587df3 */ /* 0x000fe60008000858 */
[----:B------:R-:W-:-:S02]  /*10680*/  WARPGROUP.DEPBAR.LE gsb0, 0x0 ;  /* 0x00008000000079c5 */ /* 0x000fc40000010000 */
[----:B------:R-:W-:Y:S01]  /*10690*/  WARPGROUP.ARRIVE ;  /* 0x00000000000079c5 */ /* 0x000fe20000000000 */
[----:B--2---:R-:W-:-:S04]  /*106a0*/  @P1 IMAD R2, R2, R8, RZ ;  /* 0x0000000802021224 */ /* 0x004fc800078e02ff */
[C---:B---3--:R-:W-:Y:S02]  /*106b0*/  @P1 IMAD R5, R12.reuse, R9, R2 ;  /* 0x000000090c051224 */ /* 0x048fe400078e0202 */
[----:B------:R-:W-:-:S04]  /*106c0*/  @P1 IMAD.WIDE.U32 R8, R12, R8, RZ ;  /* 0x000000080c081225 */ /* 0x000fc800078e00ff */
[----:B------:R-:W-:Y:S02]  /*106d0*/  @P1 IMAD.IADD R9, R9, 0x1, R5 ;  /* 0x0000000109091824 */ /* 0x000fe400078e0205 */
[----:B----4-:R-:W-:-:S04]  /*106e0*/  @P1 IMAD.WIDE.U32 R8, R11, R6, R8 ;  /* 0x000000060b081225 */ /* 0x010fc800078e0008 */
[----:B------:R-:W-:Y:S01]  /*106f0*/  @P1 IMAD R7, R11, R7, R9 ;  /* 0x000000070b071224 */ /* 0x000fe200078e0209 */
[----:B------:R-:W-:-:S04]  /*10700*/  @P1 LEA R6, P2, R8, UR4, 0x2 ;  /* 0x0000000408061c11 */ /* 0x000fc8000f8410ff */
[----:B------:R-:W-:Y:S01]  /*10710*/  @P1 LEA.HI.X R7, R8, UR5, R7, 0x2, P2 ;  /* 0x0000000508071c11 */ /* 0x000fe200090f1407 */
[----:B------:R-:W-:-:S06]  /*10720*/  IMAD.MOV.U32 R8, RZ, RZ, 0x3f800000 ;  /* 0x3f800000ff087424 */ /* 0x000fcc00078e00ff */
[----:B------:R0:W2:Y:S01]  /*10730*/  @P1 LDG.E R8, desc[UR40][R6.64] ;  /* 0x0000002806081981 */ /* 0x0000a2000c1e1900 */
[----:B------:R-:W-:-:S03]  /*10740*/  IMAD.MOV.U32 R5, RZ, RZ, 0x40000040 ;  /* 0x40000040ff057424 */ /* 0x000fc600078e00ff */
[----:B------:R-:W1:Y:S04]  /*10750*/  SHFL.BFLY PT, R9, R0, 0x2, 0x1f ;  /* 0x0c401f0000097f89 */ /* 0x000e6800000e0000 */
[----:B------:R-:W3:Y:S01]  /*10760*/  SHFL.BFLY PT, R12, R3, 0x2, 0x1f ;  /* 0x0c401f00030c7f89 */ /* 0x000ee200000e0000 */
[----:B0-----:R-:W-:Y:S02]  /*10770*/  VIADD R6, R4, 0x2 ;  /* 0x0000000204067836 */ /* 0x001fe40000000000 */
[----:B------:R-:W-:-:S03]  /*10780*/  IMAD.MOV.U32 R7, RZ, RZ, 0x40000040 ;  /* 0x40000040ff077424 */ /* 0x000fc600078e00ff */
[----:B------:R-:W-:Y:S01]  /*10790*/  R2UR UR6, R6 ;  /* 0x00000000060672ca */ /* 0x000fe200000e0000 */
[C---:B------:R-:W-:Y:S01]  /*107a0*/  VIADD R6, R4.reuse, 0x4 ;  /* 0x0000000404067836 */ /* 0x040fe20000000000 */
[----:B------:R-:W-:Y:S01]  /*107b0*/  R2UR UR7, R7 ;  /* 0x00000000070772ca */ /* 0x000fe200000e0000 */
[----:B------:R-:W-:Y:S02]  /*107c0*/  IMAD.MOV.U32 R7, RZ, RZ, 0x40000040 ;  /* 0x40000040ff077424 */ /* 0x000fe400078e00ff */
[----:B------:R-:W-:Y:S02]  /*107d0*/  VIADD R4, R4, 0x6 ;  /* 0x0000000604047836 */ /* 0x000fe40000000000 */
[----:B-1----:R-:W-:-:S01]  /*107e0*/  FADD.FTZ R9, R9, R0 ;  /* 0x0000000009097221 */ /* 0x002fc20000010000 */
[----:B------:R-:W-:-:S07]  /*107f0*/  IMAD.MOV.U32 R0, RZ, RZ, -0x800000 ;  /* 0xff800000ff007424 */ /* 0x000fce00078e00ff */
[----:B------:R-:W-:Y:S01]  /*10800*/  QGMMA.64x96x32.F32.E4M3.E4M3 R88, R136, gdesc[UR4], R88, gsb0 ;  /* 0x0160000488587df3 */ /* 0x000fe20008000858 */
[----:B------:R-:W-:Y:S01]  /*10810*/  R2UR UR6, R6 ;  /* 0x00000000060672ca */ /* 0x000fe200000e0000 */
[----:B---3--:R-:W-:Y:S01]  /*10820*/  FADD.FTZ R12, R12, R3 ;  /* 0x000000030c0c7221 */ /* 0x008fe20000010000 */
[----:B------:R-:W-:Y:S01]  /*10830*/  R2UR UR7, R7 ;  /* 0x00000000070772ca */ /* 0x000fe200000e0000 */
[----:B------:R-:W0:Y:S01]  /*10840*/  SHFL.BFLY PT, R2, R9, 0x1, 0x1f ;  /* 0x0c201f0009027f89 */ /* 0x000e2200000e0000 */
[----:B------:R-:W-:Y:S02]  /*10850*/  IMAD.MOV.U32 R3, RZ, RZ, RZ ;  /* 0x000000ffff037224 */ /* 0x000fe400078e00ff */
[----:B------:R-:W-:Y:S02]  /*10860*/  IMAD.MOV.U32 R7, RZ, RZ, RZ ;  /* 0x000000ffff077224 */ /* 0x000fe400078e00ff */
[----:B0-----:R-:W-:-:S01]  /*10870*/  FADD.FTZ R11, R9, R2 ;  /* 0x00000002090b7221 */ /* 0x001fc20000010000 */
[----:B------:R-:W-:-:S03]  /*10880*/  IMAD.MOV.U32 R2, RZ, RZ, -0x800000 ;  /* 0xff800000ff027424 */ /* 0x000fc600078e00ff */
[C---:B------:R-:W-:Y:S01]  /*10890*/  FMUL.FTZ R14, R11.reuse, 0.00390625 ;  /* 0x3b8000000b0e7820 */ /* 0x040fe20000410000 */
[----:B------:R-:W-:-:S04]  /*108a0*/  FSETP.NE.FTZ.AND P1, PT, R11, RZ, PT ;  /* 0x000000ff0b00720b */ /* 0x000fc80003f35000 */
[----:B------:R-:W-:-:S09]  /*108b0*/  FSETP.NE.FTZ.AND P2, PT, R14, RZ, PT ;  /* 0x000000ff0e00720b */ /* 0x000fd20003f55000 */
[----:B------:R-:W-:Y:S01]  /*108c0*/  @P1 MUFU.RCP R3, R11 ;  /* 0x0000000b00031308 */ /* 0x000fe20000001000 */
[----:B------:R-:W-:Y:S02]  /*108d0*/  WARPGROUP.DEPBAR.LE gsb0, 0x0 ;  /* 0x00008000000079c5 */ /* 0x000fe40000010000 */
[----:B------:R-:W-:-:S06]  /*108e0*/  WARPGROUP.ARRIVE ;  /* 0x00000000000079c5 */ /* 0x000fcc0000000000 */
[----:B------:R-:W-:Y:S01]  /*108f0*/  QGMMA.64x96x32.F32.E4M3.E4M3 R88, R140, gdesc[UR4], R88, gsb0 ;  /* 0x016000048c587df3 */ /* 0x000fe20008000858 */
[----:B------:R-:W-:Y:S01]  /*10900*/  R2UR UR6, R4 ;  /* 0x00000000040672ca */ /* 0x000fe200000e0000 */
[----:B------:R-:W-:Y:S01]  /*10910*/  @P2 FMUL.FTZ R4, R44, 0.69314718246459960938 ;  /* 0x3f3172182c042820 */ /* 0x000fe20000410000 */
[----:B------:R-:W-:Y:S02]  /*10920*/  R2UR UR7, R5 ;  /* 0x00000000050772ca */ /* 0x000fe400000e0000 */
[----:B------:R-:W0:Y:S02]  /*10930*/  SHFL.BFLY PT, R5, R12, 0x1, 0x1f ;  /* 0x0c201f000c057f89 */ /* 0x000e2400000e0000 */
[----:B0-----:R-:W-:-:S02]  /*10940*/  FADD.FTZ R13, R12, R5 ;  /* 0x000000050c0d7221 */ /* 0x001fc40000010000 */
[----:B------:R-:W0:Y:S02]  /*10950*/  @P2 MUFU.LG2 R5, R14 ;  /* 0x0000000e00052308 */ /* 0x000e240000000c00 */
[C---:B------:R-:W-:Y:S01]  /*10960*/  FMUL.FTZ R6, R13.reuse, 0.00390625 ;  /* 0x3b8000000d067820 */ /* 0x040fe20000410000 */
[----:B------:R-:W-:-:S04]  /*10970*/  FSETP.NE.FTZ.AND P1, PT, R13, RZ, PT ;  /* 0x000000ff0d00720b */ /* 0x000fc80003f35000 */
[----:B------:R-:W-:-:S09]  /*10980*/  FSETP.NE.FTZ.AND P3, PT, R6, RZ, PT ;  /* 0x000000ff0600720b */ /* 0x000fd20003f75000 */
[----:B------:R-:W-:Y:S01]  /*10990*/  @P1 MUFU.RCP R7, R13 ;  /* 0x0000000d00071308 */ /* 0x000fe20000001000 */
[----:B0-----:R-:W-:-:S03]  /*109a0*/  @P2 FMUL.FTZ R5, R5, 0.69314718246459960938 ;  /* 0x3f31721805052820 */ /* 0x001fc60000410000 */
[----:B------:R-:W-:Y:S01]  /*109b0*/  @P3 FMUL.FTZ R44, R44, 0.69314718246459960938 ;  /* 0x3f3172182c2c3820 */ /* 0x000fe20000410000 */
[----:B------:R-:W-:-:S03]  /*109c0*/  @P2 FFMA.FTZ R0, R4, R45, R5 ;  /* 0x0000002d04002223 */ /* 0x000fc60000010005 */
[----:B------:R-:W0:Y:S02]  /*109d0*/  @P3 MUFU.LG2 R6, R6 ;  /* 0x0000000600063308 */ /* 0x000e240000000c00 */
[----:B0-----:R-:W-:-:S04]  /*109e0*/  @P3 FMUL.FTZ R9, R6, 0.69314718246459960938 ;  /* 0x3f31721806093820 */ /* 0x001fc80000410000 */
[----:B------:R-:W-:Y:S01]  /*109f0*/  @P3 FFMA.FTZ R2, R44, R76, R9 ;  /* 0x0000004c2c023223 */ /* 0x000fe20000010009 */
[----:B------:R-:W-:Y:S02]  /*10a00*/  WARPGROUP.DEPBAR.LE gsb0, 0x0 ;  /* 0x00008000000079c5 */ /* 0x000fe40000010000 */
[----:B------:R-:W-:-:S06]  /*10a10*/  WARPGROUP.ARRIVE ;  /* 0x00000000000079c5 */ /* 0x000fcc0000000000 */
[----:B------:R-:W-:Y:S01]  /*10a20*/  QGMMA.64x96x32.F32.E4M3.E4M3 R88, R144, gdesc[UR4], R88, gsb0 ;  /* 0x0160000490587df3 */ /* 0x000fe20008000858 */
[-C--:B--2---:R-:W-:Y:S01]  /*10a30*/  FMUL.FTZ R16, R3, R8.reuse ;  /* 0x0000000803107220 */ /* 0x084fe20000410000 */
[----:B------:R-:W-:Y:S01]  /*10a40*/  FMUL.FTZ R4, R7, R8 ;  /* 0x0000000807047220 */ /* 0x000fe20000410000 */
[----:B------:R-:W-:Y:S02]  /*10a50*/  WARPGROUP.DEPBAR.LE gsb0, 0x0 ;  /* 0x00008000000079c5 */ /* 0x000fe40000010000 */
[----:B------:R-:W-:Y:S05]  /*10a60*/  @!P0 BRA `(.L_x_423) ;  /* 0x0000000000048947 */ /* 0x000fea0003800000 */
[----:B------:R-:W-:Y:S01]  /*10a70*/  BPT.TRAP 0x1 ;  /* 0x000000040000795c */ /* 0x000fe20000300000 */
.L_x_423:
[----:B------:R-:W2:Y:S01]  /*10a80*/  LDL.LU R3, [R1+0x20] ;  /* 0x0000200001037983 */ /* 0x000ea20000300800 */
[----:B------:R-:W-:Y:S02]  /*10a90*/  VIADD R10, R10, 0x19c60 ;  /* 0x00019c600a0a7836 */ /* 0x000fe40000000000 */
[-C--:B------:R-:W-:Y:S01]  /*10aa0*/  FMUL.FTZ R13, R88, R16.reuse ;  /* 0x00000010580d7220 */ /* 0x080fe20000410000 */
[----:B------:R-:W-:Y:S01]  /*10ab0*/  FMUL.FTZ R26, R93, R16 ;  /* 0x000000105d1a7220 */ /* 0x000fe20000410000 */
[----:B------:R-:W3:Y:S01]  /*10ac0*/  LDL.LU R24, [R1+0x40] ;  /* 0x0000400001187983 */ /* 0x000ee20000300800 */
[----:B------:R-:W-:-:S05]  /*10ad0*/  VIADD R154, R154, 0x1 ;  /* 0x000000019a9a7836 */ /* 0x000fca0000000000 */
[----:B------:R-:W-:Y:S01]  /*10ae0*/  ISETP.NE.AND P1, PT, R154, 0x2, PT ;  /* 0x000000029a00780c */ /* 0x000fe20003f25270 */
        /* <DEDUP_REMOVED lines=44> */
[----:B------:R-:W-:Y:S01]  /*10db0*/  FMUL.FTZ R131, R131, R4 ;  /* 0x0000000483837220 */ /* 0x000fe20000410000 */
[----:B------:R-:W-:-:S02]  /*10dc0*/  SEL R154, R154, RZ, P1 ;  /* 0x000000ff9a9a7207 */ /* 0x000fc40000800000 */
[----:B--2---:R-:W-:Y:S01]  /*10dd0*/  PRMT R5, R3, 0x654, R10 ;  /* 0x0000065403057816 */ /* 0x004fe2000000000a */
[----:B---3--:R-:W-:-:S03]  /*10de0*/  VIADD R24, R24, 0x1 ;  /* 0x0000000118187836 */ /* 0x008fc60000000000 */
[----:B------:R0:W-:Y:S02]  /*10df0*/  SYNCS.ARRIVE.TRANS64.RED.A1T0 RZ, [R5+URZ], RZ ;  /* 0x000000ff05ff79a7 */ /* 0x0001e4000810043f */
[----:B------:R1:W-:Y:S01]  /*10e00*/  STL [R1+0x40], R24 ;  /* 0x0000401801007387 */ /* 0x0003e20000100800 */
[----:B0-----:R-:W-:Y:S01]  /*10e10*/  SEL R5, RZ, 0x1, P1 ;  /* 0x00000001ff057807 */ /* 0x001fe20000800000 */
[-C--:B------:R-:W-:Y:S01]  /*10e20*/  FMUL.FTZ R10, R112, R16.reuse ;  /* 0x00000010700a7220 */ /* 0x080fe20000410000 */
[----:B------:R-:W-:Y:S02]  /*10e30*/  FMUL.FTZ R3, R133, R16 ;  /* 0x0000001085037220 */ /* 0x000fe40000410000 */
[----:B------:R-:W-:-:S07]  /*10e40*/  LOP3.LUT R156, R156, R5, RZ, 0x3c, !PT ;  /* 0x000000059c9c7212 */ /* 0x000fce00078e3cff */
.L_x_371:
[----:B------:R-:W2:Y:S01]  /*10e50*/  LDL R92, [R1+0x34] ;  /* 0x00003400015c7983 */ /* 0x000ea20000100800 */
[----:B------:R-:W0:Y:S01]  /*10e60*/  S2UR UR4, SR_CgaCtaId ;  /* 0x00000000000479c3 */ /* 0x000e220000008800 */
[----:B------:R-:W-:Y:S01]  /*10e70*/  MOV R16, 0x400 ;  /* 0x0000040000107802 */ /* 0x000fe20000000f00 */
[----:B------:R-:W-:Y:S01]  /*10e80*/  BSSY B0, `(.L_x_424) ;  /* 0x0000339000007945 */ /* 0x000fe20003800000 */
[----:B0-----:R-:W-:-:S05]  /*10e90*/  IMAD.U32 R4, RZ, RZ, UR4 ;  /* 0x00000004ff047e24 */ /* 0x001fca000f8e00ff */
[----:B------:R0:W-:Y:S01]  /*10ea0*/  STL [R1+0x20], R4 ;  /* 0x0000200401007387 */ /* 0x0001e20000100800 */
[----:B------:R-:W-:Y:S01]  /*10eb0*/  LEA R16, R4, R16, 0x18 ;  /* 0x0000001004107211 */ /* 0x000fe200078ec0ff */
[----:B------:R-:W-:Y:S06]  /*10ec0*/  BAR.SYNC.DEFER_BLOCKING 0x5, 0x200 ;  /* 0x0148000000007b1d */ /* 0x000fec0000010000 */
[----:B------:R0:W3:Y:S02]  /*10ed0*/  LDS.128 R28, [R16+0x19cd0] ;  /* 0x019cd000101c7984 */ /* 0x0000e40000000c00 */
[----:B------:R-:W-:Y:S06]  /*10ee0*/  BAR.ARV 0x4, 0x200 ;  /* 0x0108000000007b1d */ /* 0x000fec0000002000 */
[----:B--2---:R-:W-:-:S13]  /*10ef0*/  ISETP.NE.AND P1, PT, R92, RZ, PT ;  /* 0x000000ff5c00720c */ /* 0x004fda0003f25270 */
[----:B------:R-:W2:Y:S02]  /*10f00*/  @!P1 LDC R92, c[0x0][0xad4] ;  /* 0x0002b500ff5c9b82 */ /* 0x000ea40000000800 */
[----:B--2---:R0:W-:Y:S01]  /*10f10*/  @!P1 STL [R1+0x34], R92 ;  /* 0x0000345c01009387 */ /* 0x0041e20000100800 */
[----:B---3--:R-:W-:Y:S05]  /*10f20*/  @P0 BRA `(.L_x_425) ;  /* 0x0000002400f40947 */ /* 0x008fea0003800000 */
[----:B-1----:R-:W2:Y:S01]  /*10f30*/  LDL.LU R24, [R1+0x28] ;  /* 0x0000280001187983 */ /* 0x002ea20000300800 */
[----:B------:R-:W-:Y:S01]  /*10f40*/  ULDC.64 UR4, c[0x4][0x38] ;  /* 0x01000e0000047ab9 */ /* 0x000fe20000000a00 */
[----:B------:R-:W-:Y:S02]  /*10f50*/  ULDC.64 UR6, c[0x0][0xc08] ;  /* 0x0003020000067ab9 */ /* 0x000fe40000000a00 */
[----:B------:R-:W3:Y:S04]  /*10f60*/  LDL.LU R5, [R1+0x44] ;  /* 0x0000440001057983 */ /* 0x000ee80000300800 */
[----:B0-----:R-:W4:Y:S01]  /*10f70*/  LDL R4, [R1+0x18] ;  /* 0x0000180001047983 */ /* 0x001f220000100800 */
[----:B-----5:R-:W0:Y:S01]  /*10f80*/  S2R R25, SR_TID.X ;  /* 0x0000000000197919 */ /* 0x020e220000002100 */
[----:B------:R-:W-:Y:S01]  /*10f90*/  BAR.SYNC.DEFER_BLOCKING 0x1, 0x180 ;  /* 0x0046000000007b1d */ /* 0x000fe20000010000 */
[----:B--2---:R-:W-:-:S02]  /*10fa0*/  IMAD.MOV.U32 R35, RZ, RZ, R24 ;  /* 0x000000ffff237224 */ /* 0x004fc400078e0018 */
[----:B---3--:R-:W-:Y:S02]  /*10fb0*/  IMAD.MOV.U32 R37, RZ, RZ, R5 ;  /* 0x000000ffff257224 */ /* 0x008fe400078e0005 */
[----:B----4-:R-:W-:Y:S01]  /*10fc0*/  IMAD.MOV.U32 R36, RZ, RZ, R4 ;  /* 0x000000ffff247224 */ /* 0x010fe200078e0004 */
[----:B0-----:R-:W-:-:S04]  /*10fd0*/  SHF.L.U32 R4, R25, 0x2, RZ ;  /* 0x0000000219047819 */ /* 0x001fc800000006ff */
[----:B------:R-:W-:-:S04]  /*10fe0*/  LOP3.LUT R4, R4, 0xc, RZ, 0xc0, !PT ;  /* 0x0000000c04047812 */ /* 0x000fc800078ec0ff */
[----:B------:R-:W-:-:S05]  /*10ff0*/  IADD3 R4, P0, R4, UR4, RZ ;  /* 0x0000000404047c10 */ /* 0x000fca000ff1e0ff */
[----:B------:R-:W-:Y:S01]  /*11000*/  IMAD.X R5, RZ, RZ, UR5, P0 ;  /* 0x00000005ff057e24 */ /* 0x000fe200080e06ff */
[----:B------:R-:W-:-:S04]  /*11010*/  ULDC.64 UR4, c[0x0][0xc00] ;  /* 0x0003000000047ab9 */ /* 0x000fc80000000a00 */
[----:B------:R0:W2:Y:S01]  /*11020*/  LDG.E.CONSTANT R24, desc[UR40][R4.64] ;  /* 0x0000002804187981 */ /* 0x0000a2000c1e9900 */
[----:B------:R-:W-:Y:S01]  /*11030*/  LOP3.LUT P0, R25, R25, 0x3, RZ, 0xc0, !PT ;  /* 0x0000000319197812 */ /* 0x000fe2000780c0ff */
[----:B------:R-:W-:Y:S02]  /*11040*/  IMAD.MOV.U32 R42, RZ, RZ, R37 ;  /* 0x000000ffff2a7224 */ /* 0x000fe400078e0025 */
[----:B------:R-:W-:Y:S02]  /*11050*/  IMAD.MOV.U32 R97, RZ, RZ, R35 ;  /* 0x000000ffff617224 */ /* 0x000fe400078e0023 */
[----:B------:R-:W-:Y:S01]  /*11060*/  IMAD.MOV.U32 R44, RZ, RZ, R36 ;  /* 0x000000ffff2c7224 */ /* 0x000fe200078e0024 */
[----:B------:R-:W3:Y:S01]  /*11070*/  LDL R4, [R1+0x84] ;  /* 0x0000840001047983 */ /* 0x000ee20000100800 */
[----:B------:R-:W-:Y:S01]  /*11080*/  ISETP.EQ.OR P0, PT, R25, 0x3, !P0 ;  /* 0x000000031900780c */ /* 0x000fe20004702670 */
[----:B------:R-:W-:Y:S01]  /*11090*/  IMAD.MOV.U32 R96, RZ, RZ, R42 ;  /* 0x000000ffff607224 */ /* 0x000fe200078e002a */
[----:B0-----:R-:W0:Y:S02]  /*110a0*/  S2R R5, SR_SWINHI ;  /* 0x0000000000057919 */ /* 0x001e240000002f00 */
[----:B------:R-:W-:Y:S01]  /*110b0*/  SEL R65, R98, R99, P0 ;  /* 0x0000006362417207 */ /* 0x000fe20000000000 */
[----:B------:R-:W-:Y:S01]  /*110c0*/  IMAD.MOV.U32 R89, RZ, RZ, R44 ;  /* 0x000000ffff597224 */ /* 0x000fe200078e002c */
[----:B------:R-:W-:-:S02]  /*110d0*/  SEL R98, R99, R98, P0 ;  /* 0x0000006263627207 */ /* 0x000fc40000000000 */
[----:B------:R-:W4:Y:S01]  /*110e0*/  LDL.LU R99, [R1+0x38] ;  /* 0x0000380001637983 */ /* 0x000f220000300800 */
[----:B------:R-:W-:Y:S02]  /*110f0*/  SEL R63, R94, R95, P0 ;  /* 0x0000005f5e3f7207 */ /* 0x000fe40000000000 */
[----:B------:R-:W-:Y:S02]  /*11100*/  SEL R95, R95, R94, P0 ;  /* 0x0000005e5f5f7207 */ /* 0x000fe40000000000 */
[----:B------:R-:W4:Y:S01]  /*11110*/  LDL.LU R94, [R1+0x3c] ;  /* 0x00003c00015e7983 */ /* 0x000f220000300800 */
[----:B------:R-:W-:Y:S02]  /*11120*/  SEL R39, R21, R26, P0 ;  /* 0x0000001a15277207 */ /* 0x000fe40000000000 */
[----:B------:R-:W-:Y:S01]  /*11130*/  SEL R37, R13, R20, P0 ;  /* 0x000000140d257207 */ /* 0x000fe20000000000 */
[----:B------:R-:W4:Y:S01]  /*11140*/  LDL R93, [R1+0x80] ;  /* 0x00008000015d7983 */ /* 0x000f220000100800 */
[----:B------:R-:W-:-:S02]  /*11150*/  SEL R25, R20, R13, P0 ;  /* 0x0000000d14197207 */ /* 0x000fc40000000000 */
[----:B------:R-:W-:Y:S01]  /*11160*/  SEL R26, R26, R21, P0 ;  /* 0x000000151a1a7207 */ /* 0x000fe20000000000 */
[----:B------:R-:W4:Y:S01]  /*11170*/  LDL R88, [R1+0x50] ;  /* 0x0000500001587983 */ /* 0x000f220000100800 */
[----:B------:R-:W-:Y:S02]  /*11180*/  SEL R45, R12, R33, P0 ;  /* 0x000000210c2d7207 */ /* 0x000fe40000000000 */
[----:B------:R-:W-:Y:S02]  /*11190*/  SEL R33, R33, R12, P0 ;  /* 0x0000000c21217207 */ /* 0x000fe40000000000 */
[----:B------:R-:W-:Y:S02]  /*111a0*/  SEL R59, R132, R3, P0 ;  /* 0x00000003843b7207 */ /* 0x000fe40000000000 */
[----:B------:R-:W-:Y:S02]  /*111b0*/  SEL R57, R6, R129, P0 ;  /* 0x0000008106397207 */ /* 0x000fe40000000000 */
[----:B------:R-:W-:-:S02]  /*111c0*/  SEL R132, R3, R132, P0 ;  /* 0x0000008403847207 */ /* 0x000fc40000000000 */
[----:B------:R-:W-:Y:S02]  /*111d0*/  SEL R129, R129, R6, P0 ;  /* 0x0000000681817207 */ /* 0x000fe40000000000 */
[----:B------:R-:W-:Y:S02]  /*111e0*/  SEL R53, R8, R121, P0 ;  /* 0x0000007908357207 */ /* 0x000fe40000000000 */
[----:B------:R-:W-:Y:S02]  /*111f0*/  MOV R20, R16 ;  /* 0x0000001000147202 */ /* 0x000fe40000000f00 */
[----:B0-----:R-:W-:Y:S02]  /*11200*/  MOV R21, R5 ;  /* 0x0000000500157202 */ /* 0x001fe40000000f00 */
        /* <DEDUP_REMOVED lines=16> */
[----:B------:R-:W4:Y:S01]  /*11310*/  LDL R91, [R1+0x48] ;  /* 0x00004800015b7983 */ /* 0x000f220000100800 */
        /* <DEDUP_REMOVED lines=16> */
[----:B------:R-:W-:Y:S01]  /*11420*/  SEL R126, R127, R126, P0 ;  /* 0x0000007e7f7e7207 */ /* 0x000fe20000000000 */
[----:B---3--:R-:W-:-:S03]  /*11430*/  IMAD.WIDE R12, R4, 0x2, R20 ;  /* 0x00000002040c7825 */ /* 0x008fc600078e0214 */
[C---:B------:R-:W-:Y:S02]  /*11440*/  LOP3.LUT R3, R12.reuse, 0x180, RZ, 0xc0, !PT ;  /* 0x000001800c037812 */ /* 0x040fe400078ec0ff */
[----:B------:R-:W-:Y:S02]  /*11450*/  IADD3 R6, P5, R12, 0x20, RZ ;  /* 0x000000200c067810 */ /* 0x000fe40007fbe0ff */
[----:B------:R-:W-:Y:S02]  /*11460*/  SHF.R.U64 R3, R3, 0x3, RZ ;  /* 0x0000000303037819 */ /* 0x000fe400000012ff */
[----:B------:R-:W-:Y:S02]  /*11470*/  LOP3.LUT R4, R6, 0x180, RZ, 0xc0, !PT ;  /* 0x0000018006047812 */ /* 0x000fe400078ec0ff */
[C---:B------:R-:W-:Y:S02]  /*11480*/  IADD3 R8, P4, R12.reuse, 0x3000, RZ ;  /* 0x000030000c087810 */ /* 0x040fe40007f9e0ff */
[----:B------:R-:W-:-:S02]  /*11490*/  IADD3 R35, P3, R12, 0x3020, RZ ;  /* 0x000030200c237810 */ /* 0x000fc40007f7e0ff */
[C---:B------:R-:W-:Y:S02]  /*114a0*/  IADD3 R85, P2, R12.reuse, 0x6000, RZ ;  /* 0x000060000c557810 */ /* 0x040fe40007f5e0ff */
[----:B------:R-:W-:Y:S02]  /*114b0*/  IADD3 R87, P1, R12, 0x6020, RZ ;  /* 0x000060200c577810 */ /* 0x000fe40007f3e0ff */
[----:B------:R-:W-:Y:S02]  /*114c0*/  LOP3.LUT R12, R3, R12, RZ, 0x3c, !PT ;  /* 0x0000000c030c7212 */ /* 0x000fe400078e3cff */
[----:B------:R-:W-:Y:S02]  /*114d0*/  SHF.R.U64 R3, R4, 0x3, RZ ;  /* 0x0000000304037819 */ /* 0x000fe400000012ff */
[----:B------:R-:W-:Y:S02]  /*114e0*/  LOP3.LUT R4, R35, 0x180, RZ, 0xc0, !PT ;  /* 0x0000018023047812 */ /* 0x000fe400078ec0ff */
[----:B------:R-:W-:-:S02]  /*114f0*/  LOP3.LUT R14, R3, R6, RZ, 0x3c, !PT ;  /* 0x00000006030e7212 */ /* 0x000fc400078e3cff */
[----:B------:R-:W-:Y:S02]  /*11500*/  LOP3.LUT R3, R8, 0x180, RZ, 0xc0, !PT ;  /* 0x0000018008037812 */ /* 0x000fe400078ec0ff */
[----:B------:R-:W-:Y:S02]  /*11510*/  LOP3.LUT R6, R85, 0x180, RZ, 0xc0, !PT ;  /* 0x0000018055067812 */ /* 0x000fe400078ec0ff */
[----:B------:R-:W-:Y:S02]  /*11520*/  LOP3.LUT R28, R87, 0x180, RZ, 0xc0, !PT ;  /* 0x00000180571c7812 */ /* 0x000fe400078ec0ff */
[----:B------:R-:W-:Y:S02]  /*11530*/  SHF.R.U64 R3, R3, 0x3, RZ ;  /* 0x0000000303037819 */ /* 0x000fe400000012ff */
[----:B------:R-:W-:Y:S01]  /*11540*/  SHF.R.U64 R4, R4, 0x3, RZ ;  /* 0x0000000304047819 */ /* 0x000fe200000012ff */
[----:B--2---:R0:W-:Y:S01]  /*11550*/  SHFL.IDX PT, R66, R49, R24, 0x1c1f ;  /* 0x001c1f1831427589 */ /* 0x0041e200000e0000 */
[----:B------:R-:W-:-:S02]  /*11560*/  SHF.R.U64 R6, R6, 0x3, RZ ;  /* 0x0000000306067819 */ /* 0x000fc400000012ff */
[----:B------:R-:W-:Y:S01]  /*11570*/  SHF.R.U64 R28, R28, 0x3, RZ ;  /* 0x000000031c1c7819 */ /* 0x000fe200000012ff */
[--C-:B------:R-:W-:Y:S01]  /*11580*/  IMAD.X R11, RZ, RZ, R13.reuse, P4 ;  /* 0x000000ffff0b7224 */ /* 0x100fe200020e060d */
[----:B------:R-:W-:Y:S01]  /*11590*/  LOP3.LUT R10, R3, R8, RZ, 0x3c, !PT ;  /* 0x00000008030a7212 */ /* 0x000fe200078e3cff */
[--C-:B------:R-:W-:Y:S01]  /*115a0*/  IMAD.X R7, RZ, RZ, R13.reuse, P2 ;  /* 0x000000ffff077224 */ /* 0x100fe200010e060d */
[----:B------:R-:W-:Y:S01]  /*115b0*/  LOP3.LUT R8, R4, R35, RZ, 0x3c, !PT ;  /* 0x0000002304087212 */ /* 0x000fe200078e3cff */
[--C-:B------:R-:W-:Y:S01]  /*115c0*/  IMAD.X R15, RZ, RZ, R13.reuse, P5 ;  /* 0x000000ffff0f7224 */ /* 0x100fe200028e060d */
[----:B0-----:R-:W-:Y:S01]  /*115d0*/  LOP3.LUT R49, R24, 0x2, RZ, 0x3c, !PT ;  /* 0x0000000218317812 */ /* 0x001fe200078e3cff */
[--C-:B------:R-:W-:Y:S01]  /*115e0*/  IMAD.X R9, RZ, RZ, R13.reuse, P3 ;  /* 0x000000ffff097224 */ /* 0x100fe200018e060d */
[----:B------:R-:W-:Y:S01]  /*115f0*/  LOP3.LUT R6, R6, R85, RZ, 0x3c, !PT ;  /* 0x0000005506067212 */ /* 0x000fe200078e3cff */
[----:B------:R-:W-:Y:S01]  /*11600*/  IMAD.X R5, RZ, RZ, R13, P1 ;  /* 0x000000ffff057224 */ /* 0x000fe200008e060d */
[----:B------:R-:W-:Y:S01]  /*11610*/  LOP3.LUT R4, R28, R87, RZ, 0x3c, !PT ;  /* 0x000000571c047212 */ /* 0x000fe200078e3cff */
[----:B------:R-:W-:Y:S01]  /*11620*/  SHFL.IDX PT, R50, R41, R24, 0x1c1f ;  /* 0x001c1f1829327589 */ /* 0x000fe200000e0000 */
[----:B------:R-:W-:-:S02]  /*11630*/  MOV R86, R10 ;  /* 0x0000000a00567202 */ /* 0x000fc40000000f00 */
[----:B------:R-:W-:Y:S01]  /*11640*/  MOV R3, R12 ;  /* 0x0000000c00037202 */ /* 0x000fe20000000f00 */
[----:B------:R-:W-:Y:S01]  /*11650*/  SHFL.IDX PT, R42, R37, R24, 0x1c1f ;  /* 0x001c1f18252a7589 */ /* 0x000fe200000e0000 */
[----:B------:R-:W-:-:S03]  /*11660*/  MOV R84, R6 ;  /* 0x0000000600547202 */ /* 0x000fc60000000f00 */
[----:B------:R-:W-:Y:S01]  /*11670*/  SHFL.IDX PT, R41, R25, R49, 0x1c1f ;  /* 0x001c1f3119297589 */ /* 0x000fe200000e0000 */
[----:B------:R-:W-:Y:S02]  /*11680*/  MOV R35, R14 ;  /* 0x0000000e00237202 */ /* 0x000fe40000000f00 */
[----:B------:R-:W-:Y:S01]  /*11690*/  MOV R28, R8 ;  /* 0x00000008001c7202 */ /* 0x000fe20000000f00 */
[----:B------:R-:W-:Y:S01]  /*116a0*/  SHFL.IDX PT, R10, R43, R24, 0x1c1f ;  /* 0x001c1f182b0a7589 */ /* 0x000fe200000e0000 */
[----:B------:R-:W-:-:S03]  /*116b0*/  MOV R85, R4 ;  /* 0x0000000400557202 */ /* 0x000fc60000000f00 */
        /* <DEDUP_REMOVED lines=23> */
[----:B------:R-:W0:Y:S04]  /*11830*/  SHFL.IDX PT, R90, R90, R49, 0x1c1f ;  /* 0x001c1f315a5a7589 */ /* 0x000e2800000e0000 */
[----:B------:R-:W1:Y:S04]  /*11840*/  SHFL.IDX PT, R14, R95, R49, 0x1c1f ;  /* 0x001c1f315f0e7589 */ /* 0x000e6800000e0000 */
[----:B------:R-:W2:Y:S04]  /*11850*/  SHFL.IDX PT, R98, R98, R49, 0x1c1f ;  /* 0x001c1f3162627589 */ /* 0x000ea800000e0000 */
[----:B------:R-:W3:Y:S04]  /*11860*/  SHFL.IDX PT, R24, R103, R49, 0x1c1f ;  /* 0x001c1f3167187589 */ /* 0x000ee800000e0000 */
[----:B------:R-:W-:Y:S04]  /*11870*/  SHFL.IDX PT, R26, R111, R49, 0x1c1f ;  /* 0x001c1f316f1a7589 */ /* 0x000fe800000e0000 */
[----:B------:R-:W4:Y:S04]  /*11880*/  SHFL.IDX PT, R106, R106, R49, 0x1c1f ;  /* 0x001c1f316a6a7589 */ /* 0x000f2800000e0000 */
[----:B------:R-:W4:Y:S04]  /*11890*/  SHFL.IDX PT, R134, R134, R49, 0x1c1f ;  /* 0x001c1f3186867589 */ /* 0x000f2800000e0000 */
[----:B------:R-:W-:Y:S04]  /*118a0*/  SHFL.IDX PT, R38, R38, R49, 0x1c1f ;  /* 0x001c1f3126267589 */ /* 0x000fe800000e0000 */
[----:B------:R-:W4:Y:S04]  /*118b0*/  SHFL.IDX PT, R77, R36, R49, 0x1c1f ;  /* 0x001c1f31244d7589 */ /* 0x000f2800000e0000 */
[----:B------:R-:W-:Y:S04]  /*118c0*/  SHFL.IDX PT, R118, R118, R49, 0x1c1f ;  /* 0x001c1f3176767589 */ /* 0x000fe800000e0000 */
[----:B------:R-:W4:Y:S04]  /*118d0*/  SHFL.IDX PT, R114, R114, R49, 0x1c1f ;  /* 0x001c1f3172727589 */ /* 0x000f2800000e0000 */
[----:B------:R-:W4:Y:S04]  /*118e0*/  SHFL.IDX PT, R79, R122, R49, 0x1c1f ;  /* 0x001c1f317a4f7589 */ /* 0x000f2800000e0000 */
[----:B------:R-:W4:Y:S04]  /*118f0*/  SHFL.IDX PT, R124, R124, R49, 0x1c1f ;  /* 0x001c1f317c7c7589 */ /* 0x000f2800000e0000 */
[----:B------:R-:W4:Y:S04]  /*11900*/  SHFL.IDX PT, R11, R132, R49, 0x1c1f ;  /* 0x001c1f31840b7589 */ /* 0x000f2800000e0000 */
[----:B------:R-:W4:Y:S04]  /*11910*/  SHFL.IDX PT, R15, R130, R49, 0x1c1f ;  /* 0x001c1f31820f7589 */ /* 0x000f2800000e0000 */
[----:B------:R-:W-:Y:S04]  /*11920*/  SHFL.IDX PT, R34, R34, R49, 0x1c1f ;  /* 0x001c1f3122227589 */ /* 0x000fe800000e0000 */
[----:B------:R-:W4:Y:S04]  /*11930*/  SHFL.IDX PT, R33, R33, R49, 0x1c1f ;  /* 0x001c1f3121217589 */ /* 0x000f2800000e0000 */
[----:B------:R-:W4:Y:S04]  /*11940*/  SHFL.IDX PT, R25, R126, R49, 0x1c1f ;  /* 0x001c1f317e197589 */ /* 0x000f2800000e0000 */
[----:B------:R1:W4:Y:S04]  /*11950*/  SHFL.IDX PT, R13, R40, R49, 0x1c1f ;  /* 0x001c1f31280d7589 */ /* 0x00032800000e0000 */
[----:B------:R2:W4:Y:S01]  /*11960*/  SHFL.IDX PT, R129, R129, R49, 0x1c1f ;  /* 0x001c1f3181817589 */ /* 0x00052200000e0000 */
[----:B0-----:R-:W-:-:S02]  /*11970*/  SEL R44, R61, R90, P0 ;  /* 0x0000005a3d2c7207 */ /* 0x001fc40000000000 */
[----:B------:R-:W-:Y:S02]  /*11980*/  SEL R46, R90, R61, P0 ;  /* 0x0000003d5a2e7207 */ /* 0x000fe40000000000 */
[----:B-1----:R-:W-:Y:S02]  /*11990*/  SEL R40, R42, R41, P0 ;  /* 0x000000292a287207 */ /* 0x002fe40000000000 */
[----:B------:R-:W-:Y:S02]  /*119a0*/  SEL R42, R41, R42, P0 ;  /* 0x0000002a292a7207 */ /* 0x000fe40000000000 */
[----:B------:R-:W-:Y:S02]  /*119b0*/  SEL R41, R12, R43, P0 ;  /* 0x0000002b0c297207 */ /* 0x000fe40000000000 */
[----:B------:R-:W-:Y:S02]  /*119c0*/  SEL R43, R43, R12, P0 ;  /* 0x0000000c2b2b7207 */ /* 0x000fe40000000000 */
[----:B------:R-:W-:-:S02]  /*119d0*/  SEL R45, R63, R14, P0 ;  /* 0x0000000e3f2d7207 */ /* 0x000fc40000000000 */
[----:B------:R-:W-:Y:S02]  /*119e0*/  SEL R47, R14, R63, P0 ;  /* 0x0000003f0e2f7207 */ /* 0x000fe40000000000 */
[----:B------:R-:W-:Y:S02]  /*119f0*/  SEL R48, R50, R27, P0 ;  /* 0x0000001b32307207 */ /* 0x000fe40000000000 */
[----:B--2---:R-:W-:Y:S02]  /*11a00*/  SEL R49, R10, R51, P0 ;  /* 0x000000330a317207 */ /* 0x004fe40000000000 */
[----:B------:R-:W-:Y:S02]  /*11a10*/  SEL R50, R27, R50, P0 ;  /* 0x000000321b327207 */ /* 0x000fe40000000000 */
[----:B------:R-:W-:Y:S02]  /*11a20*/  SEL R51, R51, R10, P0 ;  /* 0x0000000a33337207 */ /* 0x000fe40000000000 */
[----:B------:R-:W-:-:S02]  /*11a30*/  SEL R52, R65, R98, P0 ;  /* 0x0000006241347207 */ /* 0x000fc40000000000 */
[----:B------:R-:W-:Y:S02]  /*11a40*/  SEL R54, R98, R65, P0 ;  /* 0x0000004162367207 */ /* 0x000fe40000000000 */
[----:B---3--:R-:W-:Y:S02]  /*11a50*/  SEL R53, R67, R24, P0 ;  /* 0x0000001843357207 */ /* 0x008fe40000000000 */
[----:B------:R-:W-:Y:S02]  /*11a60*/  SEL R55, R24, R67, P0 ;  /* 0x0000004318377207 */ /* 0x000fe40000000000 */
[----:B----4-:R-:W-:Y:S02]  /*11a70*/  SEL R60, R69, R106, P0 ;  /* 0x0000006a453c7207 */ /* 0x010fe40000000000 */
        /* <DEDUP_REMOVED lines=26> */
[----:B------:R-:W-:Y:S02]  /*11c20*/  F2FP.BF16.F32.PACK_AB R4, R41, R40 ;  /* 0x000000282904723e */ /* 0x000fe400000010ff */
[----:B------:R-:W-:Y:S02]  /*11c30*/  F2FP.BF16.F32.PACK_AB R5, R45, R44 ;  /* 0x0000002c2d05723e */ /* 0x000fe400000010ff */
[----:B------:R-:W-:Y:S02]  /*11c40*/  F2FP.BF16.F32.PACK_AB R6, R43, R42 ;  /* 0x0000002a2b06723e */ /* 0x000fe400000010ff */
[----:B------:R-:W-:Y:S02]  /*11c50*/  F2FP.BF16.F32.PACK_AB R7, R47, R46 ;  /* 0x0000002e2f07723e */ /* 0x000fe400000010ff */
[----:B------:R-:W-:Y:S02]  /*11c60*/  SEL R58, R33, R58, P0 ;  /* 0x0000003a213a7207 */ /* 0x000fe40000000000 */
[----:B------:R-:W-:-:S02]  /*11c70*/  F2FP.BF16.F32.PACK_AB R8, R49, R48 ;  /* 0x000000303108723e */ /* 0x000fc400000010ff */
[----:B------:R-:W-:Y:S02]  /*11c80*/  F2FP.BF16.F32.PACK_AB R9, R53, R52 ;  /* 0x000000343509723e */ /* 0x000fe400000010ff */
[----:B------:R-:W-:Y:S02]  /*11c90*/  F2FP.BF16.F32.PACK_AB R10, R51, R50 ;  /* 0x00000032330a723e */ /* 0x000fe400000010ff */
[----:B------:R-:W-:Y:S02]  /*11ca0*/  F2FP.BF16.F32.PACK_AB R11, R55, R54 ;  /* 0x00000036370b723e */ /* 0x000fe400000010ff */
[----:B------:R-:W-:Y:S02]  /*11cb0*/  SEL R72, R74, R13, P0 ;  /* 0x0000000d4a487207 */ /* 0x000fe40000000000 */
[----:B------:R-:W-:Y:S02]  /*11cc0*/  SEL R74, R13, R74, P0 ;  /* 0x0000004a0d4a7207 */ /* 0x000fe40000000000 */
[----:B------:R-:W-:Y:S01]  /*11cd0*/  SEL R80, R82, R129, P0 ;  /* 0x0000008152507207 */ /* 0x000fe20000000000 */
[----:B------:R-:W-:Y:S01]  /*11ce0*/  STSM.16.M88.4 [R3], R4 ;  /* 0x0000000403007844 */ /* 0x000fe20000000200 */
[----:B------:R-:W-:-:S02]  /*11cf0*/  SEL R82, R129, R82, P0 ;  /* 0x0000005281527207 */ /* 0x000fc40000000000 */
[----:B------:R-:W-:Y:S01]  /*11d00*/  F2FP.BF16.F32.PACK_AB R12, R57, R56 ;  /* 0x00000038390c723e */ /* 0x000fe200000010ff */
[----:B------:R0:W-:Y:S01]  /*11d10*/  STSM.16.M88.4 [R35], R8 ;  /* 0x0000000823007844 */ /* 0x0001e20000000200 */
[----:B------:R-:W-:Y:S02]  /*11d20*/  F2FP.BF16.F32.PACK_AB R13, R61, R60 ;  /* 0x0000003c3d0d723e */ /* 0x000fe400000010ff */
[----:B------:R-:W-:Y:S02]  /*11d30*/  F2FP.BF16.F32.PACK_AB R14, R59, R58 ;  /* 0x0000003a3b0e723e */ /* 0x000fe400000010ff */
[----:B------:R-:W-:Y:S02]  /*11d40*/  F2FP.BF16.F32.PACK_AB R15, R63, R62 ;  /* 0x0000003e3f0f723e */ /* 0x000fe400000010ff */
[----:B------:R-:W-:Y:S02]  /*11d50*/  F2FP.BF16.F32.PACK_AB R24, R65, R64 ;  /* 0x000000404118723e */ /* 0x000fe400000010ff */
[----:B------:R-:W-:-:S02]  /*11d60*/  F2FP.BF16.F32.PACK_AB R25, R69, R68 ;  /* 0x000000444519723e */ /* 0x000fc400000010ff */
[----:B------:R-:W-:Y:S02]  /*11d70*/  F2FP.BF16.F32.PACK_AB R26, R67, R66 ;  /* 0x00000042431a723e */ /* 0x000fe400000010ff */
[----:B------:R-:W-:Y:S02]  /*11d80*/  F2FP.BF16.F32.PACK_AB R27, R71, R70 ;  /* 0x00000046471b723e */ /* 0x000fe400000010ff */
[----:B------:R-:W-:Y:S02]  /*11d90*/  F2FP.BF16.F32.PACK_AB R32, R73, R72 ;  /* 0x000000484920723e */ /* 0x000fe400000010ff */
[----:B------:R-:W-:Y:S02]  /*11da0*/  F2FP.BF16.F32.PACK_AB R33, R77, R76 ;  /* 0x0000004c4d21723e */ /* 0x000fe400000010ff */
[----:B------:R-:W-:Y:S02]  /*11db0*/  F2FP.BF16.F32.PACK_AB R34, R75, R74 ;  /* 0x0000004a4b22723e */ /* 0x000fe400000010ff */
[----:B0-----:R-:W-:-:S02]  /*11dc0*/  F2FP.BF16.F32.PACK_AB R35, R79, R78 ;  /* 0x0000004e4f23723e */ /* 0x001fc400000010ff */
[----:B------:R-:W-:Y:S02]  /*11dd0*/  F2FP.BF16.F32.PACK_AB R4, R81, R80 ;  /* 0x000000505104723e */ /* 0x000fe400000010ff */
[----:B------:R-:W-:Y:S02]  /*11de0*/  F2FP.BF16.F32.PACK_AB R5, R37, R36 ;  /* 0x000000242505723e */ /* 0x000fe400000010ff */
[----:B------:R-:W-:Y:S02]  /*11df0*/  F2FP.BF16.F32.PACK_AB R6, R83, R82 ;  /* 0x000000525306723e */ /* 0x000fe400000010ff */
[----:B------:R-:W-:Y:S01]  /*11e00*/  F2FP.BF16.F32.PACK_AB R7, R39, R38 ;  /* 0x000000262707723e */ /* 0x000fe200000010ff */
[----:B------:R-:W-:Y:S04]  /*11e10*/  STSM.16.M88.4 [R86], R12 ;  /* 0x0000000c56007844 */ /* 0x000fe80000000200 */
[----:B------:R0:W-:Y:S04]  /*11e20*/  STSM.16.M88.4 [R28], R24 ;  /* 0x000000181c007844 */ /* 0x0001e80000000200 */
[----:B------:R-:W-:Y:S04]  /*11e30*/  STSM.16.M88.4 [R84], R32 ;  /* 0x0000002054007844 */ /* 0x000fe80000000200 */
[----:B------:R1:W-:Y:S01]  /*11e40*/  STSM.16.M88.4 [R85], R4 ;  /* 0x0000000455007844 */ /* 0x0003e20000000200 */
[----:B------:R-:W-:Y:S01]  /*11e50*/  BAR.SYNC.DEFER_BLOCKING 0x1, 0x180 ;  /* 0x0046000000007b1d */ /* 0x000fe20000010000 */
[----:B------:R-:W-:-:S04]  /*11e60*/  ISETP.NE.U32.AND P0, PT, RZ, UR4, PT ;  /* 0x00000004ff007c0c */ /* 0x000fc8000bf05070 */
[----:B------:R-:W-:Y:S02]  /*11e70*/  ISETP.NE.AND.EX P0, PT, RZ, UR5, PT, P0 ;  /* 0x00000005ff007c0c */ /* 0x000fe4000bf05300 */
[----:B------:R-:W-:Y:S01]  /*11e80*/  IADD3 R8, P1, R99, UR4, RZ ;  /* 0x0000000463087c10 */ /* 0x000fe2000ff3e0ff */
[----:B------:R-:W-:Y:S01]  /*11e90*/  IMAD.MOV.U32 R3, RZ, RZ, RZ ;  /* 0x000000ffff037224 */ /* 0x000fe200078e00ff */
[----:B------:R-:W-:Y:S01]  /*11ea0*/  ISETP.GT.AND P3, PT, R92, 0x1, PT ;  /* 0x000000015c00780c */ /* 0x000fe20003f64270 */
[----:B0-----:R-:W-:Y:S01]  /*11eb0*/  IMAD.MOV.U32 R24, RZ, RZ, 0x9b8 ;  /* 0x000009b8ff187424 */ /* 0x001fe200078e00ff */
[----:B------:R-:W-:Y:S01]  /*11ec0*/  IADD3.X R9, R94, UR5, RZ, P1, !PT ;  /* 0x000000055e097c10 */ /* 0x000fe20008ffe4ff */
[----:B------:R-:W0:Y:S08]  /*11ed0*/  LDC R28, c[0x0][0xbe8] ;  /* 0x0002fa00ff1c7b82 */ /* 0x000e300000000800 */
[----:B------:R-:W2:Y:S01]  /*11ee0*/  LDC.64 R14, c[0x0][0xba8] ;  /* 0x0002ea00ff0e7b82 */ /* 0x000ea20000000a00 */
[----:B------:R-:W3:Y:S01]  /*11ef0*/  @P0 LDG.E R3, desc[UR40][R8.64] ;  /* 0x0000002808030981 */ /* 0x000ee2000c1e1900 */
[----:B------:R-:W-:-:S06]  /*11f00*/  SEL R24, R24, 0x978, P3 ;  /* 0x0000097818187807 */ /* 0x000fcc0001800000 */
[----:B-1----:R-:W1:Y:S01]  /*11f10*/  LDC.64 R6, c[0x0][R24+0x220] ;  /* 0x0000880018067b82 */ /* 0x002e620000000a00 */
[----:B------:R-:W-:-:S07]  /*11f20*/  ISETP.NE.U32.AND P1, PT, RZ, UR6, PT ;  /* 0x00000006ff007c0c */ /* 0x000fce000bf25070 */
[----:B------:R-:W4:Y:S01]  /*11f30*/  LDC.64 R10, c[0x0][R24+0x218] ;  /* 0x00008600180a7b82 */ /* 0x000f220000000a00 */
[----:B------:R-:W-:Y:S02]  /*11f40*/  ISETP.NE.AND.EX P1, PT, RZ, UR7, PT, P1 ;  /* 0x00000007ff007c0c */ /* 0x000fe4000bf25310 */
[----:B0-----:R-:W-:-:S05]  /*11f50*/  ISETP.NE.AND P4, PT, R28, 0x1, PT ;  /* 0x000000011c00780c */ /* 0x001fca0003f85270 */
[----:B------:R-:W0:Y:S06]  /*11f60*/  LDC.64 R12, c[0x0][R24+0x228] ;  /* 0x00008a00180c7b82 */ /* 0x000e2c0000000a00 */
[----:B------:R-:W-:Y:S01]  /*11f70*/  @P1 IADD3 R4, P2, R99, UR6, RZ ;  /* 0x0000000663041c10 */ /* 0x000fe2000ff5e0ff */
[----:B------:R-:W-:Y:S01]  /*11f80*/  ULDC UR6, c[0x0][0xa88] ;  /* 0x0002a20000067ab9 */ /* 0x000fe20000000800 */
[----:B------:R-:W3:Y:S01]  /*11f90*/  @P4 LDC R26, c[0x0][0xbec] ;  /* 0x0002fb00ff1a4b82 */ /* 0x000ee20000000800 */
[----:B------:R-:W-:Y:S01]  /*11fa0*/  IMAD.U32 R27, RZ, RZ, UR6 ;  /* 0x00000006ff1b7e24 */ /* 0x000fe2000f8e00ff */
[----:B------:R-:W-:-:S05]  /*11fb0*/  @P1 IADD3.X R5, R94, UR7, RZ, P2, !PT ;  /* 0x000000075e051c10 */ /* 0x000fca00097fe4ff */
[----:B------:R2:W5:Y:S01]  /*11fc0*/  @P1 LDG.E R27, desc[UR40][R4.64] ;  /* 0x00000028041b1981 */ /* 0x000562000c1e1900 */
[----:B------:R-:W-:Y:S01]  /*11fd0*/  ISETP.NE.U32.AND P2, PT, RZ, UR4, PT ;  /* 0x00000004ff007c0c */ /* 0x000fe2000bf45070 */
[----:B------:R-:W3:Y:S08]  /*11fe0*/  @P4 LDC R87, c[0x0][0xbf0] ;  /* 0x0002fc00ff574b82 */ /* 0x000ef00000000800 */
[----:B--2---:R2:W2:Y:S01]  /*11ff0*/  LDC.64 R4, c[0x0][R24+0x210] ;  /* 0x0000840018047b82 */ /* 0x0044a20000000a00 */
[----:B------:R-:W-:-:S04]  /*12000*/  ISETP.NE.AND.EX P2, PT, RZ, UR5, PT, P2 ;  /* 0x00000005ff007c0c */ /* 0x000fc8000bf45320 */
[----:B------:R-:W-:Y:S02]  /*12010*/  SEL R84, R97, RZ, !P2 ;  /* 0x000000ff61547207 */ /* 0x000fe40005000000 */
[----:B------:R-:W-:Y:S01]  /*12020*/  SEL R25, R96, RZ, !P2 ;  /* 0x000000ff60197207 */ /* 0x000fe20005000000 */
[----:B------:R-:W2:Y:S02]  /*12030*/  @!P3 LDC R14, c[0x0][0xb50] ;  /* 0x0002d400ff0ebb82 */ /* 0x000ea40000000800 */
[----:B-1----:R-:W-:-:S04]  /*12040*/  IMAD R7, R7, R84, RZ ;  /* 0x0000005407077224 */ /* 0x002fc800078e02ff */
[----:B------:R-:W-:Y:S02]  /*12050*/  IMAD R85, R6, R25, R7 ;  /* 0x0000001906557224 */ /* 0x000fe400078e0207 */
[-C--:B----4-:R-:W-:Y:S01]  /*12060*/  IMAD R35, R11, R89.reuse, RZ ;  /* 0x000000590b237224 */ /* 0x090fe200078e02ff */
[----:B------:R-:W-:Y:S01]  /*12070*/  SEL R33, R88, RZ, P3 ;  /* 0x000000ff58217207 */ /* 0x000fe20001800000 */
[----:B------:R-:W-:Y:S01]  /*12080*/  IMAD.WIDE.U32 R10, R10, R89, RZ ;  /* 0x000000590a0a7225 */ /* 0x000fe200078e00ff */
[----:B------:R-:W1:Y:S03]  /*12090*/  @!P3 LDC R15, c[0x0][0xb54] ;  /* 0x0002d500ff0fbb82 */ /* 0x000e660000000800 */
[----:B------:R-:W-:-:S04]  /*120a0*/  IMAD.WIDE.U32 R6, R6, R84, RZ ;  /* 0x0000005406067225 */ /* 0x000fc800078e00ff */
[----:B------:R-:W-:Y:S02]  /*120b0*/  IMAD R25, R91, 0xc0, R93 ;  /* 0x000000c05b197824 */ /* 0x000fe400078e025d */
[----:B------:R-:W-:Y:S02]  /*120c0*/  IMAD.IADD R85, R7, 0x1, R85 ;  /* 0x0000000107557824 */ /* 0x000fe400078e0255 */
[----:B------:R-:W-:Y:S02]  /*120d0*/  IMAD.MOV.U32 R7, RZ, RZ, R25 ;  /* 0x000000ffff077224 */ /* 0x000fe400078e0019 */
[----:B------:R-:W-:Y:S02]  /*120e0*/  IMAD.IADD R11, R11, 0x1, R35 ;  /* 0x000000010b0b7824 */ /* 0x000fe400078e0223 */
[-C--:B0-----:R-:W-:Y:S02]  /*120f0*/  IMAD R35, R13, R33.reuse, RZ ;  /* 0x000000210d237224 */ /* 0x081fe400078e02ff */
[----:B------:R-:W-:-:S04]  /*12100*/  IMAD.WIDE.U32 R12, R12, R33, RZ ;  /* 0x000000210c0c7225 */ /* 0x000fc800078e00ff */
[----:B------:R-:W-:Y:S01]  /*12110*/  IMAD.IADD R35, R13, 0x1, R35 ;  /* 0x000000010d237824 */ /* 0x000fe200078e0223 */
[--C-:B---3--:R-:W-:Y:S01]  /*12120*/  IADD3 R10, P2, P5, R6, R10, R3.reuse ;  /* 0x0000000a060a7210 */ /* 0x108fe20007d5e003 */
[----:B------:R-:W-:Y:S01]  /*12130*/  @P4 IMAD.HI.U32 R6, R25, R26, RZ ;  /* 0x0000001a19064227 */ /* 0x000fe200078e00ff */
[----:B------:R-:W-:-:S04]  /*12140*/  SHF.R.S32.HI R86, RZ, 0x1f, R3 ;  /* 0x0000001fff567819 */ /* 0x000fc80000011403 */
[----:B------:R-:W-:Y:S02]  /*12150*/  @P4 SHF.R.U32.HI R7, RZ, R87, R6 ;  /* 0x00000057ff074219 */ /* 0x000fe40000011606 */
[----:B------:R-:W-:-:S03]  /*12160*/  IADD3.X R11, R85, R11, R86, P2, P5 ;  /* 0x0000000b550b7210 */ /* 0x000fc600017ea456 */
[--C-:B--2---:R-:W-:Y:S01]  /*12170*/  IMAD.MOV R24, RZ, RZ, -R7.reuse ;  /* 0x000000ffff187224 */ /* 0x104fe200078e0a07 */
[----:B------:R-:W-:Y:S02]  /*12180*/  IADD3 R12, P2, P5, R7, R10, R12 ;  /* 0x0000000a070c7210 */ /* 0x000fe40007d5e00c */
[----:B------:R-:W-:Y:S01]  /*12190*/  SHF.R.S32.HI R6, RZ, 0x1f, R7 ;  /* 0x0000001fff067819 */ /* 0x000fe20000011407 */
[----:B------:R-:W-:-:S03]  /*121a0*/  IMAD R7, R28, R24, R25 ;  /* 0x000000181c077224 */ /* 0x000fc600078e0219 */
[----:B------:R-:W-:Y:S01]  /*121b0*/  IADD3.X R13, R6, R11, R35, P2, P5 ;  /* 0x0000000b060d7210 */ /* 0x000fe200017ea423 */
[-C--:B------:R-:W-:Y:S01]  /*121c0*/  IMAD R5, R5, R7.reuse, RZ ;  /* 0x0000000705057224 */ /* 0x080fe200078e02ff */
[----:B------:R-:W-:Y:S01]  /*121d0*/  SHF.R.S32.HI R11, RZ, 0x1f, R7 ;  /* 0x0000001fff0b7819 */ /* 0x000fe20000011407 */
[----:B------:R-:W-:-:S04]  /*121e0*/  IMAD.WIDE.U32 R12, R4, R7, R12 ;  /* 0x00000007040c7225 */ /* 0x000fc800078e000c */
[----:B------:R-:W-:Y:S01]  /*121f0*/  IMAD R5, R4, R11, R5 ;  /* 0x0000000b04057224 */ /* 0x000fe200078e0205 */
[----:B------:R-:W-:-:S04]  /*12200*/  LEA R14, P2, R12, R14, 0x2 ;  /* 0x0000000e0c0e7211 */ /* 0x000fc800078410ff */
[----:B------:R-:W-:-:S04]  /*12210*/  IADD3 R4, R13, R5, RZ ;  /* 0x000000050d047210 */ /* 0x000fc80007ffe0ff */
[----:B-1----:R-:W-:Y:S01]  /*12220*/  LEA.HI.X R15, R12, R15, R4, 0x2, P2 ;  /* 0x0000000f0c0f7211 */ /* 0x002fe200010f1404 */
[----:B------:R-:W-:Y:S06]  /*12230*/  @P1 BRA `(.L_x_426) ;  /* 0x0000000000101947 */ /* 0x000fec0003800000 */
[----:B------:R-:W-:Y:S05]  /*12240*/  @!P0 BRA `(.L_x_426) ;  /* 0x00000000000c8947 */ /* 0x000fea0003800000 */
[----:B------:R-:W2:Y:S04]  /*12250*/  LDG.E R4, desc[UR40][R8.64] ;  /* 0x0000002808047981 */ /* 0x000ea8000c1e1900 */
[----:B-----5:R-:W2:Y:S02]  /*12260*/  LDG.E R27, desc[UR40][R8.64+0x4] ;  /* 0x00000428081b7981 */ /* 0x020ea4000c1e1900 */
[----:B--2---:R-:W-:-:S07]  /*12270*/  IMAD.IADD R27, R27, 0x1, -R4 ;  /* 0x000000011b1b7824 */ /* 0x004fce00078e0a04 */
.L_x_426:
[----:B------:R-:W2:Y:S01]  /*12280*/  LDL R9, [R1+0x7c] ;  /* 0x00007c0001097983 */ /* 0x000ea20000100800 */
[----:B------:R-:W0:Y:S03]  /*12290*/  S2R R4, SR_TID.X ;  /* 0x0000000000047919 */ /* 0x000e260000002100 */
[----:B------:R-:W-:Y:S04]  /*122a0*/  SHFL.IDX PT, R5, R15, RZ, 0x1c1f ;  /* 0x001c1fff0f057589 */ /* 0x000fe800000e0000 */
[----:B------:R-:W-:Y:S04]  /*122b0*/  SHFL.IDX PT, R6, R14, 0x1, 0x1c1f ;  /* 0x003c1f000e067f89 */ /* 0x000fe800000e0000 */
[----:B------:R-:W-:Y:S01]  /*122c0*/  SHFL.IDX PT, R7, R15, 0x1, 0x1c1f ;  /* 0x003c1f000f077f89 */ /* 0x000fe200000e0000 */
[----:B0-----:R-:W-:-:S05]  /*122d0*/  VIADD R10, R4, 0xffffff80 ;  /* 0xffffff80040a7836 */ /* 0x001fca0000000000 */
[----:B------:R-:W-:-:S04]  /*122e0*/  SHF.R.S32.HI R8, RZ, 0x1f, R10 ;  /* 0x0000001fff087819 */ /* 0x000fc8000001140a */
[----:B------:R-:W-:-:S04]  /*122f0*/  LEA.HI R8, R8, R10, RZ, 0x7 ;  /* 0x0000000a08087211 */ /* 0x000fc800078f38ff */
[----:B------:R-:W-:Y:S01]  /*12300*/  LOP3.LUT R8, R8, 0xffffff80, RZ, 0xc0, !PT ;  /* 0xffffff8008087812 */ /* 0x000fe200078ec0ff */
[----:B------:R-:W0:Y:S04]  /*12310*/  SHFL.IDX PT, R4, R14, RZ, 0x1c1f ;  /* 0x001c1fff0e047589 */ /* 0x000e2800000e0000 */
[----:B------:R-:W-:Y:S02]  /*12320*/  IMAD.IADD R8, R10, 0x1, -R8 ;  /* 0x000000010a087824 */ /* 0x000fe400078e0a08 */
[----:B-----5:R-:W-:-:S03]  /*12330*/  IMAD R85, R27, R28, RZ ;  /* 0x0000001c1b557224 */ /* 0x020fc600078e02ff */
[----:B------:R-:W-:Y:S01]  /*12340*/  LOP3.LUT P0, RZ, R8, 0x3, RZ, 0xc0, !PT ;  /* 0x0000000308ff7812 */ /* 0x000fe2000780c0ff */
[----:B--2---:R-:W-:-:S04]  /*12350*/  IMAD R10, R91, 0xc0, R9 ;  /* 0x000000c05b0a7824 */ /* 0x004fc800078e0209 */
[C---:B------:R-:W-:Y:S01]  /*12360*/  VIADD R8, R10.reuse, 0x8 ;  /* 0x000000080a087836 */ /* 0x040fe20000000000 */
[----:B------:R-:W-:-:S04]  /*12370*/  ISETP.GE.OR P1, PT, R10, R85, P0 ;  /* 0x000000550a00720c */ /* 0x000fc80000726670 */
[----:B------:R-:W-:-:S09]  /*12380*/  ISETP.GE.OR P0, PT, R8, R85, P0 ;  /* 0x000000550800720c */ /* 0x000fd20000706670 */
[----:B0-----:R0:W-:Y:S04]  /*12390*/  @!P1 ST.E desc[UR40][R4.64], R0 ;  /* 0x0000000004009985 */ /* 0x0011e8000c101928 */
[----:B------:R0:W-:Y:S01]  /*123a0*/  @!P0 ST.E desc[UR40][R6.64], R2 ;  /* 0x0000000206008985 */ /* 0x0001e2000c101928 */
[----:B------:R-:W-:Y:S05]  /*123b0*/  @P3 BRA `(.L_x_427) ;  /* 0x00000008001c3947 */ /* 0x000fea0003800000 */
[----:B------:R-:W2:Y:S01]  /*123c0*/  LDL R87, [R1+0x2c] ;  /* 0x00002c0001577983 */ /* 0x000ea20000100800 */
[----:B------:R-:W1:Y:S01]  /*123d0*/  @P4 LDC R43, c[0x0][0xbec] ;  /* 0x0002fb00ff2b4b82 */ /* 0x000e620000000800 */
[----:B------:R-:W-:Y:S02]  /*123e0*/  ULDC.64 UR4, c[0x0][0xaa0] ;  /* 0x0002a80000047ab9 */ /* 0x000fe40000000a00 */
[----:B------:R-:W5:Y:S04]  /*123f0*/  LDL R50, [R1+0x8c] ;  /* 0x00008c0001327983 */ /* 0x000f680000100800 */
[----:B------:R-:W5:Y:S01]  /*12400*/  LDL R49, [R1+0x4c] ;  /* 0x00004c0001317983 */ /* 0x000f620000100800 */
[----:B------:R-:W3:Y:S03]  /*12410*/  @P4 LDC R45, c[0x0][0xbf0] ;  /* 0x0002fc00ff2d4b82 */ /* 0x000ee60000000800 */
[----:B------:R-:W5:Y:S04]  /*12420*/  LDL R48, [R1+0x88] ;  /* 0x0000880001307983 */ /* 0x000f680000100800 */
[----:B------:R-:W5:Y:S01]  /*12430*/  LDL R47, [R1+0x58] ;  /* 0x00005800012f7983 */ /* 0x000f620000100800 */
[----:B------:R-:W4:Y:S02]  /*12440*/  S2R R9, SR_TID.X ;  /* 0x0000000000097919 */ /* 0x000f240000002100 */
[----:B----4-:R-:W-:-:S05]  /*12450*/  VIADD R92, R9, 0xffffff80 ;  /* 0xffffff80095c7836 */ /* 0x010fca0000000000 */
[----:B------:R-:W-:-:S04]  /*12460*/  SHF.R.S32.HI R90, RZ, 0x1f, R92 ;  /* 0x0000001fff5a7819 */ /* 0x000fc8000001145c */
[----:B------:R-:W-:-:S04]  /*12470*/  LEA.HI R90, R90, R92, RZ, 0x2 ;  /* 0x0000005c5a5a7211 */ /* 0x000fc800078f10ff */
[----:B------:R-:W-:Y:S02]  /*12480*/  SHF.R.S32.HI R90, RZ, 0x2, R90 ;  /* 0x00000002ff5a7819 */ /* 0x000fe4000001145a */
[----:B------:R-:W-:-:S04]  /*12490*/  SHF.R.S32.HI R40, RZ, 0x1f, R92 ;  /* 0x0000001fff287819 */ /* 0x000fc8000001145c */
[----:B------:R-:W-:Y:S01]  /*124a0*/  LEA.HI R40, R40, R92, RZ, 0x2 ;  /* 0x0000005c28287211 */ /* 0x000fe200078f10ff */
[----:B------:R-:W-:-:S03]  /*124b0*/  IMAD R86, R86, UR4, RZ ;  /* 0x0000000456567c24 */ /* 0x000fc6000f8e02ff */
[----:B------:R-:W-:Y:S01]  /*124c0*/  LOP3.LUT R40, R40, 0xfffffffc, RZ, 0xc0, !PT ;  /* 0xfffffffc28287812 */ /* 0x000fe200078ec0ff */
[C---:B------:R-:W-:Y:S02]  /*124d0*/  IMAD R41, R3.reuse, UR5, R86 ;  /* 0x0000000503297c24 */ /* 0x040fe4000f8e0256 */
[----:B0-----:R-:W-:Y:S01]  /*124e0*/  IMAD.WIDE.U32 R2, R3, UR4, RZ ;  /* 0x0000000403027c25 */ /* 0x001fe2000f8e00ff */
[----:B------:R-:W-:-:S03]  /*124f0*/  ULDC.64 UR4, c[0x0][0xae8] ;  /* 0x0002ba0000047ab9 */ /* 0x000fc60000000a00 */
[----:B------:R-:W-:Y:S02]  /*12500*/  IMAD.IADD R40, R92, 0x1, -R40 ;  /* 0x000000015c287824 */ /* 0x000fe400078e0a28 */
[----:B------:R-:W-:Y:S01]  /*12510*/  IMAD.IADD R3, R3, 0x1, R41 ;  /* 0x0000000103037824 */ /* 0x000fe200078e0229 */
[----:B------:R-:W-:Y:S01]  /*12520*/  SHF.R.S32.HI R41, RZ, 0x1f, R84 ;  /* 0x0000001fff297819 */ /* 0x000fe20000011454 */
[----:B------:R-:W-:-:S04]  /*12530*/  IMAD.WIDE.U32 R2, R89, UR4, R2 ;  /* 0x0000000459027c25 */ /* 0x000fc8000f8e0002 */
[----:B------:R-:W-:Y:S01]  /*12540*/  IMAD R3, R89, UR5, R3 ;  /* 0x0000000559037c24 */ /* 0x000fe2000f8e0203 */
[----:B------:R-:W-:Y:S02]  /*12550*/  ULDC.64 UR4, c[0x0][0xaf0] ;  /* 0x0002bc0000047ab9 */ /* 0x000fe40000000a00 */
[----:B------:R-:W-:Y:S02]  /*12560*/  IMAD R41, R41, UR4, RZ ;  /* 0x0000000429297c24 */ /* 0x000fe4000f8e02ff */
[----:B------:R-:W-:-:S04]  /*12570*/  IMAD.WIDE.U32 R2, R84, UR4, R2 ;  /* 0x0000000454027c25 */ /* 0x000fc8000f8e0002 */
[----:B------:R-:W-:Y:S01]  /*12580*/  IMAD R41, R84, UR5, R41 ;  /* 0x0000000554297c24 */ /* 0x000fe2000f8e0229 */
[----:B------:R-:W-:-:S03]  /*12590*/  ULDC.64 UR4, c[0x0][0xae0] ;  /* 0x0002b80000047ab9 */ /* 0x000fc60000000a00 */
[----:B------:R-:W-:Y:S02]  /*125a0*/  IMAD.IADD R3, R3, 0x1, R41 ;  /* 0x0000000103037824 */ /* 0x000fe400078e0229 */
[----:B------:R-:W-:Y:S01]  /*125b0*/  IMAD R46, R91, 0xc0, R90 ;  /* 0x000000c05b2e7824 */ /* 0x000fe200078e025a */
[----:B------:R-:W-:Y:S01]  /*125c0*/  BSSY B1, `(.L_x_428) ;  /* 0x0000053000017945 */ /* 0x000fe20003800000 */
[----:B--2---:R-:W-:-:S04]  /*125d0*/  IMAD R5, R90, 0x20, R87 ;  /* 0x000000205a057824 */ /* 0x004fc800078e0257 */
[----:B------:R-:W-:-:S03]  /*125e0*/  IMAD.WIDE R20, R5, 0x2, R20 ;  /* 0x0000000205147825 */ /* 0x000fc600078e0214 */
[C---:B------:R-:W-:Y:S02]  /*125f0*/  IADD3 R5, P5, R20.reuse, 0x7800, RZ ;  /* 0x0000780014057810 */ /* 0x040fe40007fbe0ff */
[----:B------:R-:W-:Y:S02]  /*12600*/  LOP3.LUT R7, R20, 0x180, RZ, 0xc0, !PT ;  /* 0x0000018014077812 */ /* 0x000fe400078ec0ff */
[----:B------:R-:W-:Y:S02]  /*12610*/  LOP3.LUT R0, R5, 0x180, RZ, 0xc0, !PT ;  /* 0x0000018005007812 */ /* 0x000fe400078ec0ff */
[----:B------:R-:W-:Y:S02]  /*12620*/  SHF.R.U64 R7, R7, 0x3, RZ ;  /* 0x0000000307077819 */ /* 0x000fe400000012ff */
[----:B------:R-:W-:Y:S02]  /*12630*/  SHF.R.U64 R0, R0, 0x3, RZ ;  /* 0x0000000300007819 */ /* 0x000fe400000012ff */
[----:B------:R-:W-:-:S02]  /*12640*/  IADD3 R9, P0, R20, 0x1800, RZ ;  /* 0x0000180014097810 */ /* 0x000fc40007f1e0ff */
[C---:B------:R-:W-:Y:S02]  /*12650*/  IADD3 R13, P1, R20.reuse, 0x3000, RZ ;  /* 0x00003000140d7810 */ /* 0x040fe40007f3e0ff */
[C---:B------:R-:W-:Y:S02]  /*12660*/  IADD3 R25, P2, R20.reuse, 0x4800, RZ ;  /* 0x0000480014197810 */ /* 0x040fe40007f5e0ff */
[----:B------:R-:W-:Y:S02]  /*12670*/  IADD3 R33, P3, R20, 0x6000, RZ ;  /* 0x0000600014217810 */ /* 0x000fe40007f7e0ff */
[----:B------:R-:W-:Y:S02]  /*12680*/  LOP3.LUT R20, R7, R20, RZ, 0x3c, !PT ;  /* 0x0000001407147212 */ /* 0x000fe400078e3cff */
[----:B------:R-:W-:Y:S01]  /*12690*/  LOP3.LUT R36, R0, R5, RZ, 0x3c, !PT ;  /* 0x0000000500247212 */ /* 0x000fe200078e3cff */
[----:B------:R-:W-:Y:S01]  /*126a0*/  IMAD R0, R40, 0x60, R90 ;  /* 0x0000006028007824 */ /* 0x000fe200078e025a */
[----:B------:R-:W-:Y:S01]  /*126b0*/  LOP3.LUT R8, R9, 0x180, RZ, 0xc0, !PT ;  /* 0x0000018009087812 */ /* 0x000fe200078ec0ff */
[----:B------:R0:W5:Y:S01]  /*126c0*/  LD.E.128 R4, desc[UR40][R20.64] ;  /* 0x0000002814047980 */ /* 0x000162000c101d00 */
[----:B------:R-:W-:-:S02]  /*126d0*/  LOP3.LUT R12, R13, 0x180, RZ, 0xc0, !PT ;  /* 0x000001800d0c7812 */ /* 0x000fc400078ec0ff */
[----:B------:R-:W-:Y:S02]  /*126e0*/  LOP3.LUT R24, R25, 0x180, RZ, 0xc0, !PT ;  /* 0x0000018019187812 */ /* 0x000fe400078ec0ff */
[----:B------:R-:W-:Y:S02]  /*126f0*/  LOP3.LUT R32, R33, 0x180, RZ, 0xc0, !PT ;  /* 0x0000018021207812 */ /* 0x000fe400078ec0ff */
[----:B------:R-:W-:Y:S01]  /*12700*/  SHF.R.U64 R8, R8, 0x3, RZ ;  /* 0x0000000308087819 */ /* 0x000fe200000012ff */
[----:B0-----:R-:W-:Y:S01]  /*12710*/  IMAD R20, R91, 0xc0, R0 ;  /* 0x000000c05b147824 */ /* 0x001fe200078e0200 */
[----:B------:R-:W-:Y:S02]  /*12720*/  SHF.R.U64 R12, R12, 0x3, RZ ;  /* 0x000000030c0c7819 */ /* 0x000fe400000012ff */
[----:B------:R-:W-:Y:S02]  /*12730*/  SHF.R.U64 R24, R24, 0x3, RZ ;  /* 0x0000000318187819 */ /* 0x000fe400000012ff */
[----:B------:R-:W-:Y:S01]  /*12740*/  SHF.R.U64 R32, R32, 0x3, RZ ;  /* 0x0000000320207819 */ /* 0x000fe200000012ff */
[----:B-1----:R-:W-:Y:S01]  /*12750*/  @P4 IMAD.HI.U32 R0, R20, R43, RZ ;  /* 0x0000002b14004227 */ /* 0x002fe200078e00ff */
[----:B------:R-:W-:-:S02]  /*12760*/  LOP3.LUT R8, R8, R9, RZ, 0x3c, !PT ;  /* 0x0000000908087212 */ /* 0x000fc400078e3cff */
[----:B------:R-:W-:Y:S01]  /*12770*/  LOP3.LUT R12, R12, R13, RZ, 0x3c, !PT ;  /* 0x0000000d0c0c7212 */ /* 0x000fe200078e3cff */
[--C-:B------:R-:W-:Y:S01]  /*12780*/  IMAD.X R9, RZ, RZ, R21.reuse, P0 ;  /* 0x000000ffff097224 */ /* 0x100fe200000e0615 */
[----:B------:R-:W-:Y:S01]  /*12790*/  LOP3.LUT R24, R24, R25, RZ, 0x3c, !PT ;  /* 0x0000001918187212 */ /* 0x000fe200078e3cff */
[--C-:B------:R-:W-:Y:S01]  /*127a0*/  IMAD.X R13, RZ, RZ, R21.reuse, P1 ;  /* 0x000000ffff0d7224 */ /* 0x100fe200008e0615 */
[----:B------:R-:W-:Y:S01]  /*127b0*/  LOP3.LUT R32, R32, R33, RZ, 0x3c, !PT ;  /* 0x0000002120207212 */ /* 0x000fe200078e3cff */
[--C-:B------:R-:W-:Y:S02]  /*127c0*/  IMAD.X R25, RZ, RZ, R21.reuse, P2 ;  /* 0x000000ffff197224 */ /* 0x100fe400010e0615 */
[--C-:B------:R-:W-:Y:S01]  /*127d0*/  IMAD.X R33, RZ, RZ, R21.reuse, P3 ;  /* 0x000000ffff217224 */ /* 0x100fe200018e0615 */
[----:B------:R-:W5:Y:S01]  /*127e0*/  LD.E.128 R8, desc[UR40][R8.64] ;  /* 0x0000002808087980 */ /* 0x000f62000c101d00 */
[----:B------:R-:W-:Y:S02]  /*127f0*/  IMAD.X R37, RZ, RZ, R21, P5 ;  /* 0x000000ffff257224 */ /* 0x000fe400028e0615 */
[----:B------:R-:W-:Y:S01]  /*12800*/  IMAD.MOV.U32 R21, RZ, RZ, R20 ;  /* 0x000000ffff157224 */ /* 0x000fe200078e0014 */
[----:B---3--:R-:W-:Y:S01]  /*12810*/  @P4 SHF.R.U32.HI R21, RZ, R45, R0 ;  /* 0x0000002dff154219 */ /* 0x008fe20000011600 */
[----:B------:R-:W5:Y:S03]  /*12820*/  LD.E.128 R12, desc[UR40][R12.64] ;  /* 0x000000280c0c7980 */ /* 0x000f66000c101d00 */
[--C-:B------:R-:W-:Y:S01]  /*12830*/  SHF.R.S32.HI R0, RZ, 0x1f, R21.reuse ;  /* 0x0000001fff007819 */ /* 0x100fe20000011415 */
[----:B------:R-:W-:Y:S01]  /*12840*/  IMAD.MOV R43, RZ, RZ, -R21 ;  /* 0x000000ffff2b7224 */ /* 0x000fe200078e0a15 */
[----:B------:R-:W5:Y:S03]  /*12850*/  LD.E.128 R24, desc[UR40][R24.64] ;  /* 0x0000002818187980 */ /* 0x000f66000c101d00 */
[----:B------:R-:W-:Y:S01]  /*12860*/  IMAD R0, R0, UR4, RZ ;  /* 0x0000000400007c24 */ /* 0x000fe2000f8e02ff */
[----:B------:R-:W5:Y:S01]  /*12870*/  LD.E.128 R32, desc[UR40][R32.64] ;  /* 0x0000002820207980 */ /* 0x000f62000c101d00 */
[----:B------:R-:W-:-:S02]  /*12880*/  IMAD R41, R28, R43, R20 ;  /* 0x0000002b1c297224 */ /* 0x000fc400078e0214 */
[C---:B------:R-:W-:Y:S01]  /*12890*/  IMAD R43, R21.reuse, UR5, R0 ;  /* 0x00000005152b7c24 */ /* 0x040fe2000f8e0200 */
[----:B------:R-:W5:Y:S01]  /*128a0*/  LD.E.128 R36, desc[UR40][R36.64] ;  /* 0x0000002824247980 */ /* 0x000f62000c101d00 */
[----:B------:R-:W-:Y:S01]  /*128b0*/  IMAD.WIDE.U32 R2, R21, UR4, R2 ;  /* 0x0000000415027c25 */ /* 0x000fe2000f8e0002 */
[----:B------:R-:W-:Y:S01]  /*128c0*/  SHF.R.S32.HI R0, RZ, 0x1f, R41 ;  /* 0x0000001fff007819 */ /* 0x000fe20000011429 */
[----:B------:R-:W-:Y:S01]  /*128d0*/  ULDC.64 UR4, c[0x0][0xad8] ;  /* 0x0002b60000047ab9 */ /* 0x000fe20000000a00 */
[----:B------:R-:W-:Y:S01]  /*128e0*/  @!PT LDS RZ, [RZ] ;  /* 0x00000000fffff984 */ /* 0x000fe20000000800 */
[----:B------:R-:W-:Y:S01]  /*128f0*/  @!PT LDS RZ, [RZ] ;  /* 0x00000000fffff984 */ /* 0x000fe20000000800 */
[----:B------:R-:W-:Y:S01]  /*12900*/  @!PT LDS RZ, [RZ] ;  /* 0x00000000fffff984 */ /* 0x000fe20000000800 */
[----:B------:R-:W-:Y:S01]  /*12910*/  @!PT LDS RZ, [RZ] ;  /* 0x00000000fffff984 */ /* 0x000fe20000000800 */
[----:B------:R0:W-:Y:S06]  /*12920*/  MEMBAR.ALL.CTA ;  /* 0x0000000000007992 */ /* 0x0001ec0000008000 */
[----:B0-----:R-:W0:Y:S01]  /*12930*/  FENCE.VIEW.ASYNC.S ;  /* 0x00000000000073c6 */ /* 0x001e220000000000 */
[----:B------:R-:W-:-:S02]  /*12940*/  IMAD.IADD R3, R3, 0x1, R43 ;  /* 0x0000000103037824 */ /* 0x000fc400078e022b */
[----:B------:R-:W-:Y:S02]  /*12950*/  IMAD R0, R0, UR4, RZ ;  /* 0x0000000400007c24 */ /* 0x000fe4000f8e02ff */
[----:B------:R-:W-:Y:S01]  /*12960*/  IMAD.WIDE.U32 R2, R41, UR4, R2 ;  /* 0x0000000429027c25 */ /* 0x000fe2000f8e0002 */
[----:B------:R-:W-:-:S03]  /*12970*/  ISETP.GE.AND P0, PT, R46, R85, PT ;  /* 0x000000552e00720c */ /* 0x000fc60003f06270 */
[----:B------:R-:W-:Y:S01]  /*12980*/  IMAD R21, R41, UR5, R0 ;  /* 0x0000000529157c24 */ /* 0x000fe2000f8e0200 */
[----:B------:R-:W-:Y:S01]  /*12990*/  ULDC.64 UR4, c[0x0][0xa80] ;  /* 0x0002a00000047ab9 */ /* 0x000fe20000000a00 */
[----:B------:R-:W-:Y:S01]  /*129a0*/  VIADD R0, R16, 0x19c20 ;  /* 0x00019c2010007836 */ /* 0x000fe20000000000 */
[----:B------:R-:W-:Y:S01]  /*129b0*/  LEA R28, P1, R2, UR4, 0x1 ;  /* 0x00000004021c7c11 */ /* 0x000fe2000f8208ff */
[----:B------:R-:W-:-:S03]  /*129c0*/  IMAD.IADD R3, R3, 0x1, R21 ;  /* 0x0000000103037824 */ /* 0x000fc600078e0215 */
[----:B------:R-:W-:Y:S02]  /*129d0*/  PRMT R0, RZ, 0x654, R0 ;  /* 0x00000654ff007816 */ /* 0x000fe40000000000 */
[----:B------:R-:W-:Y:S01]  /*129e0*/  LEA.HI.X R44, R2, UR5, R3, 0x1, P1 ;  /* 0x00000005022c7c11 */ /* 0x000fe200088f0c03 */
[----:B0-----:R0:W1:Y:S04]  /*129f0*/  SHFL.IDX PT, R20, R28, RZ, 0x1c1f ;  /* 0x001c1fff1c147589 */ /* 0x00106800000e0000 */
[----:B------:R0:W2:Y:S01]  /*12a00*/  SHFL.IDX PT, R21, R44, RZ, 0x1c1f ;  /* 0x001c1fff2c157589 */ /* 0x0000a200000e0000 */
[----:B------:R0:W-:Y:S01]  /*12a10*/  SYNCS.ARRIVE.TRANS64.RED.A1T0 RZ, [R0+URZ], RZ ;  /* 0x000000ff00ff79a7 */ /* 0x0001e2000810043f */
[----:B------:R-:W-:Y:S05]  /*12a20*/  @P0 BRA `(.L_x_429) ;  /* 0x0000000000300947 */ /* 0x000fea0003800000 */
[----:B------:R-:W-:Y:S02]  /*12a30*/  ULDC UR4, c[0x0][0xac8] ;  /* 0x0002b20000047ab9 */ /* 0x000fe40000000800 */
[----:B-----5:R-:W-:Y:S02]  /*12a40*/  ISETP.GE.AND P1, PT, R49, UR4, PT ;  /* 0x0000000431007c0c */ /* 0x020fe4000bf26270 */
[----:B------:R-:W-:Y:S02]  /*12a50*/  ISETP.GE.AND P2, PT, R47, UR4, PT ;  /* 0x000000042f007c0c */ /* 0x000fe4000bf46270 */
[----:B------:R-:W-:-:S09]  /*12a60*/  ISETP.GE.AND P0, PT, R87, UR4, PT ;  /* 0x0000000457007c0c */ /* 0x000fd2000bf06270 */
[-C--:B-1----:R-:W-:Y:S02]  /*12a70*/  @!P1 LEA R40, P3, R49, R20.reuse, 0x1 ;  /* 0x0000001431289211 */ /* 0x082fe400078608ff */
[----:B------:R-:W-:Y:S02]  /*12a80*/  @!P2 LEA R42, P4, R47, R20, 0x1 ;  /* 0x000000142f2aa211 */ /* 0x000fe400078808ff */
[----:B--2---:R-:W-:Y:S01]  /*12a90*/  @!P0 IMAD.WIDE R2, R87, 0x2, R20 ;  /* 0x0000000257028825 */ /* 0x004fe200078e0214 */
[-C--:B------:R-:W-:Y:S02]  /*12aa0*/  @!P1 LEA.HI.X R41, R49, R21.reuse, R50, 0x1, P3 ;  /* 0x0000001531299211 */ /* 0x080fe400018f0c32 */
[----:B------:R-:W-:Y:S02]  /*12ab0*/  @!P2 LEA.HI.X R43, R47, R21, R48, 0x1, P4 ;  /* 0x000000152f2ba211 */ /* 0x000fe400020f0c30 */
[----:B------:R3:W-:Y:S04]  /*12ac0*/  @!P0 ST.E.128 desc[UR40][R2.64], R4 ;  /* 0x0000000402008985 */ /* 0x0007e8000c101d28 */
[----:B------:R3:W-:Y:S04]  /*12ad0*/  @!P1 ST.E.128 desc[UR40][R40.64], R12 ;  /* 0x0000000c28009985 */ /* 0x0007e8000c101d28 */
[----:B------:R3:W-:Y:S02]  /*12ae0*/  @!P2 ST.E.128 desc[UR40][R42.64], R32 ;  /* 0x000000202a00a985 */ /* 0x0007e4000c101d28 */
.L_x_429:
[----:B------:R-:W-:Y:S05]  /*12af0*/  BSYNC B1 ;  /* 0x0000000000017941 */ /* 0x000fea0003800000 */
.L_x_428:
[----:B0-----:R-:W-:Y:S01]  /*12b00*/  IADD3 R0, R46, 0x60, RZ ;  /* 0x000000602e007810 */ /* 0x001fe20007ffe0ff */
[----:B---3-5:R0:W3:Y:S03]  /*12b10*/  SHFL.IDX PT, R5, R44, 0x1, 0x1c1f ;  /* 0x003c1f002c057f89 */ /* 0x0280e600000e0000 */
[----:B------:R-:W-:Y:S01]  /*12b20*/  ISETP.GE.AND P0, PT, R0, R85, PT ;  /* 0x000000550000720c */ /* 0x000fe20003f06270 */
[----:B------:R0:W4:-:S12]  /*12b30*/  SHFL.IDX PT, R4, R28, 0x1, 0x1c1f ;  /* 0x003c1f001c047f89 */ /* 0x00011800000e0000 */
[----:B0-----:R-:W-:Y:S05]  /*12b40*/  @P0 BRA `(.L_x_430) ;  /* 0x0000001400b00947 */ /* 0x001fea0003800000 */
[----:B------:R-:W-:Y:S02]  /*12b50*/  ULDC UR4, c[0x0][0xac8] ;  /* 0x0002b20000047ab9 */ /* 0x000fe40000000800 */
[----:B------:R-:W-:Y:S02]  /*12b60*/  ISETP.GE.AND P2, PT, R49, UR4, PT ;  /* 0x0000000431007c0c */ /* 0x000fe4000bf46270 */
[----:B------:R-:W-:-:S11]  /*12b70*/  ISETP.GE.AND P1, PT, R87, UR4, PT ;  /* 0x0000000457007c0c */ /* 0x000fd6000bf26270 */
[----:B----4-:R-:W-:Y:S02]  /*12b80*/  @!P2 LEA R6, P0, R49, R4, 0x1 ;  /* 0x000000043106a211 */ /* 0x010fe400078008ff */
[----:B---3--:R-:W-:Y:S02]  /*12b90*/  @!P1 IMAD.WIDE R2, R87, 0x2, R4 ;  /* 0x0000000257029825 */ /* 0x008fe400078e0204 */
        /* <DEDUP_REMOVED lines=9> */
.L_x_427:
[----:B------:R-:W2:Y:S01]  /*12c30*/  LDL R98, [R1+0x30] ;  /* 0x0000300001627983 */ /* 0x000ea20000100800 */
[----:B0-----:R-:W0:Y:S01]  /*12c40*/  @P4 LDC R0, c[0x0][0xbec] ;  /* 0x0002fb00ff004b82 */ /* 0x001e220000000800 */
[----:B------:R-:W-:Y:S01]  /*12c50*/  ULDC.64 UR4, c[0x0][0xb08] ;  /* 0x0002c20000047ab9 */ /* 0x000fe20000000a00 */
[----:B------:R-:W-:Y:S01]  /*12c60*/  ULDC.64 UR6, c[0x0][0xb30] ;  /* 0x0002cc0000067ab9 */ /* 0x000fe20000000a00 */
[----:B------:R-:W3:Y:S01]  /*12c70*/  LDL R97, [R1+0x54] ;  /* 0x0000540001617983 */ /* 0x000ee20000100800 */
[----:B------:R-:W-:Y:S02]  /*12c80*/  IMAD R86, R86, UR4, RZ ;  /* 0x0000000456567c24 */ /* 0x000fe4000f8e02ff */
[C---:B------:R-:W-:Y:S01]  /*12c90*/  IMAD.WIDE.U32 R4, R3.reuse, UR4, RZ ;  /* 0x0000000403047c25 */ /* 0x040fe2000f8e00ff */
[----:B------:R1:W5:Y:S01]  /*12ca0*/  LDL R96, [R1+0x74] ;  /* 0x0000740001607983 */ /* 0x0003620000100800 */
[----:B------:R-:W4:Y:S02]  /*12cb0*/  @P4 LDC R9, c[0x0][0xbf0] ;  /* 0x0002fc00ff094b82 */ /* 0x000f240000000800 */
[----:B------:R-:W-:Y:S01]  /*12cc0*/  IMAD R3, R3, UR5, R86 ;  /* 0x0000000503037c24 */ /* 0x000fe2000f8e0256 */
[----:B------:R1:W5:Y:S01]  /*12cd0*/  LDL R95, [R1+0x64] ;  /* 0x00006400015f7983 */ /* 0x0003620000100800 */
[----:B------:R-:W-:-:S02]  /*12ce0*/  ULDC.64 UR4, c[0x0][0xb38] ;  /* 0x0002ce0000047ab9 */ /* 0x000fc40000000a00 */
[----:B------:R-:W-:Y:S01]  /*12cf0*/  IMAD.IADD R5, R5, 0x1, R3 ;  /* 0x0000000105057824 */ /* 0x000fe200078e0203 */
[----:B------:R1:W5:Y:S01]  /*12d00*/  LDL R94, [R1+0x70] ;  /* 0x00007000015e7983 */ /* 0x0003620000100800 */
[----:B------:R-:W-:Y:S01]  /*12d10*/  SHF.R.S32.HI R3, RZ, 0x1f, R84 ;  /* 0x0000001fff037819 */ /* 0x000fe20000011454 */
[C---:B------:R-:W-:Y:S02]  /*12d20*/  IMAD.WIDE.U32 R4, R89.reuse, UR4, R4 ;  /* 0x0000000459047c25 */ /* 0x040fe4000f8e0004 */
[----:B------:R1:W5:Y:S02]  /*12d30*/  LDL R93, [R1+0x60] ;  /* 0x00006000015d7983 */ /* 0x0003640000100800 */
[----:B------:R-:W-:Y:S02]  /*12d40*/  IMAD R5, R89, UR5, R5 ;  /* 0x0000000559057c24 */ /* 0x000fe4000f8e0205 */
[----:B------:R1:W5:Y:S01]  /*12d50*/  LDL R92, [R1+0x6c] ;  /* 0x00006c00015c7983 */ /* 0x0003620000100800 */
[----:B------:R-:W-:-:S03]  /*12d60*/  ULDC.64 UR4, c[0x0][0xb40] ;  /* 0x0002d00000047ab9 */ /* 0x000fc60000000a00 */
[----:B------:R1:W5:Y:S01]  /*12d70*/  LDL R90, [R1+0x5c] ;  /* 0x00005c00015a7983 */ /* 0x0003620000100800 */
[----:B------:R-:W-:Y:S02]  /*12d80*/  IMAD R3, R3, UR4, RZ ;  /* 0x0000000403037c24 */ /* 0x000fe4000f8e02ff */
[----:B0-----:R-:W-:-:S04]  /*12d90*/  @P4 IMAD.HI.U32 R0, R25, R0, RZ ;  /* 0x0000000019004227 */ /* 0x001fc800078e00ff */
[C---:B------:R-:W-:Y:S02]  /*12da0*/  IMAD R7, R84.reuse, UR5, R3 ;  /* 0x0000000554077c24 */ /* 0x040fe4000f8e0203 */
[----:B------:R-:W-:Y:S01]  /*12db0*/  IMAD.WIDE.U32 R4, R84, UR4, R4 ;  /* 0x0000000454047c25 */ /* 0x000fe2000f8e0004 */
[----:B------:R-:W-:-:S03]  /*12dc0*/  ULDC.64 UR4, c[0x0][0xb48] ;  /* 0x0002d20000047ab9 */ /* 0x000fc60000000a00 */
[----:B------:R-:W-:Y:S01]  /*12dd0*/  IMAD.MOV.U32 R3, RZ, RZ, R25 ;  /* 0x000000ffff037224 */ /* 0x000fe200078e0019 */
[----:B----4-:R-:W-:Y:S01]  /*12de0*/  @P4 SHF.R.U32.HI R3, RZ, R9, R0 ;  /* 0x00000009ff034219 */ /* 0x010fe20000011600 */
[----:B------:R-:W-:-:S03]  /*12df0*/  IMAD.IADD R5, R5, 0x1, R7 ;  /* 0x0000000105057824 */ /* 0x000fc600078e0207 */
[--C-:B------:R-:W-:Y:S01]  /*12e00*/  SHF.R.S32.HI R0, RZ, 0x1f, R3.reuse ;  /* 0x0000001fff007819 */ /* 0x100fe20000011403 */
[----:B------:R-:W-:Y:S02]  /*12e10*/  IMAD.MOV R7, RZ, RZ, -R3 ;  /* 0x000000ffff077224 */ /* 0x000fe400078e0a03 */
[----:B------:R-:W-:-:S04]  /*12e20*/  IMAD.WIDE.U32 R4, R88, UR4, R4 ;  /* 0x0000000458047c25 */ /* 0x000fc8000f8e0004 */
[----:B------:R-:W-:Y:S02]  /*12e30*/  IMAD R7, R28, R7, R25 ;  /* 0x000000071c077224 */ /* 0x000fe400078e0219 */
[----:B------:R-:W-:Y:S02]  /*12e40*/  IMAD R0, R0, UR6, RZ ;  /* 0x0000000600007c24 */ /* 0x000fe4000f8e02ff */
[----:B------:R-:W-:Y:S01]  /*12e50*/  IMAD R5, R88, UR5, R5 ;  /* 0x0000000558057c24 */ /* 0x000fe2000f8e0205 */
[----:B------:R-:W-:Y:S01]  /*12e60*/  ULDC.64 UR4, c[0x0][0xb28] ;  /* 0x0002ca0000047ab9 */ /* 0x000fe20000000a00 */
[C---:B------:R-:W-:Y:S01]  /*12e70*/  IMAD R9, R3.reuse, UR7, R0 ;  /* 0x0000000703097c24 */ /* 0x040fe2000f8e0200 */
[----:B------:R-:W-:Y:S01]  /*12e80*/  SHF.R.S32.HI R0, RZ, 0x1f, R7 ;  /* 0x0000001fff007819 */ /* 0x000fe20000011407 */
[----:B------:R-:W-:-:S04]  /*12e90*/  IMAD.WIDE.U32 R4, R3, UR6, R4 ;  /* 0x0000000603047c25 */ /* 0x000fc8000f8e0004 */
[----:B------:R-:W-:Y:S02]  /*12ea0*/  IMAD R0, R0, UR4, RZ ;  /* 0x0000000400007c24 */ /* 0x000fe4000f8e02ff */
[----:B------:R-:W-:Y:S02]  /*12eb0*/  IMAD.IADD R5, R5, 0x1, R9 ;  /* 0x0000000105057824 */ /* 0x000fe400078e0209 */
[C---:B------:R-:W-:Y:S02]  /*12ec0*/  IMAD R3, R7.reuse, UR5, R0 ;  /* 0x0000000507037c24 */ /* 0x040fe4000f8e0200 */
[----:B------:R-:W-:Y:S01]  /*12ed0*/  IMAD.WIDE.U32 R4, R7, UR4, R4 ;  /* 0x0000000407047c25 */ /* 0x000fe2000f8e0004 */
[----:B------:R-:W-:Y:S01]  /*12ee0*/  ISETP.GE.AND P0, PT, R10, R85, PT ;  /* 0x000000550a00720c */ /* 0x000fe20003f06270 */
[----:B------:R-:W-:Y:S02]  /*12ef0*/  ULDC.64 UR4, c[0x0][0xb00] ;  /* 0x0002c00000047ab9 */ /* 0x000fe40000000a00 */
[----:B------:R-:W-:Y:S01]  /*12f00*/  VIADD R2, R16, 0x19c20 ;  /* 0x00019c2010027836 */ /* 0x000fe20000000000 */
[----:B------:R-:W-:Y:S01]  /*12f10*/  LEA R32, P1, R4, UR4, 0x2 ;  /* 0x0000000404207c11 */ /* 0x000fe2000f8210ff */
[----:B------:R-:W-:-:S03]  /*12f20*/  IMAD.IADD R3, R5, 0x1, R3 ;  /* 0x0000000105037824 */ /* 0x000fc600078e0203 */
[----:B------:R-:W-:Y:S02]  /*12f30*/  PRMT R2, RZ, 0x654, R2 ;  /* 0x00000654ff027816 */ /* 0x000fe40000000002 */
[----:B------:R-:W-:Y:S01]  /*12f40*/  LEA.HI.X R34, R4, UR5, R3, 0x2, P1 ;  /* 0x0000000504227c11 */ /* 0x000fe200088f1403 */
[----:B------:R-:W-:Y:S01]  /*12f50*/  BSSY B1, `(.L_x_431) ;  /* 0x0000044000017945 */ /* 0x000fe20003800000 */
[----:B------:R0:W-:Y:S03]  /*12f60*/  SYNCS.ARRIVE.TRANS64.RED.A1T0 RZ, [R2+URZ], RZ ;  /* 0x000000ff02ff79a7 */ /* 0x0001e6000810043f */
[----:B------:R1:W4:Y:S04]  /*12f70*/  SHFL.IDX PT, R3, R34, RZ, 0x1c1f ;  /* 0x001c1fff22037589 */ /* 0x00032800000e0000 */
[----:B0-----:R1:W0:Y:S01]  /*12f80*/  SHFL.IDX PT, R2, R32, RZ, 0x1c1f ;  /* 0x001c1fff20027589 */ /* 0x00122200000e0000 */
[----:B--2---:R-:W-:-:S02]  /*12f90*/  VIADD R87, R98, 0x8 ;  /* 0x0000000862577836 */ /* 0x004fc40000000000 */
[C---:B------:R-:W-:Y:S02]  /*12fa0*/  VIADD R89, R98.reuse, 0x10 ;  /* 0x0000001062597836 */ /* 0x040fe40000000000 */
[C---:B------:R-:W-:Y:S02]  /*12fb0*/  VIADD R91, R98.reuse, 0x18 ;  /* 0x00000018625b7836 */ /* 0x040fe40000000000 */
[C---:B------:R-:W-:Y:S02]  /*12fc0*/  VIADD R35, R98.reuse, 0x20 ;  /* 0x0000002062237836 */ /* 0x040fe40000000000 */
[C---:B------:R-:W-:Y:S02]  /*12fd0*/  VIADD R33, R98.reuse, 0x28 ;  /* 0x0000002862217836 */ /* 0x040fe40000000000 */
[C---:B------:R-:W-:Y:S02]  /*12fe0*/  VIADD R27, R98.reuse, 0x30 ;  /* 0x00000030621b7836 */ /* 0x040fe40000000000 */
[----:B------:R-:W-:Y:S01]  /*12ff0*/  VIADD R25, R98, 0x38 ;  /* 0x0000003862197836 */ /* 0x000fe20000000000 */
[----:B---3--:R-:W-:-:S02]  /*13000*/  SHF.R.S32.HI R9, RZ, 0x1f, R97 ;  /* 0x0000001fff097819 */ /* 0x008fc40000011461 */
[----:B------:R-:W-:Y:S02]  /*13010*/  SHF.R.S32.HI R84, RZ, 0x1f, R87 ;  /* 0x0000001fff547819 */ /* 0x000fe40000011457 */
[----:B------:R-:W-:Y:S02]  /*13020*/  SHF.R.S32.HI R86, RZ, 0x1f, R89 ;  /* 0x0000001fff567819 */ /* 0x000fe40000011459 */
[----:B------:R-:W-:Y:S02]  /*13030*/  SHF.R.S32.HI R88, RZ, 0x1f, R91 ;  /* 0x0000001fff587819 */ /* 0x000fe4000001145b */
[----:B------:R-:W-:Y:S02]  /*13040*/  SHF.R.S32.HI R28, RZ, 0x1f, R35 ;  /* 0x0000001fff1c7819 */ /* 0x000fe40000011423 */
[----:B------:R-:W-:Y:S02]  /*13050*/  SHF.R.S32.HI R24, RZ, 0x1f, R33 ;  /* 0x0000001fff187819 */ /* 0x000fe40000011421 */
[----:B------:R-:W-:-:S02]  /*13060*/  SHF.R.S32.HI R26, RZ, 0x1f, R27 ;  /* 0x0000001fff1a7819 */ /* 0x000fc4000001141b */
[----:B------:R-:W-:Y:S01]  /*13070*/  SHF.R.S32.HI R0, RZ, 0x1f, R25 ;  /* 0x0000001fff007819 */ /* 0x000fe20000011419 */
[----:B01--4-:R-:W-:Y:S06]  /*13080*/  @P0 BRA `(.L_x_432) ;  /* 0x0000000000c00947 */ /* 0x013fec0003800000 */
[----:B------:R-:W-:Y:S02]  /*13090*/  ULDC UR4, c[0x0][0xac8] ;  /* 0x0002b20000047ab9 */ /* 0x000fe40000000800 */
[----:B------:R-:W-:Y:S02]  /*130a0*/  ISETP.GE.AND P1, PT, R87, UR4, PT ;  /* 0x0000000457007c0c */ /* 0x000fe4000bf26270 */
[----:B------:R-:W-:Y:S02]  /*130b0*/  ISETP.GE.AND P2, PT, R98, UR4, PT ;  /* 0x0000000462007c0c */ /* 0x000fe4000bf46270 */
[----:B------:R-:W-:Y:S02]  /*130c0*/  ISETP.GE.AND P0, PT, R89, UR4, PT ;  /* 0x0000000459007c0c */ /* 0x000fe4000bf06270 */
[----:B------:R-:W-:Y:S02]  /*130d0*/  ISETP.GE.AND P3, PT, R91, UR4, PT ;  /* 0x000000045b007c0c */ /* 0x000fe4000bf66270 */
[----:B------:R-:W-:-:S05]  /*130e0*/  ISETP.GE.AND P4, PT, R35, UR4, PT ;  /* 0x0000000423007c0c */ /* 0x000fca000bf86270 */
[CC--:B------:R-:W-:Y:S02]  /*130f0*/  @!P1 LEA R6, P6, R87.reuse, R2.reuse, 0x2 ;  /* 0x0000000257069211 */ /* 0x0c0fe400078c10ff */
[----:B------:R-:W-:Y:S02]  /*13100*/  @!P2 IMAD.WIDE R10, R98, 0x4, R2 ;  /* 0x00000004620aa825 */ /* 0x000fe400078e0202 */
[-C--:B------:R-:W-:Y:S02]  /*13110*/  @!P1 LEA.HI.X R7, R87, R3.reuse, R84, 0x2, P6 ;  /* 0x0000000357079211 */ /* 0x080fe400030f1454 */
[----:B------:R-:W-:Y:S01]  /*13120*/  @!P0 LEA R4, P5, R89, R2, 0x2 ;  /* 0x0000000259048211 */ /* 0x000fe200078a10ff */
[----:B------:R-:W-:Y:S01]  /*13130*/  @!P2 ST.E.64 desc[UR40][R10.64], R40 ;  /* 0x000000280a00a985 */ /* 0x000fe2000c101b28 */
[----:B------:R-:W-:Y:S02]  /*13140*/  ISETP.GE.AND P2, PT, R33, UR4, PT ;  /* 0x0000000421007c0c */ /* 0x000fe4000bf46270 */
[----:B------:R-:W-:Y:S01]  /*13150*/  @!P0 LEA.HI.X R5, R89, R3, R86, 0x2, P5 ;  /* 0x0000000359058211 */ /* 0x000fe200028f1456 */
[----:B------:R-:W-:Y:S01]  /*13160*/  @!P1 ST.E.64 desc[UR40][R6.64], R42 ;  /* 0x0000002a06009985 */ /* 0x000fe2000c101b28 */
[----:B------:R-:W-:-:S02]  /*13170*/  ISETP.GE.AND P1, PT, R27, UR4, PT ;  /* 0x000000041b007c0c */ /* 0x000fc4000bf26270 */
[-C--:B------:R-:W-:Y:S01]  /*13180*/  @!P3 LEA R12, P6, R91, R2.reuse, 0x2 ;  /* 0x000000025b0cb211 */ /* 0x080fe200078c10ff */
[----:B------:R0:W-:Y:S01]  /*13190*/  @!P0 ST.E.64 desc[UR40][R4.64], R48 ;  /* 0x0000003004008985 */ /* 0x0001e2000c101b28 */
[-C--:B------:R-:W-:Y:S02]  /*131a0*/  @!P4 LEA R20, P5, R35, R2.reuse, 0x2 ;  /* 0x000000022314c211 */ /* 0x080fe400078a10ff */
[-C--:B------:R-:W-:Y:S02]  /*131b0*/  @!P3 LEA.HI.X R13, R91, R3.reuse, R88, 0x2, P6 ;  /* 0x000000035b0db211 */ /* 0x080fe400030f1458 */
[----:B------:R-:W-:Y:S02]  /*131c0*/  ISETP.GE.AND P0, PT, R25, UR4, PT ;  /* 0x0000000419007c0c */ /* 0x000fe4000bf06270 */
[----:B------:R-:W-:Y:S01]  /*131d0*/  @!P4 LEA.HI.X R21, R35, R3, R28, 0x2, P5 ;  /* 0x000000032315c211 */ /* 0x000fe200028f141c */
[----:B------:R1:W-:Y:S01]  /*131e0*/  @!P3 ST.E.64 desc[UR40][R12.64], R50 ;  /* 0x000000320c00b985 */ /* 0x0003e2000c101b28 */
[----:B------:R-:W-:-:S02]  /*131f0*/  @!P2 LEA R14, P6, R33, R2, 0x2 ;  /* 0x00000002210ea211 */ /* 0x000fc400078c10ff */
[----:B------:R-:W-:Y:S01]  /*13200*/  ISETP.GE.AND P3, PT, R97, UR4, PT ;  /* 0x0000000461007c0c */ /* 0x000fe2000bf66270 */
[----:B------:R-:W-:Y:S01]  /*13210*/  @!P4 ST.E.64 desc[UR40][R20.64], R56 ;  /* 0x000000381400c985 */ /* 0x000fe2000c101b28 */
[-C--:B------:R-:W-:Y:S02]  /*13220*/  @!P2 LEA.HI.X R15, R33, R3.reuse, R24, 0x2, P6 ;  /* 0x00000003210fa211 */ /* 0x080fe400030f1418 */
[----:B0-----:R-:W-:Y:S02]  /*13230*/  @!P1 LEA R4, P4, R27, R2, 0x2 ;  /* 0x000000021b049211 */ /* 0x001fe400078810ff */
[----:B-----5:R-:W-:Y:S01]  /*13240*/  ISETP.GE.AND P5, PT, R95, UR4, PT ;  /* 0x000000045f007c0c */ /* 0x020fe2000bfa6270 */
[----:B------:R0:W-:Y:S01]  /*13250*/  @!P2 ST.E.64 desc[UR40][R14.64], R58 ;  /* 0x0000003a0e00a985 */ /* 0x0001e2000c101b28 */
[----:B------:R-:W-:Y:S02]  /*13260*/  @!P1 LEA.HI.X R5, R27, R3, R26, 0x2, P4 ;  /* 0x000000031b059211 */ /* 0x000fe400020f141a */
[----:B------:R-:W-:-:S02]  /*13270*/  ISETP.GE.AND P4, PT, R93, UR4, PT ;  /* 0x000000045d007c0c */ /* 0x000fc4000bf86270 */
[----:B------:R-:W-:Y:S01]  /*13280*/  ISETP.GE.AND P2, PT, R90, UR4, PT ;  /* 0x000000045a007c0c */ /* 0x000fe2000bf46270 */
[----:B------:R2:W-:Y:S01]  /*13290*/  @!P1 ST.E.64 desc[UR40][R4.64], R64 ;  /* 0x0000004004009985 */ /* 0x0005e2000c101b28 */
[-C--:B------:R-:W-:Y:S02]  /*132a0*/  @!P0 LEA R10, P6, R25, R2.reuse, 0x2 ;  /* 0x00000002190a8211 */ /* 0x080fe400078c10ff */
[----:B------:R-:W-:Y:S02]  /*132b0*/  @!P3 LEA R6, P1, R97, R2, 0x2 ;  /* 0x000000026106b211 */ /* 0x000fe400078210ff */
[-C--:B------:R-:W-:Y:S02]  /*132c0*/  @!P0 LEA.HI.X R11, R25, R3.reuse, R0, 0x2, P6 ;  /* 0x00000003190b8211 */ /* 0x080fe400030f1400 */
[----:B------:R-:W-:-:S03]  /*132d0*/  @!P3 LEA.HI.X R7, R97, R3, R9, 0x2, P1 ;  /* 0x000000036107b211 */ /* 0x000fc600008f1409 */
[----:B------:R2:W-:Y:S01]  /*132e0*/  @!P0 ST.E.64 desc[UR40][R10.64], R66 ;  /* 0x000000420a008985 */ /* 0x0005e2000c101b28 */
[-C--:B-1----:R-:W-:Y:S02]  /*132f0*/  @!P5 LEA R12, P0, R95, R2.reuse, 0x2 ;  /* 0x000000025f0cd211 */ /* 0x082fe400078010ff */
[-C--:B0-----:R-:W-:Y:S01]  /*13300*/  @!P4 LEA R14, P1, R93, R2.reuse, 0x2 ;  /* 0x000000025d0ec211 */ /* 0x081fe200078210ff */
[----:B------:R2:W-:Y:S01]  /*13310*/  @!P3 ST.E.64 desc[UR40][R6.64], R72 ;  /* 0x000000480600b985 */ /* 0x0005e2000c101b28 */
[C---:B------:R-:W-:Y:S02]  /*13320*/  @!P2 LEA R2, P6, R90.reuse, R2, 0x2 ;  /* 0x000000025a02a211 */ /* 0x040fe400078c10ff */
[-C--:B------:R-:W-:Y:S02]  /*13330*/  @!P5 LEA.HI.X R13, R95, R3.reuse, R96, 0x2, P0 ;  /* 0x000000035f0dd211 */ /* 0x080fe400000f1460 */
[-C--:B------:R-:W-:Y:S02]  /*13340*/  @!P4 LEA.HI.X R15, R93, R3.reuse, R94, 0x2, P1 ;  /* 0x000000035d0fc211 */ /* 0x080fe400008f145e */
[----:B------:R-:W-:Y:S01]  /*13350*/  @!P2 LEA.HI.X R3, R90, R3, R92, 0x2, P6 ;  /* 0x000000035a03a211 */ /* 0x000fe200030f145c */
[----:B------:R2:W-:Y:S04]  /*13360*/  @!P5 ST.E.64 desc[UR40][R12.64], R74 ;  /* 0x0000004a0c00d985 */ /* 0x0005e8000c101b28 */
[----:B------:R2:W-:Y:S04]  /*13370*/  @!P4 ST.E.64 desc[UR40][R14.64], R80 ;  /* 0x000000500e00c985 */ /* 0x0005e8000c101b28 */
[----:B------:R2:W-:Y:S02]  /*13380*/  @!P2 ST.E.64 desc[UR40][R2.64], R82 ;  /* 0x000000520200a985 */ /* 0x0005e4000c101b28 */
.L_x_432:
[----:B------:R-:W-:Y:S05]  /*13390*/  BSYNC B1 ;  /* 0x0000000000017941 */ /* 0x000fea0003800000 */
.L_x_431:
[----:B------:R-:W-:Y:S01]  /*133a0*/  ISETP.GE.AND P0, PT, R8, R85, PT ;  /* 0x000000550800720c */ /* 0x000fe20003f06270 */
[----:B--2---:R0:W1:Y:S04]  /*133b0*/  SHFL.IDX PT, R3, R34, 0x1, 0x1c1f ;  /* 0x003c1f0022037f89 */ /* 0x00406800000e0000 */
[----:B------:R0:W2:Y:S08]  /*133c0*/  SHFL.IDX PT, R2, R32, 0x1, 0x1c1f ;  /* 0x003c1f0020027f89 */ /* 0x0000b000000e0000 */
[----:B0-----:R-:W-:Y:S05]  /*133d0*/  @P0 BRA `(.L_x_430) ;  /* 0x0000000c008c0947 */ /* 0x001fea0003800000 */
[----:B------:R-:W-:Y:S02]  /*133e0*/  ULDC UR4, c[0x0][0xac8] ;  /* 0x0002b20000047ab9 */ /* 0x000fe40000000800 */
[----:B------:R-:W-:Y:S02]  /*133f0*/  ISETP.GE.AND P6, PT, R87, UR4, PT ;  /* 0x0000000457007c0c */ /* 0x000fe4000bfc6270 */
[----:B------:R-:W-:Y:S02]  /*13400*/  ISETP.GE.AND P1, PT, R98, UR4, PT ;  /* 0x0000000462007c0c */ /* 0x000fe4000bf26270 */
[----:B------:R-:W-:Y:S02]  /*13410*/  ISETP.GE.AND P4, PT, R89, UR4, PT ;  /* 0x0000000459007c0c */ /* 0x000fe4000bf86270 */
[----:B------:R-:W-:Y:S02]  /*13420*/  ISETP.GE.AND P3, PT, R91, UR4, PT ;  /* 0x000000045b007c0c */ /* 0x000fe4000bf66270 */
[----:B------:R-:W-:-:S05]  /*13430*/  ISETP.GE.AND P2, PT, R35, UR4, PT ;  /* 0x0000000423007c0c */ /* 0x000fca000bf46270 */
[CC--:B--2---:R-:W-:Y:S02]  /*13440*/  @!P6 LEA R4, P0, R87.reuse, R2.reuse, 0x2 ;  /* 0x000000025704e211 */ /* 0x0c4fe400078010ff */
[----:B-1----:R-:W-:Y:S02]  /*13450*/  @!P1 IMAD.WIDE R10, R98, 0x4, R2 ;  /* 0x00000004620a9825 */ /* 0x002fe400078e0202 */
[----:B------:R-:W-:Y:S02]  /*13460*/  @!P6 LEA.HI.X R5, R87, R3, R84, 0x2, P0 ;  /* 0x000000035705e211 */ /* 0x000fe400000f1454 */
[----:B------:R-:W-:Y:S01]  /*13470*/  ISETP.GE.AND P0, PT, R33, UR4, PT ;  /* 0x0000000421007c0c */ /* 0x000fe2000bf06270 */
[----:B------:R-:W-:Y:S01]  /*13480*/  @!P1 ST.E.64 desc[UR40][R10.64], R44 ;  /* 0x0000002c0a009985 */ /* 0x000fe2000c101b28 */
[-C--:B------:R-:W-:Y:S02]  /*13490*/  @!P4 LEA R6, P5, R89, R2.reuse, 0x2 ;  /* 0x000000025906c211 */ /* 0x080fe400078a10ff */
[----:B------:R-:W-:Y:S01]  /*134a0*/  ISETP.GE.AND P1, PT, R27, UR4, PT ;  /* 0x000000041b007c0c */ /* 0x000fe2000bf26270 */
[----:B------:R0:W-:Y:S01]  /*134b0*/  @!P6 ST.E.64 desc[UR40][R4.64], R46 ;  /* 0x0000002e0400e985 */ /* 0x0001e2000c101b28 */
[----:B------:R-:W-:-:S02]  /*134c0*/  @!P3 LEA R12, P6, R91, R2, 0x2 ;  /* 0x000000025b0cb211 */ /* 0x000fc400078c10ff */
[-C--:B------:R-:W-:Y:S02]  /*134d0*/  @!P4 LEA.HI.X R7, R89, R3.reuse, R86, 0x2, P5 ;  /* 0x000000035907c211 */ /* 0x080fe400028f1456 */
[-C--:B------:R-:W-:Y:S02]  /*134e0*/  @!P3 LEA.HI.X R13, R91, R3.reuse, R88, 0x2, P6 ;  /* 0x000000035b0db211 */ /* 0x080fe400030f1458 */
[-C--:B------:R-:W-:Y:S01]  /*134f0*/  @!P2 LEA R14, P5, R35, R2.reuse, 0x2 ;  /* 0x00000002230ea211 */ /* 0x080fe200078a10ff */
[----:B------:R1:W-:Y:S01]  /*13500*/  @!P4 ST.E.64 desc[UR40][R6.64], R52 ;  /* 0x000000340600c985 */ /* 0x0003e2000c101b28 */
[----:B------:R-:W-:Y:S02]  /*13510*/  @!P0 LEA R20, P6, R33, R2, 0x2 ;  /* 0x0000000221148211 */ /* 0x000fe400078c10ff */
[-C--:B------:R-:W-:Y:S01]  /*13520*/  @!P2 LEA.HI.X R15, R35, R3.reuse, R28, 0x2, P5 ;  /* 0x00000003230fa211 */ /* 0x080fe200028f141c */
[----:B------:R2:W-:Y:S01]  /*13530*/  @!P3 ST.E.64 desc[UR40][R12.64], R54 ;  /* 0x000000360c00b985 */ /* 0x0005e2000c101b28 */
[----:B------:R-:W-:-:S02]  /*13540*/  @!P0 LEA.HI.X R21, R33, R3, R24, 0x2, P6 ;  /* 0x0000000321158211 */ /* 0x000fc400030f1418 */
[----:B------:R-:W-:Y:S01]  /*13550*/  ISETP.GE.AND P6, PT, R25, UR4, PT ;  /* 0x0000000419007c0c */ /* 0x000fe2000bfc6270 */
[----:B------:R2:W-:Y:S01]  /*13560*/  @!P2 ST.E.64 desc[UR40][R14.64], R60 ;  /* 0x0000003c0e00a985 */ /* 0x0005e2000c101b28 */
[----:B------:R-:W-:Y:S02]  /*13570*/  ISETP.GE.AND P4, PT, R97, UR4, PT ;  /* 0x0000000461007c0c */ /* 0x000fe4000bf86270 */
[----:B-----5:R-:W-:Y:S01]  /*13580*/  ISETP.GE.AND P3, PT, R95, UR4, PT ;  /* 0x000000045f007c0c */ /* 0x020fe2000bf66270 */
[----:B------:R2:W-:Y:S01]  /*13590*/  @!P0 ST.E.64 desc[UR40][R20.64], R62 ;  /* 0x0000003e14008985 */ /* 0x0005e2000c101b28 */
[----:B------:R-:W-:Y:S02]  /*135a0*/  ISETP.GE.AND P2, PT, R93, UR4, PT ;  /* 0x000000045d007c0c */ /* 0x000fe4000bf46270 */
[----:B------:R-:W-:-:S04]  /*135b0*/  @!P1 LEA R32, P5, R27, R2, 0x2 ;  /* 0x000000021b209211 */ /* 0x000fc800078a10ff */
[-C--:B------:R-:W-:Y:S02]  /*135c0*/  @!P1 LEA.HI.X R33, R27, R3.reuse, R26, 0x2, P5 ;  /* 0x000000031b219211 */ /* 0x080fe400028f141a */
[-C--:B0-----:R-:W-:Y:S02]  /*135d0*/  @!P6 LEA R4, P5, R25, R2.reuse, 0x2 ;  /* 0x000000021904e211 */ /* 0x081fe400078a10ff */
[-C--:B------:R-:W-:Y:S01]  /*135e0*/  @!P4 LEA R8, P0, R97, R2.reuse, 0x2 ;  /* 0x000000026108c211 */ /* 0x080fe200078010ff */
[----:B------:R2:W-:Y:S01]  /*135f0*/  @!P1 ST.E.64 desc[UR40][R32.64], R68 ;  /* 0x0000004420009985 */ /* 0x0005e2000c101b28 */
[-C--:B------:R-:W-:Y:S02]  /*13600*/  @!P6 LEA.HI.X R5, R25, R3.reuse, R0, 0x2, P5 ;  /* 0x000000031905e211 */ /* 0x080fe400028f1400 */
[-C--:B-1----:R-:W-:Y:S02]  /*13610*/  @!P3 LEA R6, P1, R95, R2.reuse, 0x2 ;  /* 0x000000025f06b211 */ /* 0x082fe400078210ff */
        /* <DEDUP_REMOVED lines=10> */
[----:B------:R-:W-:-:S04]  /*136c0*/  LEA R2, P0, R90, R2, 0x2 ;  /* 0x000000025a027211 */ /* 0x000fc800078010ff */
[----:B------:R-:W-:-:S05]  /*136d0*/  LEA.HI.X R3, R90, R3, R92, 0x2, P0 ;  /* 0x000000035a037211 */ /* 0x000fca00000f145c */
[----:B------:R0:W-:Y:S01]  /*136e0*/  ST.E.64 desc[UR40][R2.64], R38 ;  /* 0x0000002602007985 */ /* 0x0001e2000c101b28 */
[----:B------:R-:W-:Y:S05]  /*136f0*/  BRA `(.L_x_430) ;  /* 0x0000000800c47947 */ /* 0x000fea0003800000 */
.L_x_425:
[----:B0-----:R-:W2:Y:S01]  /*13700*/  LDL.LU R4, [R1+0x38] ;  /* 0x0000380001047983 */ /* 0x001ea20000300800 */
[----:B------:R-:W-:Y:S01]  /*13710*/  ULDC.64 UR6, c[0x0][0xc08] ;  /* 0x0003020000067ab9 */ /* 0x000fe20000000a00 */
[----:B------:R-:W-:Y:S02]  /*13720*/  ULDC.64 UR4, c[0x0][0xc00] ;  /* 0x0003000000047ab9 */ /* 0x000fe40000000a00 */
[----:B------:R-:W3:Y:S01]  /*13730*/  LDL.LU R0, [R1+0x3c] ;  /* 0x00003c0001007983 */ /* 0x000ee20000300800 */
[----:B------:R-:W-:Y:S01]  /*13740*/  ISETP.NE.U32.AND P1, PT, RZ, UR6, PT ;  /* 0x00000006ff007c0c */ /* 0x000fe2000bf25070 */
[----:B------:R-:W-:Y:S01]  /*13750*/  IMAD.MOV.U32 R15, RZ, RZ, RZ ;  /* 0x000000ffff0f7224 */ /* 0x000fe200078e00ff */
[----:B------:R-:W-:Y:S01]  /*13760*/  ISETP.NE.U32.AND P0, PT, RZ, UR4, PT ;  /* 0x00000004ff007c0c */ /* 0x000fe2000bf05070 */
[----:B------:R-:W0:Y:S01]  /*13770*/  S2R R6, SR_TID.X ;  /* 0x0000000000067919 */ /* 0x000e220000002100 */
[----:B------:R-:W-:Y:S02]  /*13780*/  ISETP.NE.AND.EX P1, PT, RZ, UR7, PT, P1 ;  /* 0x00000007ff007c0c */ /* 0x000fe4000bf25310 */
[----:B------:R-:W-:-:S02]  /*13790*/  ISETP.NE.AND.EX P0, PT, RZ, UR5, PT, P0 ;  /* 0x00000005ff007c0c */ /* 0x000fc4000bf05300 */
[----:B--2---:R-:W-:-:S04]  /*137a0*/  IADD3 R2, P2, R4, UR4, RZ ;  /* 0x0000000404027c10 */ /* 0x004fc8000ff5e0ff */
[----:B---3--:R-:W-:-:S05]  /*137b0*/  IADD3.X R3, R0, UR5, RZ, P2, !PT ;  /* 0x0000000500037c10 */ /* 0x008fca00097fe4ff */
[----:B------:R-:W-:Y:S01]  /*137c0*/  @P1 IADD3 R4, P2, R4, UR6, RZ ;  /* 0x0000000604041c10 */ /* 0x000fe2000ff5e0ff */
[----:B------:R-:W-:Y:S01]  /*137d0*/  ULDC UR4, c[0x0][0xa88] ;  /* 0x0002a20000047ab9 */ /* 0x000fe20000000800 */
[----:B------:R2:W5:Y:S02]  /*137e0*/  @P0 LDG.E R15, desc[UR40][R2.64] ;  /* 0x00000028020f0981 */ /* 0x000564000c1e1900 */
[----:B------:R-:W-:Y:S01]  /*137f0*/  @P1 IADD3.X R5, R0, UR7, RZ, P2, !PT ;  /* 0x0000000700051c10 */ /* 0x000fe200097fe4ff */
[----:B------:R-:W-:Y:S02]  /*13800*/  IMAD.U32 R0, RZ, RZ, UR4 ;  /* 0x00000004ff007e24 */ /* 0x000fe4000f8e00ff */
[----:B0-----:R-:W-:-:S04]  /*13810*/  VIADD R32, R6, 0xffffff80 ;  /* 0xffffff8006207836 */ /* 0x001fc80000000000 */
[----:B------:R2:W5:Y:S01]  /*13820*/  @P1 LDG.E R0, desc[UR40][R4.64] ;  /* 0x0000002804001981 */ /* 0x000562000c1e1900 */
[----:B------:R-:W-:Y:S02]  /*13830*/  ISETP.GT.AND P3, PT, R32, 0xbf, PT ;  /* 0x000000bf2000780c */ /* 0x000fe40003f64270 */
[----:B------:R-:W-:Y:S01]  /*13840*/  ISETP.GT.AND P2, PT, R92, 0x1, PT ;  /* 0x000000015c00780c */ /* 0x000fe20003f44270 */
[----:B------:R-:W-:-:S12]  /*13850*/  @P1 BRA `(.L_x_433) ;  /* 0x0000000000101947 */ /* 0x000fd80003800000 */
[----:B------:R-:W-:Y:S05]  /*13860*/  @!P0 BRA `(.L_x_433) ;  /* 0x00000000000c8947 */ /* 0x000fea0003800000 */
[----:B--2---:R-:W2:Y:S04]  /*13870*/  LDG.E R5, desc[UR40][R2.64] ;  /* 0x0000002802057981 */ /* 0x004ea8000c1e1900 */
[----:B-----5:R-:W2:Y:S02]  /*13880*/  LDG.E R0, desc[UR40][R2.64+0x4] ;  /* 0x0000042802007981 */ /* 0x020ea4000c1e1900 */
[----:B--2---:R-:W-:-:S07]  /*13890*/  IMAD.IADD R0, R0, 0x1, -R5 ;  /* 0x0000000100007824 */ /* 0x004fce00078e0a05 */
.L_x_433:
[----:B--2---:R-:W1:Y:S04]  /*138a0*/  LDL.LU R2, [R1+0x44] ;  /* 0x0000440001027983 */ /* 0x004e680000300800 */
[----:B------:R-:W2:Y:S01]  /*138b0*/  LDL.LU R3, [R1+0x28] ;  /* 0x0000280001037983 */ /* 0x000ea20000300800 */
[----:B------:R-:W-:Y:S01]  /*138c0*/  BSSY B1, `(.L_x_434) ;  /* 0x0000039000017945 */ /* 0x000fe20003800000 */
[----:B-----5:R-:W-:Y:S02]  /*138d0*/  SHF.R.S32.HI R20, RZ, 0x1f, R15 ;  /* 0x0000001fff147819 */ /* 0x020fe4000001140f */
[----:B-1----:R-:W-:Y:S02]  /*138e0*/  SEL R24, R2, RZ, !P0 ;  /* 0x000000ff02187207 */ /* 0x002fe40004000000 */
[----:B--2---:R-:W-:Y:S01]  /*138f0*/  SEL R25, R3, RZ, !P0 ;  /* 0x000000ff03197207 */ /* 0x004fe20004000000 */
[----:B------:R-:W-:Y:S06]  /*13900*/  @P3 BRA `(.L_x_435) ;  /* 0x0000000000d03947 */ /* 0x000fec0003800000 */
[----:B------:R-:W2:Y:S01]  /*13910*/  LDL R2, [R1+0x48] ;  /* 0x0000480001027983 */ /* 0x000ea20000100800 */
[----:B------:R-:W0:Y:S02]  /*13920*/  LDC R27, c[0x0][0xbe8] ;  /* 0x0002fa00ff1b7b82 */ /* 0x000e240000000800 */
[----:B0-----:R-:W-:Y:S02]  /*13930*/  IMAD R3, R0, R27, RZ ;  /* 0x0000001b00037224 */ /* 0x001fe400078e02ff */
[----:B--2---:R-:W-:-:S04]  /*13940*/  IMAD R2, R2, 0xc0, R6 ;  /* 0x000000c002027824 */ /* 0x004fc800078e0206 */
[----:B------:R-:W-:-:S05]  /*13950*/  VIADD R26, R2, 0xffffff80 ;  /* 0xffffff80021a7836 */ /* 0x000fca0000000000 */
[----:B------:R-:W-:-:S13]  /*13960*/  ISETP.GE.AND P0, PT, R26, R3, PT ;  /* 0x000000031a00720c */ /* 0x000fda0003f06270 */
[----:B------:R-:W-:Y:S05]  /*13970*/  @P0 BRA `(.L_x_435) ;  /* 0x0000000000b40947 */ /* 0x000fea0003800000 */
[----:B------:R-:W2:Y:S04]  /*13980*/  LDL R12, [R1+0x18] ;  /* 0x00001800010c7983 */ /* 0x000ea80000100800 */
[----:B------:R-:W3:Y:S01]  /*13990*/  LDL.LU R34, [R1+0x50] ;  /* 0x0000500001227983 */ /* 0x000ee20000300800 */
[----:B------:R-:W-:Y:S01]  /*139a0*/  ISETP.GT.AND P3, PT, R92, 0x1, PT ;  /* 0x000000015c00780c */ /* 0x000fe20003f64270 */
[----:B------:R-:W-:Y:S01]  /*139b0*/  IMAD.MOV.U32 R21, RZ, RZ, R26 ;  /* 0x000000ffff157224 */ /* 0x000fe200078e001a */
[----:B------:R-:W-:Y:S02]  /*139c0*/  MOV R2, 0x9b8 ;  /* 0x000009b800027802 */ /* 0x000fe40000000f00 */
[----:B------:R-:W-:Y:S02]  /*139d0*/  ISETP.NE.AND P0, PT, R27, 0x1, PT ;  /* 0x000000011b00780c */ /* 0x000fe40003f05270 */
[----:B------:R-:W-:-:S02]  /*139e0*/  SEL R28, R2, 0x978, P3 ;  /* 0x00000978021c7807 */ /* 0x000fc40001800000 */
[----:B------:R-:W0:Y:S08]  /*139f0*/  LDC.64 R2, c[0x0][0xba8] ;  /* 0x0002ea00ff027b82 */ /* 0x000e300000000a00 */
[----:B------:R-:W2:Y:S08]  /*13a00*/  LDC.64 R8, c[0x0][R28+0x218] ;  /* 0x000086001c087b82 */ /* 0x000eb00000000a00 */
[----:B------:R-:W1:Y:S08]  /*13a10*/  LDC.64 R10, c[0x0][R28+0x220] ;  /* 0x000088001c0a7b82 */ /* 0x000e700000000a00 */
[----:B------:R-:W4:Y:S08]  /*13a20*/  LDC.64 R6, c[0x0][R28+0x228] ;  /* 0x00008a001c067b82 */ /* 0x000f300000000a00 */
[----:B------:R-:W5:Y:S08]  /*13a30*/  LDC.64 R4, c[0x0][R28+0x210] ;  /* 0x000084001c047b82 */ /* 0x000f700000000a00 */
[----:B------:R-:W1:Y:S08]  /*13a40*/  @P0 LDC R13, c[0x0][0xbec] ;  /* 0x0002fb00ff0d0b82 */ /* 0x000e700000000800 */
[----:B------:R-:W4:Y:S08]  /*13a50*/  @P0 LDC R35, c[0x0][0xbf0] ;  /* 0x0002fc00ff230b82 */ /* 0x000f300000000800 */
[----:B0-----:R-:W0:Y:S01]  /*13a60*/  @!P3 LDC R2, c[0x0][0xb50] ;  /* 0x0002d400ff02bb82 */ /* 0x001e220000000800 */
[----:B-1----:R-:W-:-:S07]  /*13a70*/  @P0 IMAD.HI.U32 R14, R26, R13, RZ ;  /* 0x0000000d1a0e0227 */ /* 0x002fce00078e00ff */
[----:B------:R-:W1:Y:S01]  /*13a80*/  @!P3 LDC R3, c[0x0][0xb54] ;  /* 0x0002d500ff03bb82 */ /* 0x000e620000000800 */
[----:B------:R-:W-:Y:S01]  /*13a90*/  IMAD R11, R11, R25, RZ ;  /* 0x000000190b0b7224 */ /* 0x000fe200078e02ff */
[----:B----4-:R-:W-:-:S03]  /*13aa0*/  @P0 SHF.R.U32.HI R21, RZ, R35, R14 ;  /* 0x00000023ff150219 */ /* 0x010fc6000001160e */
[----:B------:R-:W-:Y:S02]  /*13ab0*/  IMAD R11, R10, R24, R11 ;  /* 0x000000180a0b7224 */ /* 0x000fe400078e020b */
[-C--:B--2---:R-:W-:Y:S02]  /*13ac0*/  IMAD R33, R9, R12.reuse, RZ ;  /* 0x0000000c09217224 */ /* 0x084fe400078e02ff */
[----:B------:R-:W-:Y:S01]  /*13ad0*/  IMAD.WIDE.U32 R12, R8, R12, RZ ;  /* 0x0000000c080c7225 */ /* 0x000fe200078e00ff */
[----:B---3--:R-:W-:-:S03]  /*13ae0*/  SEL R35, R34, RZ, P3 ;  /* 0x000000ff22237207 */ /* 0x008fc60001800000 */
[----:B------:R-:W-:-:S04]  /*13af0*/  IMAD.WIDE.U32 R8, R10, R25, RZ ;  /* 0x000000190a087225 */ /* 0x000fc800078e00ff */
[----:B------:R-:W-:Y:S01]  /*13b00*/  IMAD.IADD R13, R33, 0x1, R13 ;  /* 0x00000001210d7824 */ /* 0x000fe200078e020d */
[----:B------:R-:W-:Y:S01]  /*13b10*/  IADD3 R12, P0, P1, R8, R12, R15 ;  /* 0x0000000c080c7210 */ /* 0x000fe2000791e00f */
[----:B------:R-:W-:Y:S02]  /*13b20*/  IMAD.MOV R8, RZ, RZ, -R21 ;  /* 0x000000ffff087224 */ /* 0x000fe400078e0a15 */
[----:B------:R-:W-:Y:S02]  /*13b30*/  IMAD.IADD R11, R9, 0x1, R11 ;  /* 0x00000001090b7824 */ /* 0x000fe400078e020b */
[-C--:B------:R-:W-:Y:S02]  /*13b40*/  IMAD R33, R7, R35.reuse, RZ ;  /* 0x0000002307217224 */ /* 0x080fe400078e02ff */
[----:B------:R-:W-:-:S04]  /*13b50*/  IMAD.WIDE.U32 R6, R6, R35, RZ ;  /* 0x0000002306067225 */ /* 0x000fc800078e00ff */
[----:B------:R-:W-:Y:S01]  /*13b60*/  IMAD R9, R27, R8, R26 ;  /* 0x000000081b097224 */ /* 0x000fe200078e021a */
[----:B------:R-:W-:Y:S01]  /*13b70*/  IADD3.X R8, R11, R13, R20, P0, P1 ;  /* 0x0000000d0b087210 */ /* 0x000fe200007e2414 */
[----:B------:R-:W-:Y:S01]  /*13b80*/  IMAD.IADD R7, R33, 0x1, R7 ;  /* 0x0000000121077824 */ /* 0x000fe200078e0207 */
[----:B------:R-:W-:Y:S01]  /*13b90*/  IADD3 R6, P0, P1, R21, R12, R6 ;  /* 0x0000000c15067210 */ /* 0x000fe2000791e006 */
[----:B-----5:R-:W-:Y:S01]  /*13ba0*/  IMAD R5, R5, R9, RZ ;  /* 0x0000000905057224 */ /* 0x020fe200078e02ff */
[----:B------:R-:W-:Y:S02]  /*13bb0*/  SHF.R.S32.HI R21, RZ, 0x1f, R21 ;  /* 0x0000001fff157819 */ /* 0x000fe40000011415 */
[----:B------:R-:W-:Y:S02]  /*13bc0*/  SHF.R.S32.HI R11, RZ, 0x1f, R9 ;  /* 0x0000001fff0b7819 */ /* 0x000fe40000011409 */
[----:B------:R-:W-:-:S03]  /*13bd0*/  IADD3.X R7, R21, R8, R7, P0, P1 ;  /* 0x0000000815077210 */ /* 0x000fc600007e2407 */
[C---:B------:R-:W-:Y:S02]  /*13be0*/  IMAD R11, R4.reuse, R11, R5 ;  /* 0x0000000b040b7224 */ /* 0x040fe400078e0205 */
[----:B------:R-:W-:-:S04]  /*13bf0*/  IMAD.WIDE.U32 R4, R4, R9, R6 ;  /* 0x0000000904047225 */ /* 0x000fc800078e0006 */
[----:B------:R-:W-:Y:S01]  /*13c00*/  IMAD.IADD R5, R5, 0x1, R11 ;  /* 0x0000000105057824 */ /* 0x000fe200078e020b */
[----:B0-----:R-:W-:-:S04]  /*13c10*/  LEA R2, P0, R4, R2, 0x2 ;  /* 0x0000000204027211 */ /* 0x001fc800078010ff */
[----:B-1----:R-:W-:Y:S01]  /*13c20*/  LEA.HI.X R3, R4, R3, R5, 0x2, P0 ;  /* 0x0000000304037211 */ /* 0x002fe200000f1405 */
[----:B------:R-:W-:-:S05]  /*13c30*/  IMAD.MOV.U32 R5, RZ, RZ, -0x800000 ;  /* 0xff800000ff057424 */ /* 0x000fca00078e00ff */
[----:B------:R0:W-:Y:S03]  /*13c40*/  STG.E desc[UR40][R2.64], R5 ;  /* 0x0000000502007986 */ /* 0x0001e6000c101928 */
.L_x_435:
[----:B------:R-:W-:Y:S05]  /*13c50*/  BSYNC B1 ;  /* 0x0000000000017941 */ /* 0x000fea0003800000 */
.L_x_434:
[----:B------:R-:W-:Y:S05]  /*13c60*/  @P2 BRA `(.L_x_430) ;  /* 0x0000000400682947 */ /* 0x000fea0003800000 */
[----:B------:R-:W2:Y:S01]  /*13c70*/  LDL.LU R28, [R1+0x18] ;  /* 0x00001800011c7983 */ /* 0x000ea20000300800 */
[----:B------:R-:W1:Y:S01]  /*13c80*/  LDC R11, c[0x0][0xbe8] ;  /* 0x0002fa00ff0b7b82 */ /* 0x000e620000000800 */
[--C-:B------:R-:W-:Y:S01]  /*13c90*/  SHF.R.S32.HI R4, RZ, 0x1f, R32.reuse ;  /* 0x0000001fff047819 */ /* 0x100fe20000011420 */
[----:B------:R-:W-:Y:S01]  /*13ca0*/  ULDC.64 UR4, c[0x0][0xaa0] ;  /* 0x0002a80000047ab9 */ /* 0x000fe20000000a00 */
[----:B------:R3:W5:Y:S01]  /*13cb0*/  LDL R10, [R1+0x58] ;  /* 0x00005800010a7983 */ /* 0x0007620000100800 */
[----:B------:R-:W-:Y:S01]  /*13cc0*/  SHF.R.S32.HI R13, RZ, 0x1f, R32 ;  /* 0x0000001fff0d7819 */ /* 0x000fe20000011420 */
[----:B------:R-:W-:Y:S02]  /*13cd0*/  ULDC.64 UR6, c[0x0][0xaf0] ;  /* 0x0002bc0000067ab9 */ /* 0x000fe40000000a00 */
[----:B------:R3:W5:Y:S04]  /*13ce0*/  LDL R14, [R1+0x88] ;  /* 0x00008800010e7983 */ /* 0x0007680000100800 */
[----:B------:R3:W5:Y:S04]  /*13cf0*/  LDL R21, [R1+0x4c] ;  /* 0x00004c0001157983 */ /* 0x0007680000100800 */
[----:B------:R3:W5:Y:S04]  /*13d00*/  LDL R26, [R1+0x8c] ;  /* 0x00008c00011a7983 */ /* 0x0007680000100800 */
[----:B------:R3:W5:Y:S04]  /*13d10*/  LDL R27, [R1+0x2c] ;  /* 0x00002c00011b7983 */ /* 0x0007680000100800 */
[----:B------:R-:W4:Y:S01]  /*13d20*/  LDL.LU R12, [R1+0x48] ;  /* 0x00004800010c7983 */ /* 0x000f220000300800 */
[----:B-1----:R-:W-:Y:S01]  /*13d30*/  ISETP.NE.AND P0, PT, R11, 0x1, PT ;  /* 0x000000010b00780c */ /* 0x002fe20003f05270 */
[----:B0-----:R-:W-:Y:S01]  /*13d40*/  IMAD R2, R20, UR4, RZ ;  /* 0x0000000414027c24 */ /* 0x001fe2000f8e02ff */
[-C--:B------:R-:W-:Y:S01]  /*13d50*/  LEA.HI R4, R4, R32.reuse, RZ, 0x2 ;  /* 0x0000002004047211 */ /* 0x080fe200078f10ff */
[----:B------:R-:W-:Y:S01]  /*13d60*/  IMAD R6, R24, UR6, RZ ;  /* 0x0000000618067c24 */ /* 0x000fe2000f8e02ff */
[----:B------:R-:W-:Y:S01]  /*13d70*/  LEA.HI R13, R13, R32, RZ, 0x2 ;  /* 0x000000200d0d7211 */ /* 0x000fe200078f10ff */
[C---:B------:R-:W-:Y:S01]  /*13d80*/  IMAD R5, R15.reuse, UR5, R2 ;  /* 0x000000050f057c24 */ /* 0x040fe2000f8e0202 */
[----:B------:R-:W-:Y:S01]  /*13d90*/  LOP3.LUT R4, R4, 0xfffffffc, RZ, 0xc0, !PT ;  /* 0xfffffffc04047812 */ /* 0x000fe200078ec0ff */
[----:B------:R-:W-:Y:S01]  /*13da0*/  IMAD.WIDE.U32 R2, R15, UR4, RZ ;  /* 0x000000040f027c25 */ /* 0x000fe2000f8e00ff */
[----:B------:R-:W-:Y:S01]  /*13db0*/  SHF.R.S32.HI R13, RZ, 0x2, R13 ;  /* 0x00000002ff0d7819 */ /* 0x000fe2000001140d */
[----:B------:R-:W-:Y:S01]  /*13dc0*/  ULDC.64 UR4, c[0x0][0xae8] ;  /* 0x0002ba0000047ab9 */ /* 0x000fe20000000a00 */
[----:B------:R-:W-:Y:S01]  /*13dd0*/  BSSY B1, `(.L_x_436) ;  /* 0x0000032000017945 */ /* 0x000fe20003800000 */
[----:B------:R-:W-:-:S02]  /*13de0*/  IMAD.IADD R4, R32, 0x1, -R4 ;  /* 0x0000000120047824 */ /* 0x000fc400078e0a04 */
[----:B------:R-:W0:Y:S01]  /*13df0*/  @P0 LDC R7, c[0x0][0xbec] ;  /* 0x0002fb00ff070b82 */ /* 0x000e220000000800 */
[----:B------:R-:W-:Y:S02]  /*13e00*/  IMAD.IADD R3, R3, 0x1, R5 ;  /* 0x0000000103037824 */ /* 0x000fe400078e0205 */
[----:B------:R-:W-:-:S05]  /*13e10*/  IMAD R4, R4, 0x60, R13 ;  /* 0x0000006004047824 */ /* 0x000fca00078e020d */
[----:B------:R-:W1:Y:S01]  /*13e20*/  @P0 LDC R9, c[0x0][0xbf0] ;  /* 0x0002fc00ff090b82 */ /* 0x000e620000000800 */
[----:B--2---:R-:W-:-:S04]  /*13e30*/  IMAD.WIDE.U32 R2, R28, UR4, R2 ;  /* 0x000000041c027c25 */ /* 0x004fc8000f8e0002 */
[----:B------:R-:W-:Y:S01]  /*13e40*/  IMAD R3, R28, UR5, R3 ;  /* 0x000000051c037c24 */ /* 0x000fe2000f8e0203 */
[----:B------:R-:W-:Y:S01]  /*13e50*/  ULDC.64 UR4, c[0x0][0xae0] ;  /* 0x0002b80000047ab9 */ /* 0x000fe20000000a00 */
[----:B------:R-:W-:-:S04]  /*13e60*/  IMAD.WIDE.U32 R2, R25, UR6, R2 ;  /* 0x0000000619027c25 */ /* 0x000fc8000f8e0002 */
[----:B----4-:R-:W-:-:S04]  /*13e70*/  IMAD R8, R12, 0xc0, R4 ;  /* 0x000000c00c087824 */ /* 0x010fc800078e0204 */
[----:B0-----:R-:W-:-:S04]  /*13e80*/  @P0 IMAD.HI.U32 R4, R8, R7, RZ ;  /* 0x0000000708040227 */ /* 0x001fc800078e00ff */
[----:B------:R-:W-:Y:S01]  /*13e90*/  IMAD.MOV.U32 R5, RZ, RZ, R8 ;  /* 0x000000ffff057224 */ /* 0x000fe200078e0008 */
[----:B-1----:R-:W-:Y:S01]  /*13ea0*/  @P0 SHF.R.U32.HI R5, RZ, R9, R4 ;  /* 0x00000009ff050219 */ /* 0x002fe20000011604 */
[----:B------:R-:W-:-:S03]  /*13eb0*/  IMAD R9, R25, UR7, R6 ;  /* 0x0000000719097c24 */ /* 0x000fc6000f8e0206 */
[--C-:B------:R-:W-:Y:S01]  /*13ec0*/  SHF.R.S32.HI R4, RZ, 0x1f, R5.reuse ;  /* 0x0000001fff047819 */ /* 0x100fe20000011405 */
[----:B------:R-:W-:Y:S02]  /*13ed0*/  IMAD.MOV R7, RZ, RZ, -R5 ;  /* 0x000000ffff077224 */ /* 0x000fe400078e0a05 */
[----:B------:R-:W-:Y:S02]  /*13ee0*/  IMAD.IADD R3, R3, 0x1, R9 ;  /* 0x0000000103037824 */ /* 0x000fe400078e0209 */
[----:B------:R-:W-:Y:S02]  /*13ef0*/  IMAD R7, R11, R7, R8 ;  /* 0x000000070b077224 */ /* 0x000fe400078e0208 */
[----:B------:R-:W-:Y:S02]  /*13f00*/  IMAD R4, R4, UR4, RZ ;  /* 0x0000000404047c24 */ /* 0x000fe4000f8e02ff */
[----:B------:R-:W-:-:S04]  /*13f10*/  IMAD.WIDE.U32 R2, R5, UR4, R2 ;  /* 0x0000000405027c25 */ /* 0x000fc8000f8e0002 */
[----:B------:R-:W-:Y:S01]  /*13f20*/  IMAD R9, R5, UR5, R4 ;  /* 0x0000000505097c24 */ /* 0x000fe2000f8e0204 */
[----:B------:R-:W-:Y:S01]  /*13f30*/  SHF.R.S32.HI R4, RZ, 0x1f, R7 ;  /* 0x0000001fff047819 */ /* 0x000fe20000011407 */
[----:B------:R-:W-:Y:S01]  /*13f40*/  ULDC.64 UR4, c[0x0][0xad8] ;  /* 0x0002b60000047ab9 */ /* 0x000fe20000000a00 */
[----:B------:R-:W-:Y:S02]  /*13f50*/  IMAD R11, R0, R11, RZ ;  /* 0x0000000b000b7224 */ /* 0x000fe400078e02ff */
[----:B------:R-:W-:Y:S02]  /*13f60*/  IMAD.IADD R3, R3, 0x1, R9 ;  /* 0x0000000103037824 */ /* 0x000fe400078e0209 */
[----:B------:R-:W-:Y:S02]  /*13f70*/  IMAD R4, R4, UR4, RZ ;  /* 0x0000000404047c24 */ /* 0x000fe4000f8e02ff */
[----:B------:R-:W-:Y:S02]  /*13f80*/  IMAD R0, R12, 0xc0, R13 ;  /* 0x000000c00c007824 */ /* 0x000fe400078e020d */
[----:B------:R-:W-:-:S02]  /*13f90*/  IMAD R5, R7, UR5, R4 ;  /* 0x0000000507057c24 */ /* 0x000fc4000f8e0204 */
[----:B------:R-:W-:Y:S01]  /*13fa0*/  IMAD.WIDE.U32 R2, R7, UR4, R2 ;  /* 0x0000000407027c25 */ /* 0x000fe2000f8e0002 */
[----:B------:R-:W-:Y:S01]  /*13fb0*/  ISETP.GE.AND P0, PT, R0, R11, PT ;  /* 0x0000000b0000720c */ /* 0x000fe20003f06270 */
[----:B------:R-:W-:Y:S02]  /*13fc0*/  ULDC.64 UR4, c[0x0][0xa80] ;  /* 0x0002a00000047ab9 */ /* 0x000fe40000000a00 */
[----:B------:R-:W-:Y:S01]  /*13fd0*/  IMAD.IADD R3, R3, 0x1, R5 ;  /* 0x0000000103037824 */ /* 0x000fe200078e0205 */
[----:B------:R-:W-:-:S04]  /*13fe0*/  LEA R4, P1, R2, UR4, 0x1 ;  /* 0x0000000402047c11 */ /* 0x000fc8000f8208ff */
[----:B------:R-:W-:Y:S02]  /*13ff0*/  LEA.HI.X R5, R2, UR5, R3, 0x1, P1 ;  /* 0x0000000502057c11 */ /* 0x000fe400088f0c03 */
[----:B------:R3:W0:Y:S04]  /*14000*/  SHFL.IDX PT, R2, R4, RZ, 0x1c1f ;  /* 0x001c1fff04027589 */ /* 0x00062800000e0000 */
[----:B------:R3:W1:Y:S01]  /*14010*/  SHFL.IDX PT, R3, R5, RZ, 0x1c1f ;  /* 0x001c1fff05037589 */ /* 0x00066200000e0000 */
[----:B------:R-:W-:Y:S05]  /*14020*/  @P0 BRA `(.L_x_437) ;  /* 0x0000000000300947 */ /* 0x000fea0003800000 */
[----:B------:R-:W-:Y:S02]  /*14030*/  ULDC UR4, c[0x0][0xac8] ;  /* 0x0002b20000047ab9 */ /* 0x000fe40000000800 */
[----:B-----5:R-:W-:Y:S02]  /*14040*/  ISETP.GE.AND P3, PT, R21, UR4, PT ;  /* 0x0000000415007c0c */ /* 0x020fe4000bf66270 */
[----:B------:R-:W-:Y:S02]  /*14050*/  ISETP.GE.AND P4, PT, R10, UR4, PT ;  /* 0x000000040a007c0c */ /* 0x000fe4000bf86270 */
[----:B------:R-:W-:-:S09]  /*14060*/  ISETP.GE.AND P2, PT, R27, UR4, PT ;  /* 0x000000041b007c0c */ /* 0x000fd2000bf46270 */
[-C--:B0-----:R-:W-:Y:S02]  /*14070*/  @!P3 LEA R8, P0, R21, R2.reuse, 0x1 ;  /* 0x000000021508b211 */ /* 0x081fe400078008ff */
[C---:B------:R-:W-:Y:S02]  /*14080*/  @!P4 LEA R12, P1, R10.reuse, R2, 0x1 ;  /* 0x000000020a0cc211 */ /* 0x040fe400078208ff */
[----:B-1----:R-:W-:Y:S01]  /*14090*/  @!P2 IMAD.WIDE R6, R27, 0x2, R2 ;  /* 0x000000021b06a825 */ /* 0x002fe200078e0202 */
[-C--:B------:R-:W-:Y:S02]  /*140a0*/  @!P3 LEA.HI.X R9, R21, R3.reuse, R26, 0x1, P0 ;  /* 0x000000031509b211 */ /* 0x080fe400000f0c1a */
[----:B------:R-:W-:Y:S02]  /*140b0*/  @!P4 LEA.HI.X R13, R10, R3, R14, 0x1, P1 ;  /* 0x000000030a0dc211 */ /* 0x000fe400008f0c0e */
[----:B------:R2:W-:Y:S04]  /*140c0*/  @!P2 ST.E.128 desc[UR40][R6.64], RZ ;  /* 0x000000ff0600a985 */ /* 0x0005e8000c101d28 */
[----:B------:R2:W-:Y:S04]  /*140d0*/  @!P3 ST.E.128 desc[UR40][R8.64], RZ ;  /* 0x000000ff0800b985 */ /* 0x0005e8000c101d28 */
[----:B------:R2:W-:Y:S02]  /*140e0*/  @!P4 ST.E.128 desc[UR40][R12.64], RZ ;  /* 0x000000ff0c00c985 */ /* 0x0005e4000c101d28 */
.L_x_437:
[----:B------:R-:W-:Y:S05]  /*140f0*/  BSYNC B1 ;  /* 0x0000000000017941 */ /* 0x000fea0003800000 */
.L_x_436:
[----:B------:R-:W-:Y:S01]  /*14100*/  VIADD R0, R0, 0x60 ;  /* 0x0000006000007836 */ /* 0x000fe20000000000 */
[----:B-1----:R1:W4:Y:S04]  /*14110*/  SHFL.IDX PT, R3, R5, 0x1, 0x1c1f ;  /* 0x003c1f0005037f89 */ /* 0x00232800000e0000 */
[----:B------:R-:W-:Y:S01]  /*14120*/  ISETP.GE.AND P0, PT, R0, R11, PT ;  /* 0x0000000b0000720c */ /* 0x000fe20003f06270 */
[----:B0-----:R1:W0:-:S12]  /*14130*/  SHFL.IDX PT, R2, R4, 0x1, 0x1c1f ;  /* 0x003c1f0004027f89 */ /* 0x00121800000e0000 */
[----:B-1----:R-:W-:Y:S05]  /*14140*/  @P0 BRA `(.L_x_430) ;  /* 0x0000000000300947 */ /* 0x002fea0003800000 */
[----:B------:R-:W-:Y:S02]  /*14150*/  ULDC UR4, c[0x0][0xac8] ;  /* 0x0002b20000047ab9 */ /* 0x000fe40000000800 */
[----:B-----5:R-:W-:Y:S02]  /*14160*/  ISETP.GE.AND P3, PT, R21, UR4, PT ;  /* 0x0000000415007c0c */ /* 0x020fe4000bf66270 */
[----:B------:R-:W-:Y:S02]  /*14170*/  ISETP.GE.AND P4, PT, R10, UR4, PT ;  /* 0x000000040a007c0c */ /* 0x000fe4000bf86270 */
[----:B------:R-:W-:-:S09]  /*14180*/  ISETP.GE.AND P2, PT, R27, UR4, PT ;  /* 0x000000041b007c0c */ /* 0x000fd2000bf46270 */
[-C--:B0-2---:R-:W-:Y:S02]  /*14190*/  @!P3 LEA R6, P0, R21, R2.reuse, 0x1 ;  /* 0x000000021506b211 */ /* 0x085fe400078008ff */
[C---:B------:R-:W-:Y:S02]  /*141a0*/  @!P4 LEA R8, P1, R10.reuse, R2, 0x1 ;  /* 0x000000020a08c211 */ /* 0x040fe400078208ff */
[----:B---34-:R-:W-:Y:S01]  /*141b0*/  @!P2 IMAD.WIDE R4, R27, 0x2, R2 ;  /* 0x000000021b04a825 */ /* 0x018fe200078e0202 */
[-C--:B------:R-:W-:Y:S02]  /*141c0*/  @!P3 LEA.HI.X R7, R21, R3.reuse, R26, 0x1, P0 ;  /* 0x000000031507b211 */ /* 0x080fe400000f0c1a */
[----:B------:R-:W-:Y:S02]  /*141d0*/  @!P4 LEA.HI.X R9, R10, R3, R14, 0x1, P1 ;  /* 0x000000030a09c211 */ /* 0x000fe400008f0c0e */
[----:B------:R1:W-:Y:S04]  /*141e0*/  @!P2 ST.E.128 desc[UR40][R4.64], RZ ;  /* 0x000000ff0400a985 */ /* 0x0003e8000c101d28 */
[----:B------:R1:W-:Y:S04]  /*141f0*/  @!P3 ST.E.128 desc[UR40][R6.64], RZ ;  /* 0x000000ff0600b985 */ /* 0x0003e8000c101d28 */
[----:B------:R1:W-:Y:S02]  /*14200*/  @!P4 ST.E.128 desc[UR40][R8.64], RZ ;  /* 0x000000ff0800c985 */ /* 0x0003e4000c101d28 */
.L_x_430:
[----:B------:R-:W-:Y:S05]  /*14210*/  BSYNC B0 ;  /* 0x0000000000007941 */ /* 0x000fea0003800000 */
.L_x_424:
[----:B------:R-:W-:Y:S02]  /*14220*/  ULDC UR4, c[0x0][0xc3c] ;  /* 0x00030f0000047ab9 */ /* 0x000fe40000000800 */
[----:B------:R-:W-:-:S13]  /*14230*/  ISETP.GE.AND P0, PT, R31, UR4, PT ;  /* 0x000000041f007c0c */ /* 0x000fda000bf06270 */
[----:B------:R-:W-:Y:S05]  /*14240*/  @!P0 BRA `(.L_x_438) ;  /* 0xfffffecc00f88947 */ /* 0x000fea000383ffff */
[----:B------:R-:W-:Y:S05]  /*14250*/  BRA `(.L_x_316) ;  /* 0x0000006c00e87947 */ /* 0x000fea0003800000 */
.L_x_314:
[----:B------:R-:W-:-:S08]  /*14260*/  NOP ;  /* 0x0000000000007918 */ /* 0x000fd00000000000 */
[----:B--2---:R-:W0:-:S00]  /*14270*/  USETMAXREG.DEALLOC.CTAPOOL 0x20 ;  /* 0x00000020000079c8 */ /* 0x004e0000080e0500 */
[----:B0-----:R-:W2:Y:S01]  /*14280*/  LDL.LU R2, [R1+0x14] ;  /* 0x0000140001027983 */ /* 0x001ea20000300800 */
[----:B------:R-:W-:Y:S01]  /*14290*/  LOP3.LUT R0, R6, 0x3, RZ, 0xc0, !PT ;  /* 0x0000000306007812 */ /* 0x000fe200078ec0ff */
[----:B------:R-:W-:-:S05]  /*142a0*/  IMAD.MOV.U32 R7, RZ, RZ, RZ ;  /* 0x000000ffff077224 */ /* 0x000fca00078e00ff */
[----:B------:R-:W0:Y:S02]  /*142b0*/  SHFL.IDX PT, R0, R0, RZ, 0x1f ;  /* 0x00001fff00007589 */ /* 0x000e2400000e0000 */
[----:B0-----:R-:W-:Y:S02]  /*142c0*/  ISETP.NE.AND P0, PT, R0, RZ, PT ;  /* 0x000000ff0000720c */ /* 0x001fe40003f05270 */
[----:B--2---:R-:W-:-:S11]  /*142d0*/  LOP3.LUT R2, R2, 0xfffffffd, RZ, 0xc0, !PT ;  /* 0xfffffffd02027812 */ /* 0x004fd600078ec0ff */
[----:B------:R-:W-:-:S05]  /*142e0*/  @P0 LOP3.LUT R2, R2, 0x2, RZ, 0xfc, !PT ;  /* 0x0000000202020812 */ /* 0x000fca00078efcff */
[----:B------:R0:W-:Y:S01]  /*142f0*/  STL [R1+0x14], R2 ;  /* 0x0000140201007387 */ /* 0x0001e20000100800 */
[----:B------:R-:W-:Y:S05]  /*14300*/  @!P0 BRA `(.L_x_439) ;  /* 0x00000000001c8947 */ /* 0x000fea0003800000 */
[----:B------:R-:W1:Y:S08]  /*14310*/  S2UR UR5, SR_CgaCtaId ;  /* 0x00000000000579c3 */ /* 0x000e700000008800 */
[----:B------:R-:W-:Y:S06]  /*14320*/  BAR.SYNC.DEFER_BLOCKING 0x5, 0x200 ;  /* 0x0148000000007b1d */ /* 0x000fec0000010000 */
[----:B------:R-:W-:-:S02]  /*14330*/  UMOV UR4, 0x400 ;  /* 0x0000040000047882 */ /* 0x000fc40000000000 */
[----:B-1----:R-:W-:-:S09]  /*14340*/  ULEA UR4, UR5, UR4, 0x18 ;  /* 0x0000000405047291 */ /* 0x002fd2000f8ec03f */
[----:B------:R-:W1:Y:S01]  /*14350*/  LDS.128 R24, [UR4+0x19cd0] ;  /* 0x019cd004ff187984 */ /* 0x000e620008000c00 */
[----:B------:R-:W-:Y:S06]  /*14360*/  BAR.ARV 0x4, 0x200 ;  /* 0x0108000000007b1d */ /* 0x000fec0000002000 */
[----:B------:R-:W-:Y:S05]  /*14370*/  BRA `(.L_x_440) ;  /* 0x0000000800847947 */ /* 0x000fea0003800000 */
.L_x_439:
[----:B------:R-:W1:Y:S01]  /*14380*/  S2R R0, SR_TID.X ;  /* 0x0000000000007919 */ /* 0x000e620000002100 */
[----:B------:R-:W-:Y:S01]  /*14390*/  ULDC UR4, c[0x0][0xc3c] ;  /* 0x00030f0000047ab9 */ /* 0x000fe20000000800 */
[----:B------:R-:W-:Y:S01]  /*143a0*/  IMAD.MOV.U32 R8, RZ, RZ, RZ ;  /* 0x000000ffff087224 */ /* 0x000fe200078e00ff */
[----:B------:R-:W2:Y:S01]  /*143b0*/  S2UR UR6, SR_CTAID.X ;  /* 0x00000000000679c3 */ /* 0x000ea20000002500 */
[----:B------:R-:W-:Y:S01]  /*143c0*/  ULDC UR5, c[0x0][0xc38] ;  /* 0x00030e0000057ab9 */ /* 0x000fe20000000800 */
[----:B-1----:R-:W-:-:S04]  /*143d0*/  LOP3.LUT R0, R0, 0x1f, RZ, 0xc0, !PT ;  /* 0x0000001f00007812 */ /* 0x002fc800078ec0ff */
[----:B------:R-:W-:-:S04]  /*143e0*/  ISETP.NE.AND P0, PT, R0, 0x1f, PT ;  /* 0x0000001f0000780c */ /* 0x000fc80003f05270 */
[----:B------:R-:W-:-:S13]  /*143f0*/  ISETP.GE.OR P1, PT, R0, UR4, !P0 ;  /* 0x0000000400007c0c */ /* 0x000fda000c726670 */
[----:B------:R-:W1:Y:S08]  /*14400*/  @!P1 LDC.64 R4, c[0x0][0xc80] ;  /* 0x00032000ff049b82 */ /* 0x000e700000000a00 */
[----:B0-----:R-:W0:Y:S01]  /*14410*/  @!P1 LDC.64 R2, c[0x0][0xc78] ;  /* 0x00031e00ff029b82 */ /* 0x001e220000000a00 */
[----:B-1----:R-:W-:-:S05]  /*14420*/  @!P1 IMAD.WIDE.U32 R4, R0, 0x4, R4 ;  /* 0x0000000400049825 */ /* 0x002fca00078e0004 */
[----:B------:R-:W3:Y:S01]  /*14430*/  @!P1 LDG.E R7, desc[UR40][R4.64] ;  /* 0x0000002804079981 */ /* 0x000ee2000c1e1900 */
[----:B0-----:R-:W-:-:S05]  /*14440*/  @!P1 IMAD.WIDE.U32 R2, R0, 0x4, R2 ;  /* 0x0000000400029825 */ /* 0x001fca00078e0002 */
        /* <DEDUP_REMOVED lines=15> */
[----:B0-----:R-:W-:-:S04]  /*14540*/  SEL R4, R4, RZ, P3 ;  /* 0x000000ff04047207 */ /* 0x001fc80001800000 */
[----:B------:R-:W-:-:S05]  /*14550*/  IADD3 R4, R11, R4, RZ ;  /* 0x000000040b047210 */ /* 0x000fca0007ffe0ff */
[----:B------:R-:W0:Y:S02]  /*14560*/  SHFL.UP PT, R2, R4, 0x8, RZ ;  /* 0x0500000004027989 */ /* 0x000e2400000e00ff */
[----:B0-----:R-:W-:-:S05]  /*14570*/  SEL R3, R2, RZ, P4 ;  /* 0x000000ff02037207 */ /* 0x001fca0002000000 */
[----:B------:R-:W-:-:S05]  /*14580*/  IMAD.IADD R3, R4, 0x1, R3 ;  /* 0x0000000104037824 */ /* 0x000fca00078e0203 */
[----:B------:R-:W0:Y:S02]  /*14590*/  SHFL.UP PT, R2, R3, 0x10, RZ ;  /* 0x0600000003027989 */ /* 0x000e2400000e00ff */
[----:B0-----:R-:W-:-:S05]  /*145a0*/  SEL R2, R2, RZ, P5 ;  /* 0x000000ff02027207 */ /* 0x001fca0002800000 */
[----:B------:R-:W-:-:S05]  /*145b0*/  IMAD.IADD R2, R3, 0x1, R2 ;  /* 0x0000000103027824 */ /* 0x000fca00078e0202 */
[----:B------:R-:W0:Y:S02]  /*145c0*/  SHFL.IDX PT, R9, R2, 0x1f, 0x1f ;  /* 0x03e01f0002097f89 */ /* 0x000e2400000e0000 */
[----:B0-----:R-:W-:-:S05]  /*145d0*/  IMAD R9, R9, UR5, RZ ;  /* 0x0000000509097c24 */ /* 0x001fca000f8e02ff */
[----:B--2---:R-:W-:Y:S01]  /*145e0*/  ISETP.GT.AND P6, PT, R9, UR6, PT ;  /* 0x0000000609007c0c */ /* 0x004fe2000bfc4270 */
[----:B------:R-:W-:-:S12]  /*145f0*/  IMAD.MOV.U32 R4, RZ, RZ, R9 ;  /* 0x000000ffff047224 */ /* 0x000fd800078e0009 */
[----:B------:R-:W-:Y:S05]  /*14600*/  @P6 BRA `(.L_x_441) ;  /* 0x0000000000a06947 */ /* 0x000fea0003800000 */
[----:B------:R-:W-:Y:S01]  /*14610*/  IMAD.MOV.U32 R9, RZ, RZ, R4 ;  /* 0x000000ffff097224 */ /* 0x000fe200078e0004 */
[----:B------:R-:W-:Y:S01]  /*14620*/  UMOV UR4, URZ ;  /* 0x0000003f00047c82 */ /* 0x000fe20008000000 */
[----:B------:R-:W-:-:S05]  /*14630*/  ULDC UR5, c[0x0][0xc38] ;  /* 0x00030e0000057ab9 */ /* 0x000fca0000000800 */
.L_x_443:
[----:B------:R-:W0:Y:S01]  /*14640*/  LDC R2, c[0x0][0xc3c] ;  /* 0x00030f00ff027b82 */ /* 0x000e220000000800 */
[----:B------:R-:W-:Y:S01]  /*14650*/  UIADD3 UR4, UR4, 0x1f, URZ ;  /* 0x0000001f04047890 */ /* 0x000fe2000fffe03f */
[----:B------:R-:W-:Y:S02]  /*14660*/  ULDC UR7, c[0x0][0xc3c] ;  /* 0x00030f0000077ab9 */ /* 0x000fe40000000800 */
[----:B------:R-:W-:-:S03]  /*14670*/  IMAD.U32 R27, RZ, RZ, UR7 ;  /* 0x00000007ff1b7e24 */ /* 0x000fc6000f8e00ff */
[----:B0-----:R-:W-:-:S13]  /*14680*/  ISETP.LE.AND P6, PT, R2, UR4, PT ;  /* 0x0000000402007c0c */ /* 0x001fda000bfc3270 */
[----:B------:R-:W-:Y:S05]  /*14690*/  @P6 BRA `(.L_x_442) ;  /* 0x0000000400986947 */ /* 0x000fea0003800000 */
[----:B------:R-:W-:Y:S02]  /*146a0*/  VIADD R11, R0, UR4 ;  /* 0x00000004000b7c36 */ /* 0x000fe40008000000 */
[----:B------:R-:W-:Y:S02]  /*146b0*/  IMAD.MOV.U32 R7, RZ, RZ, RZ ;  /* 0x000000ffff077224 */ /* 0x000fe400078e00ff */
[----:B------:R-:W-:Y:S01]  /*146c0*/  IMAD.MOV.U32 R8, RZ, RZ, RZ ;  /* 0x000000ffff087224 */ /* 0x000fe200078e00ff */
[----:B------:R-:W-:-:S13]  /*146d0*/  ISETP.GE.OR P6, PT, R11, R2, !P0 ;  /* 0x000000020b00720c */ /* 0x000fda00047c6670 */
[----:B------:R-:W0:Y:S08]  /*146e0*/  @!P6 LDC.64 R4, c[0x0][0xc80] ;  /* 0x00032000ff04eb82 */ /* 0x000e300000000a00 */
[----:B------:R-:W1:Y:S01]  /*146f0*/  @!P6 LDC.64 R2, c[0x0][0xc78] ;  /* 0x00031e00ff02eb82 */ /* 0x000e620000000a00 */
[----:B0-----:R-:W-:-:S05]  /*14700*/  @!P6 IMAD.WIDE R4, R11, 0x4, R4 ;  /* 0x000000040b04e825 */ /* 0x001fca00078e0204 */
[----:B------:R-:W2:Y:S01]  /*14710*/  @!P6 LDG.E R7, desc[UR40][R4.64] ;  /* 0x000000280407e981 */ /* 0x000ea2000c1e1900 */
[----:B-1----:R-:W-:-:S05]  /*14720*/  @!P6 IMAD.WIDE R2, R11, 0x4, R2 ;  /* 0x000000040b02e825 */ /* 0x002fca00078e0202 */
        /* <DEDUP_REMOVED lines=17> */
[----:B------:R-:W0:Y:S02]  /*14840*/  SHFL.IDX PT, R4, R2, 0x1f, 0x1f ;  /* 0x03e01f0002047f89 */ /* 0x000e2400000e0000 */
[----:B0-----:R-:W-:-:S04]  /*14850*/  IMAD R4, R4, UR5, RZ ;  /* 0x0000000504047c24 */ /* 0x001fc8000f8e02ff */
[----:B------:R-:W-:-:S05]  /*14860*/  IMAD.IADD R9, R4, 0x1, R9 ;  /* 0x0000000104097824 */ /* 0x000fca00078e0209 */
[----:B------:R-:W-:-:S13]  /*14870*/  ISETP.GT.AND P6, PT, R9, UR6, PT ;  /* 0x0000000609007c0c */ /* 0x000fda000bfc4270 */
[----:B------:R-:W-:Y:S05]  /*14880*/  @!P6 BRA `(.L_x_443) ;  /* 0xfffffffc006ce947 */ /* 0x000fea000383ffff */
.L_x_441:
[----:B------:R-:W-:Y:S02]  /*14890*/  IMAD.IADD R11, R9, 0x1, -R4 ;  /* 0x00000001090b7824 */ /* 0x000fe400078e0a04 */
[----:B------:R-:W-:Y:S02]  /*148a0*/  IMAD.MOV.U32 R24, RZ, RZ, RZ ;  /* 0x000000ffff187224 */ /* 0x000fe400078e00ff */
[----:B------:R-:W-:-:S05]  /*148b0*/  IMAD R3, R2, UR5, R11 ;  /* 0x0000000502037c24 */ /* 0x000fca000f8e020b */
[----:B------:R-:W-:-:S13]  /*148c0*/  ISETP.GT.AND P0, PT, R3, UR6, PT ;  /* 0x0000000603007c0c */ /* 0x000fda000bf04270 */
[----:B------:R-:W-:-:S04]  /*148d0*/  VOTE.ANY R5, PT, !P0 ;  /* 0x0000000000057806 */ /* 0x000fc800040e0100 */
[----:B------:R-:W0:Y:S01]  /*148e0*/  POPC R27, R5 ;  /* 0x00000005001b7309 */ /* 0x000e220000000000 */
[----:B------:R-:W-:Y:S01]  /*148f0*/  ISETP.NE.AND P0, PT, R5, RZ, PT ;  /* 0x000000ff0500720c */ /* 0x000fe20003f05270 */
[----:B0-----:R-:W0:Y:S04]  /*14900*/  SHFL.IDX PT, R7, R7, R27, 0x1f ;  /* 0x00001f1b07077589 */ /* 0x001e2800000e0000 */
[----:B------:R-:W1:Y:S01]  /*14910*/  SHFL.IDX PT, R8, R8, R27, 0x1f ;  /* 0x00001f1b08087589 */ /* 0x000e6200000e0000 */
[----:B0-----:R-:W-:-:S04]  /*14920*/  IABS R4, R7 ;  /* 0x0000000700047213 */ /* 0x001fc80000000000 */
[----:B------:R-:W0:Y:S01]  /*14930*/  I2F.RP R9, R4 ;  /* 0x0000000400097306 */ /* 0x000e220000209400 */
[----:B-1----:R-:W-:-:S07]  /*14940*/  IABS R10, R8 ;  /* 0x00000008000a7213 */ /* 0x002fce0000000000 */
[----:B0-----:R-:W0:Y:S02]  /*14950*/  MUFU.RCP R9, R9 ;  /* 0x0000000900097308 */ /* 0x001e240000001000 */
[----:B0-----:R-:W-:-:S06]  /*14960*/  VIADD R3, R9, 0xffffffe ;  /* 0x0ffffffe09037836 */ /* 0x001fcc0000000000 */
[----:B------:R-:W0:Y:S02]  /*14970*/  F2I.FTZ.U32.TRUNC.NTZ R3, R3 ;  /* 0x0000000300037305 */ /* 0x000e24000021f000 */
[----:B0-----:R-:W-:Y:S01]  /*14980*/  IMAD.MOV R13, RZ, RZ, -R3 ;  /* 0x000000ffff0d7224 */ /* 0x001fe200078e0a03 */
[----:B------:R-:W-:Y:S06]  /*14990*/  @!P0 BRA `(.L_x_444) ;  /* 0x0000000000088947 */ /* 0x000fec0003800000 */
[----:B------:R-:W-:-:S05]  /*149a0*/  VIADD R5, R27, 0xffffffff ;  /* 0xffffffff1b057836 */ /* 0x000fca0000000000 */
[----:B------:R0:W1:Y:S02]  /*149b0*/  SHFL.IDX PT, R24, R2, R5, 0x1f ;  /* 0x00001f0502187589 */ /* 0x00006400000e0000 */
.L_x_444:
[----:B0-----:R-:W-:Y:S01]  /*149c0*/  MOV R5, R10 ;  /* 0x0000000a00057202 */ /* 0x001fe20000000f00 */
[----:B-1----:R-:W-:Y:S02]  /*149d0*/  IMAD R24, R24, UR5, R11 ;  /* 0x0000000518187c24 */ /* 0x002fe4000f8e020b */
[----:B------:R-:W-:Y:S01]  /*149e0*/  IMAD R9, R13, R4, RZ ;  /* 0x000000040d097224 */ /* 0x000fe200078e02ff */
[----:B------:R-:W0:Y:S01]  /*149f0*/  I2F.RP R12, R5 ;  /* 0x00000005000c7306 */ /* 0x000e220000209400 */
[----:B------:R-:W-:Y:S01]  /*14a00*/  IMAD.MOV.U32 R2, RZ, RZ, RZ ;  /* 0x000000ffff027224 */ /* 0x000fe200078e00ff */
[----:B------:R-:W-:Y:S01]  /*14a10*/  IADD3 R10, -R24, UR6, RZ ;  /* 0x00000006180a7c10 */ /* 0x000fe2000fffe1ff */
[----:B------:R-:W-:Y:S02]  /*14a20*/  VIADD R27, R27, UR4 ;  /* 0x000000041b1b7c36 */ /* 0x000fe40008000000 */
[----:B------:R-:W-:Y:S01]  /*14a30*/  IMAD.HI.U32 R2, R3, R9, R2 ;  /* 0x0000000903027227 */ /* 0x000fe200078e0002 */
[----:B------:R-:W-:-:S02]  /*14a40*/  IABS R3, R7 ;  /* 0x0000000700037213 */ /* 0x000fc40000000000 */
[----:B------:R-:W-:-:S03]  /*14a50*/  IABS R11, R10 ;  /* 0x0000000a000b7213 */ /* 0x000fc60000000000 */
[----:B------:R-:W-:Y:S02]  /*14a60*/  IMAD.MOV R14, RZ, RZ, -R3 ;  /* 0x000000ffff0e7224 */ /* 0x000fe400078e0a03 */
[----:B------:R-:W-:Y:S01]  /*14a70*/  IMAD.HI.U32 R9, R2, R11, RZ ;  /* 0x0000000b02097227 */ /* 0x000fe200078e00ff */
[----:B------:R-:W-:Y:S01]  /*14a80*/  LOP3.LUT R2, R10, R7, RZ, 0x3c, !PT ;  /* 0x000000070a027212 */ /* 0x000fe200078e3cff */
[----:B0-----:R-:W0:Y:S02]  /*14a90*/  MUFU.RCP R12, R12 ;  /* 0x0000000c000c7308 */ /* 0x001e240000001000 */
[----:B------:R-:W-:Y:S01]  /*14aa0*/  IMAD R11, R9, R14, R11 ;  /* 0x0000000e090b7224 */ /* 0x000fe200078e020b */
[----:B------:R-:W-:-:S04]  /*14ab0*/  ISETP.GE.AND P2, PT, R2, RZ, PT ;  /* 0x000000ff0200720c */ /* 0x000fc80003f46270 */
[----:B------:R-:W-:Y:S01]  /*14ac0*/  ISETP.GT.U32.AND P1, PT, R4, R11, PT ;  /* 0x0000000b0400720c */ /* 0x000fe20003f24070 */
[----:B0-----:R-:W-:-:S12]  /*14ad0*/  VIADD R3, R12, 0xffffffe ;  /* 0x0ffffffe0c037836 */ /* 0x001fd80000000000 */
[----:B------:R-:W-:Y:S02]  /*14ae0*/  @!P1 IMAD.IADD R11, R11, 0x1, -R4 ;  /* 0x000000010b0b9824 */ /* 0x000fe400078e0a04 */
[----:B------:R-:W-:Y:S01]  /*14af0*/  @!P1 VIADD R9, R9, 0x1 ;  /* 0x0000000109099836 */ /* 0x000fe20000000000 */
[----:B------:R-:W0:Y:S01]  /*14b00*/  F2I.FTZ.U32.TRUNC.NTZ R3, R3 ;  /* 0x0000000300037305 */ /* 0x000e22000021f000 */
[----:B------:R-:W-:Y:S02]  /*14b10*/  ISETP.NE.AND P1, PT, R7, RZ, PT ;  /* 0x000000ff0700720c */ /* 0x000fe40003f25270 */
[----:B------:R-:W-:Y:S02]  /*14b20*/  ISETP.GE.U32.AND P0, PT, R11, R4, PT ;  /* 0x000000040b00720c */ /* 0x000fe40003f06070 */
[----:B------:R-:W-:-:S05]  /*14b30*/  IABS R4, R8 ;  /* 0x0000000800047213 */ /* 0x000fca0000000000 */
[----:B------:R-:W-:Y:S02]  /*14b40*/  IMAD.MOV R4, RZ, RZ, -R4 ;  /* 0x000000ffff047224 */ /* 0x000fe400078e0a04 */
[----:B0-----:R-:W-:-:S04]  /*14b50*/  IMAD.MOV R2, RZ, RZ, -R3 ;  /* 0x000000ffff027224 */ /* 0x001fc800078e0a03 */
[----:B------:R-:W-:Y:S02]  /*14b60*/  @P0 VIADD R9, R9, 0x1 ;  /* 0x0000000109090836 */ /* 0x000fe40000000000 */
[----:B------:R-:W-:Y:S02]  /*14b70*/  IMAD R11, R2, R5, RZ ;  /* 0x00000005020b7224 */ /* 0x000fe400078e02ff */
[----:B------:R-:W-:Y:S01]  /*14b80*/  @!P2 IMAD.MOV R9, RZ, RZ, -R9 ;  /* 0x000000ffff09a224 */ /* 0x000fe200078e0a09 */
[----:B------:R-:W-:Y:S01]  /*14b90*/  @!P1 LOP3.LUT R9, RZ, R7, RZ, 0x33, !PT ;  /* 0x00000007ff099212 */ /* 0x000fe200078e33ff */
[----:B------:R-:W-:-:S04]  /*14ba0*/  IMAD.MOV.U32 R2, RZ, RZ, RZ ;  /* 0x000000ffff027224 */ /* 0x000fc800078e00ff */
[----:B------:R-:W-:Y:S01]  /*14bb0*/  IMAD.HI.U32 R2, R3, R11, R2 ;  /* 0x0000000b03027227 */ /* 0x000fe200078e0002 */
[----:B------:R-:W-:-:S03]  /*14bc0*/  IABS R3, R9 ;  /* 0x0000000900037213 */ /* 0x000fc60000000000 */
[----:B------:R-:W-:Y:S02]  /*14bd0*/  IMAD R7, R7, R9, RZ ;  /* 0x0000000907077224 */ /* 0x000fe400078e02ff */
        /* <DEDUP_REMOVED lines=13> */
[--C-:B------:R-:W-:Y:S02]  /*14cb0*/  IMAD.MOV R3, RZ, RZ, -R2.reuse ;  /* 0x000000ffff037224 */ /* 0x100fe400078e0a02 */
[C---:B------:R-:W-:Y:S02]  /*14cc0*/  IMAD R2, R8.reuse, 0x1000000, R2 ;  /* 0x0100000008027824 */ /* 0x040fe400078e0202 */
[----:B------:R-:W-:-:S04]  /*14cd0*/  IMAD R9, R8, R3, R9 ;  /* 0x0000000308097224 */ /* 0x000fc800078e0209 */
[----:B------:R-:W-:Y:S01]  /*14ce0*/  IMAD R26, R9, 0x10000, R2 ;  /* 0x00010000091a7824 */ /* 0x000fe200078e0202 */
[----:B------:R-:W-:Y:S06]  /*14cf0*/  BRA `(.L_x_445) ;  /* 0x00000000000c7947 */ /* 0x000fec0003800000 */
.L_x_442:
[----:B------:R-:W-:Y:S01]  /*14d00*/  MOV R25, RZ ;  /* 0x000000ff00197202 */ /* 0x000fe20000000f00 */
[----:B------:R-:W-:Y:S02]  /*14d10*/  IMAD.U32 R24, RZ, RZ, UR6 ;  /* 0x00000006ff187e24 */ /* 0x000fe4000f8e00ff */
[----:B------:R-:W-:-:S07]  /*14d20*/  IMAD.MOV.U32 R26, RZ, RZ, RZ ;  /* 0x000000ffff1a7224 */ /* 0x000fce00078e00ff */
.L_x_445:
[----:B------:R-:W-:-:S13]  /*14d30*/  ISETP.NE.AND P0, PT, R0, RZ, PT ;  /* 0x000000ff0000720c */ /* 0x000fda0003f05270 */
[----:B------:R-:W0:Y:S01]  /*14d40*/  @!P0 S2R R3, SR_CgaCtaId ;  /* 0x0000000000038919 */ /* 0x000e220000008800 */
[----:B------:R-:W-:-:S04]  /*14d50*/  @!P0 MOV R0, 0x400 ;  /* 0x0000040000008802 */ /* 0x000fc80000000f00 */
[----:B0-----:R-:W-:-:S05]  /*14d60*/  @!P0 LEA R0, R3, R0, 0x18 ;  /* 0x0000000003008211 */ /* 0x001fca00078ec0ff */
[----:B------:R2:W-:Y:S01]  /*14d70*/  @!P0 STS.128 [R0+0x19cd0], R24 ;  /* 0x019cd01800008388 */ /* 0x0005e20000000c00 */
[----:B------:R-:W-:Y:S06]  /*14d80*/  BAR.ARV 0x5, 0x200 ;  /* 0x0148000000007b1d */ /* 0x000fec0000002000 */
.L_x_440:
[----:B------:R3:W-:Y:S01]  /*14d90*/  STL [R1+0x44], RZ ;  /* 0x000044ff01007387 */ /* 0x0007e20000100800 */
[----:B------:R-:W-:Y:S01]  /*14da0*/  ULDC UR4, c[0x0][0xc3c] ;  /* 0x00030f0000047ab9 */ /* 0x000fe20000000800 */
[----:B------:R-:W-:Y:S01]  /*14db0*/  IMAD.MOV.U32 R23, RZ, RZ, 0x1 ;  /* 0x00000001ff177424 */ /* 0x000fe200078e00ff */
[----:B-1----:R-:W-:Y:S01]  /*14dc0*/  ISETP.GE.AND P0, PT, R27, UR4, PT ;  /* 0x000000041b007c0c */ /* 0x002fe2000bf06270 */
[----:B------:R-:W-:-:S12]  /*14dd0*/  IMAD.MOV.U32 R19, RZ, RZ, RZ ;  /* 0x000000ffff137224 */ /* 0x000fd800078e00ff */
[----:B---3--:R-:W-:Y:S05]  /*14de0*/  @P0 BRA `(.L_x_446) ;  /* 0x00000060000c0947 */ /* 0x008fea0003800000 */
[----:B------:R-:W3:Y:S01]  /*14df0*/  LDL R10, [R1+0x40] ;  /* 0x00004000010a7983 */ /* 0x000ee20000100800 */
[----:B------:R-:W1:Y:S01]  /*14e00*/  S2R R12, SR_TID.X ;  /* 0x00000000000c7919 */ /* 0x000e620000002100 */
[----:B------:R-:W4:Y:S01]  /*14e10*/  S2UR UR5, SR_CgaCtaId ;  /* 0x00000000000579c3 */ /* 0x000f220000008800 */
[C---:B-1----:R-:W-:Y:S01]  /*14e20*/  LOP3.LUT R11, R12.reuse, 0x7f, RZ, 0xc0, !PT ;  /* 0x0000007f0c0b7812 */ /* 0x042fe200078ec0ff */
[C---:B--2---:R-:W-:Y:S02]  /*14e30*/  IMAD.SHL.U32 R0, R12.reuse, 0x10, RZ ;  /* 0x000000100c007824 */ /* 0x044fe400078e00ff */
[----:B0-----:R-:W-:Y:S02]  /*14e40*/  IMAD.SHL.U32 R2, R12, 0x20, RZ ;  /* 0x000000200c027824 */ /* 0x001fe400078e00ff */
[----:B------:R-:W-:Y:S01]  /*14e50*/  IMAD.SHL.U32 R5, R11, 0x10, RZ ;  /* 0x000000100b057824 */ /* 0x000fe200078e00ff */
[----:B------:R-:W-:Y:S02]  /*14e60*/  LOP3.LUT R8, R0, 0x60, RZ, 0xc0, !PT ;  /* 0x0000006000087812 */ /* 0x000fe400078ec0ff */
[----:B------:R-:W-:-:S02]  /*14e70*/  SHF.R.U32.HI R4, RZ, 0x1, R12 ;  /* 0x00000001ff047819 */ /* 0x000fc4000001160c */
[----:B------:R-:W-:Y:S02]  /*14e80*/  LOP3.LUT R3, R2, 0x80, RZ, 0xc0, !PT ;  /* 0x0000008002037812 */ /* 0x000fe400078ec0ff */
[----:B------:R-:W-:Y:S01]  /*14e90*/  LOP3.LUT R9, R8, 0x700, R5, 0xf8, !PT ;  /* 0x0000070008097812 */ /* 0x000fe200078ef805 */
[----:B------:R-:W-:Y:S01]  /*14ea0*/  IMAD.SHL.U32 R8, R12, 0x2, RZ ;  /* 0x000000020c087824 */ /* 0x000fe200078e00ff */
[----:B------:R-:W-:Y:S02]  /*14eb0*/  LOP3.LUT R7, R0, 0x90, RZ, 0xc0, !PT ;  /* 0x0000009000077812 */ /* 0x000fe400078ec0ff */
[----:B------:R-:W-:Y:S02]  /*14ec0*/  LOP3.LUT R2, R2, 0x360, RZ, 0xc0, !PT ;  /* 0x0000036002027812 */ /* 0x000fe400078ec0ff */
[----:B------:R-:W-:Y:S02]  /*14ed0*/  LOP3.LUT R3, R3, 0x10, R4, 0xf8, !PT ;  /* 0x0000001003037812 */ /* 0x000fe400078ef804 */
[----:B------:R-:W-:-:S02]  /*14ee0*/  LOP3.LUT R4, R4, 0x20, RZ, 0xc0, !PT ;  /* 0x0000002004047812 */ /* 0x000fc400078ec0ff */
[----:B------:R-:W-:Y:S01]  /*14ef0*/  LOP3.LUT R8, R7, 0x10, R8, 0x78, !PT ;  /* 0x0000001007087812 */ /* 0x000fe200078e7808 */
[----:B------:R-:W-:Y:S01]  /*14f00*/  IMAD.SHL.U32 R7, R6, 0x800, RZ ;  /* 0x0000080006077824 */ /* 0x000fe200078e00ff */
[----:B------:R-:W-:Y:S01]  /*14f10*/  LOP3.LUT R2, R2, 0x400, R5, 0xf8, !PT ;  /* 0x0000040002027812 */ /* 0x000fe200078ef805 */
[----:B------:R-:W-:Y:S01]  /*14f20*/  IMAD.SHL.U32 R6, R12, 0x4, RZ ;  /* 0x000000040c067824 */ /* 0x000fe200078e00ff */
[----:B------:R-:W-:Y:S01]  /*14f30*/  LOP3.LUT R5, R4, 0x10, R12, 0xf8, !PT ;  /* 0x0000001004057812 */ /* 0x000fe200078ef80c */
[----:B------:R-:W-:-:S03]  /*14f40*/  IMAD.SHL.U32 R4, R12, 0x80, RZ ;  /* 0x000000800c047824 */ /* 0x000fc600078e00ff */
[----:B------:R-:W-:Y:S02]  /*14f50*/  LOP3.LUT R3, R3, 0x10, R6, 0x78, !PT ;  /* 0x0000001003037812 */ /* 0x000fe400078e7806 */
[----:B------:R-:W-:Y:S02]  /*14f60*/  LOP3.LUT R5, R5, 0x380, R4, 0xf8, !PT ;  /* 0x0000038005057812 */ /* 0x000fe400078ef804 */
[----:B------:R-:W-:Y:S02]  /*14f70*/  LOP3.LUT R4, R4, 0x400, RZ, 0xc0, !PT ;  /* 0x0000040004047812 */ /* 0x000fe400078ec0ff */
[----:B------:R-:W-:Y:S02]  /*14f80*/  LOP3.LUT R2, R2, R3, RZ, 0xfc, !PT ;  /* 0x0000000302027212 */ /* 0x000fe400078efcff */
[----:B------:R-:W-:Y:S02]  /*14f90*/  LOP3.LUT R4, R4, 0x800, R7, 0xf8, !PT ;  /* 0x0000080004047812 */ /* 0x000fe400078ef807 */
[----:B------:R-:W-:Y:S01]  /*14fa0*/  LOP3.LUT R5, R5, 0x70, R0, 0x78, !PT ;  /* 0x0000007005057812 */ /* 0x000fe200078e7800 */
[----:B------:R0:W-:Y:S01]  /*14fb0*/  STL [R1+0x10], R2 ;  /* 0x0000100201007387 */ /* 0x0001e20000100800 */
[----:B------:R-:W-:Y:S01]  /*14fc0*/  UMOV UR4, 0x400 ;  /* 0x0000040000047882 */ /* 0x000fe20000000000 */
[----:B------:R-:W-:Y:S01]  /*14fd0*/  IMAD.MOV.U32 R3, RZ, RZ, 0x40 ;  /* 0x00000040ff037424 */ /* 0x000fe200078e00ff */
[----:B----4-:R-:W-:Y:S01]  /*14fe0*/  ULEA UR4, UR5, UR4, 0x18 ;  /* 0x0000000405047291 */ /* 0x010fe2000f8ec03f */
[----:B------:R-:W-:-:S02]  /*14ff0*/  LOP3.LUT P0, RZ, R12, 0x4, RZ, 0xc0, !PT ;  /* 0x000000040cff7812 */ /* 0x000fc4000780c0ff */
[----:B0-----:R-:W-:-:S03]  /*15000*/  LOP3.LUT R2, R4, R5, RZ, 0xfc, !PT ;  /* 0x0000000504027212 */ /* 0x001fc600078efcff */
[----:B------:R-:W-:Y:S01]  /*15010*/  IMAD.U32 R18, RZ, RZ, UR4 ;  /* 0x00000004ff127e24 */ /* 0x000fe2000f8e00ff */
[----:B------:R-:W-:Y:S01]  /*15020*/  LOP3.LUT R9, R9, R8, RZ, 0xfc, !PT ;  /* 0x0000000809097212 */ /* 0x000fe200078efcff */
[----:B------:R0:W-:Y:S01]  /*15030*/  STL [R1+0x8], R2 ;  /* 0x0000080201007387 */ /* 0x0001e20000100800 */
[----:B------:R-:W-:Y:S02]  /*15040*/  SHF.R.U32.HI R4, RZ, 0x1, R11 ;  /* 0x00000001ff047819 */ /* 0x000fe4000001160b */
[----:B------:R-:W-:Y:S01]  /*15050*/  SEL R3, R3, 0xffffffc0, !P0 ;  /* 0xffffffc003037807 */ /* 0x000fe20004000000 */
[----:B0-----:R-:W-:-:S04]  /*15060*/  IMAD.SHL.U32 R2, R12, 0x40, RZ ;  /* 0x000000400c027824 */ /* 0x001fc800078e00ff */
[----:B------:R3:W-:Y:S01]  /*15070*/  STL [R1+0xc], R3 ;  /* 0x00000c0301007387 */ /* 0x0007e20000100800 */
[----:B------:R-:W-:Y:S01]  /*15080*/  LOP3.LUT R2, R4, 0x40, R2, 0xf8, !PT ;  /* 0x0000004004027812 */ /* 0x000fe200078ef802 */
[----:B------:R-:W-:-:S05]  /*15090*/  IMAD.IADD R4, R18, 0x1, R9 ;  /* 0x0000000112047824 */ /* 0x000fca00078e0209 */
[----:B------:R-:W-:Y:S01]  /*150a0*/  STL [R1+0x1c], R4 ;  /* 0x00001c0401007387 */ /* 0x000fe20000100800 */
[----:B------:R-:W-:Y:S01]  /*150b0*/  LOP3.LUT R0, R0, 0x10, RZ, 0xc0, !PT ;  /* 0x0000001000007812 */ /* 0x000fe200078ec0ff */
[----:B------:R-:W-:Y:S01]  /*150c0*/  BSSY B7, `(.L_x_446) ;  /* 0x00005d5000077945 */ /* 0x000fe20003800000 */
[----:B------:R-:W-:Y:S02]  /*150d0*/  IMAD.MOV.U32 R28, RZ, RZ, 0x1 ;  /* 0x00000001ff1c7424 */ /* 0x000fe400078e00ff */
[----:B------:R-:W-:Y:S02]  /*150e0*/  IMAD.MOV.U32 R22, RZ, RZ, RZ ;  /* 0x000000ffff167224 */ /* 0x000fe400078e00ff */
[----:B------:R-:W-:Y:S02]  /*150f0*/  IMAD.MOV.U32 R19, RZ, RZ, RZ ;  /* 0x000000ffff137224 */ /* 0x000fe400078e00ff */
[----:B------:R-:W-:Y:S01]  /*15100*/  IMAD.MOV.U32 R23, RZ, RZ, 0x1 ;  /* 0x00000001ff177424 */ /* 0x000fe200078e00ff */
[----:B------:R-:W-:Y:S01]  /*15110*/  ULDC.64 UR38, c[0x0][0x198] ;  /* 0x0000660000267ab9 */ /* 0x000fe20000000a00 */
[----:B------:R-:W-:Y:S01]  /*15120*/  ULDC UR36, c[0x0][0xc] ;  /* 0x0000030000247ab9 */ /* 0x000fe20000000800 */
[----:B---3--:R-:W-:-:S02]  /*15130*/  LOP3.LUT R3, R10, 0x1, RZ, 0xfc, !PT ;  /* 0x000000010a037812 */ /* 0x008fc400078efcff */
[----:B------:R-:W-:-:S03]  /*15140*/  LOP3.LUT R2, R10, 0x2, RZ, 0xfc, !PT ;  /* 0x000000020a027812 */ /* 0x000fc600078efcff */
[----:B------:R-:W-:Y:S04]  /*15150*/  STL [R1+0x48], R3 ;  /* 0x0000480301007387 */ /* 0x000fe80000100800 */
[----:B------:R0:W-:Y:S04]  /*15160*/  STL [R1+0x30], R2 ;  /* 0x0000300201007387 */ /* 0x0001e80000100800 */
[----:B------:R1:W-:Y:S01]  /*15170*/  STL [R1+0x44], RZ ;  /* 0x000044ff01007387 */ /* 0x0003e20000100800 */
[C---:B0-----:R-:W-:Y:S02]  /*15180*/  LOP3.LUT R2, R0.reuse, 0x20, RZ, 0xfc, !PT ;  /* 0x0000002000027812 */ /* 0x041fe400078efcff */
[----:B-1----:R-:W-:-:S07]  /*15190*/  LOP3.LUT R0, R0, 0x40, RZ, 0xfc, !PT ;  /* 0x0000004000007812 */ /* 0x002fce00078efcff */
.L_x_564:
[----:B0-----:R-:W0:Y:S02]  /*151a0*/  LDC.64 R2, c[0x0][0xc88] ;  /* 0x00032200ff027b82 */ /* 0x001e240000000a00 */
[----:B0-----:R-:W-:-:S05]  /*151b0*/  IMAD.WIDE R2, R27, 0x4, R2 ;  /* 0x000000041b027825 */ /* 0x001fca00078e0202 */
[----:B--2---:R-:W2:Y:S01]  /*151c0*/  LDG.E R14, desc[UR40][R2.64] ;  /* 0x00000028020e7981 */ /* 0x004ea2000c1e1900 */
[----:B------:R-:W-:Y:S05]  /*151d0*/  YIELD ;  /* 0x0000000000007946 */ /* 0x000fea0003800000 */
[----:B------:R-:W-:Y:S01]  /*151e0*/  ULDC.64 UR4, c[0x0][0xa28] ;  /* 0x00028a0000047ab9 */ /* 0x000fe20000000a00 */
[----:B------:R-:W-:Y:S02]  /*151f0*/  CS2R R8, SRZ ;  /* 0x0000000000087805 */ /* 0x000fe4000001ff00 */
[----:B------:R-:W-:Y:S01]  /*15200*/  ISETP.NE.U32.AND P0, PT, RZ, UR4, PT ;  /* 0x00000004ff007c0c */ /* 0x000fe2000bf05070 */
[----:B------:R-:W-:Y:S01]  /*15210*/  ULDC.64 UR6, c[0x0][0xa08] ;  /* 0x0002820000067ab9 */ /* 0x000fe20000000a00 */
[----:B------:R-:W-:-:S02]  /*15220*/  ULDC.64 UR8, c[0x0][0xa10] ;  /* 0x0002840000087ab9 */ /* 0x000fc40000000a00 */
[----:B------:R-:W-:Y:S02]  /*15230*/  ISETP.NE.AND.EX P0, PT, RZ, UR5, PT, P0 ;  /* 0x00000005ff007c0c */ /* 0x000fe4000bf05300 */
[----:B--2---:R-:W-:Y:S01]  /*15240*/  SHF.R.S32.HI R0, RZ, 0x1f, R14 ;  /* 0x0000001fff007819 */ /* 0x004fe2000001140e */
[----:B------:R-:W-:Y:S10]  /*15250*/  STL [R1+0x18], R14 ;  /* 0x0000180e01007387 */ /* 0x000ff40000100800 */
[----:B------:R-:W-:-:S02]  /*15260*/  @P0 LEA R2, P1, R14, UR4, 0x2 ;  /* 0x000000040e020c11 */ /* 0x000fc4000f8210ff */
[C---:B------:R-:W-:Y:S01]  /*15270*/  SHF.L.U32 R17, R14.reuse, 0x2, RZ ;  /* 0x000000020e117819 */ /* 0x040fe200000006ff */
[----:B------:R0:W-:Y:S01]  /*15280*/  STL [R1+0x34], R0 ;  /* 0x0000340001007387 */ /* 0x0001e20000100800 */
[----:B------:R-:W-:Y:S01]  /*15290*/  @P0 LEA.HI.X R3, R14, UR5, R0, 0x2, P1 ;  /* 0x000000050e030c11 */ /* 0x000fe200088f1400 */
[----:B------:R-:W-:-:S04]  /*152a0*/  ULDC.64 UR4, c[0x0][0xa00] ;  /* 0x0002800000047ab9 */ /* 0x000fc80000000a00 */
[----:B-1----:R1:W5:Y:S01]  /*152b0*/  @P0 LDG.E R9, desc[UR40][R2.64] ;  /* 0x0000002802090981 */ /* 0x002362000c1e1900 */
[----:B------:R-:W-:Y:S01]  /*152c0*/  ISETP.NE.U32.AND P0, PT, RZ, UR4, PT ;  /* 0x00000004ff007c0c */ /* 0x000fe2000bf05070 */
[----:B------:R-:W-:Y:S01]  /*152d0*/  IMAD.MOV.U32 R12, RZ, RZ, RZ ;  /* 0x000000ffff0c7224 */ /* 0x000fe200078e00ff */
[----:B------:R-:W-:Y:S01]  /*152e0*/  SHF.L.U64.HI R13, R14, 0x2, R0 ;  /* 0x000000020e0d7819 */ /* 0x000fe20000010200 */
[----:B0-----:R-:W-:Y:S01]  /*152f0*/  IMAD.MOV.U32 R0, RZ, RZ, RZ ;  /* 0x000000ffff007224 */ /* 0x001fe200078e00ff */
[----:B------:R-:W-:Y:S02]  /*15300*/  ISETP.NE.AND.EX P0, PT, RZ, UR5, PT, P0 ;  /* 0x00000005ff007c0c */ /* 0x000fe4000bf05300 */
[C---:B------:R-:W-:Y:S01]  /*15310*/  IADD3 R6, P3, R17.reuse, UR6, RZ ;  /* 0x0000000611067c10 */ /* 0x040fe2000ff7e0ff */
[----:B------:R-:W-:Y:S01]  /*15320*/  STL [R1], R13 ;  /* 0x0000000d01007387 */ /* 0x000fe20000100800 */
[C---:B------:R-:W-:Y:S02]  /*15330*/  IADD3 R4, P4, R17.reuse, UR8, RZ ;  /* 0x0000000811047c10 */ /* 0x040fe4000ff9e0ff */
[----:B-1----:R-:W-:-:S02]  /*15340*/  IADD3 R2, P2, R17, UR4, RZ ;  /* 0x0000000411027c10 */ /* 0x002fc4000ff5e0ff */
[C---:B------:R-:W-:Y:S02]  /*15350*/  IADD3.X R7, R13.reuse, UR7, RZ, P3, !PT ;  /* 0x000000070d077c10 */ /* 0x040fe40009ffe4ff */
[C---:B------:R-:W-:Y:S01]  /*15360*/  IADD3.X R3, R13.reuse, UR5, RZ, P2, !PT ;  /* 0x000000050d037c10 */ /* 0x040fe200097fe4ff */
[----:B------:R-:W-:Y:S01]  /*15370*/  ULDC.64 UR4, c[0x0][0xa18] ;  /* 0x0002860000047ab9 */ /* 0x000fe20000000a00 */
[----:B------:R-:W-:Y:S02]  /*15380*/  IADD3.X R5, R13, UR9, RZ, P4, !PT ;  /* 0x000000090d057c10 */ /* 0x000fe4000a7fe4ff */
[----:B------:R-:W-:Y:S01]  /*15390*/  ISETP.NE.U32.AND P3, PT, RZ, UR4, PT ;  /* 0x00000004ff007c0c */ /* 0x000fe2000bf65070 */
[----:B------:R-:W2:Y:S01]  /*153a0*/  @P0 LDG.E R8, desc[UR40][R2.64] ;  /* 0x0000002802080981 */ /* 0x000ea2000c1e1900 */
[----:B------:R-:W-:Y:S02]  /*153b0*/  ISETP.NE.U32.AND P1, PT, RZ, UR6, PT ;  /* 0x00000006ff007c0c */ /* 0x000fe4000bf25070 */
[----:B------:R-:W-:-:S02]  /*153c0*/  ISETP.NE.AND.EX P3, PT, RZ, UR5, PT, P3 ;  /* 0x00000005ff007c0c */ /* 0x000fc4000bf65330 */
[----:B------:R-:W-:Y:S02]  /*153d0*/  ISETP.NE.U32.AND P2, PT, RZ, UR8, PT ;  /* 0x00000008ff007c0c */ /* 0x000fe4000bf45070 */
[----:B------:R-:W-:Y:S02]  /*153e0*/  ISETP.NE.AND.EX P1, PT, RZ, UR7, PT, P1 ;  /* 0x00000007ff007c0c */ /* 0x000fe4000bf25310 */
[----:B------:R-:W-:-:S07]  /*153f0*/  ISETP.NE.AND.EX P2, PT, RZ, UR9, PT, P2 ;  /* 0x00000009ff007c0c */ /* 0x000fce000bf45320 */
[----:B------:R-:W-:Y:S01]  /*15400*/  @P3 IADD3 R10, P4, R17, UR4, RZ ;  /* 0x00000004110a3c10 */ /* 0x000fe2000ff9e0ff */
[----:B------:R-:W-:-:S03]  /*15410*/  ULDC UR4, c[0x0][0x288] ;  /* 0x0000a20000047ab9 */ /* 0x000fc60000000800 */
[----:B------:R-:W-:Y:S01]  /*15420*/  @P3 IADD3.X R11, R13, UR5, RZ, P4, !PT ;  /* 0x000000050d0b3c10 */ /* 0x000fe2000a7fe4ff */
[----:B------:R-:W5:Y:S04]  /*15430*/  @P1 LDG.E R12, desc[UR40][R6.64] ;  /* 0x00000028060c1981 */ /* 0x000f68000c1e1900 */
[----:B------:R-:W5:Y:S04]  /*15440*/  @P2 LDG.E R0, desc[UR40][R4.64] ;  /* 0x0000002804002981 */ /* 0x000f68000c1e1900 */
[----:B--2---:R0:W-:Y:S02]  /*15450*/  STL [R1+0x20], R8 ;  /* 0x0000200801007387 */ /* 0x0041e40000100800 */
[----:B0-----:R-:W-:Y:S01]  /*15460*/  IMAD.U32 R8, RZ, RZ, UR4 ;  /* 0x00000004ff087e24 */ /* 0x001fe2000f8e00ff */
[----:B------:R-:W-:-:S05]  /*15470*/  ULDC.64 UR4, c[0x0][0x418] ;  /* 0x0001060000047ab9 */ /* 0x000fca0000000a00 */
[----:B------:R0:W2:Y:S01]  /*15480*/  @P3 LDG.E R8, desc[UR40][R10.64] ;  /* 0x000000280a083981 */ /* 0x0000a2000c1e1900 */
[----:B------:R-:W-:-:S03]  /*15490*/  UISETP.NE.U32.AND UP0, UPT, UR4, URZ, UPT ;  /* 0x0000003f0400728c */ /* 0x000fc6000bf05070 */
[----:B------:R-:W-:Y:S01]  /*154a0*/  ULDC UR4, c[0x0][0x424] ;  /* 0x0001090000047ab9 */ /* 0x000fe20000000800 */
[----:B------:R-:W-:-:S03]  /*154b0*/  UISETP.NE.AND.EX UP0, UPT, UR5, URZ, UPT, UP0 ;  /* 0x0000003f0500728c */ /* 0x000fc6000bf05300 */
[----:B------:R-:W-:Y:S01]  /*154c0*/  ULDC UR5, c[0x0][0x2f0] ;  /* 0x0000bc0000057ab9 */ /* 0x000fe20000000800 */
[----:B------:R-:W-:-:S04]  /*154d0*/  USEL UR4, UR4, 0x1, UP0 ;  /* 0x0000000104047887 */ /* 0x000fc80008000000 */
[----:B------:R-:W-:-:S03]  /*154e0*/  UIMAD UR4, UR4, UR5, URZ ;  /* 0x00000005040472a4 */ /* 0x000fc6000f8e023f */
[----:B------:R-:W-:-:S03]  /*154f0*/  ULDC UR5, c[0x0][0x348] ;  /* 0x0000d20000057ab9 */ /* 0x000fc60000000800 */
[----:B0-----:R-:W-:Y:S01]  /*15500*/  IMAD.U32 R10, RZ, RZ, UR4 ;  /* 0x00000004ff0a7e24 */ /* 0x001fe2000f8e00ff */
[----:B--2---:R0:W-:Y:S02]  /*15510*/  STL [R1+0x3c], R8 ;  /* 0x00003c0801007387 */ /* 0x0041e40000100800 */
[----:B0-----:R-:W-:Y:S01]  /*15520*/  IMAD.U32 R8, RZ, RZ, UR5 ;  /* 0x00000005ff087e24 */ /* 0x001fe2000f8e00ff */
[----:B---3--:R-:W-:Y:S06]  /*15530*/  @P3 BRA `(.L_x_447) ;  /* 0x0000000000143947 */ /* 0x008fec0003800000 */
[----:B------:R-:W-:Y:S05]  /*15540*/  @!P0 BRA `(.L_x_447) ;  /* 0x0000000000108947 */ /* 0x000fea0003800000 */
[----:B------:R-:W2:Y:S04]  /*15550*/  LDG.E R11, desc[UR40][R2.64] ;  /* 0x00000028020b7981 */ /* 0x000ea8000c1e1900 */
[----:B------:R-:W2:Y:S02]  /*15560*/  LDG.E R2, desc[UR40][R2.64+0x4] ;  /* 0x0000042802027981 */ /* 0x000ea4000c1e1900 */
[----:B--2---:R-:W-:-:S05]  /*15570*/  IMAD.IADD R2, R2, 0x1, -R11 ;  /* 0x0000000102027824 */ /* 0x004fca00078e0a0b */
[----:B------:R0:W-:Y:S02]  /*15580*/  STL [R1+0x3c], R2 ;  /* 0x00003c0201007387 */ /* 0x0001e40000100800 */
.L_x_447:
[C---:B0-----:R-:W-:Y:S01]  /*15590*/  LOP3.LUT R2, R26.reuse, 0xff000000, RZ, 0xc0, !PT ;  /* 0xff0000001a027812 */ /* 0x041fe200078ec0ff */
[----:B------:R-:W-:Y:S01]  /*155a0*/  ULDC.64 UR4, c[0x0][0xa20] ;  /* 0x0002880000047ab9 */ /* 0x000fe20000000a00 */
[----:B------:R-:W-:Y:S02]  /*155b0*/  LOP3.LUT R3, R26, 0xff0000, RZ, 0xc0, !PT ;  /* 0x00ff00001a037812 */ /* 0x000fe400078ec0ff */
[----:B------:R-:W-:Y:S02]  /*155c0*/  SHF.R.U32.HI R2, RZ, 0x8, R2 ;  /* 0x00000008ff027819 */ /* 0x000fe40000011602 */
[----:B------:R-:W-:Y:S02]  /*155d0*/  ISETP.NE.U32.AND P0, PT, RZ, UR4, PT ;  /* 0x00000004ff007c0c */ /* 0x000fe4000bf05070 */
[----:B------:R-:W-:Y:S01]  /*155e0*/  LEA.HI R2, R3, R2, RZ, 0x10 ;  /* 0x0000000203027211 */ /* 0x000fe200078f80ff */
[----:B-----5:R-:W-:Y:S01]  /*155f0*/  IMAD.IADD R3, R12, 0x1, R9 ;  /* 0x000000010c037824 */ /* 0x020fe200078e0209 */
[----:B------:R-:W-:-:S02]  /*15600*/  ISETP.NE.AND.EX P0, PT, RZ, UR5, PT, P0 ;  /* 0x00000005ff007c0c */ /* 0x000fc4000bf05300 */
[----:B------:R-:W-:Y:S01]  /*15610*/  LOP3.LUT R16, R26, 0xffff, RZ, 0xc0, !PT ;  /* 0x0000ffff1a107812 */ /* 0x000fe200078ec0ff */
[----:B------:R-:W-:Y:S01]  /*15620*/  IMAD.MOV.U32 R26, RZ, RZ, R14 ;  /* 0x000000ffff1a7224 */ /* 0x000fe200078e000e */
[----:B------:R0:W-:Y:S09]  /*15630*/  STL [R1+0x4], R3 ;  /* 0x0000040301007387 */ /* 0x0001f20000100800 */
[----:B------:R-:W-:Y:S05]  /*15640*/  @!P0 BRA `(.L_x_448) ;  /* 0x0000000000108947 */ /* 0x000fea0003800000 */
[----:B------:R-:W-:-:S04]  /*15650*/  IADD3 R10, P0, R17, UR4, RZ ;  /* 0x00000004110a7c10 */ /* 0x000fc8000ff1e0ff */
[----:B------:R-:W-:-:S05]  /*15660*/  IADD3.X R11, R13, UR5, RZ, P0, !PT ;  /* 0x000000050d0b7c10 */ /* 0x000fca00087fe4ff */
[----:B------:R1:W5:Y:S01]  /*15670*/  LDG.E R10, desc[UR40][R10.64] ;  /* 0x000000280a0a7981 */ /* 0x000362000c1e1900 */
[----:B------:R-:W-:Y:S05]  /*15680*/  BRA `(.L_x_449) ;  /* 0x0000000000107947 */ /* 0x000fea0003800000 */
.L_x_448:
[----:B------:R-:W-:Y:S05]  /*15690*/  @!P1 BRA `(.L_x_449) ;  /* 0x00000000000c9947 */ /* 0x000fea0003800000 */
[----:B------:R-:W2:Y:S04]  /*156a0*/  LDG.E R10, desc[UR40][R6.64] ;  /* 0x00000028060a7981 */ /* 0x000ea8000c1e1900 */
[----:B------:R-:W2:Y:S02]  /*156b0*/  LDG.E R6, desc[UR40][R6.64+0x4] ;  /* 0x0000042806067981 */ /* 0x000ea4000c1e1900 */
[----:B--2---:R-:W-:-:S07]  /*156c0*/  IMAD.IADD R10, R6, 0x1, -R10 ;  /* 0x00000001060a7824 */ /* 0x004fce00078e0a0a */
.L_x_449:
[----:B0-----:R-:W2:Y:S01]  /*156d0*/  @P2 LDG.E R3, desc[UR40][R4.64] ;  /* 0x0000002804032981 */ /* 0x001ea2000c1e1900 */
[----:B-----5:R-:W-:-:S03]  /*156e0*/  IMAD.IADD R10, R10, 0x1, -R9 ;  /* 0x000000010a0a7824 */ /* 0x020fc600078e0a09 */
[----:B------:R-:W2:Y:S01]  /*156f0*/  @P2 LDG.E R4, desc[UR40][R4.64+0x4] ;  /* 0x0000042804042981 */ /* 0x000ea2000c1e1900 */
[----:B------:R-:W-:Y:S01]  /*15700*/  BSSY B0, `(.L_x_450) ;  /* 0x0000029000007945 */ /* 0x000fe20003800000 */
[----:B------:R-:W-:Y:S01]  /*15710*/  LOP3.LUT R29, R2, 0xff, RZ, 0xc0, !PT ;  /* 0x000000ff021d7812 */ /* 0x000fe200078ec0ff */
[----:B--2---:R-:W-:-:S04]  /*15720*/  @P2 IMAD.IADD R8, R4, 0x1, -R3 ;  /* 0x0000000104082824 */ /* 0x004fc800078e0a03 */
[----:B------:R-:W-:-:S05]  /*15730*/  IMAD.IADD R3, R10, 0x1, R8 ;  /* 0x000000010a037824 */ /* 0x000fca00078e0208 */
[C---:B------:R-:W-:Y:S01]  /*15740*/  ISETP.GE.AND P1, PT, R3.reuse, 0x1, PT ;  /* 0x000000010300780c */ /* 0x040fe20003f26270 */
[----:B------:R-:W-:-:S05]  /*15750*/  VIADD R20, R3, 0x7f ;  /* 0x0000007f03147836 */ /* 0x000fca0000000000 */
[----:B------:R-:W-:-:S04]  /*15760*/  SHF.R.S32.HI R3, RZ, 0x1f, R20 ;  /* 0x0000001fff037819 */ /* 0x000fc80000011414 */
[----:B------:R-:W-:Y:S02]  /*15770*/  LEA.HI R20, R3, R20, RZ, 0x7 ;  /* 0x0000001403147211 */ /* 0x000fe400078f38ff */
[----:B------:R-:W-:Y:S01]  /*15780*/  SHF.R.U32.HI R4, RZ, 0x10, R2 ;  /* 0x00000010ff047819 */ /* 0x000fe20000011602 */
[----:B------:R-:W-:Y:S01]  /*15790*/  IMAD.MOV.U32 R2, RZ, RZ, RZ ;  /* 0x000000ffff027224 */ /* 0x000fe200078e00ff */
[----:B------:R-:W-:Y:S01]  /*157a0*/  SHF.R.S32.HI R20, RZ, 0x7, R20 ;  /* 0x00000007ff147819 */ /* 0x000fe20000011414 */
[----:B------:R-:W-:Y:S06]  /*157b0*/  @!P1 BRA `(.L_x_451) ;  /* 0x0000000000749947 */ /* 0x000fec0003800000 */
[----:B------:R-:W-:Y:S01]  /*157c0*/  ISETP.NE.AND P0, PT, R4, RZ, PT ;  /* 0x000000ff0400720c */ /* 0x000fe20003f05270 */
[----:B------:R-:W-:-:S03]  /*157d0*/  ULDC UR4, c[0x0][0x9f0] ;  /* 0x00027c0000047ab9 */ /* 0x000fc60000000800 */
[----:B------:R-:W-:-:S04]  /*157e0*/  SEL R5, R4, UR4, P0 ;  /* 0x0000000404057c07 */ /* 0x000fc80008000000 */
[----:B------:R-:W-:Y:S02]  /*157f0*/  IABS R6, R5 ;  /* 0x0000000500067213 */ /* 0x000fe40000000000 */
[----:B------:R-:W-:Y:S02]  /*15800*/  IADD3 R7, R5, -0x1, R20 ;  /* 0xffffffff05077810 */ /* 0x000fe40007ffe014 */
[----:B------:R-:W0:Y:S08]  /*15810*/  I2F.RP R2, R6 ;  /* 0x0000000600027306 */ /* 0x000e300000209400 */
[----:B0-----:R-:W0:Y:S02]  /*15820*/  MUFU.RCP R2, R2 ;  /* 0x0000000200027308 */ /* 0x001e240000001000 */
[----:B0-----:R-:W-:-:S06]  /*15830*/  VIADD R2, R2, 0xffffffe ;  /* 0x0ffffffe02027836 */ /* 0x001fcc0000000000 */
[----:B------:R0:W2:Y:S02]  /*15840*/  F2I.FTZ.U32.TRUNC.NTZ R3, R2 ;  /* 0x0000000200037305 */ /* 0x0000a4000021f000 */
[----:B0-----:R-:W-:-:S04]  /*15850*/  LOP3.LUT R2, R7, R5, RZ, 0x3c, !PT ;  /* 0x0000000507027212 */ /* 0x001fc800078e3cff */
[----:B------:R-:W-:Y:S01]  /*15860*/  ISETP.GE.AND P4, PT, R2, RZ, PT ;  /* 0x000000ff0200720c */ /* 0x000fe20003f86270 */
[----:B--2---:R-:W-:-:S04]  /*15870*/  IMAD.MOV R2, RZ, RZ, -R3 ;  /* 0x000000ffff027224 */ /* 0x004fc800078e0a03 */
[----:B------:R-:W-:Y:S02]  /*15880*/  IMAD R9, R2, R6, RZ ;  /* 0x0000000602097224 */ /* 0x000fe400078e02ff */
[----:B------:R-:W-:-:S04]  /*15890*/  IMAD.MOV.U32 R2, RZ, RZ, RZ ;  /* 0x000000ffff027224 */ /* 0x000fc800078e00ff */
[----:B------:R-:W-:Y:S01]  /*158a0*/  IMAD.HI.U32 R9, R3, R9, R2 ;  /* 0x0000000903097227 */ /* 0x000fe200078e0002 */
[----:B------:R-:W-:Y:S02]  /*158b0*/  IABS R2, R5 ;  /* 0x0000000500027213 */ /* 0x000fe40000000000 */
[----:B------:R-:W-:-:S03]  /*158c0*/  IABS R3, R7 ;  /* 0x0000000700037213 */ /* 0x000fc60000000000 */
[----:B------:R-:W-:-:S04]  /*158d0*/  IMAD.MOV R2, RZ, RZ, -R2 ;  /* 0x000000ffff027224 */ /* 0x000fc800078e0a02 */
[----:B------:R-:W-:Y:S02]  /*158e0*/  IMAD.MOV.U32 R7, RZ, RZ, R2 ;  /* 0x000000ffff077224 */ /* 0x000fe400078e0002 */
[----:B------:R-:W-:-:S04]  /*158f0*/  IMAD.HI.U32 R2, R9, R3, RZ ;  /* 0x0000000309027227 */ /* 0x000fc800078e00ff */
[----:B------:R-:W-:-:S05]  /*15900*/  IMAD R3, R2, R7, R3 ;  /* 0x0000000702037224 */ /* 0x000fca00078e0203 */
[----:B------:R-:W-:-:S13]  /*15910*/  ISETP.GT.U32.AND P3, PT, R6, R3, PT ;  /* 0x000000030600720c */ /* 0x000fda0003f64070 */
[-C--:B------:R-:W-:Y:S01]  /*15920*/  @!P3 IADD3 R3, R3, -R6.reuse, RZ ;  /* 0x800000060303b210 */ /* 0x080fe20007ffe0ff */
[----:B------:R-:W-:Y:S01]  /*15930*/  @!P3 VIADD R2, R2, 0x1 ;  /* 0x000000010202b836 */ /* 0x000fe20000000000 */
[----:B------:R-:W-:Y:S02]  /*15940*/  ISETP.NE.AND P3, PT, R5, RZ, PT ;  /* 0x000000ff0500720c */ /* 0x000fe40003f65270 */
[----:B------:R-:W-:-:S13]  /*15950*/  ISETP.GE.U32.AND P0, PT, R3, R6, PT ;  /* 0x000000060300720c */ /* 0x000fda0003f06070 */
[----:B------:R-:W-:-:S04]  /*15960*/  @P0 VIADD R2, R2, 0x1 ;  /* 0x0000000102020836 */ /* 0x000fc80000000000 */
[----:B------:R-:W-:Y:S01]  /*15970*/  @!P4 IMAD.MOV R2, RZ, RZ, -R2 ;  /* 0x000000ffff02c224 */ /* 0x000fe200078e0a02 */
[----:B------:R-:W-:-:S07]  /*15980*/  @!P3 LOP3.LUT R2, RZ, R5, RZ, 0x33, !PT ;  /* 0x00000005ff02b212 */ /* 0x000fce00078e33ff */
.L_x_451:
[----:B------:R-:W-:Y:S05]  /*15990*/  BSYNC B0 ;  /* 0x0000000000007941 */ /* 0x000fea0003800000 */
.L_x_450:
[-C--:B------:R-:W-:Y:S01]  /*159a0*/  IMAD R3, R29, R2.reuse, RZ ;  /* 0x000000021d037224 */ /* 0x080fe200078e02ff */
[----:B------:R-:W-:Y:S04]  /*159b0*/  BSSY B0, `(.L_x_452) ;  /* 0x0000150000007945 */ /* 0x000fe80003800000 */
[C---:B------:R-:W-:Y:S01]  /*159c0*/  VIADDMNMX R2, R3.reuse, R2, R20, PT ;  /* 0x0000000203027246 */ /* 0x040fe20003800114 */
[----:B------:R-:W-:-:S04]  /*159d0*/  IMAD R3, R3, 0x80, -R10 ;  /* 0x0000008003037824 */ /* 0x000fc800078e0a0a */
[----:B------:R-:W-:Y:S01]  /*159e0*/  IMAD R2, R2, 0x80, -R10 ;  /* 0x0000008002027824 */ /* 0x000fe200078e0a0a */
[----:B------:R-:W-:-:S04]  /*159f0*/  VIMNMX R3, RZ, R3, !PT ;  /* 0x00000003ff037248 */ /* 0x000fc80007fe0100 */
[----:B------:R-:W-:-:S04]  /*15a00*/  VIMNMX R2, R2, R8, PT ;  /* 0x0000000802027248 */ /* 0x000fc80003fe0100 */
[----:B------:R-:W-:Y:S02]  /*15a10*/  ISETP.GT.AND P0, PT, R2, R3, PT ;  /* 0x000000030200720c */ /* 0x000fe40003f04270 */
[----:B------:R-:W-:-:S11]  /*15a20*/  SHF.R.U32.HI R3, RZ, 0x7, R3 ;  /* 0x00000007ff037819 */ /* 0x000fd60000011603 */
[----:B------:R-:W-:-:S05]  /*15a30*/  @P0 VIADD R2, R2, 0x7f ;  /* 0x0000007f02020836 */ /* 0x000fca0000000000 */
[----:B------:R-:W-:-:S04]  /*15a40*/  @P0 SHF.R.S32.HI R5, RZ, 0x1f, R2 ;  /* 0x0000001fff050819 */ /* 0x000fc80000011402 */
[----:B------:R-:W-:Y:S01]  /*15a50*/  @P0 LEA.HI R2, R5, R2, RZ, 0x7 ;  /* 0x0000000205020211 */ /* 0x000fe200078f38ff */
[----:B------:R-:W-:-:S03]  /*15a60*/  IMAD.MOV.U32 R5, RZ, RZ, R3 ;  /* 0x000000ffff057224 */ /* 0x000fc600078e0003 */
[----:B------:R-:W-:Y:S02]  /*15a70*/  @P0 SHF.R.S32.HI R5, RZ, 0x7, R2 ;  /* 0x00000007ff050819 */ /* 0x000fe40000011402 */
[----:B------:R-:W-:Y:S02]  /*15a80*/  PLOP3.LUT P0, PT, PT, PT, PT, 0x80, 0x0 ;  /* 0x000000000000781c */ /* 0x000fe40003f0f070 */
[----:B------:R-:W-:-:S13]  /*15a90*/  ISETP.GT.AND P3, PT, R5, R3, PT ;  /* 0x000000030500720c */ /* 0x000fda0003f64270 */
[----:B------:R-:W-:Y:S05]  /*15aa0*/  @!P3 BRA `(.L_x_453) ;  /* 0x000000140000b947 */ /* 0x000fea0003800000 */
[----:B------:R-:W-:Y:S01]  /*15ab0*/  UMOV UR4, 0xffffffff ;  /* 0xffffffff00047882 */ /* 0x000fe20000000000 */
[----:B------:R-:W-:Y:S02]  /*15ac0*/  SEL R2, R26, RZ, !P2 ;  /* 0x000000ff1a027207 */ /* 0x000fe40005000000 */
[----:B------:R-:W-:Y:S05]  /*15ad0*/  BRA.DIV UR4, `(.L_x_454) ;  /* 0x0000005e047c7947 */ /* 0x000fea000b800000 */
[----:B------:R-:W0:Y:S02]  /*15ae0*/  S2R R6, SR_TID.X ;  /* 0x0000000000067919 */ /* 0x000e240000002100 */
[----:B0-----:R-:W-:-:S04]  /*15af0*/  SHF.R.U32.HI R6, RZ, 0x5, R6 ;  /* 0x00000005ff067819 */ /* 0x001fc80000011606 */
[----:B------:R-:W-:-:S05]  /*15b00*/  LOP3.LUT R6, R6, 0x3, RZ, 0xc0, !PT ;  /* 0x0000000306067812 */ /* 0x000fca00078ec0ff */
[----:B------:R0:W2:Y:S02]  /*15b10*/  SHFL.IDX PT, R14, R6, RZ, 0x1f ;  /* 0x00001fff060e7589 */ /* 0x0000a400000e0000 */
.L_x_599:
[----:B--2---:R-:W-:Y:S02]  /*15b20*/  ISETP.NE.AND P0, PT, R14, RZ, PT ;  /* 0x000000ff0e00720c */ /* 0x004fe40003f05270 */
[----:B------:R-:W-:-:S11]  /*15b30*/  PLOP3.LUT P6, PT, PT, PT, PT, 0x8, 0x0 ;  /* 0x000000000000781c */ /* 0x000fd60003fce170 */
[----:B------:R-:W-:Y:S05]  /*15b40*/  @P0 BRA `(.L_x_455) ;  /* 0x00000000000c0947 */ /* 0x000fea0003800000 */
[----:B------:R-:W-:-:S03]  /*15b50*/  UMOV UR4, 0xffffffff ;  /* 0xffffffff00047882 */ /* 0x000fc60000000000 */
[----:B------:R-:W-:Y:S05]  /*15b60*/  BRA.DIV UR4, `(.L_x_456) ;  /* 0x0000005e048c7947 */ /* 0x000fea000b800000 */
[----:B------:R-:W-:-:S13]  /*15b70*/  ELECT P6, URZ, PT ;  /* 0x00000000003f782f */ /* 0x000fda00038c0000 */
.L_x_455:
[----:B0-----:R-:W2:Y:S01]  /*15b80*/  LDL R6, [R1+0x44] ;  /* 0x0000440001067983 */ /* 0x001ea20000100800 */
[----:B------:R-:W-:Y:S01]  /*15b90*/  BSSY B1, `(.L_x_457) ;  /* 0x0000008000017945 */ /* 0x000fe20003800000 */
[----:B--2---:R-:W-:-:S05]  /*15ba0*/  VIADD R6, R6, 0x1 ;  /* 0x0000000106067836 */ /* 0x004fca0000000000 */
[----:B------:R-:W-:-:S04]  /*15bb0*/  LEA.HI R7, R6, R6, RZ, 0x1 ;  /* 0x0000000606077211 */ /* 0x000fc800078f08ff */
[----:B------:R-:W-:-:S05]  /*15bc0*/  LOP3.LUT R7, R7, 0xfffffffe, RZ, 0xc0, !PT ;  /* 0xfffffffe07077812 */ /* 0x000fca00078ec0ff */
[----:B------:R-:W-:-:S05]  /*15bd0*/  IMAD.IADD R6, R6, 0x1, -R7 ;  /* 0x0000000106067824 */ /* 0x000fca00078e0a07 */
[----:B------:R-:W-:-:S04]  /*15be0*/  SHF.L.U32 R6, R6, 0x1f, RZ ;  /* 0x0000001f06067819 */ /* 0x000fc800000006ff */
[----:B------:R-:W0:Y:S02]  /*15bf0*/  SYNCS.PHASECHK.TRANS64.TRYWAIT P0, [R18+URZ+0x19c20], R6 ;  /* 0x019c2006120075a7 */ /* 0x000e24000800017f */
[----:B0-----:R-:W-:Y:S05]  /*15c00*/  @!P0 BRA `(.L_x_458) ;  /* 0x0000005c00848947 */ /* 0x001fea0003800000 */
.L_x_602:
[----:B------:R-:W-:Y:S05]  /*15c10*/  BSYNC B1 ;  /* 0x0000000000017941 */ /* 0x000fea0003800000 */
.L_x_457:
[----:B------:R-:W-:Y:S04]  /*15c20*/  BSSY B1, `(.L_x_459) ;  /* 0x000008b000017945 */ /* 0x000fe80003800000 */
[----:B------:R-:W-:Y:S05]  /*15c30*/  @!P6 BRA `(.L_x_460) ;  /* 0x000000080024e947 */ /* 0x000fea0003800000 */
[----:B------:R-:W-:Y:S01]  /*15c40*/  IMAD R9, R22, 0x8, R18 ;  /* 0x0000000816097824 */ /* 0x000fe200078e0212 */
[----:B-1----:R-:W-:Y:S01]  /*15c50*/  SHF.L.U32 R11, R28, 0x1f, RZ ;  /* 0x0000001f1c0b7819 */ /* 0x002fe200000006ff */
[----:B------:R-:W1:Y:S01]  /*15c60*/  S2R R7, SR_TID.X ;  /* 0x0000000000077919 */ /* 0x000e620000002100 */
[----:B------:R-:W-:Y:S02]  /*15c70*/  BSSY B2, `(.L_x_461) ;  /* 0x0000005000027945 */ /* 0x000fe40003800000 */
[----:B------:R-:W2:Y:S01]  /*15c80*/  SYNCS.PHASECHK.TRANS64.TRYWAIT P0, [R9+URZ+0x19ca0], R11 ;  /* 0x019ca00b090075a7 */ /* 0x000ea2000800017f */
[----:B-1----:R-:W-:-:S04]  /*15c90*/  LOP3.LUT R7, R7, 0x7f, RZ, 0xc0, !PT ;  /* 0x0000007f07077812 */ /* 0x002fc800078ec0ff */
[----:B------:R-:W-:Y:S01]  /*15ca0*/  ISETP.NE.AND P2, PT, R7, RZ, PT ;  /* 0x000000ff0700720c */ /* 0x000fe20003f45270 */
[----:B--2---:R-:W-:-:S12]  /*15cb0*/  @!P0 BRA `(.L_x_462) ;  /* 0x0000005c006c8947 */ /* 0x004fd80003800000 */
.L_x_603:
[----:B------:R-:W-:Y:S05]  /*15cc0*/  BSYNC B2 ;  /* 0x0000000000027941 */ /* 0x000fea0003800000 */
.L_x_461:
[----:B------:R-:W-:Y:S04]  /*15cd0*/  BSSY B2, `(.L_x_463) ;  /* 0x0000009000027945 */ /* 0x000fe80003800000 */
[----:B------:R-:W-:Y:S05]  /*15ce0*/  @P2 BRA `(.L_x_464) ;  /* 0x00000000001c2947 */ /* 0x000fea0003800000 */
[----:B0-----:R-:W0:Y:S02]  /*15cf0*/  S2R R6, SR_TID.X ;  /* 0x0000000000067919 */ /* 0x001e240000002100 */
[----:B0-----:R-:W-:Y:S01]  /*15d00*/  LOP3.LUT R7, R6, 0x1f, RZ, 0xc0, !PT ;  /* 0x0000001f06077812 */ /* 0x001fe200078ec0ff */
[----:B------:R-:W-:-:S03]  /*15d10*/  IMAD.MOV.U32 R6, RZ, RZ, 0x3000 ;  /* 0x00003000ff067424 */ /* 0x000fc600078e00ff */
[----:B------:R-:W-:Y:S01]  /*15d20*/  ISETP.NE.AND P0, PT, R7, RZ, PT ;  /* 0x000000ff0700720c */ /* 0x000fe20003f05270 */
[----:B------:R2:W-:-:S12]  /*15d30*/  SYNCS.ARRIVE.TRANS64 RZ, [R9+URZ+0x19c90], R6 ;  /* 0x019c900609ff79a7 */ /* 0x0005d8000800003f */
[----:B--2---:R-:W-:Y:S05]  /*15d40*/  @!P0 BRA `(.L_x_464) ;  /* 0x0000000000048947 */ /* 0x004fea0003800000 */
[----:B------:R-:W-:Y:S01]  /*15d50*/  BPT.TRAP 0x1 ;  /* 0x000000040000795c */ /* 0x000fe20000300000 */
.L_x_464:
[----:B------:R-:W-:Y:S05]  /*15d60*/  BSYNC B2 ;  /* 0x0000000000027941 */ /* 0x000fea0003800000 */
.L_x_463:
[----:B------:R-:W-:Y:S01]  /*15d70*/  IMAD.MOV.U32 R14, RZ, RZ, RZ ;  /* 0x000000ffff0e7224 */ /* 0x000fe200078e00ff */
[----:B------:R-:W-:Y:S01]  /*15d80*/  UIADD3 UR4, UP0, UR38, 0x570, URZ ;  /* 0x0000057026047890 */ /* 0x000fe2000ff1e03f */
[----:B------:R-:W-:Y:S01]  /*15d90*/  IMAD R7, R5, 0x80, R0 ;  /* 0x0000008005077824 */ /* 0x000fe200078e0200 */
[----:B------:R-:W-:Y:S01]  /*15da0*/  PLOP3.LUT P0, PT, PT, PT, PT, 0x80, 0x0 ;  /* 0x000000000000781c */ /* 0x000fe20003f0f070 */
[----:B------:R-:W-:Y:S01]  /*15db0*/  IMAD R8, R22, 0x3000, R18 ;  /* 0x0000300016087824 */ /* 0x000fe200078e0212 */
[----:B------:R-:W-:Y:S01]  /*15dc0*/  R2UR UR10, R14 ;  /* 0x000000000e0a72ca */ /* 0x000fe200000e0000 */
[----:B------:R-:W-:Y:S01]  /*15dd0*/  VIADD R7, R7, 0xffffff80 ;  /* 0xffffff8007077836 */ /* 0x000fe20000000000 */
[----:B------:R-:W-:Y:S01]  /*15de0*/  UIADD3.X UR5, URZ, UR39, URZ, UP0, !UPT ;  /* 0x000000273f057290 */ /* 0x000fe200087fe43f */
[----:B0-----:R-:W-:Y:S01]  /*15df0*/  VIADD R6, R9, 0x19c90 ;  /* 0x00019c9009067836 */ /* 0x001fe20000000000 */
[----:B------:R-:W-:Y:S01]  /*15e00*/  UMOV UR6, 0x0 ;  /* 0x0000000000067882 */ /* 0x000fe20000000000 */
[----:B------:R-:W-:Y:S01]  /*15e10*/  VIADD R10, R8, 0x13800 ;  /* 0x00013800080a7836 */ /* 0x000fe20000000000 */
[----:B------:R-:W-:-:S09]  /*15e20*/  UMOV UR7, 0x12f00000 ;  /* 0x12f0000000077882 */ /* 0x000fd20000000000 */
.L_x_465:
[----:B------:R-:W-:-:S13]  /*15e30*/  @P0 ELECT P3, URZ, PT ;  /* 0x00000000003f082f */ /* 0x000fda0003860000 */
[----:B------:R-:W-:Y:S02]  /*15e40*/  @P3 R2UR UR13, R2 ;  /* 0x00000000020d32ca */ /* 0x000fe400000e0000 */
[----:B------:R-:W-:Y:S02]  /*15e50*/  @P3 R2UR UR12, R16 ;  /* 0x00000000100c32ca */ /* 0x000fe400000e0000 */
[----:B------:R-:W-:Y:S02]  /*15e60*/  @P3 R2UR UR11, R7 ;  /* 0x00000000070b32ca */ /* 0x000fe400000e0000 */
[----:B------:R-:W-:Y:S02]  /*15e70*/  @P3 R2UR UR9, R6 ;  /* 0x00000000060932ca */ /* 0x000fe400000e0000 */
[----:B------:R-:W-:Y:S02]  /*15e80*/  @P3 R2UR UR8, R10 ;  /* 0x000000000a0832ca */ /* 0x000fe400000e0000 */
[----:B------:R-:W-:-:S02]  /*15e90*/  @P3 PLOP3.LUT P0, PT, P3, PT, PT, 0x8, 0x0 ;  /* 0x000000000000381c */ /* 0x000fc40001f0e170 */
[----:B------:R-:W-:-:S09]  /*15ea0*/  PLOP3.LUT P3, PT, PT, PT, PT, 0x8, 0x0 ;  /* 0x000000000000781c */ /* 0x000fd20003f6e170 */
[----:B------:R0:W-:Y:S02]  /*15eb0*/  UTMALDG.4D [UR8], [UR4], desc[UR6] ;  /* 0x00000608040075b4 */ /* 0x0001e40008019000 */
[----:B0-----:R-:W-:Y:S05]  /*15ec0*/  @P0 BRA.U.ANY `(.L_x_465) ;  /* 0xfffffffd00d80947 */ /* 0x001fea000393ffff */
[----:B------:R-:W-:Y:S01]  /*15ed0*/  IMAD.MOV.U32 R13, RZ, RZ, 0x20 ;  /* 0x00000020ff0d7424 */ /* 0x000fe200078e00ff */
[----:B------:R-:W-:Y:S01]  /*15ee0*/  PLOP3.LUT P0, PT, PT, PT, PT, 0x80, 0x0 ;  /* 0x000000000000781c */ /* 0x000fe20003f0f070 */
[----:B------:R-:W-:Y:S01]  /*15ef0*/  VIADD R10, R8, 0x14800 ;  /* 0x00014800080a7836 */ /* 0x000fe20000000000 */
[----:B------:R-:W-:Y:S01]  /*15f00*/  UMOV UR6, 0x0 ;  /* 0x0000000000067882 */ /* 0x000fe20000000000 */
[----:B------:R-:W-:Y:S01]  /*15f10*/  UMOV UR7, 0x12f00000 ;  /* 0x12f0000000077882 */ /* 0x000fe20000000000 */
[----:B------:R-:W-:-:S15]  /*15f20*/  R2UR UR10, R13 ;  /* 0x000000000d0a72ca */ /* 0x000fde00000e0000 */
.L_x_466:
        /* <DEDUP_REMOVED lines=12> */
[----:B------:R-:W-:Y:S01]  /*15ff0*/  UMOV UR6, 0x0 ;  /* 0x0000000000067882 */ /* 0x000fe20000000000 */
[----:B------:R-:W-:Y:S01]  /*16000*/  IADD3 R10, R8, 0x15800, RZ ;  /* 0x00015800080a7810 */ /* 0x000fe20007ffe0ff */
[----:B------:R-:W-:Y:S01]  /*16010*/  UMOV UR7, 0x12f00000 ;  /* 0x12f0000000077882 */ /* 0x000fe20000000000 */
[----:B------:R-:W-:-:S15]  /*16020*/  R2UR UR10, R12 ;  /* 0x000000000c0a72ca */ /* 0x000fde00000e0000 */
.L_x_467:
        /* <DEDUP_REMOVED lines=10> */
[----:B------:R-:W0:Y:S01]  /*160d0*/  SYNCS.PHASECHK.TRANS64.TRYWAIT P0, [R9+URZ+0x19cc0], R11 ;  /* 0x019cc00b090075a7 */ /* 0x000e22000800017f */
[----:B------:R-:W-:Y:S04]  /*160e0*/  BSSY B2, `(.L_x_468) ;  /* 0x0000002000027945 */ /* 0x000fe80003800000 */
[----:B0-----:R-:W-:Y:S05]  /*160f0*/  @!P0 BRA `(.L_x_469) ;  /* 0x0000005800708947 */ /* 0x001fea0003800000 */
.L_x_604:
[----:B------:R-:W-:Y:S05]  /*16100*/  BSYNC B2 ;  /* 0x0000000000027941 */ /* 0x000fea0003800000 */
.L_x_468:
[----:B------:R-:W-:Y:S01]  /*16110*/  BSSY B2, `(.L_x_470) ;  /* 0x000000b000027945 */ /* 0x000fe20003800000 */
[----:B------:R-:W-:Y:S02]  /*16120*/  IMAD.MOV.U32 R10, RZ, RZ, 0x0 ;  /* 0x00000000ff0a7424 */ /* 0x000fe400078e00ff */
[----:B01----:R-:W-:Y:S01]  /*16130*/  IMAD.MOV.U32 R11, RZ, RZ, 0x12f00000 ;  /* 0x12f00000ff0b7424 */ /* 0x003fe200078e00ff */
        /* <DEDUP_REMOVED lines=8> */
.L_x_471:
[----:B------:R-:W-:Y:S05]  /*161c0*/  BSYNC B2 ;  /* 0x0000000000027941 */ /* 0x000fea0003800000 */
.L_x_470:
        /* <DEDUP_REMOVED lines=8> */
.L_x_472:
        /* <DEDUP_REMOVED lines=15> */
.L_x_473:
        /* <DEDUP_REMOVED lines=15> */
.L_x_474:
        /* <DEDUP_REMOVED lines=9> */
[----:B--2---:R-:W-:Y:S05]  /*164c0*/  @P0 BRA.U.ANY `(.L_x_474) ;  /* 0xfffffffd00d80947 */ /* 0x004fea000393ffff */
.L_x_460:
[----:B------:R-:W-:Y:S05]  /*164d0*/  BSYNC B1 ;  /* 0x0000000000017941 */ /* 0x000fea0003800000 */
.L_x_459:
[----:B------:R-:W-:Y:S01]  /*164e0*/  VIADD R10, R5, 0xfffffffe ;  /* 0xfffffffe050a7836 */ /* 0x000fe20000000000 */
[----:B------:R-:W-:Y:S01]  /*164f0*/  PLOP3.LUT P0, PT, PT, PT, PT, 0x8, 0x0 ;  /* 0x000000000000781c */ /* 0x000fe20003f0e170 */
[----:B------:R-:W-:-:S03]  /*16500*/  VIADD R22, R22, 0x1 ;  /* 0x0000000116167836 */ /* 0x000fc60000000000 */
[----:B------:R-:W-:Y:S02]  /*16510*/  ISETP.GE.AND P3, PT, R10, R3, PT ;  /* 0x000000030a00720c */ /* 0x000fe40003f66270 */
[----:B------:R-:W-:-:S04]  /*16520*/  ISETP.NE.AND P2, PT, R22, 0x2, PT ;  /* 0x000000021600780c */ /* 0x000fc80003f45270 */
[----:B------:R-:W-:Y:S02]  /*16530*/  SEL R5, RZ, 0x1, P2 ;  /* 0x00000001ff057807 */ /* 0x000fe40001000000 */
[----:B------:R-:W-:Y:S02]  /*16540*/  SEL R22, R22, RZ, P2 ;  /* 0x000000ff16167207 */ /* 0x000fe40001000000 */
[----:B------:R-:W-:-:S03]  /*16550*/  LOP3.LUT R28, R28, R5, RZ, 0x3c, !PT ;  /* 0x000000051c1c7212 */ /* 0x000fc600078e3cff */
[----:B------:R-:W-:Y:S05]  /*16560*/  @!P3 BRA `(.L_x_453) ;  /* 0x000000080050b947 */ /* 0x000fea0003800000 */
.L_x_491:
[----:B------:R-:W-:Y:S05]  /*16570*/  YIELD ;  /* 0x0000000000007946 */ /* 0x000fea0003800000 */
[----:B------:R-:W-:Y:S04]  /*16580*/  BSSY B1, `(.L_x_475) ;  /* 0x000008a000017945 */ /* 0x000fe80003800000 */
[----:B------:R-:W-:Y:S05]  /*16590*/  @!P6 BRA `(.L_x_476) ;  /* 0x000000080020e947 */ /* 0x000fea0003800000 */
[----:B------:R-:W-:Y:S01]  /*165a0*/  IMAD R9, R22, 0x8, R18 ;  /* 0x0000000816097824 */ /* 0x000fe200078e0212 */
[----:B------:R-:W-:Y:S01]  /*165b0*/  SHF.L.U32 R8, R28, 0x1f, RZ ;  /* 0x0000001f1c087819 */ /* 0x000fe200000006ff */
[----:B------:R-:W2:Y:S01]  /*165c0*/  S2R R5, SR_TID.X ;  /* 0x0000000000057919 */ /* 0x000ea20000002100 */
[----:B------:R-:W-:Y:S02]  /*165d0*/  BSSY B2, `(.L_x_477) ;  /* 0x0000005000027945 */ /* 0x000fe40003800000 */
[----:B------:R-:W3:Y:S01]  /*165e0*/  SYNCS.PHASECHK.TRANS64.TRYWAIT P2, [R9+URZ+0x19ca0], R8 ;  /* 0x019ca008090075a7 */ /* 0x000ee2000804017f */
[----:B--2---:R-:W-:-:S04]  /*165f0*/  LOP3.LUT R5, R5, 0x7f, RZ, 0xc0, !PT ;  /* 0x0000007f05057812 */ /* 0x004fc800078ec0ff */
[----:B------:R-:W-:Y:S01]  /*16600*/  ISETP.NE.AND P3, PT, R5, RZ, PT ;  /* 0x000000ff0500720c */ /* 0x000fe20003f65270 */
[----:B---3--:R-:W-:-:S12]  /*16610*/  @!P2 BRA `(.L_x_478) ;  /* 0x00000054003ca947 */ /* 0x008fd80003800000 */
.L_x_605:
[----:B------:R-:W-:Y:S05]  /*16620*/  BSYNC B2 ;  /* 0x0000000000027941 */ /* 0x000fea0003800000 */
.L_x_477:
[----:B------:R-:W-:Y:S04]  /*16630*/  BSSY B2, `(.L_x_479) ;  /* 0x0000009000027945 */ /* 0x000fe80003800000 */
[----:B------:R-:W-:Y:S05]  /*16640*/  @P3 BRA `(.L_x_480) ;  /* 0x00000000001c3947 */ /* 0x000fea0003800000 */
[----:B------:R-:W0:Y:S02]  /*16650*/  S2R R5, SR_TID.X ;  /* 0x0000000000057919 */ /* 0x000e240000002100 */
[----:B0-----:R-:W-:Y:S01]  /*16660*/  LOP3.LUT R6, R5, 0x1f, RZ, 0xc0, !PT ;  /* 0x0000001f05067812 */ /* 0x001fe200078ec0ff */
[----:B------:R-:W-:-:S03]  /*16670*/  IMAD.MOV.U32 R5, RZ, RZ, 0x3000 ;  /* 0x00003000ff057424 */ /* 0x000fc600078e00ff */
[----:B------:R-:W-:Y:S01]  /*16680*/  ISETP.NE.AND P2, PT, R6, RZ, PT ;  /* 0x000000ff0600720c */ /* 0x000fe20003f45270 */
[----:B------:R3:W-:-:S12]  /*16690*/  SYNCS.ARRIVE.TRANS64 RZ, [R9+URZ+0x19c90], R5 ;  /* 0x019c900509ff79a7 */ /* 0x0007d8000800003f */
[----:B---3--:R-:W-:Y:S05]  /*166a0*/  @!P2 BRA `(.L_x_480) ;  /* 0x000000000004a947 */ /* 0x008fea0003800000 */
[----:B------:R-:W-:Y:S01]  /*166b0*/  BPT.TRAP 0x1 ;  /* 0x000000040000795c */ /* 0x000fe20000300000 */
.L_x_480:
[----:B------:R-:W-:Y:S05]  /*166c0*/  BSYNC B2 ;  /* 0x0000000000027941 */ /* 0x000fea0003800000 */
.L_x_479:
[----:B------:R-:W-:Y:S01]  /*166d0*/  IMAD.MOV.U32 R14, RZ, RZ, RZ ;  /* 0x000000ffff0e7224 */ /* 0x000fe200078e00ff */
[----:B------:R-:W-:Y:S01]  /*166e0*/  UIADD3 UR4, UP0, UR38, 0x570, URZ ;  /* 0x0000057026047890 */ /* 0x000fe2000ff1e03f */
[----:B------:R-:W-:Y:S01]  /*166f0*/  IMAD R7, R22, 0x3000, R18 ;  /* 0x0000300016077824 */ /* 0x000fe200078e0212 */
[----:B------:R-:W-:Y:S01]  /*16700*/  PLOP3.LUT P2, PT, PT, PT, PT, 0x80, 0x0 ;  /* 0x000000000000781c */ /* 0x000fe20003f4f070 */
[----:B0-----:R-:W-:Y:S01]  /*16710*/  IMAD R6, R10, 0x80, R0 ;  /* 0x000000800a067824 */ /* 0x001fe200078e0200 */
[----:B------:R-:W-:Y:S01]  /*16720*/  R2UR UR10, R14 ;  /* 0x000000000e0a72ca */ /* 0x000fe200000e0000 */
[----:B------:R-:W-:Y:S01]  /*16730*/  VIADD R5, R9, 0x19c90 ;  /* 0x00019c9009057836 */ /* 0x000fe20000000000 */
[----:B------:R-:W-:Y:S01]  /*16740*/  UIADD3.X UR5, URZ, UR39, URZ, UP0, !UPT ;  /* 0x000000273f057290 */ /* 0x000fe200087fe43f */
[----:B-1----:R-:W-:Y:S01]  /*16750*/  VIADD R11, R7, 0x13800 ;  /* 0x00013800070b7836 */ /* 0x002fe20000000000 */
[----:B------:R-:W-:Y:S01]  /*16760*/  UMOV UR6, 0x0 ;  /* 0x0000000000067882 */ /* 0x000fe20000000000 */
[----:B------:R-:W-:-:S10]  /*16770*/  UMOV UR7, 0x12f00000 ;  /* 0x12f0000000077882 */ /* 0x000fd40000000000 */
.L_x_481:
        /* <DEDUP_REMOVED lines=16> */
.L_x_482:
        /* <DEDUP_REMOVED lines=16> */
.L_x_483:
        /* <DEDUP_REMOVED lines=13> */
.L_x_606:
[----:B------:R-:W-:Y:S05]  /*16a50*/  BSYNC B2 ;  /* 0x0000000000027941 */ /* 0x000fea0003800000 */
.L_x_484:
[----:B------:R-:W-:Y:S01]  /*16a60*/  BSSY B2, `(.L_x_486) ;  /* 0x000000b000027945 */ /* 0x000fe20003800000 */
[----:B------:R-:W-:Y:S01]  /*16a70*/  MOV R12, 0x0 ;  /* 0x00000000000c7802 */ /* 0x000fe20000000f00 */
[----:B------:R-:W-:Y:S02]  /*16a80*/  IMAD.MOV.U32 R13, RZ, RZ, 0x12f00000 ;  /* 0x12f00000ff0d7424 */ /* 0x000fe400078e00ff */
        /* <DEDUP_REMOVED lines=8> */
.L_x_487:
[----:B------:R-:W-:Y:S05]  /*16b10*/  BSYNC B2 ;  /* 0x0000000000027941 */ /* 0x000fea0003800000 */
.L_x_486:
[----:B------:R-:W-:Y:S01]  /*16b20*/  R2UR UR10, R14 ;  /* 0x000000000e0a72ca */ /* 0x000fe200000e0000 */
[----:B------:R-:W-:Y:S01]  /*16b30*/  UIADD3 UR4, UP0, UR38, 0x670, URZ ;  /* 0x0000067026047890 */ /* 0x000fe2000ff1e03f */
[----:B------:R-:W-:Y:S01]  /*16b40*/  R2UR UR6, R12 ;  /* 0x000000000c0672ca */ /* 0x000fe200000e0000 */
[----:B0-2---:R-:W-:Y:S01]  /*16b50*/  VIADD R9, R9, 0x19cb0 ;  /* 0x00019cb009097836 */ /* 0x005fe20000000000 */
[----:B------:R-:W-:Y:S01]  /*16b60*/  R2UR UR7, R13 ;  /* 0x000000000d0772ca */ /* 0x000fe200000e0000 */
[----:B------:R-:W-:Y:S01]  /*16b70*/  VIADD R5, R7, 0x9000 ;  /* 0x0000900007057836 */ /* 0x000fe20000000000 */
[----:B------:R-:W-:Y:S01]  /*16b80*/  PLOP3.LUT P2, PT, PT, PT, PT, 0x80, 0x0 ;  /* 0x000000000000781c */ /* 0x000fe20003f4f070 */
[----:B------:R-:W-:-:S12]  /*16b90*/  UIADD3.X UR5, URZ, UR39, URZ, UP0, !UPT ;  /* 0x000000273f057290 */ /* 0x000fd800087fe43f */
.L_x_488:
        /* <DEDUP_REMOVED lines=15> */
.L_x_489:
        /* <DEDUP_REMOVED lines=15> */
.L_x_490:
        /* <DEDUP_REMOVED lines=10> */
.L_x_476:
[----:B------:R-:W-:Y:S05]  /*16e20*/  BSYNC B1 ;  /* 0x0000000000017941 */ /* 0x000fea0003800000 */
.L_x_475:
[----:B------:R-:W-:Y:S01]  /*16e30*/  ISETP.GT.AND P3, PT, R10, R3, PT ;  /* 0x000000030a00720c */ /* 0x000fe20003f64270 */
[----:B------:R-:W-:Y:S02]  /*16e40*/  VIADD R22, R22, 0x1 ;  /* 0x0000000116167836 */ /* 0x000fe40000000000 */
[----:B------:R-:W-:-:S03]  /*16e50*/  VIADD R10, R10, 0xffffffff ;  /* 0xffffffff0a0a7836 */ /* 0x000fc60000000000 */
[----:B------:R-:W-:-:S04]  /*16e60*/  ISETP.NE.AND P2, PT, R22, 0x2, PT ;  /* 0x000000021600780c */ /* 0x000fc80003f45270 */
[----:B------:R-:W-:Y:S02]  /*16e70*/  SEL R5, RZ, 0x1, P2 ;  /* 0x00000001ff057807 */ /* 0x000fe40001000000 */
[----:B------:R-:W-:Y:S02]  /*16e80*/  SEL R22, R22, RZ, P2 ;  /* 0x000000ff16167207 */ /* 0x000fe40001000000 */
[----:B------:R-:W-:Y:S01]  /*16e90*/  LOP3.LUT R28, R28, R5, RZ, 0x3c, !PT ;  /* 0x000000051c1c7212 */ /* 0x000fe200078e3cff */
[----:B------:R-:W-:Y:S06]  /*16ea0*/  @P3 BRA `(.L_x_491) ;  /* 0xfffffff400b03947 */ /* 0x000fec000383ffff */
.L_x_453:
[----:B------:R-:W-:Y:S05]  /*16eb0*/  BSYNC B0 ;  /* 0x0000000000007941 */ /* 0x000fea0003800000 */
.L_x_452:
[----:B------:R-:W-:Y:S05]  /*16ec0*/  @!P0 WARPSYNC.ALL ;  /* 0x0000000000008948 */ /* 0x000fea0003800000 */
[----:B------:R-:W-:Y:S01]  /*16ed0*/  @!P0 BAR.SYNC.DEFER_BLOCKING 0xc, 0x200 ;  /* 0x0308000000008b1d */ /* 0x000fe20000010000 */
[----:B------:R-:W-:-:S05]  /*16ee0*/  IMAD.MOV.U32 R0, RZ, RZ, RZ ;  /* 0x000000ffff007224 */ /* 0x000fca00078e00ff */
[----:B------:R-:W-:Y:S04]  /*16ef0*/  BSSY B0, `(.L_x_492) ;  /* 0x000001e000007945 */ /* 0x000fe80003800000 */
[----:B------:R-:W-:Y:S05]  /*16f00*/  @!P1 BRA `(.L_x_493) ;  /* 0x0000000000709947 */ /* 0x000fea0003800000 */
[----:B------:R-:W-:-:S13]  /*16f10*/  ISETP.NE.AND P0, PT, R4, RZ, PT ;  /* 0x000000ff0400720c */ /* 0x000fda0003f05270 */
[----:B------:R-:W2:Y:S02]  /*16f20*/  @!P0 LDC R4, c[0x0][0x9f0] ;  /* 0x00027c00ff048b82 */ /* 0x000ea40000000800 */
[-C--:B--2---:R-:W-:Y:S02]  /*16f30*/  IABS R0, R4.reuse ;  /* 0x0000000400007213 */ /* 0x084fe40000000000 */
[----:B0-----:R-:W-:Y:S02]  /*16f40*/  IABS R6, R4 ;  /* 0x0000000400067213 */ /* 0x001fe40000000000 */
[----:B------:R-:W0:Y:S03]  /*16f50*/  I2F.RP R2, R0 ;  /* 0x0000000000027306 */ /* 0x000e260000209400 */
[----:B------:R-:W-:-:S05]  /*16f60*/  IMAD.MOV R6, RZ, RZ, -R6 ;  /* 0x000000ffff067224 */ /* 0x000fca00078e0a06 */
[----:B0-----:R-:W0:Y:S02]  /*16f70*/  MUFU.RCP R2, R2 ;  /* 0x0000000200027308 */ /* 0x001e240000001000 */
[----:B0-----:R-:W-:-:S06]  /*16f80*/  VIADD R2, R2, 0xffffffe ;  /* 0x0ffffffe02027836 */ /* 0x001fcc0000000000 */
[----:B------:R-:W0:Y:S02]  /*16f90*/  F2I.FTZ.U32.TRUNC.NTZ R3, R2 ;  /* 0x0000000200037305 */ /* 0x000e24000021f000 */
[----:B0-----:R-:W-:-:S04]  /*16fa0*/  IMAD.MOV R2, RZ, RZ, -R3 ;  /* 0x000000ffff027224 */ /* 0x001fc800078e0a03 */
[----:B------:R-:W-:Y:S02]  /*16fb0*/  IMAD R5, R2, R0, RZ ;  /* 0x0000000002057224 */ /* 0x000fe400078e02ff */
[----:B------:R-:W-:-:S04]  /*16fc0*/  IMAD.MOV.U32 R2, RZ, RZ, RZ ;  /* 0x000000ffff027224 */ /* 0x000fc800078e00ff */
[----:B------:R-:W-:Y:S01]  /*16fd0*/  IMAD.HI.U32 R2, R3, R5, R2 ;  /* 0x0000000503027227 */ /* 0x000fe200078e0002 */
[----:B------:R-:W-:-:S04]  /*16fe0*/  IADD3 R5, R20, -0x1, R4 ;  /* 0xffffffff14057810 */ /* 0x000fc80007ffe004 */
[----:B------:R-:W-:Y:S02]  /*16ff0*/  IABS R3, R5 ;  /* 0x0000000500037213 */ /* 0x000fe40000000000 */
[----:B------:R-:W-:-:S03]  /*17000*/  LOP3.LUT R5, R5, R4, RZ, 0x3c, !PT ;  /* 0x0000000405057212 */ /* 0x000fc600078e3cff */
[----:B------:R-:W-:Y:S01]  /*17010*/  IMAD.HI.U32 R2, R2, R3, RZ ;  /* 0x0000000302027227 */ /* 0x000fe200078e00ff */
[----:B------:R-:W-:-:S03]  /*17020*/  ISETP.GE.AND P2, PT, R5, RZ, PT ;  /* 0x000000ff0500720c */ /* 0x000fc60003f46270 */
        /* <DEDUP_REMOVED lines=10> */
.L_x_493:
[----:B------:R-:W-:Y:S05]  /*170d0*/  BSYNC B0 ;  /* 0x0000000000007941 */ /* 0x000fea0003800000 */
.L_x_492:
[----:B------:R-:W-:-:S05]  /*170e0*/  IMAD R29, R29, R0, RZ ;  /* 0x000000001d1d7224 */ /* 0x000fca00078e02ff */
[----:B------:R-:W-:-:S04]  /*170f0*/  VIADDMNMX R2, R29, R0, R20, PT ;  /* 0x000000001d027246 */ /* 0x000fc80003800114 */
[----:B------:R-:W-:Y:S01]  /*17100*/  ISETP.GT.AND P0, PT, R2, R29, PT ;  /* 0x0000001d0200720c */ /* 0x000fe20003f04270 */
[----:B------:R2:W-:-:S12]  /*17110*/  STL [R1+0x24], R2 ;  /* 0x0000240201007387 */ /* 0x0005d80000100800 */
[----:B--2---:R-:W-:Y:S05]  /*17120*/  @P0 BRA `(.L_x_494) ;  /* 0x0000000000440947 */ /* 0x004fea0003800000 */
[----:B------:R-:W2:Y:S02]  /*17130*/  S2R R2, SR_TID.X ;  /* 0x0000000000027919 */ /* 0x000ea40000002100 */
[----:B--2---:R-:W-:-:S04]  /*17140*/  LOP3.LUT R2, R2, 0x7f, RZ, 0xc0, !PT ;  /* 0x0000007f02027812 */ /* 0x004fc800078ec0ff */
[----:B------:R-:W-:-:S13]  /*17150*/  ISETP.NE.AND P0, PT, R2, RZ, PT ;  /* 0x000000ff0200720c */ /* 0x000fda0003f05270 */
[----:B------:R-:W-:Y:S05]  /*17160*/  @P0 BRA `(.L_x_495) ;  /* 0x0000003000180947 */ /* 0x000fea0003800000 */
[----:B------:R-:W2:Y:S01]  /*17170*/  S2R R5, SR_LANEID ;  /* 0x0000000000057919 */ /* 0x000ea20000000000 */
[----:B------:R-:W-:Y:S01]  /*17180*/  VOTEU.ANY UR4, UPT, PT ;  /* 0x0000000000047886 */ /* 0x000fe200038e0100 */
[----:B------:R-:W3:Y:S01]  /*17190*/  LDC.64 R2, c[0x0][0xc60] ;  /* 0x00031800ff027b82 */ /* 0x000ee20000000a00 */
[----:B------:R-:W2:Y:S02]  /*171a0*/  FLO.U32 R0, UR4 ;  /* 0x0000000400007d00 */ /* 0x000ea400080e0000 */
[----:B--2---:R-:W-:-:S06]  /*171b0*/  ISETP.EQ.U32.AND P0, PT, R0, R5, PT ;  /* 0x000000050000720c */ /* 0x004fcc0003f02070 */
[----:B------:R-:W3:Y:S07]  /*171c0*/  POPC R5, UR4 ;  /* 0x0000000400057d09 */ /* 0x000eee0008000000 */
[----:B---3--:R-:W2:Y:S01]  /*171d0*/  @P0 ATOMG.E.ADD.STRONG.GPU PT, R3, desc[UR40][R2.64], R5 ;  /* 0x00000005020309a8 */ /* 0x008ea200081ee1e8 */
[----:B------:R-:W3:Y:S02]  /*171e0*/  S2R R4, SR_LTMASK ;  /* 0x0000000000047919 */ /* 0x000ee40000003900 */
[----:B---3--:R-:W-:-:S04]  /*171f0*/  LOP3.LUT R4, R4, UR4, RZ, 0xc0, !PT ;  /* 0x0000000404047c12 */ /* 0x008fc8000f8ec0ff */
[----:B------:R-:W3:Y:S01]  /*17200*/  POPC R7, R4 ;  /* 0x0000000400077309 */ /* 0x000ee20000000000 */
[----:B--2---:R-:W3:Y:S02]  /*17210*/  SHFL.IDX PT, R0, R3, R0, 0x1f ;  /* 0x00001f0003007589 */ /* 0x004ee400000e0000 */
[----:B---3--:R-:W-:Y:S01]  /*17220*/  IADD3 R24, R0, UR36, R7 ;  /* 0x0000002400187c10 */ /* 0x008fe2000fffe007 */
[----:B------:R-:W-:Y:S06]  /*17230*/  BRA `(.L_x_495) ;  /* 0x0000002c00e47947 */ /* 0x000fec0003800000 */
.L_x_494:
        /* <DEDUP_REMOVED lines=8> */
[----:B------:R-:W-:Y:S01]  /*172c0*/  MOV R4, UR6 ;  /* 0x0000000600047c02 */ /* 0x000fe20008000f00 */
[----:B------:R-:W-:Y:S01]  /*172d0*/  IMAD.U32 R5, RZ, RZ, UR7 ;  /* 0x00000007ff057e24 */ /* 0x000fe2000f8e00ff */
[----:B------:R-:W2:Y:S01]  /*172e0*/  LDC.64 R2, c[0x4][R2] ;  /* 0x0100000002027b82 */ /* 0x000ea20000000a00 */
[----:B0-----:R-:W-:Y:S02]  /*172f0*/  IMAD.U32 R6, RZ, RZ, UR8 ;  /* 0x00000008ff067e24 */ /* 0x001fe4000f8e00ff */
[----:B------:R-:W-:Y:S02]  /*17300*/  IMAD.U32 R7, RZ, RZ, UR9 ;  /* 0x00000009ff077e24 */ /* 0x000fe4000f8e00ff */
[----:B------:R-:W-:-:S02]  /*17310*/  IMAD.U32 R10, RZ, RZ, UR4 ;  /* 0x00000004ff0a7e24 */ /* 0x000fc4000f8e00ff */
[----:B-1----:R-:W-:Y:S02]  /*17320*/  IMAD.U32 R11, RZ, RZ, UR5 ;  /* 0x00000005ff0b7e24 */ /* 0x002fe4000f8e00ff */
[----:B------:R-:W-:Y:S02]  /*17330*/  IMAD.MOV.U32 R8, RZ, RZ, 0x70 ;  /* 0x00000070ff087424 */ /* 0x000fe400078e00ff */
[----:B------:R-:W-:Y:S02]  /*17340*/  IMAD.MOV.U32 R12, RZ, RZ, 0x1 ;  /* 0x00000001ff0c7424 */ /* 0x000fe400078e00ff */
[----:B------:R-:W-:-:S07]  /*17350*/  IMAD.MOV.U32 R13, RZ, RZ, RZ ;  /* 0x000000ffff0d7224 */ /* 0x000fce00078e00ff */
[----:B------:R-:W-:-:S07]  /*17360*/  LEPC R20, `(.L_x_497) ;  /* 0x000000001014794e */ /* 0x000fce0000000000 */
[----:B--2---:R-:W-:Y:S05]  /*17370*/  CALL.ABS.NOINC R2 ;  /* 0x0000000002007343 */ /* 0x004fea0003c00000 */
.L_x_497:
[----:B------:R-:W-:Y:S05]  /*17380*/  BSYNC B6 ;  /* 0x0000000000067941 */ /* 0x000fea0003800000 */
.L_x_496:
[----:B------:R-:W2:Y:S01]  /*17390*/  LDL.LU R2, [R1+0x14] ;  /* 0x0000140001027983 */ /* 0x000ea20000300800 */
[----:B------:R-:W-:Y:S01]  /*173a0*/  VIADD R0, R18, 0x9000 ;  /* 0x0000900012007836 */ /* 0x000fe20000000000 */
[----:B------:R-:W-:Y:S04]  /*173b0*/  BSSY B6, `(.L_x_498) ;  /* 0x0000016000067945 */ /* 0x000fe80003800000 */
[----:B------:R-:W-:Y:S02]  /*173c0*/  LOP3.LUT P0, RZ, R0, 0x9f, RZ, 0xc0, !PT ;  /* 0x0000009f00ff7812 */ /* 0x000fe4000780c0ff */
[----:B--2---:R-:W-:-:S11]  /*173d0*/  LOP3.LUT R2, R2, 0xfffffffe, RZ, 0xc0, !PT ;  /* 0xfffffffe02027812 */ /* 0x004fd600078ec0ff */
[----:B------:R-:W-:-:S05]  /*173e0*/  @P0 LOP3.LUT R2, R2, 0x1, RZ, 0xfc, !PT ;  /* 0x0000000102020812 */ /* 0x000fca00078efcff */
[----:B------:R2:W-:Y:S01]  /*173f0*/  STL [R1+0x14], R2 ;  /* 0x0000140201007387 */ /* 0x0005e20000100800 */
[----:B------:R-:W-:Y:S05]  /*17400*/  @!P0 BRA `(.L_x_499) ;  /* 0x0000000000408947 */ /* 0x000fea0003800000 */
[----:B--2---:R-:W-:Y:S01]  /*17410*/  MOV R2, 0x0 ;  /* 0x0000000000027802 */ /* 0x004fe20000000f00 */
[----:B------:R-:W-:Y:S01]  /*17420*/  ULDC.64 UR6, c[0x4][0x98] ;  /* 0x0100260000067ab9 */ /* 0x000fe20000000a00 */
[----:B------:R-:W-:Y:S01]  /*17430*/  ULDC.64 UR8, c[0x4][0xa0] ;  /* 0x0100280000087ab9 */ /* 0x000fe20000000a00 */
[----:B------:R-:W-:Y:S01]  /*17440*/  ULDC.64 UR4, c[0x4][0x10] ;  /* 0x0100040000047ab9 */ /* 0x000fe20000000a00 */
[----:B------:R-:W-:Y:S02]  /*17450*/  IMAD.U32 R4, RZ, RZ, UR6 ;  /* 0x00000006ff047e24 */ /* 0x000fe4000f8e00ff */
[----:B------:R-:W2:Y:S01]  /*17460*/  LDC.64 R2, c[0x4][R2] ;  /* 0x0100000002027b82 */ /* 0x000ea20000000a00 */
[----:B------:R-:W-:Y:S02]  /*17470*/  IMAD.U32 R5, RZ, RZ, UR7 ;  /* 0x00000007ff057e24 */ /* 0x000fe4000f8e00ff */
[----:B0-----:R-:W-:Y:S02]  /*17480*/  IMAD.U32 R6, RZ, RZ, UR8 ;  /* 0x00000008ff067e24 */ /* 0x001fe4000f8e00ff */
[----:B------:R-:W-:-:S02]  /*17490*/  IMAD.U32 R7, RZ, RZ, UR9 ;  /* 0x00000009ff077e24 */ /* 0x000fc4000f8e00ff */
[----:B------:R-:W-:Y:S02]  /*174a0*/  IMAD.U32 R10, RZ, RZ, UR4 ;  /* 0x00000004ff0a7e24 */ /* 0x000fe4000f8e00ff */
[----:B-1----:R-:W-:Y:S02]  /*174b0*/  IMAD.U32 R11, RZ, RZ, UR5 ;  /* 0x00000005ff0b7e24 */ /* 0x002fe4000f8e00ff */
[----:B------:R-:W-:Y:S02]  /*174c0*/  IMAD.MOV.U32 R8, RZ, RZ, 0x70 ;  /* 0x00000070ff087424 */ /* 0x000fe400078e00ff */
[----:B------:R-:W-:Y:S02]  /*174d0*/  IMAD.MOV.U32 R12, RZ, RZ, 0x1 ;  /* 0x00000001ff0c7424 */ /* 0x000fe400078e00ff */
[----:B------:R-:W-:-:S07]  /*174e0*/  IMAD.MOV.U32 R13, RZ, RZ, RZ ;  /* 0x000000ffff0d7224 */ /* 0x000fce00078e00ff */
[----:B------:R-:W-:-:S07]  /*174f0*/  LEPC R20, `(.L_x_499) ;  /* 0x000000001014794e */ /* 0x000fce0000000000 */
[----:B--2---:R-:W-:Y:S05]  /*17500*/  CALL.ABS.NOINC R2 ;  /* 0x0000000002007343 */ /* 0x004fea0003c00000 */
.L_x_499:
[----:B------:R-:W-:Y:S05]  /*17510*/  BSYNC B6 ;  /* 0x0000000000067941 */ /* 0x000fea0003800000 */
.L_x_498:
[----:B------:R-:W-:Y:S01]  /*17520*/  VIADD R0, R18, 0x3000 ;  /* 0x0000300012007836 */ /* 0x000fe20000000000 */
[----:B------:R-:W-:Y:S04]  /*17530*/  BSSY B6, `(.L_x_500) ;  /* 0x0000013000067945 */ /* 0x000fe80003800000 */
[----:B------:R-:W-:-:S13]  /*17540*/  LOP3.LUT P0, RZ, R0, 0x3ff, RZ, 0xc0, !PT ;  /* 0x000003ff00ff7812 */ /* 0x000fda000780c0ff */
[----:B------:R-:W-:Y:S05]  /*17550*/  @!P0 BRA `(.L_x_501) ;  /* 0x0000000000408947 */ /* 0x000fea0003800000 */
[----:B--2---:R-:W-:Y:S01]  /*17560*/  MOV R2, 0x0 ;  /* 0x0000000000027802 */ /* 0x004fe20000000f00 */
        /* <DEDUP_REMOVED lines=15> */
.L_x_501:
[----:B------:R-:W-:Y:S05]  /*17660*/  BSYNC B6 ;  /* 0x0000000000067941 */ /* 0x000fea0003800000 */
.L_x_500:
[----:B--2---:R-:W2:Y:S01]  /*17670*/  LDL R2, [R1+0x14] ;  /* 0x0000140001027983 */ /* 0x004ea20000100800 */
[----:B------:R-:W-:Y:S01]  /*17680*/  BSSY B6, `(.L_x_502) ;  /* 0x0000013000067945 */ /* 0x000fe20003800000 */
[----:B--2---:R-:W-:-:S13]  /*17690*/  LOP3.LUT P6, RZ, R2, 0x1, RZ, 0xc0, !PT ;  /* 0x0000000102ff7812 */ /* 0x004fda00078cc0ff */
[----:B------:R-:W-:Y:S05]  /*176a0*/  @!P6 BRA `(.L_x_503) ;  /* 0x000000000040e947 */ /* 0x000fea0003800000 */
[----:B------:R-:W-:Y:S01]  /*176b0*/  MOV R2, 0x0 ;  /* 0x0000000000027802 */ /* 0x000fe20000000f00 */
        /* <DEDUP_REMOVED lines=15> */
.L_x_503:
[----:B------:R-:W-:Y:S05]  /*177b0*/  BSYNC B6 ;  /* 0x0000000000067941 */ /* 0x000fea0003800000 */
.L_x_502:
[----:B------:R-:W2:Y:S01]  /*177c0*/  LDL.LU R20, [R1] ;  /* 0x0000000001147983 */ /* 0x000ea20000300800 */
[----:B------:R-:W-:Y:S02]  /*177d0*/  ULDC.64 UR4, c[0x0][0x9f8] ;  /* 0x00027e0000047ab9 */ /* 0x000fe40000000a00 */
[----:B------:R-:W-:-:S04]  /*177e0*/  ISETP.NE.U32.AND P0, PT, RZ, UR4, PT ;  /* 0x00000004ff007c0c */ /* 0x000fc8000bf05070 */
[----:B------:R-:W-:-:S13]  /*177f0*/  ISETP.NE.AND.EX P0, PT, RZ, UR5, PT, P0 ;  /* 0x00000005ff007c0c */ /* 0x000fda000bf05300 */
[----:B------:R-:W-:-:S04]  /*17800*/  @P0 IADD3 R2, P1, R17, UR4, RZ ;  /* 0x0000000411020c10 */ /* 0x000fc8000ff3e0ff */
[----:B--2---:R-:W-:Y:S01]  /*17810*/  @P0 IADD3.X R3, R20, UR5, RZ, P1, !PT ;  /* 0x0000000514030c10 */ /* 0x004fe20008ffe4ff */
[----:B------:R-:W-:-:S04]  /*17820*/  ULDC.64 UR4, c[0x0][0xa08] ;  /* 0x0002820000047ab9 */ /* 0x000fc80000000a00 */
[----:B------:R2:W3:Y:S02]  /*17830*/  @P0 LDG.E R26, desc[UR40][R2.64] ;  /* 0x00000028021a0981 */ /* 0x0004e4000c1e1900 */
[----:B--2---:R-:W2:Y:S02]  /*17840*/  LDC.64 R2, c[0x0][0x418] ;  /* 0x00010600ff027b82 */ /* 0x004ea40000000a00 */
[----:B--2---:R-:W-:Y:S01]  /*17850*/  LOP3.LUT P0, RZ, R2, UR4, RZ, 0xfc, !PT ;  /* 0x0000000402ff7c12 */ /* 0x004fe2000f80fcff */
[----:B------:R-:W-:-:S03]  /*17860*/  UMOV UR4, 0xffffffff ;  /* 0xffffffff00047882 */ /* 0x000fc60000000000 */
[----:B------:R-:W-:Y:S02]  /*17870*/  LOP3.LUT P0, RZ, R3, UR5, RZ, 0xfc, P0 ;  /* 0x0000000503ff7c12 */ /* 0x000fe4000800fcff */
[----:B---3--:R-:W-:Y:S02]  /*17880*/  SHF.R.S32.HI R8, RZ, 0x1f, R26 ;  /* 0x0000001fff087819 */ /* 0x008fe4000001141a */
[----:B------:R-:W-:-:S03]  /*17890*/  SEL R17, R26, RZ, !P0 ;  /* 0x000000ff1a117207 */ /* 0x000fc60004000000 */
[----:B------:R2:W-:Y:S01]  /*178a0*/  STL [R1], R8 ;  /* 0x0000000801007387 */ /* 0x0005e20000100800 */
[----:B------:R-:W-:Y:S05]  /*178b0*/  BRA.DIV UR4, `(.L_x_504) ;  /* 0x0000004204bc7947 */ /* 0x000fea000b800000 */
[----:B------:R-:W3:Y:S02]  /*178c0*/  S2R R0, SR_TID.X ;  /* 0x0000000000007919 */ /* 0x000ee40000002100 */
[----:B---3--:R-:W-:-:S04]  /*178d0*/  SHF.R.U32.HI R0, RZ, 0x5, R0 ;  /* 0x00000005ff007819 */ /* 0x008fc80000011600 */
[----:B------:R-:W-:-:S05]  /*178e0*/  LOP3.LUT R0, R0, 0x3, RZ, 0xc0, !PT ;  /* 0x0000000300007812 */ /* 0x000fca00078ec0ff */
[----:B------:R3:W4:Y:S02]  /*178f0*/  SHFL.IDX PT, R14, R0, RZ, 0x1f ;  /* 0x00001fff000e7589 */ /* 0x00072400000e0000 */
.L_x_609:
[----:B---3--:R-:W3:Y:S01]  /*17900*/  LDL.LU R0, [R1+0x14] ;  /* 0x0000140001007983 */ /* 0x008ee20000300800 */
[----:B------:R-:W-:Y:S02]  /*17910*/  PLOP3.LUT P1, PT, PT, PT, PT, 0x8, 0x0 ;  /* 0x000000000000781c */ /* 0x000fe40003f2e170 */
[----:B----4-:R-:W-:Y:S02]  /*17920*/  ISETP.NE.AND P0, PT, R14, RZ, PT ;  /* 0x000000ff0e00720c */ /* 0x010fe40003f05270 */
[----:B---3--:R-:W-:-:S09]  /*17930*/  LOP3.LUT R0, R0, 0xfffffffe, RZ, 0xc0, !PT ;  /* 0xfffffffe00007812 */ /* 0x008fd200078ec0ff */
[----:B------:R-:W-:-:S05]  /*17940*/  @P1 LOP3.LUT R0, R0, 0x1, RZ, 0xfc, !PT ;  /* 0x0000000100001812 */ /* 0x000fca00078efcff */
[----:B------:R3:W-:Y:S01]  /*17950*/  STL [R1+0x14], R0 ;  /* 0x0000140001007387 */ /* 0x0007e20000100800 */
[----:B------:R-:W-:Y:S05]  /*17960*/  @P0 BRA `(.L_x_505) ;  /* 0x0000000400a80947 */ /* 0x000fea0003800000 */
[----:B------:R-:W-:-:S03]  /*17970*/  UMOV UR4, 0xffffffff ;  /* 0xffffffff00047882 */ /* 0x000fc60000000000 */
[----:B------:R-:W-:Y:S05]  /*17980*/  BRA.DIV UR4, `(.L_x_506) ;  /* 0x0000004204bc7947 */ /* 0x000fea000b800000 */
[----:B------:R-:W-:-:S13]  /*17990*/  ELECT P6, URZ, PT ;  /* 0x00000000003f782f */ /* 0x000fda00038c0000 */
.L_x_612:
[----:B------:R-:W-:Y:S05]  /*179a0*/  @!P6 BRA `(.L_x_505) ;  /* 0x000000040098e947 */ /* 0x000fea0003800000 */
[----:B---3--:R-:W3:Y:S01]  /*179b0*/  LDL R0, [R1+0x24] ;  /* 0x0000240001007983 */ /* 0x008ee20000100800 */
[----:B------:R-:W-:-:S04]  /*179c0*/  ISETP.NE.U32.AND P0, PT, R2, RZ, PT ;  /* 0x000000ff0200720c */ /* 0x000fc80003f05070 */
[----:B------:R-:W-:Y:S01]  /*179d0*/  ISETP.NE.AND.EX P0, PT, R3, RZ, PT, P0 ;  /* 0x000000ff0300720c */ /* 0x000fe20003f05300 */
[----:B---3--:R-:W-:-:S12]  /*179e0*/  VIADD R0, R0, 0xffffffff ;  /* 0xffffffff00007836 */ /* 0x008fd80000000000 */
[----:B------:R-:W-:Y:S05]  /*179f0*/  @!P0 BRA `(.L_x_507) ;  /* 0x0000000000448947 */ /* 0x000fea0003800000 */
[----:B------:R-:W3:Y:S01]  /*17a00*/  LDC R7, c[0x0][0x43c] ;  /* 0x00010f00ff077b82 */ /* 0x000ee20000000800 */
[----:B------:R-:W-:Y:S01]  /*17a10*/  ULDC.64 UR4, c[0x0][0x428] ;  /* 0x00010a0000047ab9 */ /* 0x000fe20000000a00 */
[----:B---3--:R-:W-:-:S13]  /*17a20*/  ISETP.NE.AND P0, PT, R7, 0x1, PT ;  /* 0x000000010700780c */ /* 0x008fda0003f05270 */
[----:B------:R-:W0:Y:S02]  /*17a30*/  @P0 LDC.64 R4, c[0x0][0x440] ;  /* 0x00011000ff040b82 */ /* 0x000e240000000a00 */
[----:B0-----:R-:W-:-:S04]  /*17a40*/  @P0 IMAD.HI.U32 R6, R0, R4, RZ ;  /* 0x0000000400060227 */ /* 0x001fc800078e00ff */
[----:B------:R-:W-:Y:S01]  /*17a50*/  IMAD.MOV.U32 R4, RZ, RZ, R0 ;  /* 0x000000ffff047224 */ /* 0x000fe200078e0000 */
[----:B------:R-:W-:Y:S01]  /*17a60*/  @P0 SHF.R.U32.HI R4, RZ, R5, R6 ;  /* 0x00000005ff040219 */ /* 0x000fe20000011606 */
[----:B------:R-:W-:-:S03]  /*17a70*/  IMAD R6, R8, UR4, RZ ;  /* 0x0000000408067c24 */ /* 0x000fc6000f8e02ff */
[----:B------:R-:W-:Y:S01]  /*17a80*/  IADD3 R5, -R4, RZ, RZ ;  /* 0x000000ff04057210 */ /* 0x000fe20007ffe1ff */
[----:B------:R-:W-:-:S04]  /*17a90*/  IMAD R6, R26, UR5, R6 ;  /* 0x000000051a067c24 */ /* 0x000fc8000f8e0206 */
[----:B------:R-:W-:Y:S01]  /*17aa0*/  IMAD R0, R7, R5, R0 ;  /* 0x0000000507007224 */ /* 0x000fe200078e0200 */
[----:B------:R-:W-:-:S03]  /*17ab0*/  SHF.R.S32.HI R5, RZ, 0x1f, R4 ;  /* 0x0000001fff057819 */ /* 0x000fc60000011404 */
[----:B------:R-:W-:-:S04]  /*17ac0*/  IMAD.WIDE.U32 R4, R26, UR4, R4 ;  /* 0x000000041a047c25 */ /* 0x000fc8000f8e0004 */
[----:B------:R-:W-:Y:S01]  /*17ad0*/  IMAD.IADD R5, R5, 0x1, R6 ;  /* 0x0000000105057824 */ /* 0x000fe200078e0206 */
[----:B------:R-:W-:-:S04]  /*17ae0*/  LEA R2, P0, R4, R2, 0x2 ;  /* 0x0000000204027211 */ /* 0x000fc800078010ff */
[----:B------:R-:W-:-:S05]  /*17af0*/  LEA.HI.X R3, R4, R3, R5, 0x2, P0 ;  /* 0x0000000304037211 */ /* 0x000fca00000f1405 */
[----:B------:R3:W5:Y:S04]  /*17b00*/  LDG.E R17, desc[UR40][R2.64] ;  /* 0x0000002802117981 */ /* 0x000768000c1e1900 */
.L_x_507:
[----:B------:R-:W-:Y:S01]  /*17b10*/  IMAD R4, R19, 0x8, R18 ;  /* 0x0000000813047824 */ /* 0x000fe200078e0212 */
[----:B---3--:R-:W-:Y:S01]  /*17b20*/  SHF.L.U32 R3, R23, 0x1f, RZ ;  /* 0x0000001f17037819 */ /* 0x008fe200000006ff */
[----:B------:R-:W3:Y:S03]  /*17b30*/  S2R R2, SR_TID.X ;  /* 0x0000000000027919 */ /* 0x000ee60000002100 */
[----:B------:R-:W4:Y:S01]  /*17b40*/  SYNCS.PHASECHK.TRANS64.TRYWAIT P0, [R4+URZ+0x19c80], R3 ;  /* 0x019c8003040075a7 */ /* 0x000f22000800017f */
[----:B---3--:R-:W-:-:S04]  /*17b50*/  LOP3.LUT R2, R2, 0x7f, RZ, 0xc0, !PT ;  /* 0x0000007f02027812 */ /* 0x008fc800078ec0ff */
[----:B------:R-:W-:Y:S01]  /*17b60*/  ISETP.NE.AND P1, PT, R2, RZ, PT ;  /* 0x000000ff0200720c */ /* 0x000fe20003f25270 */
[----:B----4-:R-:W-:-:S12]  /*17b70*/  @!P0 BRA `(.L_x_508) ;  /* 0x0000004000608947 */ /* 0x010fd80003800000 */
.L_x_613:
[----:B------:R-:W-:Y:S05]  /*17b80*/  @P1 BRA `(.L_x_509) ;  /* 0x00000000001c1947 */ /* 0x000fea0003800000 */
[----:B------:R-:W4:Y:S02]  /*17b90*/  S2R R2, SR_TID.X ;  /* 0x0000000000027919 */ /* 0x000f240000002100 */
[----:B----4-:R-:W-:Y:S01]  /*17ba0*/  LOP3.LUT R5, R2, 0x1f, RZ, 0xc0, !PT ;  /* 0x0000001f02057812 */ /* 0x010fe200078ec0ff */
[----:B------:R-:W-:-:S03]  /*17bb0*/  IMAD.MOV.U32 R2, RZ, RZ, 0x3000 ;  /* 0x00003000ff027424 */ /* 0x000fc600078e00ff */
[----:B------:R-:W-:Y:S01]  /*17bc0*/  ISETP.NE.AND P0, PT, R5, RZ, PT ;  /* 0x000000ff0500720c */ /* 0x000fe20003f05270 */
[----:B------:R4:W-:-:S12]  /*17bd0*/  SYNCS.ARRIVE.TRANS64 RZ, [R4+URZ+0x19c70], R2 ;  /* 0x019c700204ff79a7 */ /* 0x0009d8000800003f */
[----:B----4-:R-:W-:Y:S05]  /*17be0*/  @!P0 BRA `(.L_x_509) ;  /* 0x0000000000048947 */ /* 0x010fea0003800000 */
[----:B------:R-:W-:Y:S01]  /*17bf0*/  BPT.TRAP 0x1 ;  /* 0x000000040000795c */ /* 0x000fe20000300000 */
.L_x_509:
[----:B------:R-:W4:Y:S01]  /*17c00*/  LDL R5, [R1+0x4] ;  /* 0x0000040001057983 */ /* 0x000f220000100800 */
[----:B------:R-:W-:Y:S01]  /*17c10*/  IMAD R2, R19, 0x3000, R18 ;  /* 0x0000300013027824 */ /* 0x000fe200078e0212 */
[----:B------:R-:W-:Y:S01]  /*17c20*/  R2UR UR9, R4 ;  /* 0x00000000040972ca */ /* 0x000fe200000e0000 */
[----:B------:R-:W-:Y:S01]  /*17c30*/  UIADD3 UR4, UP0, UR38, 0x470, URZ ;  /* 0x0000047026047890 */ /* 0x000fe2000ff1e03f */
[----:B------:R-:W-:Y:S01]  /*17c40*/  R2UR UR12, R16 ;  /* 0x00000000100c72ca */ /* 0x000fe200000e0000 */
[----:B------:R-:W-:Y:S01]  /*17c50*/  UMOV UR10, URZ ;  /* 0x0000003f000a7c82 */ /* 0x000fe20008000000 */
[----:B------:R-:W-:Y:S01]  /*17c60*/  R2UR UR15, R2 ;  /* 0x00000000020f72ca */ /* 0x000fe200000e0000 */
[----:B------:R-:W-:Y:S01]  /*17c70*/  UIADD3.X UR5, URZ, UR39, URZ, UP0, !UPT ;  /* 0x000000273f057290 */ /* 0x000fe200087fe43f */
[----:B-----5:R-:W-:Y:S01]  /*17c80*/  R2UR UR13, R17 ;  /* 0x00000000110d72ca */ /* 0x020fe200000e0000 */
[----:B------:R-:W-:Y:S01]  /*17c90*/  UMOV UR6, 0x0 ;  /* 0x0000000000067882 */ /* 0x000fe20000000000 */
[----:B------:R-:W-:Y:S01]  /*17ca0*/  UMOV UR7, 0x14f00000 ;  /* 0x14f0000000077882 */ /* 0x000fe20000000000 */
[----:B------:R-:W-:-:S04]  /*17cb0*/  UMOV UR16, 0x20 ;  /* 0x0000002000107882 */ /* 0x000fc80000000000 */
[----:B------:R-:W-:-:S04]  /*17cc0*/  UIADD3 UR9, UR9, 0x19c70, URZ ;  /* 0x00019c7009097890 */ /* 0x000fc8000fffe03f */
[----:B------:R-:W-:Y:S02]  /*17cd0*/  UIADD3 UR8, UR15, 0x9000, URZ ;  /* 0x000090000f087890 */ /* 0x000fe4000fffe03f */
[----:B------:R-:W-:Y:S02]  /*17ce0*/  UIADD3 UR14, UR15, 0xa000, URZ ;  /* 0x0000a0000f0e7890 */ /* 0x000fe4000fffe03f */
[----:B------:R-:W-:Y:S01]  /*17cf0*/  UIADD3 UR15, UR15, 0xb000, URZ ;  /* 0x0000b0000f0f7890 */ /* 0x000fe2000fffe03f */
[----:B----4-:R-:W-:-:S05]  /*17d00*/  IMAD R0, R0, 0x80, R5 ;  /* 0x0000008000007824 */ /* 0x010fca00078e0205 */
[----:B------:R-:W-:-:S13]  /*17d10*/  R2UR UR11, R0 ;  /* 0x00000000000b72ca */ /* 0x000fda00000e0000 */
[----:B------:R4:W-:Y:S02]  /*17d20*/  UTMALDG.4D [UR8], [UR4], desc[UR6] ;  /* 0x00000608040075b4 */ /* 0x0009e40008019000 */
[----:B----4-:R-:W-:Y:S01]  /*17d30*/  UMOV UR8, UR14 ;  /* 0x0000000e00087c82 */ /* 0x010fe20008000000 */
[----:B------:R-:W-:Y:S01]  /*17d40*/  UMOV UR10, UR16 ;  /* 0x00000010000a7c82 */ /* 0x000fe20008000000 */
[----:B------:R-:W-:Y:S01]  /*17d50*/  UMOV UR14, 0x40 ;  /* 0x00000040000e7882 */ /* 0x000fe20000000000 */
[----:B------:R4:W-:Y:S02]  /*17d60*/  UTMALDG.4D [UR8], [UR4], desc[UR6] ;  /* 0x00000608040075b4 */ /* 0x0009e40008019000 */
[----:B----4-:R-:W-:Y:S01]  /*17d70*/  UMOV UR8, UR15 ;  /* 0x0000000f00087c82 */ /* 0x010fe20008000000 */
[----:B------:R-:W-:Y:S02]  /*17d80*/  UMOV UR10, UR14 ;  /* 0x0000000e000a7c82 */ /* 0x000fe40008000000 */
[----:B------:R4:W-:Y:S01]  /*17d90*/  UTMALDG.4D [UR8], [UR4], desc[UR6] ;  /* 0x00000608040075b4 */ /* 0x0009e20008019000 */
[----:B------:R-:W0:Y:S02]  /*17da0*/  SYNCS.PHASECHK.TRANS64.TRYWAIT P0, [R4+URZ+0x19c40], R3 ;  /* 0x019c4003040075a7 */ /* 0x000e24000800017f */
[----:B0---4-:R-:W-:Y:S05]  /*17db0*/  @!P0 BRA `(.L_x_510) ;  /* 0x0000003c00e48947 */ /* 0x011fea0003800000 */
.L_x_614:
[----:B------:R-:W-:Y:S05]  /*17dc0*/  @P1 BRA `(.L_x_511) ;  /* 0x00000000001c1947 */ /* 0x000fea0003800000 */
[----:B------:R-:W4:Y:S01]  /*17dd0*/  S2R R5, SR_TID.X ;  /* 0x0000000000057919 */ /* 0x000f220000002100 */
[----:B0--3--:R-:W-:-:S04]  /*17de0*/  IMAD.MOV.U32 R3, RZ, RZ, 0x3000 ;  /* 0x00003000ff037424 */ /* 0x009fc800078e00ff */
[----:B------:R0:W-:Y:S01]  /*17df0*/  SYNCS.ARRIVE.TRANS64 RZ, [R4+URZ+0x19c30], R3 ;  /* 0x019c300304ff79a7 */ /* 0x0001e2000800003f */
[----:B----4-:R-:W-:-:S04]  /*17e00*/  LOP3.LUT R5, R5, 0x1f, RZ, 0xc0, !PT ;  /* 0x0000001f05057812 */ /* 0x010fc800078ec0ff */
[----:B------:R-:W-:-:S13]  /*17e10*/  ISETP.NE.AND P0, PT, R5, RZ, PT ;  /* 0x000000ff0500720c */ /* 0x000fda0003f05270 */
[----:B0-----:R-:W-:Y:S05]  /*17e20*/  @!P0 BRA `(.L_x_511) ;  /* 0x0000000000048947 */ /* 0x001fea0003800000 */
[----:B------:R-:W-:Y:S01]  /*17e30*/  BPT.TRAP 0x1 ;  /* 0x000000040000795c */ /* 0x000fe20000300000 */
.L_x_511:
[----:B0--3--:R-:W3:Y:S01]  /*17e40*/  LDL.LU R3, [R1+0x14] ;  /* 0x0000140001037983 */ /* 0x009ee20000300800 */
[----:B------:R-:W-:Y:S01]  /*17e50*/  R2UR UR15, R2 ;  /* 0x00000000020f72ca */ /* 0x000fe200000e0000 */
[----:B------:R-:W-:Y:S01]  /*17e60*/  UIADD3 UR4, UP0, UR38, 0x370, URZ ;  /* 0x0000037026047890 */ /* 0x000fe2000ff1e03f */
[----:B------:R-:W-:Y:S01]  /*17e70*/  R2UR UR9, R4 ;  /* 0x00000000040972ca */ /* 0x000fe200000e0000 */
[----:B------:R-:W-:Y:S01]  /*17e80*/  UMOV UR10, URZ ;  /* 0x0000003f000a7c82 */ /* 0x000fe20008000000 */
[----:B------:R-:W-:Y:S01]  /*17e90*/  R2UR UR11, R0 ;  /* 0x00000000000b72ca */ /* 0x000fe200000e0000 */
[----:B------:R-:W-:Y:S01]  /*17ea0*/  UIADD3.X UR5, URZ, UR39, URZ, UP0, !UPT ;  /* 0x000000273f057290 */ /* 0x000fe200087fe43f */
[----:B------:R-:W-:Y:S01]  /*17eb0*/  R2UR UR12, R16 ;  /* 0x00000000100c72ca */ /* 0x000fe200000e0000 */
[----:B------:R-:W-:Y:S01]  /*17ec0*/  UMOV UR6, 0x0 ;  /* 0x0000000000067882 */ /* 0x000fe20000000000 */
[----:B------:R-:W-:Y:S01]  /*17ed0*/  R2UR UR13, R17 ;  /* 0x00000000110d72ca */ /* 0x000fe200000e0000 */
[----:B------:R-:W-:Y:S01]  /*17ee0*/  UMOV UR7, 0x14f00000 ;  /* 0x14f0000000077882 */ /* 0x000fe20000000000 */
[----:B------:R-:W-:Y:S01]  /*17ef0*/  PLOP3.LUT P0, PT, PT, PT, PT, 0x80, 0x0 ;  /* 0x000000000000781c */ /* 0x000fe20003f0f070 */
[----:B------:R-:W-:-:S02]  /*17f00*/  UMOV UR16, 0x20 ;  /* 0x0000002000107882 */ /* 0x000fc40000000000 */
[----:B------:R-:W-:Y:S02]  /*17f10*/  UIADD3 UR8, UR15, 0x13800, URZ ;  /* 0x000138000f087890 */ /* 0x000fe4000fffe03f */
[----:B------:R-:W-:Y:S02]  /*17f20*/  UIADD3 UR9, UR9, 0x19c30, URZ ;  /* 0x00019c3009097890 */ /* 0x000fe4000fffe03f */
[----:B------:R-:W-:Y:S02]  /*17f30*/  UIADD3 UR14, UR15, 0x14800, URZ ;  /* 0x000148000f0e7890 */ /* 0x000fe4000fffe03f */
[----:B------:R-:W-:-:S05]  /*17f40*/  UIADD3 UR15, UR15, 0x15800, URZ ;  /* 0x000158000f0f7890 */ /* 0x000fca000fffe03f */
[----:B------:R0:W-:Y:S02]  /*17f50*/  UTMALDG.4D [UR8], [UR4], desc[UR6] ;  /* 0x00000608040075b4 */ /* 0x0001e40008019000 */
[----:B0-----:R-:W-:Y:S01]  /*17f60*/  UMOV UR8, UR14 ;  /* 0x0000000e00087c82 */ /* 0x001fe20008000000 */
[----:B------:R-:W-:Y:S01]  /*17f70*/  UMOV UR10, UR16 ;  /* 0x00000010000a7c82 */ /* 0x000fe20008000000 */
[----:B------:R-:W-:Y:S01]  /*17f80*/  UMOV UR14, 0x40 ;  /* 0x00000040000e7882 */ /* 0x000fe20000000000 */
[----:B------:R0:W-:Y:S02]  /*17f90*/  UTMALDG.4D [UR8], [UR4], desc[UR6] ;  /* 0x00000608040075b4 */ /* 0x0001e40008019000 */
[----:B0-----:R-:W-:Y:S01]  /*17fa0*/  UMOV UR8, UR15 ;  /* 0x0000000f00087c82 */ /* 0x001fe20008000000 */
[----:B------:R-:W-:Y:S02]  /*17fb0*/  UMOV UR10, UR14 ;  /* 0x0000000e000a7c82 */ /* 0x000fe40008000000 */
[----:B------:R4:W-:Y:S01]  /*17fc0*/  UTMALDG.4D [UR8], [UR4], desc[UR6] ;  /* 0x00000608040075b4 */ /* 0x0009e20008019000 */
[----:B---3--:R-:W-:-:S04]  /*17fd0*/  LOP3.LUT R3, R3, 0xfffffffe, RZ, 0xc0, !PT ;  /* 0xfffffffe03037812 */ /* 0x008fc800078ec0ff */
[----:B------:R-:W-:-:S05]  /*17fe0*/  @P0 LOP3.LUT R3, R3, 0x1, RZ, 0xfc, !PT ;  /* 0x0000000103030812 */ /* 0x000fca00078efcff */
[----:B------:R4:W-:Y:S01]  /*17ff0*/  STL [R1+0x14], R3 ;  /* 0x0000140301007387 */ /* 0x0009e20000100800 */
[----:B------:R-:W-:Y:S01]  /*18000*/  NOP ;  /* 0x0000000000007918 */ /* 0x000fe20000000000 */
.L_x_505:
[----:B------:R-:W5:Y:S04]  /*18010*/  LDL.LU R4, [R1+0x20] ;  /* 0x0000200001047983 */ /* 0x000f680000300800 */
[----:B0-----:R-:W2:Y:S04]  /*18020*/  LDL.LU R6, [R1+0x18] ;  /* 0x0000180001067983 */ /* 0x001ea80000300800 */
[----:B----4-:R-:W4:Y:S01]  /*18030*/  LDL.LU R3, [R1+0x34] ;  /* 0x0000340001037983 */ /* 0x010f220000300800 */
[----:B------:R-:W-:Y:S05]  /*18040*/  WARPSYNC.ALL ;  /* 0x0000000000007948 */ /* 0x000fea0003800000 */
[----:B------:R-:W-:Y:S01]  /*18050*/  ULDC.64 UR6, c[0x0][0xa00] ;  /* 0x0002800000067ab9 */ /* 0x000fe20000000a00 */
[----:B------:R-:W-:Y:S01]  /*18060*/  ULDC.64 UR4, c[0x0][0x298] ;  /* 0x0000a60000047ab9 */ /* 0x000fe20000000a00 */
[----:B---3--:R-:W-:Y:S01]  /*18070*/  VIADD R0, R18, 0xf000 ;  /* 0x0000f00012007836 */ /* 0x008fe20000000000 */
[----:B------:R-:W-:Y:S01]  /*18080*/  BAR.SYNC.DEFER_BLOCKING 0x8, 0x200 ;  /* 0x0208000000007b1d */ /* 0x000fe20000010000 */
[----:B------:R-:W-:-:S03]  /*18090*/  ISETP.NE.U32.AND P0, PT, RZ, UR6, PT ;  /* 0x00000006ff007c0c */ /* 0x000fc6000bf05070 */
[----:B------:R-:W-:Y:S02]  /*180a0*/  LOP3.LUT P1, RZ, R0, 0x9f, RZ, 0xc0, !PT ;  /* 0x0000009f00ff7812 */ /* 0x000fe4000782c0ff */
[----:B------:R-:W-:Y:S01]  /*180b0*/  ISETP.NE.AND.EX P0, PT, RZ, UR7, PT, P0 ;  /* 0x00000007ff007c0c */ /* 0x000fe2000bf05300 */
[----:B------:R-:W-:Y:S01]  /*180c0*/  BSSY B6, `(.L_x_512) ;  /* 0x000001d000067945 */ /* 0x000fe20003800000 */
[----:B-----5:R-:W-:Y:S02]  /*180d0*/  SHF.R.S32.HI R2, RZ, 0x1f, R4 ;  /* 0x0000001fff027819 */ /* 0x020fe40000011404 */
[----:B--2---:R-:W-:-:S03]  /*180e0*/  SEL R6, R6, RZ, !P0 ;  /* 0x000000ff06067207 */ /* 0x004fc60004000000 */
[----:B------:R-:W-:-:S04]  /*180f0*/  IMAD R2, R2, UR4, RZ ;  /* 0x0000000402027c24 */ /* 0x000fc8000f8e02ff */
[C---:B------:R-:W-:Y:S01]  /*18100*/  IMAD R0, R4.reuse, UR5, R2 ;  /* 0x0000000504007c24 */ /* 0x040fe2000f8e0202 */
[----:B----4-:R-:W-:Y:S01]  /*18110*/  SEL R2, R3, RZ, !P0 ;  /* 0x000000ff03027207 */ /* 0x010fe20004000000 */
[----:B------:R-:W-:-:S04]  /*18120*/  IMAD.WIDE.U32 R4, R4, UR4, RZ ;  /* 0x0000000404047c25 */ /* 0x000fc8000f8e00ff */
[----:B------:R-:W-:Y:S01]  /*18130*/  IMAD.IADD R0, R5, 0x1, R0 ;  /* 0x0000000105007824 */ /* 0x000fe200078e0200 */
[----:B------:R0:W-:Y:S04]  /*18140*/  STL.64 [R1+0x28], R4 ;  /* 0x0000280401007387 */ /* 0x0001e80000100a00 */
[----:B------:R0:W-:Y:S04]  /*18150*/  STL [R1+0x18], R6 ;  /* 0x0000180601007387 */ /* 0x0001e80000100800 */
[----:B------:R0:W-:Y:S04]  /*18160*/  STL [R1+0x34], R2 ;  /* 0x0000340201007387 */ /* 0x0001e80000100800 */
[----:B------:R0:W-:Y:S01]  /*18170*/  STL [R1+0x20], R0 ;  /* 0x0000200001007387 */ /* 0x0001e20000100800 */
[----:B------:R-:W-:Y:S05]  /*18180*/  @!P1 BRA `(.L_x_513) ;  /* 0x0000000000409947 */ /* 0x000fea0003800000 */
[----:B0-----:R-:W-:Y:S01]  /*18190*/  MOV R2, 0x0 ;  /* 0x0000000000027802 */ /* 0x001fe20000000f00 */
        /* <DEDUP_REMOVED lines=9> */
[----:B-1----:R-:W-:Y:S02]  /*18230*/  IMAD.U32 R11, RZ, RZ, UR9 ;  /* 0x00000009ff0b7e24 */ /* 0x002fe4000f8e00ff */
[----:B------:R-:W-:Y:S02]  /*18240*/  IMAD.MOV.U32 R8, RZ, RZ, 0x70 ;  /* 0x00000070ff087424 */ /* 0x000fe400078e00ff */
[----:B------:R-:W-:Y:S02]  /*18250*/  IMAD.MOV.U32 R12, RZ, RZ, 0x1 ;  /* 0x00000001ff0c7424 */ /* 0x000fe400078e00ff */
[----:B------:R-:W-:-:S07]  /*18260*/  IMAD.MOV.U32 R13, RZ, RZ, RZ ;  /* 0x000000ffff0d7224 */ /* 0x000fce00078e00ff */
[----:B------:R-:W-:-:S07]  /*18270*/  LEPC R20, `(.L_x_513) ;  /* 0x000000001014794e */ /* 0x000fce0000000000 */
[----:B0-----:R-:W-:Y:S05]  /*18280*/  CALL.ABS.NOINC R2 ;  /* 0x0000000002007343 */ /* 0x001fea0003c00000 */
.L_x_513:
[----:B------:R-:W-:Y:S05]  /*18290*/  BSYNC B6 ;  /* 0x0000000000067941 */ /* 0x000fea0003800000 */
.L_x_512:
[----:B------:R-:W2:Y:S01]  /*182a0*/  LDL.LU R20, [R1+0x20] ;  /* 0x0000200001147983 */ /* 0x000ea20000300800 */
[----:B------:R-:W3:Y:S01]  /*182b0*/  LDC R9, c[0x0][0x448] ;  /* 0x00011200ff097b82 */ /* 0x000ee20000000800 */
[----:B------:R-:W-:Y:S01]  /*182c0*/  ULDC.64 UR6, c[0x0][0x2e0] ;  /* 0x0000b80000067ab9 */ /* 0x000fe20000000a00 */
[----:B------:R-:W-:Y:S01]  /*182d0*/  ULDC.64 UR4, c[0x0][0x2d8] ;  /* 0x0000b60000047ab9 */ /* 0x000fe20000000a00 */
[----:B0-----:R-:W2:Y:S01]  /*182e0*/  LDL.LU.64 R2, [R1+0x28] ;  /* 0x0000280001027983 */ /* 0x001ea20000300a00 */
[----:B------:R-:W-:-:S03]  /*182f0*/  ULDC.64 UR8, c[0x0][0x280] ;  /* 0x0000a00000087ab9 */ /* 0x000fc60000000a00 */
[----:B------:R-:W4:Y:S04]  /*18300*/  LDL.LU R21, [R1+0x34] ;  /* 0x0000340001157983 */ /* 0x000f280000300800 */
[----:B------:R-:W4:Y:S01]  /*18310*/  LDL.LU R4, [R1+0x18] ;  /* 0x0000180001047983 */ /* 0x000f220000300800 */
[----:B---3--:R-:W-:-:S13]  /*18320*/  ISETP.NE.AND P0, PT, R9, 0x1, PT ;  /* 0x000000010900780c */ /* 0x008fda0003f05270 */
[----:B------:R-:W0:Y:S08]  /*18330*/  @P0 LDC R5, c[0x0][0x44c] ;  /* 0x00011300ff050b82 */ /* 0x000e300000000800 */
[----:B------:R-:W3:Y:S08]  /*18340*/  @P0 LDC R6, c[0x0][0x450] ;  /* 0x00011400ff060b82 */ /* 0x000ef00000000800 */
[----:B------:R-:W1:Y:S01]  /*18350*/  @P0 LDC R8, c[0x0][0x450] ;  /* 0x00011400ff080b82 */ /* 0x000e620000000800 */
[----:B--2---:R-:W-:-:S02]  /*18360*/  IMAD.MOV.U32 R3, RZ, RZ, R20 ;  /* 0x000000ffff037224 */ /* 0x004fc400078e0014 */
[----:B------:R-:W2:Y:S01]  /*18370*/  S2R R20, SR_TID.X ;  /* 0x0000000000147919 */ /* 0x000ea20000002100 */
[----:B----4-:R-:W-:Y:S02]  /*18380*/  IMAD R0, R21, UR6, RZ ;  /* 0x0000000615007c24 */ /* 0x010fe4000f8e02ff */
[----:B------:R-:W-:-:S04]  /*18390*/  IMAD.WIDE.U32 R2, R16, UR4, R2 ;  /* 0x0000000410027c25 */ /* 0x000fc8000f8e0002 */
[----:B------:R-:W-:Y:S01]  /*183a0*/  IMAD R3, R16, UR5, R3 ;  /* 0x0000000510037c24 */ /* 0x000fe2000f8e0203 */
[----:B------:R-:W-:Y:S01]  /*183b0*/  ULDC.64 UR4, c[0x0][0x2d0] ;  /* 0x0000b40000047ab9 */ /* 0x000fe20000000a00 */
[C---:B------:R-:W-:Y:S02]  /*183c0*/  IMAD R0, R4.reuse, UR7, R0 ;  /* 0x0000000704007c24 */ /* 0x040fe4000f8e0200 */
[----:B------:R-:W-:Y:S01]  /*183d0*/  IMAD.WIDE.U32 R2, R4, UR6, R2 ;  /* 0x0000000604027c25 */ /* 0x000fe2000f8e0002 */
[----:B------:R-:W-:-:S03]  /*183e0*/  ULDC.64 UR6, c[0x0][0x2c8] ;  /* 0x0000b20000067ab9 */ /* 0x000fc60000000a00 */
[----:B------:R-:W-:Y:S01]  /*183f0*/  IMAD.IADD R3, R3, 0x1, R0 ;  /* 0x0000000103037824 */ /* 0x000fe200078e0200 */
[C---:B--2---:R-:W-:Y:S01]  /*18400*/  LOP3.LUT R21, R20.reuse, 0x7f, RZ, 0xc0, !PT ;  /* 0x0000007f14157812 */ /* 0x044fe200078ec0ff */
[----:B------:R-:W-:-:S03]  /*18410*/  IMAD.SHL.U32 R20, R20, 0x40, RZ ;  /* 0x0000004014147824 */ /* 0x000fc600078e00ff */
[----:B------:R-:W-:-:S04]  /*18420*/  SHF.R.U32.HI R21, RZ, 0x1, R21 ;  /* 0x00000001ff157819 */ /* 0x000fc80000011615 */
[----:B------:R-:W-:Y:S02]  /*18430*/  LOP3.LUT R20, R21, 0x40, R20, 0xf8, !PT ;  /* 0x0000004015147812 */ /* 0x000fe400078ef814 */
[----:B------:R2:W5:Y:S03]  /*18440*/  LDL R21, [R1+0x3c] ;  /* 0x00003c0001157983 */ /* 0x0005660000100800 */
[----:B------:R-:W-:-:S04]  /*18450*/  IMAD R0, R25, 0xc0, R20 ;  /* 0x000000c019007824 */ /* 0x000fc800078e0214 */
[----:B0-----:R-:W-:Y:S01]  /*18460*/  @P0 IMAD.HI.U32 R5, R0, R5, RZ ;  /* 0x0000000500050227 */ /* 0x001fe200078e00ff */
[----:B------:R-:W-:-:S04]  /*18470*/  MOV R4, R0 ;  /* 0x0000000000047202 */ /* 0x000fc80000000f00 */
[----:B---3--:R-:W-:-:S04]  /*18480*/  @P0 SHF.R.U32.HI R4, RZ, R6, R5 ;  /* 0x00000006ff040219 */ /* 0x008fc80000011605 */
[--C-:B------:R-:W-:Y:S01]  /*18490*/  SHF.R.S32.HI R5, RZ, 0x1f, R4.reuse ;  /* 0x0000001fff057819 */ /* 0x100fe20000011404 */
[----:B------:R-:W-:-:S04]  /*184a0*/  IMAD.MOV R6, RZ, RZ, -R4 ;  /* 0x000000ffff067224 */ /* 0x000fc800078e0a04 */
[----:B------:R-:W-:Y:S02]  /*184b0*/  IMAD R5, R5, UR4, RZ ;  /* 0x0000000405057c24 */ /* 0x000fe4000f8e02ff */
[----:B------:R-:W-:Y:S02]  /*184c0*/  IMAD R6, R9, R6, R0 ;  /* 0x0000000609067224 */ /* 0x000fe400078e0200 */
[C---:B------:R-:W-:Y:S02]  /*184d0*/  IMAD R7, R4.reuse, UR5, R5 ;  /* 0x0000000504077c24 */ /* 0x040fe4000f8e0205 */
[----:B------:R-:W-:-:S04]  /*184e0*/  IMAD.WIDE.U32 R4, R4, UR4, R2 ;  /* 0x0000000404047c25 */ /* 0x000fc8000f8e0002 */
[----:B------:R-:W-:Y:S01]  /*184f0*/  IMAD.IADD R5, R5, 0x1, R7 ;  /* 0x0000000105057824 */ /* 0x000fe200078e0207 */
[----:B------:R-:W-:Y:S01]  /*18500*/  SHF.R.S32.HI R7, RZ, 0x1f, R6 ;  /* 0x0000001fff077819 */ /* 0x000fe20000011406 */
[----:B------:R-:W-:-:S04]  /*18510*/  IMAD.WIDE.U32 R4, R6, UR6, R4 ;  /* 0x0000000606047c25 */ /* 0x000fc8000f8e0004 */
[----:B------:R-:W-:-:S04]  /*18520*/  IMAD R7, R7, UR6, RZ ;  /* 0x0000000607077c24 */ /* 0x000fc8000f8e02ff */
[----:B------:R-:W-:Y:S01]  /*18530*/  IMAD R7, R6, UR7, R7 ;  /* 0x0000000706077c24 */ /* 0x000fe2000f8e0207 */
[----:B------:R-:W-:-:S04]  /*18540*/  IADD3 R6, P1, R4, UR8, RZ ;  /* 0x0000000804067c10 */ /* 0x000fc8000ff3e0ff */
[----:B------:R-:W-:Y:S02]  /*18550*/  IADD3.X R4, R5, UR9, R7, P1, !PT ;  /* 0x0000000905047c10 */ /* 0x000fe40008ffe407 */
[----:B------:R-:W0:Y:S01]  /*18560*/  @P0 LDC R7, c[0x0][0x44c] ;  /* 0x00011300ff070b82 */ /* 0x000e220000000800 */
[----:B------:R-:W-:-:S04]  /*18570*/  VIADD R0, R0, 0x80 ;  /* 0x0000008000007836 */ /* 0x000fc80000000000 */
[----:B------:R-:W-:Y:S02]  /*18580*/  IMAD.MOV.U32 R5, RZ, RZ, R0 ;  /* 0x000000ffff057224 */ /* 0x000fe400078e0000 */
[----:B0-----:R-:W-:-:S05]  /*18590*/  @P0 IMAD.HI.U32 R7, R0, R7, RZ ;  /* 0x0000000700070227 */ /* 0x001fca00078e00ff */
[----:B-1----:R-:W-:Y:S02]  /*185a0*/  @P0 SHF.R.U32.HI R5, RZ, R8, R7 ;  /* 0x00000008ff050219 */ /* 0x002fe40000011607 */
[----:B------:R2:W5:Y:S01]  /*185b0*/  LDL R8, [R1+0x1c] ;  /* 0x00001c0001087983 */ /* 0x0005620000100800 */
[----:B------:R-:W0:Y:S01]  /*185c0*/  S2R R11, SR_TID.X ;  /* 0x00000000000b7919 */ /* 0x000e220000002100 */
[----:B------:R-:W1:Y:S01]  /*185d0*/  S2R R20, SR_TID.X ;  /* 0x0000000000147919 */ /* 0x000e620000002100 */
[----:B------:R-:W-:-:S04]  /*185e0*/  IMAD.MOV R7, RZ, RZ, -R5 ;  /* 0x000000ffff077224 */ /* 0x000fc800078e0a05 */
[----:B------:R-:W-:Y:S01]  /*185f0*/  IMAD R0, R9, R7, R0 ;  /* 0x0000000709007224 */ /* 0x000fe200078e0200 */
[----:B------:R-:W-:Y:S01]  /*18600*/  SHF.R.S32.HI R7, RZ, 0x1f, R5 ;  /* 0x0000001fff077819 */ /* 0x000fe20000011405 */
[----:B------:R-:W-:-:S04]  /*18610*/  IMAD.WIDE.U32 R2, R5, UR4, R2 ;  /* 0x0000000405027c25 */ /* 0x000fc8000f8e0002 */
[----:B------:R-:W-:Y:S01]  /*18620*/  IMAD R7, R7, UR4, RZ ;  /* 0x0000000407077c24 */ /* 0x000fe2000f8e02ff */
[----:B------:R-:W-:-:S03]  /*18630*/  ULDC UR4, c[0x0][0x2b8] ;  /* 0x0000ae0000047ab9 */ /* 0x000fc60000000800 */
[----:B------:R-:W-:Y:S01]  /*18640*/  IMAD R7, R5, UR5, R7 ;  /* 0x0000000505077c24 */ /* 0x000fe2000f8e0207 */
[----:B------:R-:W-:-:S03]  /*18650*/  SHF.R.S32.HI R5, RZ, 0x1f, R0 ;  /* 0x0000001fff057819 */ /* 0x000fc60000011400 */
[----:B------:R-:W-:Y:S02]  /*18660*/  IMAD.IADD R3, R3, 0x1, R7 ;  /* 0x0000000103037824 */ /* 0x000fe400078e0207 */
[----:B0-----:R-:W-:Y:S02]  /*18670*/  IMAD.SHL.U32 R11, R11, 0x10, RZ ;  /* 0x000000100b0b7824 */ /* 0x001fe400078e00ff */
[----:B-1----:R-:W-:-:S03]  /*18680*/  IMAD.SHL.U32 R10, R20, 0x10, RZ ;  /* 0x00000010140a7824 */ /* 0x002fc600078e00ff */
[----:B------:R-:W-:Y:S01]  /*18690*/  LOP3.LUT R11, R11, 0x10, RZ, 0xc0, !PT ;  /* 0x000000100b0b7812 */ /* 0x000fe200078ec0ff */
[----:B------:R-:W-:Y:S02]  /*186a0*/  IMAD R5, R5, UR6, RZ ;  /* 0x0000000605057c24 */ /* 0x000fe4000f8e02ff */
[----:B------:R-:W-:Y:S01]  /*186b0*/  IMAD.WIDE.U32 R2, R0, UR6, R2 ;  /* 0x0000000600027c25 */ /* 0x000fe2000f8e0002 */
[C---:B------:R-:W-:Y:S02]  /*186c0*/  LOP3.LUT R12, R11.reuse, 0x20, RZ, 0xfc, !PT ;  /* 0x000000200b0c7812 */ /* 0x040fe400078efcff */
[----:B------:R-:W-:Y:S02]  /*186d0*/  LOP3.LUT R10, R10, 0x10, RZ, 0xc0, !PT ;  /* 0x000000100a0a7812 */ /* 0x000fe400078ec0ff */
[----:B------:R-:W-:Y:S01]  /*186e0*/  LOP3.LUT R11, R11, 0x40, RZ, 0xfc, !PT ;  /* 0x000000400b0b7812 */ /* 0x000fe200078efcff */
[----:B------:R-:W-:Y:S01]  /*186f0*/  IMAD R5, R0, UR7, R5 ;  /* 0x0000000700057c24 */ /* 0x000fe2000f8e0205 */
[----:B------:R-:W-:-:S02]  /*18700*/  IADD3 R7, P3, R2, UR8, RZ ;  /* 0x0000000802077c10 */ /* 0x000fc4000ff7e0ff */
[----:B------:R-:W-:Y:S02]  /*18710*/  ISETP.GE.AND P2, PT, R10, UR4, PT ;  /* 0x000000040a007c0c */ /* 0x000fe4000bf46270 */
[----:B------:R-:W-:Y:S02]  /*18720*/  ISETP.GE.AND P1, PT, R12, UR4, PT ;  /* 0x000000040c007c0c */ /* 0x000fe4000bf26270 */
[----:B------:R-:W-:Y:S01]  /*18730*/  ISETP.GE.AND P0, PT, R11, UR4, PT ;  /* 0x000000040b007c0c */ /* 0x000fe2000bf06270 */
[----:B------:R-:W-:Y:S01]  /*18740*/  UMOV UR4, 0xffffffff ;  /* 0xffffffff00047882 */ /* 0x000fe20000000000 */
[----:B------:R-:W-:Y:S02]  /*18750*/  LOP3.LUT R20, R20, 0x7f, RZ, 0xc0, !PT ;  /* 0x0000007f14147812 */ /* 0x000fe400078ec0ff */
[----:B------:R-:W-:Y:S02]  /*18760*/  IADD3.X R5, R3, UR9, R5, P3, !PT ;  /* 0x0000000903057c10 */ /* 0x000fe40009ffe405 */
[----:B------:R-:W-:Y:S01]  /*18770*/  SHF.R.U32.HI R20, RZ, 0x1, R20 ;  /* 0x00000001ff147819 */ /* 0x000fe20000011614 */
[----:B--2---:R-:W-:Y:S06]  /*18780*/  BRA.DIV UR4, `(.L_x_514) ;  /* 0x0000003604847947 */ /* 0x004fec000b800000 */
[----:B------:R-:W0:Y:S01]  /*18790*/  SHFL.IDX PT, R3, R6, RZ, 0x1e1f ;  /* 0x001e1fff06037589 */ /* 0x000e2200000e0000 */
[----:B-----5:R-:W-:Y:S02]  /*187a0*/  IMAD R0, R21, R9, RZ ;  /* 0x0000000915007224 */ /* 0x020fe400078e02ff */
[----:B------:R-:W-:Y:S01]  /*187b0*/  IMAD R25, R25, 0xc0, R20 ;  /* 0x000000c019197824 */ /* 0x000fe200078e0214 */
[----:B------:R-:W1:Y:S04]  /*187c0*/  SHFL.IDX PT, R2, R4, RZ, 0x1e1f ;  /* 0x001e1fff04027589 */ /* 0x000e6800000e0000 */
[----:B------:R-:W-:Y:S01]  /*187d0*/  ISETP.GE.AND P4, PT, R25, R0, PT ;  /* 0x000000001900720c */ /* 0x000fe20003f86270 */
[----:B------:R-:W2:Y:S04]  /*187e0*/  SHFL.IDX PT, R6, R6, 0x1, 0x1e1f ;  /* 0x003e1f0006067f89 */ /* 0x000ea800000e0000 */
[----:B------:R-:W3:Y:S08]  /*187f0*/  SHFL.IDX PT, R4, R4, 0x1, 0x1e1f ;  /* 0x003e1f0004047f89 */ /* 0x000ef000000e0000 */
[----:B0-----:R-:W-:-:S05]  /*18800*/  @!P4 IADD3 R3, P3, R10, R3, RZ ;  /* 0x000000030a03c210 */ /* 0x001fca0007f7e0ff */
[----:B-1----:R-:W-:-:S05]  /*18810*/  @!P4 IMAD.X R2, RZ, RZ, R2, P3 ;  /* 0x000000ffff02c224 */ /* 0x002fca00018e0602 */
[----:B------:R-:W-:-:S04]  /*18820*/  @!P4 LOP3.LUT R3, R3, R2, RZ, 0x3c, !PT ;  /* 0x000000020303c212 */ /* 0x000fc800078e3cff */
[----:B------:R-:W-:-:S04]  /*18830*/  @!P4 LOP3.LUT R2, R3, R2, RZ, 0x3c, !PT ;  /* 0x000000020302c212 */ /* 0x000fc800078e3cff */
[----:B------:R-:W-:-:S05]  /*18840*/  @!P4 LOP3.LUT R3, R3, R2, RZ, 0x3c, !PT ;  /* 0x000000020303c212 */ /* 0x000fca00078e3cff */
[----:B------:R-:W-:Y:S04]  /*18850*/  @!P4 LDGSTS.E.BYPASS.LTC128B.128 [R8+0xf000], desc[UR40][R2.64], !P2 ;  /* 0x0f0000000208cfae */ /* 0x000fe8000d101d68 */
[----:B------:R-:W-:Y:S04]  /*18860*/  @!P4 LDGSTS.E.BYPASS.LTC128B.128 [R8+0x10800], desc[UR40][R2.64+0x20], !P1 ;  /* 0x108000200208cfae */ /* 0x000fe8000c901d68 */
[----:B------:R0:W-:Y:S02]  /*18870*/  @!P4 LDGSTS.E.BYPASS.LTC128B.128 [R8+0x12000], desc[UR40][R2.64+0x40], !P0 ;  /* 0x120000400208cfae */ /* 0x0001e4000c101d68 */
[----:B0-----:R-:W-:-:S05]  /*18880*/  VIADD R2, R25, 0x40 ;  /* 0x0000004019027836 */ /* 0x001fca0000000000 */
[----:B------:R-:W-:-:S13]  /*18890*/  ISETP.GE.AND P4, PT, R2, R0, PT ;  /* 0x000000000200720c */ /* 0x000fda0003f86270 */
[----:B--2---:R-:W-:-:S05]  /*188a0*/  @!P4 IADD3 R2, P3, R10, R6, RZ ;  /* 0x000000060a02c210 */ /* 0x004fca0007f7e0ff */
[----:B---3--:R-:W-:-:S05]  /*188b0*/  @!P4 IMAD.X R3, RZ, RZ, R4, P3 ;  /* 0x000000ffff03c224 */ /* 0x008fca00018e0604 */
[----:B------:R-:W-:Y:S04]  /*188c0*/  @!P4 LDGSTS.E.BYPASS.LTC128B.128 [R8+0xf800], desc[UR40][R2.64], !P2 ;  /* 0x0f8000000208cfae */ /* 0x000fe8000d101d68 */
[----:B------:R-:W-:Y:S04]  /*188d0*/  @!P4 LDGSTS.E.BYPASS.LTC128B.128 [R8+0x11000], desc[UR40][R2.64+0x20], !P1 ;  /* 0x110000200208cfae */ /* 0x000fe8000c901d68 */
[----:B------:R0:W-:Y:S04]  /*188e0*/  @!P4 LDGSTS.E.BYPASS.LTC128B.128 [R8+0x12800], desc[UR40][R2.64+0x40], !P0 ;  /* 0x128000400208cfae */ /* 0x0001e8000c101d68 */
[----:B0-----:R0:W1:Y:S04]  /*188f0*/  SHFL.IDX PT, R3, R5, RZ, 0x1e1f ;  /* 0x001e1fff05037589 */ /* 0x00106800000e0000 */
[----:B------:R0:W2:Y:S02]  /*18900*/  SHFL.IDX PT, R2, R7, RZ, 0x1e1f ;  /* 0x001e1fff07027589 */ /* 0x0000a400000e0000 */
.L_x_621:
[----:B------:R-:W-:Y:S01]  /*18910*/  VIADD R25, R25, 0x80 ;  /* 0x0000008019197836 */ /* 0x000fe20000000000 */
[----:B------:R-:W-:Y:S04]  /*18920*/  BSSY B0, `(.L_x_515) ;  /* 0x000000b000007945 */ /* 0x000fe80003800000 */
[----:B------:R-:W-:-:S13]  /*18930*/  ISETP.GE.AND P3, PT, R25, R0, PT ;  /* 0x000000001900720c */ /* 0x000fda0003f66270 */
[----:B------:R-:W-:Y:S05]  /*18940*/  @P3 BRA `(.L_x_516) ;  /* 0x0000000000203947 */ /* 0x000fea0003800000 */
[----:B--2---:R-:W-:-:S05]  /*18950*/  IADD3 R2, P3, R10, R2, RZ ;  /* 0x000000020a027210 */ /* 0x004fca0007f7e0ff */
[----:B-1----:R-:W-:-:S05]  /*18960*/  IMAD.X R3, RZ, RZ, R3, P3 ;  /* 0x000000ffff037224 */ /* 0x002fca00018e0603 */
[----:B------:R-:W-:Y:S01]  /*18970*/  @!PT LDS RZ, [RZ] ;  /* 0x00000000fffff984 */ /* 0x000fe20000000800 */
[----:B------:R-:W-:Y:S01]  /*18980*/  @!PT LDS RZ, [RZ] ;  /* 0x00000000fffff984 */ /* 0x000fe20000000800 */
[----:B------:R-:W-:Y:S01]  /*18990*/  @!PT LDS RZ, [RZ] ;  /* 0x00000000fffff984 */ /* 0x000fe20000000800 */
[----:B------:R3:W-:Y:S04]  /*189a0*/  LDGSTS.E.BYPASS.LTC128B.128 [R8+0x10000], desc[UR40][R2.64], !P2 ;  /* 0x1000000002087fae */ /* 0x0007e8000d101d68 */
[----:B------:R3:W-:Y:S04]  /*189b0*/  LDGSTS.E.BYPASS.LTC128B.128 [R8+0x11800], desc[UR40][R2.64+0x20], !P1 ;  /* 0x1180002002087fae */ /* 0x0007e8000c901d68 */
[----:B------:R3:W-:Y:S02]  /*189c0*/  LDGSTS.E.BYPASS.LTC128B.128 [R8+0x13000], desc[UR40][R2.64+0x40], !P0 ;  /* 0x1300004002087fae */ /* 0x0007e4000c101d68 */
.L_x_516:
[----:B------:R-:W-:Y:S05]  /*189d0*/  BSYNC B0 ;  /* 0x0000000000007941 */ /* 0x000fea0003800000 */
.L_x_515:
[----:B------:R-:W-:Y:S01]  /*189e0*/  NOP ;  /* 0x0000000000007918 */ /* 0x000fe20000000000 */
[----:B------:R-:W-:-:S13]  /*189f0*/  PLOP3.LUT P0, PT, PT, PT, PT, 0x80, 0x0 ;  /* 0x000000000000781c */ /* 0x000fda0003f0f070 */
.L_x_517:
[----:B------:R-:W-:Y:S02]  /*18a00*/  PLOP3.LUT P1, PT, P1, P0, PT, 0xa2, 0x0 ;  /* 0x000000000000781c */ /* 0x000fe40000f21472 */
[----:B------:R-:W-:-:S08]  /*18a10*/  @P0 R2UR P1, UR4, R18 ;  /* 0x00000000120402ca */ /* 0x000fd00000020000 */
[----:B------:R-:W-:-:S05]  /*18a20*/  @P0 PLOP3.LUT P0, PT, P1, PT, PT, 0x80, 0x0 ;  /* 0x000000000000081c */ /* 0x000fca0000f0f070 */
[----:B------:R-:W-:Y:S01]  /*18a30*/  @!P1 SYNCS.ARRIVE.TRANS64.RED.A0T1 RZ, [UR4+0x19c00], RZ ;  /* 0x019c00ffffff99a7 */ /* 0x000fe20008200404 */
[----:B------:R-:W-:Y:S07]  /*18a40*/  @!P1 ARRIVES.LDGSTSBAR.64.TRANSCNT [UR4+0x19c00] ;  /* 0x019c0000ff0099b0 */ /* 0x000fee0008000a84 */
[----:B------:R-:W-:Y:S05]  /*18a50*/  @P0 BRA.U.ANY `(.L_x_517) ;  /* 0xfffffffd00e80947 */ /* 0x000fea000393ffff */
[----:B--23--:R-:W2:Y:S02]  /*18a60*/  LDL.LU R2, [R1+0x44] ;  /* 0x0000440001027983 */ /* 0x00cea40000300800 */
[----:B--2---:R-:W-:-:S05]  /*18a70*/  VIADD R2, R2, 0x1 ;  /* 0x0000000102027836 */ /* 0x004fca0000000000 */
[----:B------:R2:W-:Y:S01]  /*18a80*/  STL [R1+0x44], R2 ;  /* 0x0000440201007387 */ /* 0x0005e20000100800 */
[----:B------:R-:W-:-:S04]  /*18a90*/  LEA.HI R0, R2, R2, RZ, 0x1 ;  /* 0x0000000202007211 */ /* 0x000fc800078f08ff */
[----:B------:R-:W-:-:S05]  /*18aa0*/  LOP3.LUT R0, R0, 0xfffffffe, RZ, 0xc0, !PT ;  /* 0xfffffffe00007812 */ /* 0x000fca00078ec0ff */
[----:B------:R-:W-:-:S05]  /*18ab0*/  IMAD.IADD R0, R2, 0x1, -R0 ;  /* 0x0000000102007824 */ /* 0x000fca00078e0a00 */
[----:B------:R-:W-:Y:S01]  /*18ac0*/  SHF.L.U32 R0, R0, 0x1f, RZ ;  /* 0x0000001f00007819 */ /* 0x000fe200000006ff */
[----:B------:R-:W-:Y:S01]  /*18ad0*/  NOP ;  /* 0x0000000000007918 */ /* 0x000fe20000000000 */
[----:B------:R2:W-:Y:S01]  /*18ae0*/  SYNCS.ARRIVE.TRANS64.A1T0 RZ, [R18+URZ+0x19c00], RZ ;  /* 0x019c00ff12ff79a7 */ /* 0x0005e2000810003f */
[----:B------:R-:W-:Y:S01]  /*18af0*/  BSSY B0, `(.L_x_518) ;  /* 0x0000003000007945 */ /* 0x000fe20003800000 */
[----:B------:R-:W3:Y:S03]  /*18b00*/  SYNCS.PHASECHK.TRANS64.TRYWAIT P0, [R18+URZ+0x19c20], R0 ;  /* 0x019c2000120075a7 */ /* 0x000ee6000800017f */
[----:B--23--:R-:W-:Y:S05]  /*18b10*/  @!P0 BRA `(.L_x_519) ;  /* 0x0000003400908947 */ /* 0x00cfea0003800000 */
.L_x_622:
[----:B------:R-:W-:Y:S05]  /*18b20*/  BSYNC B0 ;  /* 0x0000000000007941 */ /* 0x000fea0003800000 */
.L_x_518:
[----:B------:R-:W3:Y:S02]  /*18b30*/  LDL.LU R2, [R1+0x24] ;  /* 0x0000240001027983 */ /* 0x000ee40000300800 */
[----:B---3--:R-:W-:-:S05]  /*18b40*/  VIADD R2, R2, 0xfffffffe ;  /* 0xfffffffe02027836 */ /* 0x008fca0000000000 */
[----:B------:R-:W-:-:S13]  /*18b50*/  ISETP.GE.AND P0, PT, R2, R29, PT ;  /* 0x0000001d0200720c */ /* 0x000fda0003f06270 */
[----:B------:R-:W-:Y:S05]  /*18b60*/  @!P0 BRA `(.L_x_520) ;  /* 0x0000001000088947 */ /* 0x000fea0003800000 */
[----:B--2---:R-:W-:Y:S02]  /*18b70*/  IMAD.MOV.U32 R0, RZ, RZ, R19 ;  /* 0x000000ffff007224 */ /* 0x004fe400078e0013 */
[----:B------:R-:W-:-:S07]  /*18b80*/  IMAD.MOV.U32 R8, RZ, RZ, R23 ;  /* 0x000000ffff087224 */ /* 0x000fce00078e0017 */
.L_x_544:
[----:B-1----:R-:W2:Y:S01]  /*18b90*/  LDL R3, [R1+0x14] ;  /* 0x0000140001037983 */ /* 0x002ea20000100800 */
[----:B------:R-:W-:Y:S01]  /*18ba0*/  VIADD R19, R0, 0x1 ;  /* 0x0000000100137836 */ /* 0x000fe20000000000 */
[----:B------:R-:W-:Y:S05]  /*18bb0*/  YIELD ;  /* 0x0000000000007946 */ /* 0x000fea0003800000 */
[----:B------:R-:W-:Y:S01]  /*18bc0*/  ISETP.NE.AND P0, PT, R19, 0x2, PT ;  /* 0x000000021300780c */ /* 0x000fe20003f05270 */
[----:B------:R-:W-:Y:S03]  /*18bd0*/  BSSY B0, `(.L_x_521) ;  /* 0x00000a6000007945 */ /* 0x000fe60003800000 */
[----:B------:R-:W-:-:S02]  /*18be0*/  SEL R23, RZ, 0x1, P0 ;  /* 0x00000001ff177807 */ /* 0x000fc40000000000 */
[----:B------:R-:W-:Y:S02]  /*18bf0*/  SEL R19, R19, RZ, P0 ;  /* 0x000000ff13137207 */ /* 0x000fe40000000000 */
[----:B------:R-:W-:Y:S02]  /*18c00*/  LOP3.LUT R23, R8, R23, RZ, 0x3c, !PT ;  /* 0x0000001708177212 */ /* 0x000fe400078e3cff */
[----:B--2---:R-:W-:-:S13]  /*18c10*/  LOP3.LUT P1, RZ, R3, 0x1, RZ, 0xc0, !PT ;  /* 0x0000000103ff7812 */ /* 0x004fda000782c0ff */
[----:B------:R-:W-:Y:S05]  /*18c20*/  @!P1 BRA `(.L_x_522) ;  /* 0x0000000800809947 */ /* 0x000fea0003800000 */
[----:B------:R-:W-:Y:S01]  /*18c30*/  ULDC.64 UR4, c[0x0][0x418] ;  /* 0x0001060000047ab9 */ /* 0x000fe20000000a00 */
[----:B------:R-:W-:Y:S02]  /*18c40*/  MOV R3, R2 ;  /* 0x0000000200037202 */ /* 0x000fe40000000f00 */
[----:B------:R-:W-:-:S04]  /*18c50*/  ISETP.NE.U32.AND P0, PT, RZ, UR4, PT ;  /* 0x00000004ff007c0c */ /* 0x000fc8000bf05070 */
[----:B------:R-:W-:-:S13]  /*18c60*/  ISETP.NE.AND.EX P0, PT, RZ, UR5, PT, P0 ;  /* 0x00000005ff007c0c */ /* 0x000fda000bf05300 */
[----:B------:R-:W-:Y:S05]  /*18c70*/  @!P0 BRA `(.L_x_523) ;  /* 0x0000000000488947 */ /* 0x000fea0003800000 */
[----:B0-----:R-:W2:Y:S01]  /*18c80*/  LDL R7, [R1] ;  /* 0x0000000001077983 */ /* 0x001ea20000100800 */
[----:B------:R-:W0:Y:S01]  /*18c90*/  LDC R3, c[0x0][0x43c] ;  /* 0x00010f00ff037b82 */ /* 0x000e220000000800 */
[----:B------:R-:W-:Y:S01]  /*18ca0*/  ULDC.64 UR6, c[0x0][0x428] ;  /* 0x00010a0000067ab9 */ /* 0x000fe20000000a00 */
[----:B0-----:R-:W-:-:S13]  /*18cb0*/  ISETP.NE.AND P0, PT, R3, 0x1, PT ;  /* 0x000000010300780c */ /* 0x001fda0003f05270 */
[----:B------:R-:W0:Y:S02]  /*18cc0*/  @P0 LDC.64 R4, c[0x0][0x440] ;  /* 0x00011000ff040b82 */ /* 0x000e240000000a00 */
[----:B0-----:R-:W-:-:S04]  /*18cd0*/  @P0 IMAD.HI.U32 R6, R2, R4, RZ ;  /* 0x0000000402060227 */ /* 0x001fc800078e00ff */
[----:B------:R-:W-:Y:S01]  /*18ce0*/  IMAD.MOV.U32 R4, RZ, RZ, R2 ;  /* 0x000000ffff047224 */ /* 0x000fe200078e0002 */
[----:B------:R-:W-:-:S05]  /*18cf0*/  @P0 SHF.R.U32.HI R4, RZ, R5, R6 ;  /* 0x00000005ff040219 */ /* 0x000fca0000011606 */
[----:B------:R-:W-:-:S04]  /*18d00*/  IMAD.MOV R5, RZ, RZ, -R4 ;  /* 0x000000ffff057224 */ /* 0x000fc800078e0a04 */
[----:B------:R-:W-:Y:S01]  /*18d10*/  IMAD R3, R3, R5, R2 ;  /* 0x0000000503037224 */ /* 0x000fe200078e0202 */
[----:B------:R-:W-:-:S03]  /*18d20*/  SHF.R.S32.HI R5, RZ, 0x1f, R4 ;  /* 0x0000001fff057819 */ /* 0x000fc60000011404 */
[----:B------:R-:W-:-:S04]  /*18d30*/  IMAD.WIDE.U32 R4, R26, UR6, R4 ;  /* 0x000000061a047c25 */ /* 0x000fc8000f8e0004 */
[----:B--2---:R-:W-:-:S04]  /*18d40*/  IMAD R6, R7, UR6, RZ ;  /* 0x0000000607067c24 */ /* 0x004fc8000f8e02ff */
[----:B------:R-:W-:-:S04]  /*18d50*/  IMAD R6, R26, UR7, R6 ;  /* 0x000000071a067c24 */ /* 0x000fc8000f8e0206 */
[----:B------:R-:W-:Y:S01]  /*18d60*/  IMAD.IADD R5, R6, 0x1, R5 ;  /* 0x0000000106057824 */ /* 0x000fe200078e0205 */
[----:B------:R-:W-:-:S04]  /*18d70*/  LEA R6, P0, R4, UR4, 0x2 ;  /* 0x0000000404067c11 */ /* 0x000fc8000f8010ff */
[----:B------:R-:W-:-:S05]  /*18d80*/  LEA.HI.X R7, R4, UR5, R5, 0x2, P0 ;  /* 0x0000000504077c11 */ /* 0x000fca00080f1405 */
[----:B------:R1:W5:Y:S04]  /*18d90*/  LDG.E R17, desc[UR40][R6.64] ;  /* 0x0000002806117981 */ /* 0x000368000c1e1900 */
.L_x_523:
[----:B-1----:R-:W-:Y:S01]  /*18da0*/  IMAD R6, R19, 0x8, R18 ;  /* 0x0000000813067824 */ /* 0x002fe200078e0212 */
[----:B0-----:R-:W-:Y:S01]  /*18db0*/  SHF.L.U32 R5, R23, 0x1f, RZ ;  /* 0x0000001f17057819 */ /* 0x001fe200000006ff */
[----:B------:R-:W0:Y:S01]  /*18dc0*/  S2R R4, SR_TID.X ;  /* 0x0000000000047919 */ /* 0x000e220000002100 */
[----:B------:R-:W-:Y:S02]  /*18dd0*/  BSSY B1, `(.L_x_524) ;  /* 0x0000005000017945 */ /* 0x000fe40003800000 */
[----:B------:R-:W1:Y:S01]  /*18de0*/  SYNCS.PHASECHK.TRANS64.TRYWAIT P0, [R6+URZ+0x19c80], R5 ;  /* 0x019c8005060075a7 */ /* 0x000e62000800017f */
[----:B0-----:R-:W-:-:S04]  /*18df0*/  LOP3.LUT R4, R4, 0x7f, RZ, 0xc0, !PT ;  /* 0x0000007f04047812 */ /* 0x001fc800078ec0ff */
[----:B------:R-:W-:Y:S01]  /*18e00*/  ISETP.NE.AND P1, PT, R4, RZ, PT ;  /* 0x000000ff0400720c */ /* 0x000fe20003f25270 */
[----:B-1----:R-:W-:-:S12]  /*18e10*/  @!P0 BRA `(.L_x_525) ;  /* 0x0000003000e48947 */ /* 0x002fd80003800000 */
.L_x_623:
[----:B------:R-:W-:Y:S05]  /*18e20*/  BSYNC B1 ;  /* 0x0000000000017941 */ /* 0x000fea0003800000 */
.L_x_524:
        /* <DEDUP_REMOVED lines=9> */
.L_x_527:
[----:B------:R-:W-:Y:S05]  /*18ec0*/  BSYNC B1 ;  /* 0x0000000000017941 */ /* 0x000fea0003800000 */
.L_x_526:
[----:B------:R-:W2:Y:S01]  /*18ed0*/  LDL R7, [R1+0x4] ;  /* 0x0000040001077983 */ /* 0x000ea20000100800 */
[----:B------:R-:W-:Y:S01]  /*18ee0*/  IMAD.MOV.U32 R14, RZ, RZ, RZ ;  /* 0x000000ffff0e7224 */ /* 0x000fe200078e00ff */
[----:B------:R-:W-:Y:S01]  /*18ef0*/  UIADD3 UR4, UP0, UR38, 0x470, URZ ;  /* 0x0000047026047890 */ /* 0x000fe2000ff1e03f */
[----:B------:R-:W-:Y:S01]  /*18f00*/  IMAD R4, R19, 0x3000, R18 ;  /* 0x0000300013047824 */ /* 0x000fe200078e0212 */
[----:B------:R-:W-:Y:S01]  /*18f10*/  PLOP3.LUT P0, PT, PT, PT, PT, 0x80, 0x0 ;  /* 0x000000000000781c */ /* 0x000fe20003f0f070 */
[----:B------:R-:W-:Y:S01]  /*18f20*/  UMOV UR6, 0x0 ;  /* 0x0000000000067882 */ /* 0x000fe20000000000 */
[----:B------:R-:W-:Y:S01]  /*18f30*/  R2UR UR10, R14 ;  /* 0x000000000e0a72ca */ /* 0x000fe200000e0000 */
[----:B------:R-:W-:Y:S01]  /*18f40*/  VIADD R9, R4, 0x9000 ;  /* 0x0000900004097836 */ /* 0x000fe20000000000 */
[----:B------:R-:W-:Y:S01]  /*18f50*/  UIADD3.X UR5, URZ, UR39, URZ, UP0, !UPT ;  /* 0x000000273f057290 */ /* 0x000fe200087fe43f */
[----:B------:R-:W-:Y:S01]  /*18f60*/  UMOV UR7, 0x14f00000 ;  /* 0x14f0000000077882 */ /* 0x000fe20000000000 */
[----:B--2---:R-:W-:-:S02]  /*18f70*/  IMAD R7, R3, 0x80, R7 ;  /* 0x0000008003077824 */ /* 0x004fc400078e0207 */
[----:B------:R-:W-:-:S09]  /*18f80*/  VIADD R3, R6, 0x19c70 ;  /* 0x00019c7006037836 */ /* 0x000fd20000000000 */
.L_x_528:
[----:B------:R-:W-:-:S13]  /*18f90*/  @P0 ELECT P2, URZ, PT ;  /* 0x00000000003f082f */ /* 0x000fda0003840000 */
[----:B-----5:R-:W-:Y:S02]  /*18fa0*/  @P2 R2UR UR13, R17 ;  /* 0x00000000110d22ca */ /* 0x020fe400000e0000 */
[----:B------:R-:W-:Y:S02]  /*18fb0*/  @P2 R2UR UR12, R16 ;  /* 0x00000000100c22ca */ /* 0x000fe400000e0000 */
[----:B------:R-:W-:Y:S02]  /*18fc0*/  @P2 R2UR UR11, R7 ;  /* 0x00000000070b22ca */ /* 0x000fe400000e0000 */
[----:B------:R-:W-:Y:S02]  /*18fd0*/  @P2 R2UR UR9, R3 ;  /* 0x00000000030922ca */ /* 0x000fe400000e0000 */
[----:B------:R-:W-:Y:S02]  /*18fe0*/  @P2 R2UR UR8, R9 ;  /* 0x00000000090822ca */ /* 0x000fe400000e0000 */
[----:B------:R-:W-:-:S02]  /*18ff0*/  @P2 PLOP3.LUT P0, PT, P2, PT, PT, 0x8, 0x0 ;  /* 0x000000000000281c */ /* 0x000fc4000170e170 */
        /* <DEDUP_REMOVED lines=9> */
.L_x_529:
        /* <DEDUP_REMOVED lines=16> */
.L_x_530:
        /* <DEDUP_REMOVED lines=10> */
[----:B------:R-:W1:Y:S01]  /*19230*/  SYNCS.PHASECHK.TRANS64.TRYWAIT P0, [R6+URZ+0x19c40], R5 ;  /* 0x019c4005060075a7 */ /* 0x000e62000800017f */
[----:B------:R-:W-:Y:S04]  /*19240*/  BSSY B1, `(.L_x_531) ;  /* 0x0000002000017945 */ /* 0x000fe80003800000 */
[----:B-1----:R-:W-:Y:S05]  /*19250*/  @!P0 BRA `(.L_x_532) ;  /* 0x0000002c00e88947 */ /* 0x002fea0003800000 */
.L_x_624:
[----:B------:R-:W-:Y:S05]  /*19260*/  BSYNC B1 ;  /* 0x0000000000017941 */ /* 0x000fea0003800000 */
.L_x_531:
[----:B------:R-:W-:Y:S01]  /*19270*/  BSSY B1, `(.L_x_533) ;  /* 0x000000b000017945 */ /* 0x000fe20003800000 */
[----:B------:R-:W-:Y:S02]  /*19280*/  IMAD.MOV.U32 R10, RZ, RZ, 0x0 ;  /* 0x00000000ff0a7424 */ /* 0x000fe400078e00ff */
[----:B------:R-:W-:Y:S01]  /*19290*/  IMAD.MOV.U32 R11, RZ, RZ, 0x14f00000 ;  /* 0x14f00000ff0b7424 */ /* 0x000fe200078e00ff */
[----:B------:R-:W-:Y:S06]  /*192a0*/  @P1 BRA `(.L_x_534) ;  /* 0x00000000001c1947 */ /* 0x000fec0003800000 */
[----:B------:R-:W2:Y:S02]  /*192b0*/  S2R R3, SR_TID.X ;  /* 0x0000000000037919 */ /* 0x000ea40000002100 */
[----:B--2---:R-:W-:Y:S01]  /*192c0*/  LOP3.LUT R9, R3, 0x1f, RZ, 0xc0, !PT ;  /* 0x0000001f03097812 */ /* 0x004fe200078ec0ff */
[----:B------:R-:W-:-:S03]  /*192d0*/  IMAD.MOV.U32 R3, RZ, RZ, 0x3000 ;  /* 0x00003000ff037424 */ /* 0x000fc600078e00ff */
[----:B------:R-:W-:Y:S01]  /*192e0*/  ISETP.NE.AND P0, PT, R9, RZ, PT ;  /* 0x000000ff0900720c */ /* 0x000fe20003f05270 */
[----:B------:R2:W-:-:S12]  /*192f0*/  SYNCS.ARRIVE.TRANS64 RZ, [R6+URZ+0x19c30], R3 ;  /* 0x019c300306ff79a7 */ /* 0x0005d8000800003f */
[----:B--2---:R-:W-:Y:S05]  /*19300*/  @!P0 BRA `(.L_x_534) ;  /* 0x0000000000048947 */ /* 0x004fea0003800000 */
[----:B------:R-:W-:Y:S01]  /*19310*/  BPT.TRAP 0x1 ;  /* 0x000000040000795c */ /* 0x000fe20000300000 */
.L_x_534:
[----:B------:R-:W-:Y:S05]  /*19320*/  BSYNC B1 ;  /* 0x0000000000017941 */ /* 0x000fea0003800000 */
.L_x_533:
[----:B------:R-:W-:Y:S01]  /*19330*/  R2UR UR10, R14 ;  /* 0x000000000e0a72ca */ /* 0x000fe200000e0000 */
[----:B------:R-:W-:Y:S01]  /*19340*/  UIADD3 UR4, UP0, UR38, 0x370, URZ ;  /* 0x0000037026047890 */ /* 0x000fe2000ff1e03f */
[----:B------:R-:W-:Y:S01]  /*19350*/  R2UR UR6, R10 ;  /* 0x000000000a0672ca */ /* 0x000fe200000e0000 */
[----:B01----:R-:W-:Y:S01]  /*19360*/  VIADD R6, R6, 0x19c30 ;  /* 0x00019c3006067836 */ /* 0x003fe20000000000 */
[----:B------:R-:W-:Y:S01]  /*19370*/  R2UR UR7, R11 ;  /* 0x000000000b0772ca */ /* 0x000fe200000e0000 */
[----:B------:R-:W-:Y:S01]  /*19380*/  VIADD R3, R4, 0x13800 ;  /* 0x0001380004037836 */ /* 0x000fe20000000000 */
[----:B------:R-:W-:Y:S01]  /*19390*/  PLOP3.LUT P0, PT, PT, PT, PT, 0x80, 0x0 ;  /* 0x000000000000781c */ /* 0x000fe20003f0f070 */
[----:B------:R-:W-:-:S12]  /*193a0*/  UIADD3.X UR5, URZ, UR39, URZ, UP0, !UPT ;  /* 0x000000273f057290 */ /* 0x000fd800087fe43f */
.L_x_535:
        /* <DEDUP_REMOVED lines=15> */
.L_x_536:
        /* <DEDUP_REMOVED lines=10> */
[----:B------:R-:W-:Y:S02]  /*19540*/  R2UR UR10, R12 ;  /* 0x000000000c0a72ca */ /* 0x000fe400000e0000 */
[----:B------:R-:W-:Y:S02]  /*19550*/  R2UR UR6, R10 ;  /* 0x000000000a0672ca */ /* 0x000fe400000e0000 */
[----:B------:R-:W-:Y:S02]  /*19560*/  R2UR UR7, R11 ;  /* 0x000000000b0772ca */ /* 0x000fe400000e0000 */
[----:B------:R-:W-:Y:S02]  /*19570*/  PLOP3.LUT P0, PT, PT, PT, PT, 0x80, 0x0 ;  /* 0x000000000000781c */ /* 0x000fe40003f0f070 */
[----:B------:R-:W-:-:S11]  /*19580*/  IADD3 R4, R4, 0x15800, RZ ;  /* 0x0001580004047810 */ /* 0x000fd60007ffe0ff */
.L_x_537:
        /* <DEDUP_REMOVED lines=10> */
.L_x_522:
[----:B------:R-:W-:Y:S05]  /*19630*/  BSYNC B0 ;  /* 0x0000000000007941 */ /* 0x000fea0003800000 */
.L_x_521:
[----:B------:R-:W2:Y:S02]  /*19640*/  LDL R3, [R1+0x48] ;  /* 0x0000480001037983 */ /* 0x000ea40000100800 */
[----:B--2---:R-:W-:-:S13]  /*19650*/  ISETP.NE.AND P0, PT, R3, 0x3, PT ;  /* 0x000000030300780c */ /* 0x004fda0003f05270 */
[----:B------:R-:W-:Y:S05]  /*19660*/  @!P0 BRA `(.L_x_538) ;  /* 0x0000000000048947 */ /* 0x000fea0003800000 */
[----:B------:R-:W-:Y:S01]  /*19670*/  BPT.TRAP 0x1 ;  /* 0x000000040000795c */ /* 0x000fe20000300000 */
.L_x_538:
[----:B0-----:R-:W2:Y:S01]  /*19680*/  LDL R5, [R1+0x30] ;  /* 0x0000300001057983 */ /* 0x001ea20000100800 */
[----:B------:R-:W-:Y:S01]  /*19690*/  LOP3.LUT R4, R8, 0x1, RZ, 0x3c, !PT ;  /* 0x0000000108047812 */ /* 0x000fe200078e3cff */
[----:B------:R-:W-:Y:S01]  /*196a0*/  IMAD R3, R0, 0x8, R18 ;  /* 0x0000000800037824 */ /* 0x000fe200078e0212 */
[----:B------:R-:W-:Y:S02]  /*196b0*/  BSSY B0, `(.L_x_539) ;  /* 0x0000005000007945 */ /* 0x000fe40003800000 */
[----:B------:R-:W-:-:S04]  /*196c0*/  SHF.L.U32 R4, R4, 0x1f, RZ ;  /* 0x0000001f04047819 */ /* 0x000fc800000006ff */
[----:B------:R-:W0:Y:S01]  /*196d0*/  SYNCS.PHASECHK.TRANS64.TRYWAIT P0, [R3+URZ+0x19c70], R4 ;  /* 0x019c7004030075a7 */ /* 0x000e22000800017f */
[----:B--2---:R-:W-:Y:S01]  /*196e0*/  ISETP.NE.AND P1, PT, R5, 0x3, PT ;  /* 0x000000030500780c */ /* 0x004fe20003f25270 */
[----:B0-----:R-:W-:-:S12]  /*196f0*/  @!P0 BRA `(.L_x_540) ;  /* 0x0000002800d48947 */ /* 0x001fd80003800000 */
.L_x_625:
[----:B------:R-:W-:Y:S05]  /*19700*/  BSYNC B0 ;  /* 0x0000000000007941 */ /* 0x000fea0003800000 */
.L_x_539:
[----:B------:R-:W-:Y:S05]  /*19710*/  @!P1 BRA `(.L_x_541) ;  /* 0x0000000000049947 */ /* 0x000fea0003800000 */
[----:B------:R-:W-:Y:S01]  /*19720*/  BPT.TRAP 0x1 ;  /* 0x000000040000795c */ /* 0x000fe20000300000 */
.L_x_541:
[----:B0-----:R-:W-:Y:S01]  /*19730*/  SHF.L.U32 R4, R8, 0x1f, RZ ;  /* 0x0000001f08047819 */ /* 0x001fe200000006ff */
[----:B------:R-:W-:-:S03]  /*19740*/  IMAD R10, R0, 0x3000, RZ ;  /* 0x00003000000a7824 */ /* 0x000fc600078e02ff */
[----:B------:R-:W0:Y:S02]  /*19750*/  SYNCS.PHASECHK.TRANS64.TRYWAIT P0, [R3+URZ+0x19c60], R4 ;  /* 0x019c6004030075a7 */ /* 0x000e24000800017f */
[----:B0-----:R-:W-:Y:S05]  /*19760*/  @!P0 BRA `(.L_x_542) ;  /* 0x0000002800cc8947 */ /* 0x001fea0003800000 */
.L_x_626:
[----:B------:R-:W2:Y:S04]  /*19770*/  LDL R0, [R1+0x10] ;  /* 0x0000100001007983 */ /* 0x000ea80000100800 */
[----:B------:R-:W3:Y:S04]  /*19780*/  LDL R11, [R1+0x8] ;  /* 0x00000800010b7983 */ /* 0x000ee80000100800 */
[----:B------:R-:W4:Y:S01]  /*19790*/  LDL R13, [R1+0xc] ;  /* 0x00000c00010d7983 */ /* 0x000f220000100800 */
[----:B------:R-:W-:Y:S05]  /*197a0*/  WARPSYNC.ALL ;  /* 0x0000000000007948 */ /* 0x000fea0003800000 */
[----:B--2---:R-:W-:-:S02]  /*197b0*/  LOP3.LUT R0, R10, R0, RZ, 0xfc, !PT ;  /* 0x000000000a007212 */ /* 0x004fc400078efcff */
[----:B---3--:R-:W-:-:S03]  /*197c0*/  LOP3.LUT R12, R10, R11, RZ, 0xfc, !PT ;  /* 0x0000000b0a0c7212 */ /* 0x008fc600078efcff */
[C---:B------:R-:W-:Y:S02]  /*197d0*/  IMAD.IADD R0, R18.reuse, 0x1, R0 ;  /* 0x0000000112007824 */ /* 0x040fe400078e0200 */
[----:B------:R-:W-:-:S03]  /*197e0*/  IMAD.IADD R12, R18, 0x1, R12 ;  /* 0x00000001120c7824 */ /* 0x000fc600078e020c */
[----:B0-----:R-:W0:Y:S02]  /*197f0*/  LDSM.16.MT88.4 R4, [R0+0x9000] ;  /* 0x009000000004783b */ /* 0x001e240000004200 */
        /* <DEDUP_REMOVED lines=17> */
[----:B------:R-:W0:Y:S01]  /*19910*/  LDSM.16.MT88.4 R4, [R0+0x9800] ;  /* 0x009800000004783b */ /* 0x000e220000004200 */
[----:B----4-:R-:W-:Y:S02]  /*19920*/  IADD3 R12, R13, 0x3000, R12 ;  /* 0x000030000d0c7810 */ /* 0x010fe40007ffe00c */
[C-C-:B0-----:R-:W-:Y:S02]  /*19930*/  PRMT R8, R4.reuse, 0x6420, R5.reuse ;  /* 0x0000642004087816 */ /* 0x141fe40000000005 */
        /* <DEDUP_REMOVED lines=24> */
.L_x_543:
[----:B------:R-:W2:Y:S01]  /*19ac0*/  S2R R0, SR_TID.X ;  /* 0x0000000000007919 */ /* 0x000ea20000002100 */
[----:B-1----:R1:W-:Y:S01]  /*19ad0*/  SYNCS.ARRIVE.TRANS64.A1T0 RZ, [R3+URZ+0x19c50], RZ ;  /* 0x019c50ff03ff79a7 */ /* 0x0023e2000810003f */
[----:B0-----:R-:W-:Y:S01]  /*19ae0*/  IMAD.MOV.U32 R8, RZ, RZ, R23 ;  /* 0x000000ffff087224 */ /* 0x001fe200078e0017 */
[----:B--2---:R-:W-:Y:S01]  /*19af0*/  LOP3.LUT R0, R0, 0x7f, RZ, 0xc0, !PT ;  /* 0x0000007f00007812 */ /* 0x004fe200078ec0ff */
[----:B------:R-:W-:Y:S03]  /*19b00*/  BAR.SYNC.DEFER_BLOCKING 0x2, 0x80 ;  /* 0x0082000000007b1d */ /* 0x000fe60000010000 */
[----:B------:R-:W-:Y:S01]  /*19b10*/  ISETP.NE.AND P0, PT, R0, RZ, PT ;  /* 0x000000ff0000720c */ /* 0x000fe20003f05270 */
[----:B------:R-:W-:-:S12]  /*19b20*/  IMAD.MOV.U32 R0, RZ, RZ, R19 ;  /* 0x000000ffff007224 */ /* 0x000fd800078e0013 */
[----:B-1----:R-:W-:-:S05]  /*19b30*/  @!P0 VIADD R3, R3, 0x19c80 ;  /* 0x00019c8003038836 */ /* 0x002fca0000000000 */
[----:B------:R-:W-:-:S04]  /*19b40*/  @!P0 PRMT R3, RZ, 0x654, R3 ;  /* 0x00000654ff038816 */ /* 0x000fc80000000003 */
[----:B------:R3:W-:Y:S01]  /*19b50*/  @!P0 SYNCS.ARRIVE.TRANS64.RED.A1T0 RZ, [R3+URZ], RZ ;  /* 0x000000ff03ff89a7 */ /* 0x0007e2000810043f */
[C---:B------:R-:W-:Y:S01]  /*19b60*/  ISETP.GT.AND P0, PT, R2.reuse, R29, PT ;  /* 0x0000001d0200720c */ /* 0x040fe20003f04270 */
[----:B------:R-:W-:-:S12]  /*19b70*/  VIADD R2, R2, 0xffffffff ;  /* 0xffffffff02027836 */ /* 0x000fd80000000000 */
[----:B---3--:R-:W-:Y:S05]  /*19b80*/  @P0 BRA `(.L_x_544) ;  /* 0xfffffff000000947 */ /* 0x008fea000383ffff */
.L_x_520:
[----:B-1----:R-:W1:Y:S02]  /*19b90*/  S2R R3, SR_TID.X ;  /* 0x0000000000037919 */ /* 0x002e640000002100 */
[----:B-1----:R-:W-:Y:S02]  /*19ba0*/  LOP3.LUT R4, R3, 0x7f, RZ, 0xc0, !PT ;  /* 0x0000007f03047812 */ /* 0x002fe400078ec0ff */
[----:B------:R-:W3:Y:S01]  /*19bb0*/  LDL R3, [R1+0x48] ;  /* 0x0000480001037983 */ /* 0x000ee20000100800 */
[----:B------:R-:W-:Y:S01]  /*19bc0*/  BSSY B0, `(.L_x_545) ;  /* 0x0000010000007945 */ /* 0x000fe20003800000 */
[----:B------:R-:W-:Y:S02]  /*19bd0*/  ISETP.NE.AND P0, PT, R4, RZ, PT ;  /* 0x000000ff0400720c */ /* 0x000fe40003f05270 */
[----:B---3--:R-:W-:-:S11]  /*19be0*/  ISETP.NE.AND P2, PT, R3, 0x3, PT ;  /* 0x000000030300780c */ /* 0x008fd60003f45270 */
[----:B------:R-:W-:Y:S05]  /*19bf0*/  @P0 BRA `(.L_x_546) ;  /* 0x0000000000300947 */ /* 0x000fea0003800000 */
[----:B0-----:R-:W0:Y:S01]  /*19c00*/  S2R R5, SR_LANEID ;  /* 0x0000000000057919 */ /* 0x001e220000000000 */
[----:B------:R-:W-:Y:S01]  /*19c10*/  VOTEU.ANY UR4, UPT, PT ;  /* 0x0000000000047886 */ /* 0x000fe200038e0100 */
[----:B------:R-:W1:Y:S01]  /*19c20*/  LDC.64 R2, c[0x0][0xc60] ;  /* 0x00031800ff027b82 */ /* 0x000e620000000a00 */
[----:B--2---:R-:W0:Y:S02]  /*19c30*/  FLO.U32 R0, UR4 ;  /* 0x0000000400007d00 */ /* 0x004e2400080e0000 */
        /* <DEDUP_REMOVED lines=8> */
.L_x_546:
[----:B------:R-:W-:Y:S05]  /*19cc0*/  BSYNC B0 ;  /* 0x0000000000007941 */ /* 0x000fea0003800000 */
.L_x_545:
[----:B------:R-:W-:Y:S05]  /*19cd0*/  @!P2 BRA `(.L_x_547) ;  /* 0x000000000004a947 */ /* 0x000fea0003800000 */
[----:B------:R-:W-:Y:S01]  /*19ce0*/  BPT.TRAP 0x1 ;  /* 0x000000040000795c */ /* 0x000fe20000300000 */
.L_x_547:
[----:B------:R-:W3:Y:S01]  /*19cf0*/  LDL R2, [R1+0x30] ;  /* 0x0000300001027983 */ /* 0x000ee20000100800 */
[----:B--2---:R-:W-:Y:S01]  /*19d00*/  LOP3.LUT R0, R23, 0x1, RZ, 0x3c, !PT ;  /* 0x0000000117007812 */ /* 0x004fe200078e3cff */
[----:B------:R-:W-:Y:S01]  /*19d10*/  IMAD R3, R19, 0x8, R18 ;  /* 0x0000000813037824 */ /* 0x000fe200078e0212 */
[----:B------:R-:W-:Y:S02]  /*19d20*/  BSSY B0, `(.L_x_548) ;  /* 0x0000005000007945 */ /* 0x000fe40003800000 */
[----:B------:R-:W-:-:S04]  /*19d30*/  SHF.L.U32 R0, R0, 0x1f, RZ ;  /* 0x0000001f00007819 */ /* 0x000fc800000006ff */
[----:B------:R-:W1:Y:S01]  /*19d40*/  SYNCS.PHASECHK.TRANS64.TRYWAIT P1, [R3+URZ+0x19c70], R0 ;  /* 0x019c7000030075a7 */ /* 0x000e62000802017f */
[----:B---3--:R-:W-:Y:S01]  /*19d50*/  ISETP.NE.AND P2, PT, R2, 0x3, PT ;  /* 0x000000030200780c */ /* 0x008fe20003f45270 */
[----:B-1----:R-:W-:-:S12]  /*19d60*/  @!P1 BRA `(.L_x_549) ;  /* 0x0000002400609947 */ /* 0x002fd80003800000 */
.L_x_627:
[----:B------:R-:W-:Y:S05]  /*19d70*/  BSYNC B0 ;  /* 0x0000000000007941 */ /* 0x000fea0003800000 */
.L_x_548:
[----:B------:R-:W-:Y:S05]  /*19d80*/  @!P2 BRA `(.L_x_550) ;  /* 0x000000000004a947 */ /* 0x000fea0003800000 */
[----:B------:R-:W-:Y:S01]  /*19d90*/  BPT.TRAP 0x1 ;  /* 0x000000040000795c */ /* 0x000fe20000300000 */
.L_x_550:
[----:B-1----:R-:W-:-:S04]  /*19da0*/  SHF.L.U32 R0, R23, 0x1f, RZ ;  /* 0x0000001f17007819 */ /* 0x002fc800000006ff */
[----:B------:R-:W1:Y:S02]  /*19db0*/  SYNCS.PHASECHK.TRANS64.TRYWAIT P1, [R3+URZ+0x19c60], R0 ;  /* 0x019c6000030075a7 */ /* 0x000e64000802017f */
[----:B-1----:R-:W-:Y:S05]  /*19dc0*/  @!P1 BRA `(.L_x_551) ;  /* 0x00000024005c9947 */ /* 0x002fea0003800000 */
.L_x_628:
[----:B------:R-:W0:Y:S04]  /*19dd0*/  LDL R4, [R1+0x10] ;  /* 0x0000100001047983 */ /* 0x000e280000100800 */
[----:B------:R-:W2:Y:S04]  /*19de0*/  LDL R10, [R1+0x8] ;  /* 0x00000800010a7983 */ /* 0x000ea80000100800 */
[----:B------:R-:W3:Y:S01]  /*19df0*/  LDL R12, [R1+0xc] ;  /* 0x00000c00010c7983 */ /* 0x000ee20000100800 */
[----:B------:R-:W-:Y:S01]  /*19e00*/  IMAD R2, R19, 0x3000, RZ ;  /* 0x0000300013027824 */ /* 0x000fe200078e02ff */
[----:B------:R-:W-:Y:S05]  /*19e10*/  WARPSYNC.ALL ;  /* 0x0000000000007948 */ /* 0x000fea0003800000 */
[----:B0-----:R-:W-:-:S02]  /*19e20*/  LOP3.LUT R5, R2, R4, RZ, 0xfc, !PT ;  /* 0x0000000402057212 */ /* 0x001fc400078efcff */
[----:B--2---:R-:W-:-:S03]  /*19e30*/  LOP3.LUT R2, R2, R10, RZ, 0xfc, !PT ;  /* 0x0000000a02027212 */ /* 0x004fc600078efcff */
[C---:B-1----:R-:W-:Y:S02]  /*19e40*/  IMAD.IADD R0, R18.reuse, 0x1, R5 ;  /* 0x0000000112007824 */ /* 0x042fe400078e0205 */
        /* <DEDUP_REMOVED lines=20> */
[----:B---3--:R-:W-:Y:S02]  /*19f90*/  IADD3 R2, R12, 0x3000, R2 ;  /* 0x000030000c027810 */ /* 0x008fe40007ffe002 */
        /* <DEDUP_REMOVED lines=25> */
.L_x_552:
        /* <DEDUP_REMOVED lines=10> */
.L_x_495:
[----:B------:R-:W2:Y:S02]  /*1a1d0*/  LDL R0, [R1+0x14] ;  /* 0x0000140001007983 */ /* 0x000ea40000100800 */
[----:B--2---:R-:W-:-:S13]  /*1a1e0*/  LOP3.LUT P0, RZ, R0, 0x2, RZ, 0xc0, !PT ;  /* 0x0000000200ff7812 */ /* 0x004fda000780c0ff */
[----:B------:R-:W-:Y:S05]  /*1a1f0*/  @!P0 BRA `(.L_x_553) ;  /* 0x0000000000248947 */ /* 0x000fea0003800000 */
[----:B------:R-:W-:Y:S05]  /*1a200*/  WARPSYNC.ALL ;  /* 0x0000000000007948 */ /* 0x000fea0003800000 */
[----:B------:R-:W2:Y:S08]  /*1a210*/  S2UR UR5, SR_CgaCtaId ;  /* 0x00000000000579c3 */ /* 0x000eb00000008800 */
[----:B------:R-:W-:Y:S06]  /*1a220*/  BAR.SYNC.DEFER_BLOCKING 0x5, 0x200 ;  /* 0x0148000000007b1d */ /* 0x000fec0000010000 */
[----:B------:R-:W-:-:S02]  /*1a230*/  UMOV UR4, 0x400 ;  /* 0x0000040000047882 */ /* 0x000fc40000000000 */
[----:B--2---:R-:W-:-:S06]  /*1a240*/  ULEA UR4, UR5, UR4, 0x18 ;  /* 0x0000000405047291 */ /* 0x004fcc000f8ec03f */
[----:B0-----:R-:W-:-:S05]  /*1a250*/  IMAD.U32 R18, RZ, RZ, UR4 ;  /* 0x00000004ff127e24 */ /* 0x001fca000f8e00ff */
[----:B------:R3:W4:Y:S01]  /*1a260*/  LDS.128 R24, [R18+0x19cd0] ;  /* 0x019cd00012187984 */ /* 0x0007220000000c00 */
[----:B------:R-:W-:Y:S06]  /*1a270*/  BAR.ARV 0x4, 0x200 ;  /* 0x0108000000007b1d */ /* 0x000fec0000002000 */
[----:B------:R-:W-:Y:S05]  /*1a280*/  BRA `(.L_x_554) ;  /* 0x0000000800d47947 */ /* 0x000fea0003800000 */
.L_x_553:
[----:B------:R-:W0:Y:S01]  /*1a290*/  S2R R0, SR_TID.X ;  /* 0x0000000000007919 */ /* 0x000e220000002100 */
[----:B------:R-:W-:Y:S01]  /*1a2a0*/  UMOV UR4, 0xffffffff ;  /* 0xffffffff00047882 */ /* 0x000fe20000000000 */
[----:B0-----:R-:W-:-:S04]  /*1a2b0*/  LOP3.LUT R9, R0, 0x1f, RZ, 0xc0, !PT ;  /* 0x0000001f00097812 */ /* 0x001fc800078ec0ff */
[----:B------:R-:W-:Y:S01]  /*1a2c0*/  ISETP.NE.AND P0, PT, R9, 0x1f, PT ;  /* 0x0000001f0900780c */ /* 0x000fe20003f05270 */
[----:B------:R-:W-:-:S12]  /*1a2d0*/  BRA.DIV UR4, `(.L_x_555) ;  /* 0x00000022042c7947 */ /* 0x000fd8000b800000 */
[----:B------:R-:W-:Y:S01]  /*1a2e0*/  IMAD.IADD R0, R27, 0x1, R9 ;  /* 0x000000011b007824 */ /* 0x000fe200078e0209 */
[----:B------:R-:W-:-:S04]  /*1a2f0*/  ULDC UR4, c[0x0][0xc3c] ;  /* 0x00030f0000047ab9 */ /* 0x000fc80000000800 */
[----:B------:R-:W-:-:S13]  /*1a300*/  ISETP.GE.OR P1, PT, R0, UR4, !P0 ;  /* 0x0000000400007c0c */ /* 0x000fda000c726670 */
[----:B------:R-:W0:Y:S08]  /*1a310*/  @!P1 LDC.64 R2, c[0x0][0xc80] ;  /* 0x00032000ff029b82 */ /* 0x000e300000000a00 */
[----:B------:R-:W2:Y:S01]  /*1a320*/  @!P1 LDC.64 R4, c[0x0][0xc78] ;  /* 0x00031e00ff049b82 */ /* 0x000ea20000000a00 */
[----:B0-----:R-:W-:-:S05]  /*1a330*/  @!P1 IMAD.WIDE R2, R0, 0x4, R2 ;  /* 0x0000000400029825 */ /* 0x001fca00078e0202 */
[----:B------:R2:W3:Y:S02]  /*1a340*/  @!P1 LDG.E R7, desc[UR40][R2.64] ;  /* 0x0000002802079981 */ /* 0x0004e4000c1e1900 */
[----:B--2---:R-:W-:-:S06]  /*1a350*/  @!P1 IMAD.WIDE R2, R0, 0x4, R4 ;  /* 0x0000000400029825 */ /* 0x004fcc00078e0204 */
[----:B------:R-:W2:Y:S01]  /*1a360*/  @!P1 LDG.E R2, desc[UR40][R2.64] ;  /* 0x0000002802029981 */ /* 0x000ea2000c1e1900 */
[----:B------:R-:W-:Y:S01]  /*1a370*/  IMAD.MOV.U32 R4, RZ, RZ, RZ ;  /* 0x000000ffff047224 */ /* 0x000fe200078e00ff */
[C---:B------:R-:W-:Y:S02]  /*1a380*/  ISETP.GE.U32.AND P2, PT, R9.reuse, 0x2, PT ;  /* 0x000000020900780c */ /* 0x040fe40003f46070 */
[C---:B------:R-:W-:Y:S01]  /*1a390*/  ISETP.GE.U32.AND P3, PT, R9.reuse, 0x4, PT ;  /* 0x000000040900780c */ /* 0x040fe20003f66070 */
[----:B------:R-:W-:Y:S01]  /*1a3a0*/  SHFL.IDX PT, R0, R24, RZ, 0x1f ;  /* 0x00001fff18007589 */ /* 0x000fe200000e0000 */
[C---:B------:R-:W-:Y:S02]  /*1a3b0*/  ISETP.GE.U32.AND P4, PT, R9.reuse, 0x8, PT ;  /* 0x000000080900780c */ /* 0x040fe40003f86070 */
[----:B------:R-:W-:Y:S01]  /*1a3c0*/  ISETP.GE.U32.AND P5, PT, R9, 0x10, PT ;  /* 0x000000100900780c */ /* 0x000fe20003fa6070 */
[----:B------:R0:W-:Y:S02]  /*1a3d0*/  SHFL.IDX PT, R6, R24, 0x1, 0x1f ;  /* 0x00201f0018067f89 */ /* 0x0001e400000e0000 */
[----:B0-----:R-:W-:-:S02]  /*1a3e0*/  IMAD.MOV.U32 R24, RZ, RZ, RZ ;  /* 0x000000ffff187224 */ /* 0x001fc400078e00ff */
[----:B---3--:R-:W-:Y:S02]  /*1a3f0*/  @!P1 IMAD.MOV.U32 R4, RZ, RZ, R7 ;  /* 0x000000ffff049224 */ /* 0x008fe400078e0007 */
[----:B------:R-:W-:Y:S02]  /*1a400*/  IMAD.MOV.U32 R7, RZ, RZ, RZ ;  /* 0x000000ffff077224 */ /* 0x000fe400078e00ff */
[----:B--2---:R-:W-:Y:S01]  /*1a410*/  @!P1 IMAD.MOV.U32 R7, RZ, RZ, R2 ;  /* 0x000000ffff079224 */ /* 0x004fe200078e0002 */
[----:B------:R-:W-:-:S03]  /*1a420*/  ISETP.NE.AND P1, PT, R9, RZ, PT ;  /* 0x000000ff0900720c */ /* 0x000fc60003f25270 */
[----:B------:R-:W-:-:S05]  /*1a430*/  IMAD R2, R7, R4, RZ ;  /* 0x0000000407027224 */ /* 0x000fca00078e02ff */
        /* <DEDUP_REMOVED lines=15> */
[----:B------:R0:W2:Y:S02]  /*1a530*/  SHFL.IDX PT, R8, R2, 0x1f, 0x1f ;  /* 0x03e01f0002087f89 */ /* 0x0000a400000e0000 */
.L_x_638:
[----:B------:R-:W-:Y:S02]  /*1a540*/  ULDC UR4, c[0x0][0xc38] ;  /* 0x00030e0000047ab9 */ /* 0x000fe40000000800 */
[----:B------:R-:W-:-:S04]  /*1a550*/  IMAD.U32 R3, RZ, RZ, UR4 ;  /* 0x00000004ff037e24 */ /* 0x000fc8000f8e00ff */
[----:B--2---:R-:W-:-:S04]  /*1a560*/  IMAD R8, R8, R3, RZ ;  /* 0x0000000308087224 */ /* 0x004fc800078e02ff */
[----:B------:R-:W-:-:S05]  /*1a570*/  IMAD.IADD R6, R6, 0x1, R8 ;  /* 0x0000000106067824 */ /* 0x000fca00078e0208 */
[----:B------:R-:W-:-:S13]  /*1a580*/  ISETP.GT.AND P6, PT, R6, R0, PT ;  /* 0x000000000600720c */ /* 0x000fda0003fc4270 */
[----:B------:R-:W-:Y:S05]  /*1a590*/  @P6 BRA `(.L_x_556) ;  /* 0x0000000000a46947 */ /* 0x000fea0003800000 */
.L_x_559:
[----:B0-----:R-:W0:Y:S01]  /*1a5a0*/  LDC R2, c[0x0][0xc3c] ;  /* 0x00030f00ff027b82 */ /* 0x001e220000000800 */
[----:B------:R-:W-:-:S05]  /*1a5b0*/  VIADD R27, R27, 0x1f ;  /* 0x0000001f1b1b7836 */ /* 0x000fca0000000000 */
[----:B0-----:R-:W-:-:S13]  /*1a5c0*/  ISETP.GE.AND P6, PT, R27, R2, PT ;  /* 0x000000021b00720c */ /* 0x001fda0003fc6270 */
[----:B------:R-:W-:Y:S05]  /*1a5d0*/  @P6 BRA `(.L_x_557) ;  /* 0x0000000400bc6947 */ /* 0x000fea0003800000 */
[----:B------:R-:W0:Y:S01]  /*1a5e0*/  S2R R3, SR_TID.X ;  /* 0x0000000000037919 */ /* 0x000e220000002100 */
[----:B------:R-:W-:Y:S01]  /*1a5f0*/  IMAD.MOV.U32 R4, RZ, RZ, RZ ;  /* 0x000000ffff047224 */ /* 0x000fe200078e00ff */
[----:B0-----:R-:W-:-:S05]  /*1a600*/  LOP3.LUT R3, R3, 0x1f, RZ, 0xc0, !PT ;  /* 0x0000001f03037812 */ /* 0x001fca00078ec0ff */
[----:B------:R-:W-:-:S05]  /*1a610*/  IMAD.IADD R5, R27, 0x1, R3 ;  /* 0x000000011b057824 */ /* 0x000fca00078e0203 */
[----:B------:R-:W-:-:S13]  /*1a620*/  ISETP.GE.OR P6, PT, R5, R2, !P0 ;  /* 0x000000020500720c */ /* 0x000fda00047c6670 */
[----:B------:R-:W0:Y:S02]  /*1a630*/  @!P6 LDC.64 R2, c[0x0][0xc80] ;  /* 0x00032000ff02eb82 */ /* 0x000e240000000a00 */
[----:B0-----:R-:W-:-:S05]  /*1a640*/  @!P6 IMAD.WIDE R2, R5, 0x4, R2 ;  /* 0x000000040502e825 */ /* 0x001fca00078e0202 */
[----:B------:R0:W2:Y:S01]  /*1a650*/  @!P6 LDG.E R4, desc[UR40][R2.64] ;  /* 0x000000280204e981 */ /* 0x0000a2000c1e1900 */
[----:B------:R-:W-:Y:S01]  /*1a660*/  IMAD.MOV.U32 R7, RZ, RZ, RZ ;  /* 0x000000ffff077224 */ /* 0x000fe200078e00ff */
[----:B0-----:R-:W0:Y:S02]  /*1a670*/  @!P6 LDC.64 R2, c[0x0][0xc78] ;  /* 0x00031e00ff02eb82 */ /* 0x001e240000000a00 */
[----:B0-----:R-:W-:-:S05]  /*1a680*/  @!P6 IMAD.WIDE R2, R5, 0x4, R2 ;  /* 0x000000040502e825 */ /* 0x001fca00078e0202 */
[----:B------:R-:W2:Y:S01]  /*1a690*/  @!P6 LDG.E R7, desc[UR40][R2.64] ;  /* 0x000000280207e981 */ /* 0x000ea2000c1e1900 */
[----:B------:R-:W-:Y:S01]  /*1a6a0*/  UMOV UR4, 0xffffffff ;  /* 0xffffffff00047882 */ /* 0x000fe20000000000 */
[----:B--2---:R-:W-:Y:S02]  /*1a6b0*/  IMAD R2, R7, R4, RZ ;  /* 0x0000000407027224 */ /* 0x004fe400078e02ff */
[----:B------:R-:W-:Y:S05]  /*1a6c0*/  BRA.DIV UR4, `(.L_x_558) ;  /* 0x0000002204887947 */ /* 0x000fea000b800000 */
        /* <DEDUP_REMOVED lines=16> */
.L_x_646:
[----:B------:R-:W-:Y:S02]  /*1a7d0*/  ULDC UR4, c[0x0][0xc38] ;  /* 0x00030e0000047ab9 */ /* 0x000fe40000000800 */
[----:B------:R-:W-:-:S04]  /*1a7e0*/  IMAD.U32 R3, RZ, RZ, UR4 ;  /* 0x00000004ff037e24 */ /* 0x000fc8000f8e00ff */
[----:B--2---:R-:W-:-:S04]  /*1a7f0*/  IMAD R8, R8, R3, RZ ;  /* 0x0000000308087224 */ /* 0x004fc800078e02ff */
[----:B------:R-:W-:-:S05]  /*1a800*/  IMAD.IADD R6, R8, 0x1, R6 ;  /* 0x0000000108067824 */ /* 0x000fca00078e0206 */
[----:B------:R-:W-:-:S13]  /*1a810*/  ISETP.GT.AND P6, PT, R6, R0, PT ;  /* 0x000000000600720c */ /* 0x000fda0003fc4270 */
[----:B------:R-:W-:Y:S05]  /*1a820*/  @!P6 BRA `(.L_x_559) ;  /* 0xfffffffc005ce947 */ /* 0x000fea000383ffff */
.L_x_556:
[----:B------:R-:W-:Y:S01]  /*1a830*/  IMAD.IADD R8, R6, 0x1, -R8 ;  /* 0x0000000106087824 */ /* 0x000fe200078e0a08 */
[----:B------:R-:W-:-:S03]  /*1a840*/  UMOV UR4, 0xffffffff ;  /* 0xffffffff00047882 */ /* 0x000fc60000000000 */
[----:B------:R-:W-:-:S05]  /*1a850*/  IMAD R5, R2, R3, R8 ;  /* 0x0000000302057224 */ /* 0x000fca00078e0208 */
[----:B------:R-:W-:Y:S01]  /*1a860*/  ISETP.GT.AND P6, PT, R5, R0, PT ;  /* 0x000000000500720c */ /* 0x000fe20003fc4270 */
[----:B------:R-:W-:-:S12]  /*1a870*/  BRA.DIV UR4, `(.L_x_560) ;  /* 0x0000002204f47947 */ /* 0x000fd8000b800000 */
[----:B------:R-:W-:-:S04]  /*1a880*/  VOTE.ANY R6, PT, !P6 ;  /* 0x0000000000067806 */ /* 0x000fc800070e0100 */
[----:B------:R-:W2:Y:S02]  /*1a890*/  POPC R5, R6 ;  /* 0x0000000600057309 */ /* 0x000ea40000000000 */
[----:B--2---:R2:W3:Y:S04]  /*1a8a0*/  SHFL.IDX PT, R4, R4, R5, 0x1f ;  /* 0x00001f0504047589 */ /* 0x0044e800000e0000 */
[----:B------:R2:W4:Y:S02]  /*1a8b0*/  SHFL.IDX PT, R7, R7, R5, 0x1f ;  /* 0x00001f0507077589 */ /* 0x00052400000e0000 */
.L_x_651:
[----:B------:R-:W-:-:S13]  /*1a8c0*/  ISETP.NE.AND P0, PT, R6, RZ, PT ;  /* 0x000000ff0600720c */ /* 0x000fda0003f05270 */
[----:B------:R-:W-:Y:S05]  /*1a8d0*/  @!P0 BRA `(.L_x_561) ;  /* 0x0000000000148947 */ /* 0x000fea0003800000 */
[----:B------:R-:W-:Y:S01]  /*1a8e0*/  UMOV UR4, 0xffffffff ;  /* 0xffffffff00047882 */ /* 0x000fe20000000000 */
[----:B------:R-:W-:Y:S02]  /*1a8f0*/  VIADD R12, R5, 0xffffffff ;  /* 0xffffffff050c7836 */ /* 0x000fe40000000000 */
[----:B------:R-:W-:Y:S05]  /*1a900*/  BRA.DIV UR4, `(.L_x_562) ;  /* 0x00000026042c7947 */ /* 0x000fea000b800000 */
[----:B0-----:R0:W0:Y:S02]  /*1a910*/  SHFL.IDX PT, R2, R2, R12, 0x1f ;  /* 0x00001f0c02027589 */ /* 0x00102400000e0000 */
.L_x_654:
[----:B0-----:R-:W-:-:S07]  /*1a920*/  MOV R24, R2 ;  /* 0x0000000200187202 */ /* 0x001fce0000000f00 */
.L_x_561:
[----:B------:R-:W-:Y:S01]  /*1a930*/  IMAD R24, R24, R3, R8 ;  /* 0x0000000318187224 */ /* 0x000fe200078e0208 */
[----:B---3--:R-:W-:Y:S02]  /*1a940*/  IABS R8, R4 ;  /* 0x0000000400087213 */ /* 0x008fe40000000000 */
[----:B------:R-:W-:Y:S01]  /*1a950*/  IADD3 R27, R5, R27, RZ ;  /* 0x0000001b051b7210 */ /* 0x000fe20007ffe0ff */
[----:B------:R-:W-:Y:S01]  /*1a960*/  IMAD.IADD R25, R0, 0x1, -R24 ;  /* 0x0000000100197824 */ /* 0x000fe200078e0a18 */
[----:B0-----:R-:W0:Y:S04]  /*1a970*/  I2F.RP R2, R8 ;  /* 0x0000000800027306 */ /* 0x001e280000209400 */
[----:B------:R-:W-:-:S04]  /*1a980*/  IABS R0, R25 ;  /* 0x0000001900007213 */ /* 0x000fc80000000000 */
[----:B0-----:R-:W0:Y:S02]  /*1a990*/  MUFU.RCP R2, R2 ;  /* 0x0000000200027308 */ /* 0x001e240000001000 */
[----:B0-----:R-:W-:-:S06]  /*1a9a0*/  VIADD R2, R2, 0xffffffe ;  /* 0x0ffffffe02027836 */ /* 0x001fcc0000000000 */
[----:B------:R-:W0:Y:S02]  /*1a9b0*/  F2I.FTZ.U32.TRUNC.NTZ R3, R2 ;  /* 0x0000000200037305 */ /* 0x000e24000021f000 */
[----:B0-----:R-:W-:-:S04]  /*1a9c0*/  IMAD.MOV R2, RZ, RZ, -R3 ;  /* 0x000000ffff027224 */ /* 0x001fc800078e0a03 */
[----:B------:R-:W-:Y:S02]  /*1a9d0*/  IMAD R6, R2, R8, RZ ;  /* 0x0000000802067224 */ /* 0x000fe400078e02ff */
[----:B------:R-:W-:-:S04]  /*1a9e0*/  IMAD.MOV.U32 R2, RZ, RZ, RZ ;  /* 0x000000ffff027224 */ /* 0x000fc800078e00ff */
[----:B------:R-:W-:Y:S01]  /*1a9f0*/  IMAD.HI.U32 R2, R3, R6, R2 ;  /* 0x0000000603027227 */ /* 0x000fe200078e0002 */
[----:B------:R-:W-:-:S05]  /*1aa00*/  IABS R3, R4 ;  /* 0x0000000400037213 */ /* 0x000fca0000000000 */
[----:B------:R-:W-:Y:S02]  /*1aa10*/  IMAD.MOV R3, RZ, RZ, -R3 ;  /* 0x000000ffff037224 */ /* 0x000fe400078e0a03 */
[----:B------:R-:W-:-:S04]  /*1aa20*/  IMAD.HI.U32 R6, R2, R0, RZ ;  /* 0x0000000002067227 */ /* 0x000fc800078e00ff */
[----:B------:R-:W-:-:S05]  /*1aa30*/  IMAD R0, R6, R3, R0 ;  /* 0x0000000306007224 */ /* 0x000fca00078e0200 */
[----:B------:R-:W-:-:S13]  /*1aa40*/  ISETP.GT.U32.AND P1, PT, R8, R0, PT ;  /* 0x000000000800720c */ /* 0x000fda0003f24070 */
[----:B------:R-:W-:Y:S02]  /*1aa50*/  @!P1 IMAD.IADD R0, R0, 0x1, -R8 ;  /* 0x0000000100009824 */ /* 0x000fe400078e0a08 */
[----:B------:R-:W-:Y:S01]  /*1aa60*/  @!P1 VIADD R6, R6, 0x1 ;  /* 0x0000000106069836 */ /* 0x000fe20000000000 */
[----:B------:R-:W-:Y:S02]  /*1aa70*/  ISETP.NE.AND P1, PT, R4, RZ, PT ;  /* 0x000000ff0400720c */ /* 0x000fe40003f25270 */
[----:B------:R-:W-:Y:S02]  /*1aa80*/  ISETP.GE.U32.AND P0, PT, R0, R8, PT ;  /* 0x000000080000720c */ /* 0x000fe40003f06070 */
[----:B----4-:R-:W-:-:S04]  /*1aa90*/  IABS R0, R7 ;  /* 0x0000000700007213 */ /* 0x010fc80000000000 */
[----:B------:R-:W0:Y:S07]  /*1aaa0*/  I2F.RP R2, R0 ;  /* 0x0000000000027306 */ /* 0x000e2e0000209400 */
[----:B------:R-:W-:Y:S01]  /*1aab0*/  @P0 VIADD R6, R6, 0x1 ;  /* 0x0000000106060836 */ /* 0x000fe20000000000 */
[----:B0-----:R-:W0:Y:S02]  /*1aac0*/  MUFU.RCP R2, R2 ;  /* 0x0000000200027308 */ /* 0x001e240000001000 */
[----:B0-----:R-:W-:-:S06]  /*1aad0*/  VIADD R2, R2, 0xffffffe ;  /* 0x0ffffffe02027836 */ /* 0x001fcc0000000000 */
[----:B------:R-:W0:Y:S02]  /*1aae0*/  F2I.FTZ.U32.TRUNC.NTZ R3, R2 ;  /* 0x0000000200037305 */ /* 0x000e24000021f000 */
[----:B0-----:R-:W-:-:S04]  /*1aaf0*/  IMAD.MOV R2, RZ, RZ, -R3 ;  /* 0x000000ffff027224 */ /* 0x001fc800078e0a03 */
[----:B------:R-:W-:Y:S02]  /*1ab00*/  IMAD R8, R2, R0, RZ ;  /* 0x0000000002087224 */ /* 0x000fe400078e02ff */
[----:B------:R-:W-:-:S04]  /*1ab10*/  IMAD.MOV.U32 R2, RZ, RZ, RZ ;  /* 0x000000ffff027224 */ /* 0x000fc800078e00ff */
[----:B------:R-:W-:Y:S01]  /*1ab20*/  IMAD.HI.U32 R2, R3, R8, R2 ;  /* 0x0000000803027227 */ /* 0x000fe200078e0002 */
[----:B------:R-:W-:Y:S02]  /*1ab30*/  LOP3.LUT R3, R25, R4, RZ, 0x3c, !PT ;  /* 0x0000000419037212 */ /* 0x000fe400078e3cff */
[----:B------:R-:W-:Y:S02]  /*1ab40*/  IABS R8, R7 ;  /* 0x0000000700087213 */ /* 0x000fe40000000000 */
[----:B------:R-:W-:-:S03]  /*1ab50*/  ISETP.GE.AND P2, PT, R3, RZ, PT ;  /* 0x000000ff0300720c */ /* 0x000fc60003f46270 */
[----:B------:R-:W-:-:S10]  /*1ab60*/  IMAD.MOV R8, RZ, RZ, -R8 ;  /* 0x000000ffff087224 */ /* 0x000fd400078e0a08 */
[----:B------:R-:W-:Y:S01]  /*1ab70*/  @!P2 IMAD.MOV R6, RZ, RZ, -R6 ;  /* 0x000000ffff06a224 */ /* 0x000fe200078e0a06 */
[----:B------:R-:W-:-:S04]  /*1ab80*/  @!P1 LOP3.LUT R6, RZ, R4, RZ, 0x33, !PT ;  /* 0x00000004ff069212 */ /* 0x000fc800078e33ff */
[-C--:B------:R-:W-:Y:S01]  /*1ab90*/  IABS R3, R6.reuse ;  /* 0x0000000600037213 */ /* 0x080fe20000000000 */
[----:B------:R-:W-:-:S04]  /*1aba0*/  IMAD R4, R4, R6, RZ ;  /* 0x0000000604047224 */ /* 0x000fc800078e02ff */
[----:B------:R-:W-:-:S04]  /*1abb0*/  IMAD.HI.U32 R2, R2, R3, RZ ;  /* 0x0000000302027227 */ /* 0x000fc800078e00ff */
[----:B------:R-:W-:Y:S02]  /*1abc0*/  IMAD R3, R2, R8, R3 ;  /* 0x0000000802037224 */ /* 0x000fe400078e0203 */
[----:B------:R-:W-:-:S03]  /*1abd0*/  IMAD.IADD R25, R25, 0x1, -R4 ;  /* 0x0000000119197824 */ /* 0x000fc600078e0a04 */
[----:B------:R-:W-:-:S13]  /*1abe0*/  ISETP.GT.U32.AND P1, PT, R0, R3, PT ;  /* 0x000000030000720c */ /* 0x000fda0003f24070 */
[----:B------:R-:W-:Y:S02]  /*1abf0*/  @!P1 IMAD.IADD R3, R3, 0x1, -R0 ;  /* 0x0000000103039824 */ /* 0x000fe400078e0a00 */
[----:B------:R-:W-:Y:S01]  /*1ac00*/  @!P1 VIADD R2, R2, 0x1 ;  /* 0x0000000102029836 */ /* 0x000fe20000000000 */
[----:B------:R-:W-:Y:S02]  /*1ac10*/  ISETP.NE.AND P1, PT, R7, RZ, PT ;  /* 0x000000ff0700720c */ /* 0x000fe40003f25270 */
[----:B------:R-:W-:Y:S02]  /*1ac20*/  ISETP.GE.U32.AND P0, PT, R3, R0, PT ;  /* 0x000000000300720c */ /* 0x000fe40003f06070 */
[----:B------:R-:W-:-:S04]  /*1ac30*/  LOP3.LUT R0, R6, R7, RZ, 0x3c, !PT ;  /* 0x0000000706007212 */ /* 0x000fc800078e3cff */
[----:B------:R-:W-:-:S07]  /*1ac40*/  ISETP.GE.AND P2, PT, R0, RZ, PT ;  /* 0x000000ff0000720c */ /* 0x000fce0003f46270 */
[----:B------:R-:W-:-:S06]  /*1ac50*/  @P0 VIADD R2, R2, 0x1 ;  /* 0x0000000102020836 */ /* 0x000fcc0000000000 */
[----:B------:R-:W-:Y:S01]  /*1ac60*/  @!P2 IMAD.MOV R2, RZ, RZ, -R2 ;  /* 0x000000ffff02a224 */ /* 0x000fe200078e0a02 */
[----:B------:R-:W-:-:S05]  /*1ac70*/  @!P1 LOP3.LUT R2, RZ, R7, RZ, 0x33, !PT ;  /* 0x00000007ff029212 */ /* 0x000fca00078e33ff */
[--C-:B------:R-:W-:Y:S02]  /*1ac80*/  IMAD.MOV R0, RZ, RZ, -R2.reuse ;  /* 0x000000ffff007224 */ /* 0x100fe400078e0a02 */
[C---:B------:R-:W-:Y:S02]  /*1ac90*/  IMAD R2, R7.reuse, 0x1000000, R2 ;  /* 0x0100000007027824 */ /* 0x040fe400078e0202 */
[----:B------:R-:W-:-:S04]  /*1aca0*/  IMAD R0, R7, R0, R6 ;  /* 0x0000000007007224 */ /* 0x000fc800078e0206 */
[----:B------:R-:W-:Y:S01]  /*1acb0*/  IMAD R26, R0, 0x10000, R2 ;  /* 0x00010000001a7824 */ /* 0x000fe200078e0202 */
[----:B------:R-:W-:Y:S06]  /*1acc0*/  BRA `(.L_x_563) ;  /* 0x00000000001c7947 */ /* 0x000fec0003800000 */
.L_x_557:
[----:B------:R-:W-:Y:S01]  /*1acd0*/  UMOV UR4, URZ ;  /* 0x0000003f00047c82 */ /* 0x000fe20008000000 */
[----:B------:R-:W-:Y:S01]  /*1ace0*/  UMOV UR5, URZ ;  /* 0x0000003f00057c82 */ /* 0x000fe20008000000 */
[----:B------:R-:W-:Y:S01]  /*1acf0*/  ULDC UR6, c[0x0][0xc3c] ;  /* 0x00030f0000067ab9 */ /* 0x000fe20000000800 */
[----:B------:R-:W-:Y:S02]  /*1ad00*/  IMAD.MOV.U32 R24, RZ, RZ, R0 ;  /* 0x000000ffff187224 */ /* 0x000fe400078e0000 */
[----:B------:R-:W-:Y:S02]  /*1ad10*/  IMAD.U32 R25, RZ, RZ, UR4 ;  /* 0x00000004ff197e24 */ /* 0x000fe4000f8e00ff */
[----:B------:R-:W-:Y:S02]  /*1ad20*/  IMAD.U32 R26, RZ, RZ, UR5 ;  /* 0x00000005ff1a7e24 */ /* 0x000fe4000f8e00ff */
[----:B------:R-:W-:-:S07]  /*1ad30*/  IMAD.U32 R27, RZ, RZ, UR6 ;  /* 0x00000006ff1b7e24 */ /* 0x000fce000f8e00ff */
.L_x_563:
[----:B------:R-:W0:Y:S01]  /*1ad40*/  S2R R0, SR_TID.X ;  /* 0x0000000000007919 */ /* 0x000e220000002100 */
[----:B------:R-:W-:Y:S05]  /*1ad50*/  WARPSYNC.ALL ;  /* 0x0000000000007948 */ /* 0x000fea0003800000 */
        /* <DEDUP_REMOVED lines=8> */
.L_x_554:
[----:B------:R-:W-:Y:S02]  /*1ade0*/  ULDC UR4, c[0x0][0xc3c] ;  /* 0x00030f0000047ab9 */ /* 0x000fe40000000800 */
[----:B----4-:R-:W-:-:S13]  /*1adf0*/  ISETP.GE.AND P0, PT, R27, UR4, PT ;  /* 0x000000041b007c0c */ /* 0x010fda000bf06270 */
[----:B------:R-:W-:Y:S05]  /*1ae00*/  @!P0 BRA `(.L_x_564) ;  /* 0xffffffa000e48947 */ /* 0x000fea000383ffff */
[----:B------:R-:W-:Y:S05]  /*1ae10*/  BSYNC B7 ;  /* 0x0000000000077941 */ /* 0x000fea0003800000 */
.L_x_446:
[----:B--2---:R-:W2:Y:S01]  /*1ae20*/  LDL.LU R0, [R1+0x44] ;  /* 0x0000440001007983 */ /* 0x004ea20000300800 */
[----:B------:R-:W-:Y:S01]  /*1ae30*/  BSSY B0, `(.L_x_565) ;  /* 0x000000b000007945 */ /* 0x000fe20003800000 */
[----:B------:R-:W4:Y:S01]  /*1ae40*/  S2R R5, SR_CgaCtaId ;  /* 0x0000000000057919 */ /* 0x000f220000008800 */
[----:B--2---:R-:W-:-:S05]  /*1ae50*/  VIADD R0, R0, 0x1 ;  /* 0x0000000100007836 */ /* 0x004fca0000000000 */
[----:B0-----:R-:W-:-:S04]  /*1ae60*/  LEA.HI R2, R0, R0, RZ, 0x1 ;  /* 0x0000000000027211 */ /* 0x001fc800078f08ff */
[----:B------:R-:W-:Y:S02]  /*1ae70*/  LOP3.LUT R3, R2, 0xfffffffe, RZ, 0xc0, !PT ;  /* 0xfffffffe02037812 */ /* 0x000fe400078ec0ff */
[----:B------:R-:W-:-:S03]  /*1ae80*/  MOV R2, 0x400 ;  /* 0x0000040000027802 */ /* 0x000fc60000000f00 */
[----:B------:R-:W-:Y:S01]  /*1ae90*/  IMAD.IADD R0, R0, 0x1, -R3 ;  /* 0x0000000100007824 */ /* 0x000fe200078e0a03 */
[----:B----4-:R-:W-:-:S04]  /*1aea0*/  LEA R8, R5, R2, 0x18 ;  /* 0x0000000205087211 */ /* 0x010fc800078ec0ff */
[----:B------:R-:W-:-:S04]  /*1aeb0*/  SHF.L.U32 R0, R0, 0x1f, RZ ;  /* 0x0000001f00007819 */ /* 0x000fc800000006ff */
[----:B------:R-:W0:Y:S02]  /*1aec0*/  SYNCS.PHASECHK.TRANS64.TRYWAIT P0, [R8+URZ+0x19c20], R0 ;  /* 0x019c2000080075a7 */ /* 0x000e24000800017f */
[----:B0-----:R-:W-:Y:S05]  /*1aed0*/  @!P0 BRA `(.L_x_566) ;  /* 0x0000001c00e08947 */ /* 0x001fea0003800000 */
.L_x_655:
[----:B------:R-:W-:Y:S05]  /*1aee0*/  BSYNC B0 ;  /* 0x0000000000007941 */ /* 0x000fea0003800000 */
.L_x_565:
[----:B------:R-:W-:-:S03]  /*1aef0*/  UMOV UR4, 0xffffffff ;  /* 0xffffffff00047882 */ /* 0x000fc60000000000 */
[----:B------:R-:W-:Y:S05]  /*1af00*/  BRA.DIV UR4, `(.L_x_567) ;  /* 0x0000001e04e87947 */ /* 0x000fea000b800000 */
[----:B0-----:R-:W0:Y:S02]  /*1af10*/  S2R R0, SR_TID.X ;  /* 0x0000000000007919 */ /* 0x001e240000002100 */
[----:B0-----:R-:W-:-:S04]  /*1af20*/  SHF.R.U32.HI R0, RZ, 0x5, R0 ;  /* 0x00000005ff007819 */ /* 0x001fc80000011600 */
[----:B------:R-:W-:-:S05]  /*1af30*/  LOP3.LUT R0, R0, 0x3, RZ, 0xc0, !PT ;  /* 0x0000000300007812 */ /* 0x000fca00078ec0ff */
[----:B------:R0:W2:Y:S02]  /*1af40*/  SHFL.IDX PT, R14, R0, RZ, 0x1f ;  /* 0x00001fff000e7589 */ /* 0x0000a400000e0000 */
.L_x_658:
[----:B--2---:R-:W-:-:S13]  /*1af50*/  ISETP.NE.AND P0, PT, R14, RZ, PT ;  /* 0x000000ff0e00720c */ /* 0x004fda0003f05270 */
[----:B------:R-:W-:Y:S05]  /*1af60*/  @P0 BRA `(.L_x_316) ;  /* 0x0000000000a40947 */ /* 0x000fea0003800000 */
[----:B------:R-:W-:-:S03]  /*1af70*/  UMOV UR4, 0xffffffff ;  /* 0xffffffff00047882 */ /* 0x000fc60000000000 */
[----:B------:R-:W-:Y:S05]  /*1af80*/  BRA.DIV UR4, `(.L_x_568) ;  /* 0x0000001e04fc7947 */ /* 0x000fea000b800000 */
[----:B------:R-:W-:-:S13]  /*1af90*/  ELECT P6, URZ, PT ;  /* 0x00000000003f782f */ /* 0x000fda00038c0000 */
.L_x_661:
[----:B------:R-:W-:Y:S05]  /*1afa0*/  @!P6 BRA `(.L_x_316) ;  /* 0x000000000094e947 */ /* 0x000fea0003800000 */
[----:B0-----:R-:W2:Y:S02]  /*1afb0*/  LDL.LU R0, [R1+0x40] ;  /* 0x0000400001007983 */ /* 0x001ea40000300800 */
[----:B--2---:R-:W-:-:S04]  /*1afc0*/  LOP3.LUT R0, R0, 0x2, RZ, 0xfc, !PT ;  /* 0x0000000200007812 */ /* 0x004fc800078efcff */
[----:B------:R-:W-:-:S13]  /*1afd0*/  ISETP.NE.AND P0, PT, R0, 0x3, PT ;  /* 0x000000030000780c */ /* 0x000fda0003f05270 */
[----:B------:R-:W-:Y:S05]  /*1afe0*/  @!P0 BRA `(.L_x_569) ;  /* 0x0000000000048947 */ /* 0x000fea0003800000 */
[----:B------:R-:W-:Y:S01]  /*1aff0*/  BPT.TRAP 0x1 ;  /* 0x000000040000795c */ /* 0x000fe20000300000 */
.L_x_569:
        /* <DEDUP_REMOVED lines=12> */
.L_x_662:
[----:B------:R-:W2:Y:S02]  /*1b0c0*/  SYNCS.PHASECHK.TRANS64.TRYWAIT P1, [R7+URZ], R0 ;  /* 0x00000000070075a7 */ /* 0x000ea4000802017f */
[----:B--2---:R-:W-:Y:S05]  /*1b0d0*/  @!P1 BRA `(.L_x_571) ;  /* 0x0000001c00dc9947 */ /* 0x004fea0003800000 */
.L_x_663:
[----:B------:R-:W-:Y:S05]  /*1b0e0*/  @!P0 BRA `(.L_x_572) ;  /* 0x0000000000048947 */ /* 0x000fea0003800000 */
[----:B------:R-:W-:Y:S01]  /*1b0f0*/  BPT.TRAP 0x1 ;  /* 0x000000040000795c */ /* 0x000fe20000300000 */
.L_x_572:
[----:B------:R-:W-:-:S04]  /*1b100*/  IMAD R2, R19, 0x8, R8 ;  /* 0x0000000813027824 */ /* 0x000fc800078e0208 */
[----:B------:R-:W4:Y:S02]  /*1b110*/  SYNCS.PHASECHK.TRANS64.TRYWAIT P1, [R2+URZ+0x19c60], R3 ;  /* 0x019c6003020075a7 */ /* 0x000f24000802017f */
[----:B----4-:R-:W-:Y:S05]  /*1b120*/  @!P1 BRA `(.L_x_573) ;  /* 0x0000001c00dc9947 */ /* 0x010fea0003800000 */
.L_x_664:
[----:B------:R-:W-:Y:S05]  /*1b130*/  @!P0 BRA `(.L_x_574) ;  /* 0x0000000000048947 */ /* 0x000fea0003800000 */
[----:B------:R-:W-:Y:S01]  /*1b140*/  BPT.TRAP 0x1 ;  /* 0x000000040000795c */ /* 0x000fe20000300000 */
.L_x_574:
[----:B------:R-:W-:-:S04]  /*1b150*/  IMAD R5, R5, 0x8, R8 ;  /* 0x0000000805057824 */ /* 0x000fc800078e0208 */
[----:B------:R-:W5:Y:S02]  /*1b160*/  SYNCS.PHASECHK.TRANS64.TRYWAIT P1, [R5+URZ+0x19c60], R0 ;  /* 0x019c6000050075a7 */ /* 0x000f64000802017f */
[----:B-----5:R-:W-:Y:S05]  /*1b170*/  @!P1 BRA `(.L_x_575) ;  /* 0x0000001c00dc9947 */ /* 0x020fea0003800000 */
.L_x_665:
[----:B------:R-:W-:Y:S05]  /*1b180*/  @!P0 BRA `(.L_x_576) ;  /* 0x0000000000048947 */ /* 0x000fea0003800000 */
[----:B------:R-:W-:Y:S01]  /*1b190*/  BPT.TRAP 0x1 ;  /* 0x000000040000795c */ /* 0x000fe20000300000 */
.L_x_576:
[----:B------:R-:W5:Y:S02]  /*1b1a0*/  SYNCS.PHASECHK.TRANS64.TRYWAIT P0, [R2+URZ+0x19c80], R3 ;  /* 0x019c8003020075a7 */ /* 0x000f64000800017f */
[----:B-----5:R-:W-:Y:S05]  /*1b1b0*/  @!P0 BRA `(.L_x_577) ;  /* 0x0000001c00e08947 */ /* 0x020fea0003800000 */
.L_x_578:
[----:B------:R0:W0:Y:S02]  /*1b1c0*/  SYNCS.PHASECHK.TRANS64.TRYWAIT P0, [R5+URZ+0x19c80], R0 ;  /* 0x019c8000050075a7 */ /* 0x000024000800017f */
[----:B0-----:R-:W-:Y:S05]  /*1b1d0*/  @!P0 NANOSLEEP.SYNCS 0x989680 ;  /* 0x009896800000895d */ /* 0x001fea0003900000 */
[----:B------:R-:W0:Y:S02]  /*1b1e0*/  @!P0 SYNCS.PHASECHK.TRANS64 P0, [R5+URZ+0x19c80], R0 ;  /* 0x019c8000050085a7 */ /* 0x000e24000800007f */
[----:B0-----:R-:W-:Y:S05]  /*1b1f0*/  @!P0 BRA `(.L_x_578) ;  /* 0xfffffffc00f08947 */ /* 0x001fea000383ffff */
.L_x_316:
[----:B------:R-:W-:Y:S05]  /*1b200*/  BSYNC B8 ;  /* 0x0000000000087941 */ /* 0x000fea0003800000 */
.L_x_313:
[----:B------:R-:W-:Y:S05]  /*1b210*/  EXIT ;  /* 0x000000000000794d */ /* 0x000fea0003800000 */
.L_x_334:
[----:B0-----:R0:W1:Y:S02]  /*1b220*/  SYNCS.PHASECHK.TRANS64.TRYWAIT P5, [R84+URZ+0x19c90], R87 ;  /* 0x019c9057540075a7 */ /* 0x00106400080a017f */
[----:B-1----:R-:W-:Y:S05]  /*1b230*/  @!P5 NANOSLEEP.SYNCS 0x989680 ;  /* 0x009896800000d95d */ /* 0x002fea0003900000 */
[----:B------:R-:W1:Y:S02]  /*1b240*/  @!P5 SYNCS.PHASECHK.TRANS64 P5, [R84+URZ+0x19c90], R87 ;  /* 0x019c90575400d5a7 */ /* 0x000e6400080a007f */
[----:B-1----:R-:W-:Y:S05]  /*1b250*/  @!P5 BRA `(.L_x_334) ;  /* 0xfffffffc00f0d947 */ /* 0x002fea000383ffff */
[----:B------:R-:W-:Y:S05]  /*1b260*/  BRA `(.L_x_579) ;  /* 0xfffffe78002c7947 */ /* 0x000fea000383ffff */
.L_x_350:
[----:B-1----:R1:W2:Y:S02]  /*1b270*/  SYNCS.PHASECHK.TRANS64.TRYWAIT P5, [R84+URZ+0x19c90], R87 ;  /* 0x019c9057540075a7 */ /* 0x0022a400080a017f */
[----:B--2---:R-:W-:Y:S05]  /*1b280*/  @!P5 NANOSLEEP.SYNCS 0x989680 ;  /* 0x009896800000d95d */ /* 0x004fea0003900000 */
[----:B------:R-:W2:Y:S02]  /*1b290*/  @!P5 SYNCS.PHASECHK.TRANS64 P5, [R84+URZ+0x19c90], R87 ;  /* 0x019c90575400d5a7 */ /* 0x000ea400080a007f */
[----:B--2---:R-:W-:Y:S05]  /*1b2a0*/  @!P5 BRA `(.L_x_350) ;  /* 0xfffffffc00f0d947 */ /* 0x004fea000383ffff */
[----:B------:R-:W-:Y:S05]  /*1b2b0*/  BRA `(.L_x_580) ;  /* 0xfffffe9000207947 */ /* 0x000fea000383ffff */
.L_x_359:
[----:B0-----:R0:W1:Y:S02]  /*1b2c0*/  SYNCS.PHASECHK.TRANS64.TRYWAIT P4, [R84+URZ+0x19c90], R87 ;  /* 0x019c9057540075a7 */ /* 0x001064000808017f */
[----:B-1----:R-:W-:Y:S05]  /*1b2d0*/  @!P4 NANOSLEEP.SYNCS 0x989680 ;  /* 0x009896800000c95d */ /* 0x002fea0003900000 */
[----:B------:R-:W1:Y:S02]  /*1b2e0*/  @!P4 SYNCS.PHASECHK.TRANS64 P4, [R84+URZ+0x19c90], R87 ;  /* 0x019c90575400c5a7 */ /* 0x000e64000808007f */
[----:B-1----:R-:W-:Y:S05]  /*1b2f0*/  @!P4 BRA `(.L_x_359) ;  /* 0xfffffffc00f0c947 */ /* 0x002fea000383ffff */
[----:B------:R-:W-:Y:S05]  /*1b300*/  BRA `(.L_x_581) ;  /* 0xfffffeb000307947 */ /* 0x000fea000383ffff */
.L_x_363:
[----:B--2---:R2:W0:Y:S02]  /*1b310*/  SYNCS.PHASECHK.TRANS64.TRYWAIT P3, [R84+URZ+0x19cb0], R87 ;  /* 0x019cb057540075a7 */ /* 0x004424000806017f */
[----:B0-----:R-:W-:Y:S05]  /*1b320*/  @!P3 NANOSLEEP.SYNCS 0x989680 ;  /* 0x009896800000b95d */ /* 0x001fea0003900000 */
[----:B------:R-:W0:Y:S02]  /*1b330*/  @!P3 SYNCS.PHASECHK.TRANS64 P3, [R84+URZ+0x19cb0], R87 ;  /* 0x019cb0575400b5a7 */ /* 0x000e24000806007f */
[----:B0-----:R-:W-:Y:S05]  /*1b340*/  @!P3 BRA `(.L_x_363) ;  /* 0xfffffffc00f0b947 */ /* 0x001fea000383ffff */
[----:B------:R-:W-:Y:S05]  /*1b350*/  BRA `(.L_x_582) ;  /* 0xfffffeb000a07947 */ /* 0x000fea000383ffff */
.L_x_383:
[----:B------:R-:W-:Y:S01]  /*1b360*/  BSSY B1, `(.L_x_583) ;  /* 0x0000008000017945 */ /* 0x000fe20003800000 */
[----:B------:R-:W-:Y:S02]  /*1b370*/  IMAD.MOV.U32 R13, RZ, RZ, R25 ;  /* 0x000000ffff0d7224 */ /* 0x000fe400078e0019 */
[----:B------:R-:W-:Y:S02]  /*1b380*/  IMAD.MOV.U32 R12, RZ, RZ, RZ ;  /* 0x000000ffff0c7224 */ /* 0x000fe400078e00ff */
[----:B------:R-:W-:Y:S02]  /*1b390*/  IMAD.MOV.U32 R11, RZ, RZ, 0x1e1f ;  /* 0x00001e1fff0b7424 */ /* 0x000fe400078e00ff */
[----:B------:R-:W-:-:S07]  /*1b3a0*/  IMAD.MOV.U32 R15, RZ, RZ, -0x1 ;  /* 0xffffffffff0f7424 */ /* 0x000fce00078e00ff */
[----:B------:R-:W-:Y:S05]  /*1b3b0*/  WARPSYNC.COLLECTIVE R15, `(.L_x_584) ;  /* 0x000000000f087348 */ /* 0x000fea0003c00000 */
[----:B------:R0:W1:Y:S02]  /*1b3c0*/  SHFL.IDX P6, R14, R13, R12, R11 ;  /* 0x0000000c0d0e7389 */ /* 0x00006400000c000b */
[----:B01----:R-:W-:Y:S01]  /*1b3d0*/  ENDCOLLECTIVE ;  /* 0x000000000000791b */ /* 0x003fe20003800000 */
.L_x_584:
[----:B------:R-:W-:Y:S05]  /*1b3e0*/  BSYNC B1 ;  /* 0x0000000000017941 */ /* 0x000fea0003800000 */
.L_x_583:
[----:B------:R-:W-:Y:S01]  /*1b3f0*/  MOV R13, R26 ;  /* 0x0000001a000d7202 */ /* 0x000fe20000000f00 */
[----:B------:R-:W-:Y:S02]  /*1b400*/  IMAD.MOV.U32 R12, RZ, RZ, RZ ;  /* 0x000000ffff0c7224 */ /* 0x000fe400078e00ff */
[----:B------:R-:W-:Y:S02]  /*1b410*/  IMAD.MOV.U32 R11, RZ, RZ, 0x1e1f ;  /* 0x00001e1fff0b7424 */ /* 0x000fe400078e00ff */
[----:B------:R-:W-:Y:S02]  /*1b420*/  IMAD.MOV.U32 R15, RZ, RZ, -0x1 ;  /* 0xffffffffff0f7424 */ /* 0x000fe400078e00ff */
[----:B------:R-:W-:-:S07]  /*1b430*/  IMAD.MOV.U32 R0, RZ, RZ, R14 ;  /* 0x000000ffff007224 */ /* 0x000fce00078e000e */
[----:B------:R-:W-:Y:S05]  /*1b440*/  WARPSYNC.COLLECTIVE R15, `(.L_x_585) ;  /* 0x000000000f087348 */ /* 0x000fea0003c00000 */
[----:B------:R0:W1:Y:S02]  /*1b450*/  SHFL.IDX P6, R14, R13, R12, R11 ;  /* 0x0000000c0d0e7389 */ /* 0x00006400000c000b */
[----:B01----:R-:W-:Y:S01]  /*1b460*/  ENDCOLLECTIVE ;  /* 0x000000000000791b */ /* 0x003fe20003800000 */
.L_x_585:
[----:B------:R-:W-:Y:S02]  /*1b470*/  IMAD.MOV.U32 R13, RZ, RZ, R28 ;  /* 0x000000ffff0d7224 */ /* 0x000fe400078e001c */
[----:B------:R-:W-:-:S07]  /*1b480*/  IMAD.MOV.U32 R27, RZ, RZ, R14 ;  /* 0x000000ffff1b7224 */ /* 0x000fce00078e000e */
[----:B------:R-:W-:Y:S05]  /*1b490*/  WARPSYNC.COLLECTIVE R15, `(.L_x_586) ;  /* 0x000000000f087348 */ /* 0x000fea0003c00000 */
[----:B------:R0:W1:Y:S02]  /*1b4a0*/  SHFL.IDX P6, R14, R13, R12, R11 ;  /* 0x0000000c0d0e7389 */ /* 0x00006400000c000b */
[----:B01----:R-:W-:Y:S01]  /*1b4b0*/  ENDCOLLECTIVE ;  /* 0x000000000000791b */ /* 0x003fe20003800000 */
.L_x_586:
[----:B------:R-:W-:Y:S02]  /*1b4c0*/  IMAD.MOV.U32 R13, RZ, RZ, R30 ;  /* 0x000000ffff0d7224 */ /* 0x000fe400078e001e */
[----:B------:R-:W-:-:S07]  /*1b4d0*/  IMAD.MOV.U32 R3, RZ, RZ, R14 ;  /* 0x000000ffff037224 */ /* 0x000fce00078e000e */
[----:B------:R-:W-:Y:S05]  /*1b4e0*/  WARPSYNC.COLLECTIVE R15, `(.L_x_587) ;  /* 0x000000000f087348 */ /* 0x000fea0003c00000 */
[----:B------:R0:W1:Y:S02]  /*1b4f0*/  SHFL.IDX P6, R14, R13, R12, R11 ;  /* 0x0000000c0d0e7389 */ /* 0x00006400000c000b */
[----:B01----:R-:W-:Y:S01]  /*1b500*/  ENDCOLLECTIVE ;  /* 0x000000000000791b */ /* 0x003fe20003800000 */
.L_x_587:
[----:B------:R-:W-:Y:S05]  /*1b510*/  BRA `(.L_x_588) ;  /* 0xfffffec000247947 */ /* 0x000fea000383ffff */
.L_x_387:
[----:B-1----:R1:W3:Y:S02]  /*1b520*/  SYNCS.PHASECHK.TRANS64.TRYWAIT P0, [R16+URZ+0x19c00], R37 ;  /* 0x019c0025100075a7 */ /* 0x0022e4000800017f */
[----:B---3--:R-:W-:Y:S05]  /*1b530*/  @!P0 NANOSLEEP.SYNCS 0x989680 ;  /* 0x009896800000895d */ /* 0x008fea0003900000 */
[----:B------:R-:W3:Y:S02]  /*1b540*/  @!P0 SYNCS.PHASECHK.TRANS64 P0, [R16+URZ+0x19c00], R37 ;  /* 0x019c0025100085a7 */ /* 0x000ee4000800007f */
[----:B---3--:R-:W-:Y:S05]  /*1b550*/  @!P0 BRA `(.L_x_387) ;  /* 0xfffffffc00f08947 */ /* 0x008fea000383ffff */
[----:B------:R-:W-:Y:S05]  /*1b560*/  BRA `(.L_x_589) ;  /* 0xfffffec000f07947 */ /* 0x000fea000383ffff */
.L_x_393:
        /* <DEDUP_REMOVED lines=8> */
.L_x_591:
[----:B------:R-:W-:Y:S05]  /*1b5f0*/  BSYNC B1 ;  /* 0x0000000000017941 */ /* 0x000fea0003800000 */
.L_x_590:
[----:B------:R-:W-:Y:S02]  /*1b600*/  IMAD.MOV.U32 R13, RZ, RZ, R26 ;  /* 0x000000ffff0d7224 */ /* 0x000fe400078e001a */
[----:B------:R-:W-:Y:S02]  /*1b610*/  IMAD.MOV.U32 R12, RZ, RZ, RZ ;  /* 0x000000ffff0c7224 */ /* 0x000fe400078e00ff */
[----:B------:R-:W-:Y:S02]  /*1b620*/  IMAD.MOV.U32 R11, RZ, RZ, 0x1e1f ;  /* 0x00001e1fff0b7424 */ /* 0x000fe400078e00ff */
[----:B------:R-:W-:Y:S02]  /*1b630*/  IMAD.MOV.U32 R15, RZ, RZ, -0x1 ;  /* 0xffffffffff0f7424 */ /* 0x000fe400078e00ff */
[----:B------:R-:W-:-:S07]  /*1b640*/  IMAD.MOV.U32 R0, RZ, RZ, R14 ;  /* 0x000000ffff007224 */ /* 0x000fce00078e000e */
[----:B------:R-:W-:Y:S05]  /*1b650*/  WARPSYNC.COLLECTIVE R15, `(.L_x_592) ;  /* 0x000000000f087348 */ /* 0x000fea0003c00000 */
[----:B------:R0:W1:Y:S02]  /*1b660*/  SHFL.IDX P6, R14, R13, R12, R11 ;  /* 0x0000000c0d0e7389 */ /* 0x00006400000c000b */
[----:B01----:R-:W-:Y:S01]  /*1b670*/  ENDCOLLECTIVE ;  /* 0x000000000000791b */ /* 0x003fe20003800000 */
.L_x_592:
[----:B------:R-:W-:Y:S02]  /*1b680*/  IMAD.MOV.U32 R13, RZ, RZ, R28 ;  /* 0x000000ffff0d7224 */ /* 0x000fe400078e001c */
[----:B------:R-:W-:-:S07]  /*1b690*/  IMAD.MOV.U32 R3, RZ, RZ, R14 ;  /* 0x000000ffff037224 */ /* 0x000fce00078e000e */
[----:B------:R-:W-:Y:S05]  /*1b6a0*/  WARPSYNC.COLLECTIVE R15, `(.L_x_593) ;  /* 0x000000000f087348 */ /* 0x000fea0003c00000 */
[----:B------:R0:W1:Y:S02]  /*1b6b0*/  SHFL.IDX P6, R14, R13, R12, R11 ;  /* 0x0000000c0d0e7389 */ /* 0x00006400000c000b */
[----:B01----:R-:W-:Y:S01]  /*1b6c0*/  ENDCOLLECTIVE ;  /* 0x000000000000791b */ /* 0x003fe20003800000 */
.L_x_593:
[----:B------:R-:W-:Y:S01]  /*1b6d0*/  MOV R13, R30 ;  /* 0x0000001e000d7202 */ /* 0x000fe20000000f00 */
[----:B------:R-:W-:-:S07]  /*1b6e0*/  IMAD.MOV.U32 R20, RZ, RZ, R14 ;  /* 0x000000ffff147224 */ /* 0x000fce00078e000e */
[----:B------:R-:W-:Y:S05]  /*1b6f0*/  WARPSYNC.COLLECTIVE R15, `(.L_x_594) ;  /* 0x000000000f087348 */ /* 0x000fea0003c00000 */
[----:B------:R0:W1:Y:S02]  /*1b700*/  SHFL.IDX P6, R14, R13, R12, R11 ;  /* 0x0000000c0d0e7389 */ /* 0x00006400000c000b */
[----:B01----:R-:W-:Y:S01]  /*1b710*/  ENDCOLLECTIVE ;  /* 0x000000000000791b */ /* 0x003fe20003800000 */
.L_x_594:
[----:B------:R-:W-:Y:S01]  /*1b720*/  IMAD.MOV.U32 R31, RZ, RZ, R14 ;  /* 0x000000ffff1f7224 */ /* 0x000fe200078e000e */
[----:B------:R-:W-:Y:S06]  /*1b730*/  BRA `(.L_x_595) ;  /* 0xfffffed8006c7947 */ /* 0x000fec000383ffff */
.L_x_397:
[----:B-1----:R1:W2:Y:S02]  /*1b740*/  SYNCS.PHASECHK.TRANS64.TRYWAIT P0, [R16+URZ+0x19c00], R37 ;  /* 0x019c0025100075a7 */ /* 0x0022a4000800017f */
[----:B--2---:R-:W-:Y:S05]  /*1b750*/  @!P0 NANOSLEEP.SYNCS 0x989680 ;  /* 0x009896800000895d */ /* 0x004fea0003900000 */
[----:B------:R-:W2:Y:S02]  /*1b760*/  @!P0 SYNCS.PHASECHK.TRANS64 P0, [R16+URZ+0x19c00], R37 ;  /* 0x019c0025100085a7 */ /* 0x000ea4000800007f */
[----:B--2---:R-:W-:Y:S05]  /*1b770*/  @!P0 BRA `(.L_x_397) ;  /* 0xfffffffc00f08947 */ /* 0x004fea000383ffff */
[----:B------:R-:W-:Y:S05]  /*1b780*/  BRA `(.L_x_596) ;  /* 0xfffffedc002c7947 */ /* 0x000fea000383ffff */
.L_x_403:
[----:B-1----:R1:W2:Y:S02]  /*1b790*/  SYNCS.PHASECHK.TRANS64.TRYWAIT P1, [R0+URZ+0x19c30], R7 ;  /* 0x019c3007000075a7 */ /* 0x0022a4000802017f */
[----:B--2---:R-:W-:Y:S05]  /*1b7a0*/  @!P1 NANOSLEEP.SYNCS 0x989680 ;  /* 0x009896800000995d */ /* 0x004fea0003900000 */
[----:B------:R-:W2:Y:S02]  /*1b7b0*/  @!P1 SYNCS.PHASECHK.TRANS64 P1, [R0+URZ+0x19c30], R7 ;  /* 0x019c3007000095a7 */ /* 0x000ea4000802007f */
[----:B--2---:R-:W-:Y:S05]  /*1b7c0*/  @!P1 BRA `(.L_x_403) ;  /* 0xfffffffc00f09947 */ /* 0x004fea000383ffff */
[----:B------:R-:W-:Y:S05]  /*1b7d0*/  BRA `(.L_x_402) ;  /* 0xfffffefc008c7947 */ /* 0x000fea000383ffff */
.L_x_410:
[----:B-1----:R1:W2:Y:S02]  /*1b7e0*/  SYNCS.PHASECHK.TRANS64.TRYWAIT P1, [R13+URZ+0x19c30], R8 ;  /* 0x019c30080d0075a7 */ /* 0x0022a4000802017f */
[----:B--2---:R-:W-:Y:S05]  /*1b7f0*/  @!P1 NANOSLEEP.SYNCS 0x989680 ;  /* 0x009896800000995d */ /* 0x004fea0003900000 */
[----:B------:R-:W2:Y:S02]  /*1b800*/  @!P1 SYNCS.PHASECHK.TRANS64 P1, [R13+URZ+0x19c30], R8 ;  /* 0x019c30080d0095a7 */ /* 0x000ea4000802007f */
[----:B--2---:R-:W-:Y:S05]  /*1b810*/  @!P1 BRA `(.L_x_410) ;  /* 0xfffffffc00f09947 */ /* 0x004fea000383ffff */
[----:B------:R-:W-:Y:S05]  /*1b820*/  BRA `(.L_x_409) ;  /* 0xffffff2400e87947 */ /* 0x000fea000383ffff */
.L_x_415:
[----:B-1----:R1:W2:Y:S02]  /*1b830*/  SYNCS.PHASECHK.TRANS64.TRYWAIT P1, [R14+URZ+0x19c50], R7 ;  /* 0x019c50070e0075a7 */ /* 0x0022a4000802017f */
[----:B--2---:R-:W-:Y:S05]  /*1b840*/  @!P1 NANOSLEEP.SYNCS 0x989680 ;  /* 0x009896800000995d */ /* 0x004fea0003900000 */
[----:B------:R-:W2:Y:S02]  /*1b850*/  @!P1 SYNCS.PHASECHK.TRANS64 P1, [R14+URZ+0x19c50], R7 ;  /* 0x019c50070e0095a7 */ /* 0x000ea4000802007f */
[----:B--2---:R-:W-:Y:S05]  /*1b860*/  @!P1 BRA `(.L_x_415) ;  /* 0xfffffffc00f09947 */ /* 0x004fea000383ffff */
[----:B------:R-:W-:Y:S05]  /*1b870*/  BRA `(.L_x_414) ;  /* 0xffffff28006c7947 */ /* 0x000fea000383ffff */
.L_x_422:
[----:B-1----:R1:W2:Y:S02]  /*1b880*/  SYNCS.PHASECHK.TRANS64.TRYWAIT P1, [R10+URZ+0x19c50], R5 ;  /* 0x019c50050a0075a7 */ /* 0x0022a4000802017f */
[----:B--2---:R-:W-:Y:S05]  /*1b890*/  @!P1 NANOSLEEP.SYNCS 0x989680 ;  /* 0x009896800000995d */ /* 0x004fea0003900000 */
[----:B------:R-:W2:Y:S02]  /*1b8a0*/  @!P1 SYNCS.PHASECHK.TRANS64 P1, [R10+URZ+0x19c50], R5 ;  /* 0x019c50050a0095a7 */ /* 0x000ea4000802007f */
[----:B--2---:R-:W-:Y:S05]  /*1b8b0*/  @!P1 BRA `(.L_x_422) ;  /* 0xfffffffc00f09947 */ /* 0x004fea000383ffff */
[----:B------:R-:W-:Y:S05]  /*1b8c0*/  BRA `(.L_x_421) ;  /* 0xffffff4c00207947 */ /* 0x000fea000383ffff */
.L_x_454:
[----:B------:R-:W0:Y:S01]  /*1b8d0*/  S2R R6, SR_TID.X ;  /* 0x0000000000067919 */ /* 0x000e220000002100 */
[----:B------:R-:W-:Y:S01]  /*1b8e0*/  BSSY B1, `(.L_x_597) ;  /* 0x000000a000017945 */ /* 0x000fe20003800000 */
[----:B------:R-:W-:Y:S02]  /*1b8f0*/  IMAD.MOV.U32 R12, RZ, RZ, RZ ;  /* 0x000000ffff0c7224 */ /* 0x000fe400078e00ff */
[----:B-1----:R-:W-:Y:S02]  /*1b900*/  IMAD.MOV.U32 R11, RZ, RZ, 0x1f ;  /* 0x0000001fff0b7424 */ /* 0x002fe400078e00ff */
[----:B------:R-:W-:Y:S01]  /*1b910*/  IMAD.MOV.U32 R15, RZ, RZ, -0x1 ;  /* 0xffffffffff0f7424 */ /* 0x000fe200078e00ff */
[----:B0-----:R-:W-:-:S04]  /*1b920*/  SHF.R.U32.HI R6, RZ, 0x5, R6 ;  /* 0x00000005ff067819 */ /* 0x001fc80000011606 */
[----:B------:R-:W-:-:S05]  /*1b930*/  LOP3.LUT R6, R6, 0x3, RZ, 0xc0, !PT ;  /* 0x0000000306067812 */ /* 0x000fca00078ec0ff */
[----:B------:R-:W-:-:S07]  /*1b940*/  IMAD.MOV.U32 R13, RZ, RZ, R6 ;  /* 0x000000ffff0d7224 */ /* 0x000fce00078e0006 */
[----:B------:R-:W-:Y:S05]  /*1b950*/  WARPSYNC.COLLECTIVE R15, `(.L_x_598) ;  /* 0x000000000f087348 */ /* 0x000fea0003c00000 */
[----:B------:R0:W1:Y:S02]  /*1b960*/  SHFL.IDX P6, R14, R13, R12, R11 ;  /* 0x0000000c0d0e7389 */ /* 0x00006400000c000b */
[----:B01----:R-:W-:Y:S01]  /*1b970*/  ENDCOLLECTIVE ;  /* 0x000000000000791b */ /* 0x003fe20003800000 */
.L_x_598:
[----:B------:R-:W-:Y:S05]  /*1b980*/  BSYNC B1 ;  /* 0x0000000000017941 */ /* 0x000fea0003800000 */
.L_x_597:
[----:B------:R-:W-:Y:S05]  /*1b990*/  BRA `(.L_x_599) ;  /* 0xffffffa000607947 */ /* 0x000fea000383ffff */
.L_x_456:
[----:B------:R-:W-:Y:S01]  /*1b9a0*/  BSSY B1, `(.L_x_600) ;  /* 0x0000006000017945 */ /* 0x000fe20003800000 */
[----:B------:R-:W-:-:S07]  /*1b9b0*/  IMAD.MOV.U32 R15, RZ, RZ, -0x1 ;  /* 0xffffffffff0f7424 */ /* 0x000fce00078e00ff */
[----:B01----:R-:W-:Y:S05]  /*1b9c0*/  WARPSYNC.COLLECTIVE R15, `(.L_x_601) ;  /* 0x000000000f0c7348 */ /* 0x003fea0003c00000 */
[----:B------:R-:W-:Y:S02]  /*1b9d0*/  ELECT P6, UR62, PT ;  /* 0x00000000003e782f */ /* 0x000fe400038c0000 */
[----:B------:R-:W-:Y:S01]  /*1b9e0*/  MOV R14, UR62 ;  /* 0x0000003e000e7c02 */ /* 0x000fe20008000f00 */
[----:B01----:R-:W-:Y:S10]  /*1b9f0*/  ENDCOLLECTIVE ;  /* 0x000000000000791b */ /* 0x003ff40003800000 */
.L_x_601:
[----:B------:R-:W-:Y:S05]  /*1ba00*/  BSYNC B1 ;  /* 0x0000000000017941 */ /* 0x000fea0003800000 */
.L_x_600:
[----:B------:R-:W-:Y:S05]  /*1ba10*/  BRA `(.L_x_455) ;  /* 0xffffffa000587947 */ /* 0x000fea000383ffff */
.L_x_458:
[----:B0-----:R0:W2:Y:S02]  /*1ba20*/  SYNCS.PHASECHK.TRANS64.TRYWAIT P0, [R18+URZ+0x19c20], R6 ;  /* 0x019c2006120075a7 */ /* 0x0010a4000800017f */
[----:B--2---:R-:W-:Y:S05]  /*1ba30*/  @!P0 NANOSLEEP.SYNCS 0x989680 ;  /* 0x009896800000895d */ /* 0x004fea0003900000 */
[----:B------:R-:W2:Y:S02]  /*1ba40*/  @!P0 SYNCS.PHASECHK.TRANS64 P0, [R18+URZ+0x19c20], R6 ;  /* 0x019c2006120085a7 */ /* 0x000ea4000800007f */
[----:B--2---:R-:W-:Y:S05]  /*1ba50*/  @!P0 BRA `(.L_x_458) ;  /* 0xfffffffc00f08947 */ /* 0x004fea000383ffff */
[----:B------:R-:W-:Y:S05]  /*1ba60*/  BRA `(.L_x_602) ;  /* 0xffffffa000687947 */ /* 0x000fea000383ffff */
.L_x_462:
[----:B-1----:R1:W2:Y:S02]  /*1ba70*/  SYNCS.PHASECHK.TRANS64.TRYWAIT P0, [R9+URZ+0x19ca0], R11 ;  /* 0x019ca00b090075a7 */ /* 0x0022a4000800017f */
[----:B--2---:R-:W-:Y:S05]  /*1ba80*/  @!P0 NANOSLEEP.SYNCS 0x989680 ;  /* 0x009896800000895d */ /* 0x004fea0003900000 */
[----:B------:R-:W2:Y:S02]  /*1ba90*/  @!P0 SYNCS.PHASECHK.TRANS64 P0, [R9+URZ+0x19ca0], R11 ;  /* 0x019ca00b090085a7 */ /* 0x000ea4000800007f */
[----:B--2---:R-:W-:Y:S05]  /*1baa0*/  @!P0 BRA `(.L_x_462) ;  /* 0xfffffffc00f08947 */ /* 0x004fea000383ffff */
[----:B------:R-:W-:Y:S05]  /*1bab0*/  BRA `(.L_x_603) ;  /* 0xffffffa000807947 */ /* 0x000fea000383ffff */
.L_x_469:
[----:B0-----:R0:W2:Y:S02]  /*1bac0*/  SYNCS.PHASECHK.TRANS64.TRYWAIT P0, [R9+URZ+0x19cc0], R11 ;  /* 0x019cc00b090075a7 */ /* 0x0010a4000800017f */
[----:B--2---:R-:W-:Y:S05]  /*1bad0*/  @!P0 NANOSLEEP.SYNCS 0x989680 ;  /* 0x009896800000895d */ /* 0x004fea0003900000 */
[----:B------:R-:W2:Y:S02]  /*1bae0*/  @!P0 SYNCS.PHASECHK.TRANS64 P0, [R9+URZ+0x19cc0], R11 ;  /* 0x019cc00b090085a7 */ /* 0x000ea4000800007f */
[----:B--2---:R-:W-:Y:S05]  /*1baf0*/  @!P0 BRA `(.L_x_469) ;  /* 0xfffffffc00f08947 */ /* 0x004fea000383ffff */
[----:B------:R-:W-:Y:S05]  /*1bb00*/  BRA `(.L_x_604) ;  /* 0xffffffa4007c7947 */ /* 0x000fea000383ffff */
.L_x_478:
[----:B--2---:R2:W3:Y:S02]  /*1bb10*/  SYNCS.PHASECHK.TRANS64.TRYWAIT P2, [R9+URZ+0x19ca0], R8 ;  /* 0x019ca008090075a7 */ /* 0x0044e4000804017f */
[----:B---3--:R-:W-:Y:S05]  /*1bb20*/  @!P2 NANOSLEEP.SYNCS 0x989680 ;  /* 0x009896800000a95d */ /* 0x008fea0003900000 */
[----:B------:R-:W3:Y:S02]  /*1bb30*/  @!P2 SYNCS.PHASECHK.TRANS64 P2, [R9+URZ+0x19ca0], R8 ;  /* 0x019ca0080900a5a7 */ /* 0x000ee4000804007f */
[----:B---3--:R-:W-:Y:S05]  /*1bb40*/  @!P2 BRA `(.L_x_478) ;  /* 0xfffffffc00f0a947 */ /* 0x008fea000383ffff */
[----:B------:R-:W-:Y:S05]  /*1bb50*/  BRA `(.L_x_605) ;  /* 0xffffffa800b07947 */ /* 0x000fea000383ffff */
.L_x_485:
[----:B0-----:R0:W1:Y:S02]  /*1bb60*/  SYNCS.PHASECHK.TRANS64.TRYWAIT P2, [R9+URZ+0x19cc0], R8 ;  /* 0x019cc008090075a7 */ /* 0x001064000804017f */
[----:B-1----:R-:W-:Y:S05]  /*1bb70*/  @!P2 NANOSLEEP.SYNCS 0x989680 ;  /* 0x009896800000a95d */ /* 0x002fea0003900000 */
[----:B------:R-:W1:Y:S02]  /*1bb80*/  @!P2 SYNCS.PHASECHK.TRANS64 P2, [R9+URZ+0x19cc0], R8 ;  /* 0x019cc0080900a5a7 */ /* 0x000e64000804007f */
[----:B-1----:R-:W-:Y:S05]  /*1bb90*/  @!P2 BRA `(.L_x_485) ;  /* 0xfffffffc00f0a947 */ /* 0x002fea000383ffff */
[----:B------:R-:W-:Y:S05]  /*1bba0*/  BRA `(.L_x_606) ;  /* 0xffffffac00a87947 */ /* 0x000fea000383ffff */
.L_x_504:
[----:B------:R-:W3:Y:S01]  /*1bbb0*/  S2R R20, SR_TID.X ;  /* 0x0000000000147919 */ /* 0x000ee20000002100 */
[----:B------:R-:W-:Y:S01]  /*1bbc0*/  BSSY B0, `(.L_x_607) ;  /* 0x000000a000007945 */ /* 0x000fe20003800000 */
[----:B------:R-:W-:Y:S02]  /*1bbd0*/  IMAD.MOV.U32 R12, RZ, RZ, RZ ;  /* 0x000000ffff0c7224 */ /* 0x000fe400078e00ff */
[----:B-1----:R-:W-:Y:S02]  /*1bbe0*/  IMAD.MOV.U32 R11, RZ, RZ, 0x1f ;  /* 0x0000001fff0b7424 */ /* 0x002fe400078e00ff */
[----:B------:R-:W-:Y:S01]  /*1bbf0*/  IMAD.MOV.U32 R15, RZ, RZ, -0x1 ;  /* 0xffffffffff0f7424 */ /* 0x000fe200078e00ff */
[----:B---3--:R-:W-:-:S04]  /*1bc00*/  SHF.R.U32.HI R20, RZ, 0x5, R20 ;  /* 0x00000005ff147819 */ /* 0x008fc80000011614 */
[----:B------:R-:W-:-:S05]  /*1bc10*/  LOP3.LUT R20, R20, 0x3, RZ, 0xc0, !PT ;  /* 0x0000000314147812 */ /* 0x000fca00078ec0ff */
[----:B------:R-:W-:-:S07]  /*1bc20*/  IMAD.MOV.U32 R13, RZ, RZ, R20 ;  /* 0x000000ffff0d7224 */ /* 0x000fce00078e0014 */
[----:B0-2---:R-:W-:Y:S05]  /*1bc30*/  WARPSYNC.COLLECTIVE R15, `(.L_x_608) ;  /* 0x000000000f087348 */ /* 0x005fea0003c00000 */
[----:B------:R1:W3:Y:S02]  /*1bc40*/  SHFL.IDX P6, R14, R13, R12, R11 ;  /* 0x0000000c0d0e7389 */ /* 0x0002e400000c000b */
[----:B0123--:R-:W-:Y:S01]  /*1bc50*/  ENDCOLLECTIVE ;  /* 0x000000000000791b */ /* 0x00ffe20003800000 */
.L_x_608:
[----:B------:R-:W-:Y:S05]  /*1bc60*/  BSYNC B0 ;  /* 0x0000000000007941 */ /* 0x000fea0003800000 */
.L_x_607:
[----:B------:R-:W-:Y:S05]  /*1bc70*/  BRA `(.L_x_609) ;  /* 0xffffffbc00207947 */ /* 0x000fea000383ffff */
.L_x_506:
[----:B------:R-:W-:Y:S01]  /*1bc80*/  BSSY B0, `(.L_x_610) ;  /* 0x0000006000007945 */ /* 0x000fe20003800000 */
[----:B------:R-:W-:-:S07]  /*1bc90*/  IMAD.MOV.U32 R15, RZ, RZ, -0x1 ;  /* 0xffffffffff0f7424 */ /* 0x000fce00078e00ff */
[----:B0123--:R-:W-:Y:S05]  /*1bca0*/  WARPSYNC.COLLECTIVE R15, `(.L_x_611) ;  /* 0x000000000f0c7348 */ /* 0x00ffea0003c00000 */
[----:B------:R-:W-:Y:S02]  /*1bcb0*/  ELECT P6, UR62, PT ;  /* 0x00000000003e782f */ /* 0x000fe400038c0000 */
[----:B------:R-:W-:Y:S01]  /*1bcc0*/  MOV R14, UR62 ;  /* 0x0000003e000e7c02 */ /* 0x000fe20008000f00 */
[----:B0123--:R-:W-:Y:S10]  /*1bcd0*/  ENDCOLLECTIVE ;  /* 0x000000000000791b */ /* 0x00fff40003800000 */
.L_x_611:
[----:B------:R-:W-:Y:S05]  /*1bce0*/  BSYNC B0 ;  /* 0x0000000000007941 */ /* 0x000fea0003800000 */
.L_x_610:
[----:B------:R-:W-:Y:S05]  /*1bcf0*/  BRA `(.L_x_612) ;  /* 0xffffffbc00287947 */ /* 0x000fea000383ffff */
.L_x_508:
[----:B---3--:R3:W4:Y:S02]  /*1bd00*/  SYNCS.PHASECHK.TRANS64.TRYWAIT P0, [R4+URZ+0x19c80], R3 ;  /* 0x019c8003040075a7 */ /* 0x008724000800017f */
[----:B----4-:R-:W-:Y:S05]  /*1bd10*/  @!P0 NANOSLEEP.SYNCS 0x989680 ;  /* 0x009896800000895d */ /* 0x010fea0003900000 */
[----:B------:R-:W4:Y:S02]  /*1bd20*/  @!P0 SYNCS.PHASECHK.TRANS64 P0, [R4+URZ+0x19c80], R3 ;  /* 0x019c8003040085a7 */ /* 0x000f24000800007f */
[----:B----4-:R-:W-:Y:S05]  /*1bd30*/  @!P0 BRA `(.L_x_508) ;  /* 0xfffffffc00f08947 */ /* 0x010fea000383ffff */
[----:B------:R-:W-:Y:S05]  /*1bd40*/  BRA `(.L_x_613) ;  /* 0xffffffbc008c7947 */ /* 0x000fea000383ffff */
.L_x_510:
[----:B0-----:R0:W4:Y:S02]  /*1bd50*/  SYNCS.PHASECHK.TRANS64.TRYWAIT P0, [R4+URZ+0x19c40], R3 ;  /* 0x019c4003040075a7 */ /* 0x001124000800017f */
[----:B----4-:R-:W-:Y:S05]  /*1bd60*/  @!P0 NANOSLEEP.SYNCS 0x989680 ;  /* 0x009896800000895d */ /* 0x010fea0003900000 */
[----:B------:R-:W4:Y:S02]  /*1bd70*/  @!P0 SYNCS.PHASECHK.TRANS64 P0, [R4+URZ+0x19c40], R3 ;  /* 0x019c4003040085a7 */ /* 0x000f24000800007f */
[----:B----4-:R-:W-:Y:S05]  /*1bd80*/  @!P0 BRA `(.L_x_510) ;  /* 0xfffffffc00f08947 */ /* 0x010fea000383ffff */
[----:B------:R-:W-:Y:S05]  /*1bd90*/  BRA `(.L_x_614) ;  /* 0xffffffc000087947 */ /* 0x000fea000383ffff */
.L_x_514:
[----:B------:R-:W-:Y:S02]  /*1bda0*/  IMAD.MOV.U32 R13, RZ, RZ, R4 ;  /* 0x000000ffff0d7224 */ /* 0x000fe400078e0004 */
[----:B------:R-:W-:Y:S02]  /*1bdb0*/  IMAD.MOV.U32 R12, RZ, RZ, RZ ;  /* 0x000000ffff0c7224 */ /* 0x000fe400078e00ff */
[----:B------:R-:W-:Y:S02]  /*1bdc0*/  IMAD.MOV.U32 R11, RZ, RZ, 0x1e1f ;  /* 0x00001e1fff0b7424 */ /* 0x000fe400078e00ff */
[----:B------:R-:W-:Y:S02]  /*1bdd0*/  IMAD.MOV.U32 R15, RZ, RZ, -0x1 ;  /* 0xffffffffff0f7424 */ /* 0x000fe400078e00ff */
[----:B-----5:R-:W-:Y:S02]  /*1bde0*/  IMAD R0, R21, R9, RZ ;  /* 0x0000000915007224 */ /* 0x020fe400078e02ff */
[----:B------:R-:W-:-:S07]  /*1bdf0*/  IMAD R25, R25, 0xc0, R20 ;  /* 0x000000c019197824 */ /* 0x000fce00078e0214 */
[----:B------:R-:W-:Y:S05]  /*1be00*/  WARPSYNC.COLLECTIVE R15, `(.L_x_615) ;  /* 0x000000000f087348 */ /* 0x000fea0003c00000 */
[----:B------:R0:W1:Y:S02]  /*1be10*/  SHFL.IDX P6, R14, R13, R12, R11 ;  /* 0x0000000c0d0e7389 */ /* 0x00006400000c000b */
[----:B01----:R-:W-:Y:S01]  /*1be20*/  ENDCOLLECTIVE ;  /* 0x000000000000791b */ /* 0x003fe20003800000 */
.L_x_615:
[----:B------:R-:W-:Y:S01]  /*1be30*/  ISETP.GE.AND P4, PT, R25, R0, PT ;  /* 0x000000001900720c */ /* 0x000fe20003f86270 */
[----:B------:R-:W-:Y:S02]  /*1be40*/  IMAD.MOV.U32 R13, RZ, RZ, R6 ;  /* 0x000000ffff0d7224 */ /* 0x000fe400078e0006 */
[----:B------:R-:W-:-:S10]  /*1be50*/  IMAD.MOV.U32 R2, RZ, RZ, R14 ;  /* 0x000000ffff027224 */ /* 0x000fd400078e000e */
[----:B------:R-:W-:Y:S05]  /*1be60*/  WARPSYNC.COLLECTIVE R15, `(.L_x_616) ;  /* 0x000000000f087348 */ /* 0x000fea0003c00000 */
[----:B------:R0:W1:Y:S02]  /*1be70*/  SHFL.IDX P6, R14, R13, R12, R11 ;  /* 0x0000000c0d0e7389 */ /* 0x00006400000c000b */
[----:B01----:R-:W-:Y:S01]  /*1be80*/  ENDCOLLECTIVE ;  /* 0x000000000000791b */ /* 0x003fe20003800000 */
.L_x_616:
[----:B------:R-:W-:Y:S01]  /*1be90*/  MOV R13, R4 ;  /* 0x00000004000d7202 */ /* 0x000fe20000000f00 */
[----:B------:R-:W-:Y:S02]  /*1bea0*/  IMAD.MOV.U32 R12, RZ, RZ, 0x1 ;  /* 0x00000001ff0c7424 */ /* 0x000fe400078e00ff */
[----:B------:R-:W-:-:S07]  /*1beb0*/  IMAD.MOV.U32 R3, RZ, RZ, R14 ;  /* 0x000000ffff037224 */ /* 0x000fce00078e000e */
[----:B------:R-:W-:Y:S05]  /*1bec0*/  WARPSYNC.COLLECTIVE R15, `(.L_x_617) ;  /* 0x000000000f087348 */ /* 0x000fea0003c00000 */
[----:B------:R0:W1:Y:S02]  /*1bed0*/  SHFL.IDX P6, R14, R13, R12, R11 ;  /* 0x0000000c0d0e7389 */ /* 0x00006400000c000b */
[----:B01----:R-:W-:Y:S01]  /*1bee0*/  ENDCOLLECTIVE ;  /* 0x000000000000791b */ /* 0x003fe20003800000 */
.L_x_617:
[----:B------:R-:W-:-:S05]  /*1bef0*/  @!P4 IADD3 R3, P3, R10, R3, RZ ;  /* 0x000000030a03c210 */ /* 0x000fca0007f7e0ff */
[----:B------:R-:W-:-:S05]  /*1bf00*/  @!P4 IMAD.X R2, RZ, RZ, R2, P3 ;  /* 0x000000ffff02c224 */ /* 0x000fca00018e0602 */
[----:B------:R-:W-:Y:S01]  /*1bf10*/  @!P4 LOP3.LUT R3, R3, R2, RZ, 0x3c, !PT ;  /* 0x000000020303c212 */ /* 0x000fe200078e3cff */
[----:B------:R-:W-:-:S03]  /*1bf20*/  IMAD.MOV.U32 R13, RZ, RZ, R6 ;  /* 0x000000ffff0d7224 */ /* 0x000fc600078e0006 */
[----:B------:R-:W-:-:S04]  /*1bf30*/  @!P4 LOP3.LUT R2, R3, R2, RZ, 0x3c, !PT ;  /* 0x000000020302c212 */ /* 0x000fc800078e3cff */
[----:B------:R-:W-:Y:S01]  /*1bf40*/  @!P4 LOP3.LUT R3, R3, R2, RZ, 0x3c, !PT ;  /* 0x000000020303c212 */ /* 0x000fe200078e3cff */
[----:B------:R-:W-:-:S07]  /*1bf50*/  IMAD.MOV.U32 R4, RZ, RZ, R14 ;  /* 0x000000ffff047224 */ /* 0x000fce00078e000e */
[----:B------:R-:W-:Y:S05]  /*1bf60*/  WARPSYNC.COLLECTIVE R15, `(.L_x_618) ;  /* 0x000000000f087348 */ /* 0x000fea0003c00000 */
[----:B------:R0:W1:Y:S02]  /*1bf70*/  SHFL.IDX P6, R14, R13, R12, R11 ;  /* 0x0000000c0d0e7389 */ /* 0x00006400000c000b */
[----:B01----:R-:W-:Y:S01]  /*1bf80*/  ENDCOLLECTIVE ;  /* 0x000000000000791b */ /* 0x003fe20003800000 */
.L_x_618:
[----:B------:R-:W-:Y:S01]  /*1bf90*/  @!PT LDS RZ, [RZ] ;  /* 0x00000000fffff984 */ /* 0x000fe20000000800 */
[----:B------:R-:W-:Y:S01]  /*1bfa0*/  @!PT LDS RZ, [RZ] ;  /* 0x00000000fffff984 */ /* 0x000fe20000000800 */
[----:B------:R-:W-:Y:S01]  /*1bfb0*/  @!PT LDS RZ, [RZ] ;  /* 0x00000000fffff984 */ /* 0x000fe20000000800 */
[----:B------:R-:W-:Y:S04]  /*1bfc0*/  @!P4 LDGSTS.E.BYPASS.LTC128B.128 [R8+0xf000], desc[UR40][R2.64], !P2 ;  /* 0x0f0000000208cfae */ /* 0x000fe8000d101d68 */
[----:B------:R-:W-:Y:S04]  /*1bfd0*/  @!P4 LDGSTS.E.BYPASS.LTC128B.128 [R8+0x10800], desc[UR40][R2.64+0x20], !P1 ;  /* 0x108000200208cfae */ /* 0x000fe8000c901d68 */
[----:B------:R0:W-:Y:S01]  /*1bfe0*/  @!P4 LDGSTS.E.BYPASS.LTC128B.128 [R8+0x12000], desc[UR40][R2.64+0x40], !P0 ;  /* 0x120000400208cfae */ /* 0x0001e2000c101d68 */
[----:B------:R-:W-:Y:S02]  /*1bff0*/  IMAD.MOV.U32 R13, RZ, RZ, R5 ;  /* 0x000000ffff0d7224 */ /* 0x000fe400078e0005 */
[----:B------:R-:W-:-:S02]  /*1c000*/  IMAD.MOV.U32 R12, RZ, RZ, RZ ;  /* 0x000000ffff0c7224 */ /* 0x000fc400078e00ff */
[----:B0-----:R-:W-:Y:S02]  /*1c010*/  VIADD R3, R25, 0x40 ;  /* 0x0000004019037836 */ /* 0x001fe40000000000 */
[----:B------:R-:W-:-:S07]  /*1c020*/  IMAD.MOV.U32 R6, RZ, RZ, R14 ;  /* 0x000000ffff067224 */ /* 0x000fce00078e000e */
[----:B------:R-:W-:Y:S05]  /*1c030*/  WARPSYNC.COLLECTIVE R15, `(.L_x_619) ;  /* 0x000000000f087348 */ /* 0x000fea0003c00000 */
[----:B------:R0:W1:Y:S02]  /*1c040*/  SHFL.IDX P6, R14, R13, R12, R11 ;  /* 0x0000000c0d0e7389 */ /* 0x00006400000c000b */
[----:B01----:R-:W-:Y:S01]  /*1c050*/  ENDCOLLECTIVE ;  /* 0x000000000000791b */ /* 0x003fe20003800000 */
.L_x_619:
[----:B------:R-:W-:-:S13]  /*1c060*/  ISETP.GE.AND P4, PT, R3, R0, PT ;  /* 0x000000000300720c */ /* 0x000fda0003f86270 */
[----:B------:R-:W-:Y:S01]  /*1c070*/  @!P4 IADD3 R2, P3, R10, R6, RZ ;  /* 0x000000060a02c210 */ /* 0x000fe20007f7e0ff */
[----:B------:R-:W-:-:S04]  /*1c080*/  IMAD.MOV.U32 R13, RZ, RZ, R7 ;  /* 0x000000ffff0d7224 */ /* 0x000fc800078e0007 */
[----:B------:R-:W-:-:S05]  /*1c090*/  @!P4 IMAD.X R3, RZ, RZ, R4, P3 ;  /* 0x000000ffff03c224 */ /* 0x000fca00018e0604 */
[----:B------:R-:W-:Y:S01]  /*1c0a0*/  @!PT LDS RZ, [RZ] ;  /* 0x00000000fffff984 */ /* 0x000fe20000000800 */
[----:B------:R-:W-:Y:S01]  /*1c0b0*/  @!PT LDS RZ, [RZ] ;  /* 0x00000000fffff984 */ /* 0x000fe20000000800 */
[----:B------:R-:W-:Y:S01]  /*1c0c0*/  @!PT LDS RZ, [RZ] ;  /* 0x00000000fffff984 */ /* 0x000fe20000000800 */
[----:B------:R-:W-:Y:S04]  /*1c0d0*/  @!P4 LDGSTS.E.BYPASS.LTC128B.128 [R8+0xf800], desc[UR40][R2.64], !P2 ;  /* 0x0f8000000208cfae */ /* 0x000fe8000d101d68 */
[----:B------:R-:W-:Y:S04]  /*1c0e0*/  @!P4 LDGSTS.E.BYPASS.LTC128B.128 [R8+0x11000], desc[UR40][R2.64+0x20], !P1 ;  /* 0x110000200208cfae */ /* 0x000fe8000c901d68 */
[----:B------:R0:W-:Y:S02]  /*1c0f0*/  @!P4 LDGSTS.E.BYPASS.LTC128B.128 [R8+0x12800], desc[UR40][R2.64+0x40], !P0 ;  /* 0x128000400208cfae */ /* 0x0001e4000c101d68 */
[----:B0-----:R-:W-:-:S07]  /*1c100*/  IMAD.MOV.U32 R3, RZ, RZ, R14 ;  /* 0x000000ffff037224 */ /* 0x001fce00078e000e */
[----:B------:R-:W-:Y:S05]  /*1c110*/  WARPSYNC.COLLECTIVE R15, `(.L_x_620) ;  /* 0x000000000f087348 */ /* 0x000fea0003c00000 */
[----:B------:R0:W1:Y:S02]  /*1c120*/  SHFL.IDX P6, R14, R13, R12, R11 ;  /* 0x0000000c0d0e7389 */ /* 0x00006400000c000b */
[----:B01----:R-:W-:Y:S01]  /*1c130*/  ENDCOLLECTIVE ;  /* 0x000000000000791b */ /* 0x003fe20003800000 */
.L_x_620:
[----:B------:R-:W-:Y:S01]  /*1c140*/  IMAD.MOV.U32 R2, RZ, RZ, R14 ;  /* 0x000000ffff027224 */ /* 0x000fe200078e000e */
[----:B------:R-:W-:Y:S06]  /*1c150*/  BRA `(.L_x_621) ;  /* 0xffffffc400ec7947 */ /* 0x000fec000383ffff */
.L_x_519:
[----:B--2---:R2:W3:Y:S02]  /*1c160*/  SYNCS.PHASECHK.TRANS64.TRYWAIT P0, [R18+URZ+0x19c20], R0 ;  /* 0x019c2000120075a7 */ /* 0x0044e4000800017f */
[----:B---3--:R-:W-:Y:S05]  /*1c170*/  @!P0 NANOSLEEP.SYNCS 0x989680 ;  /* 0x009896800000895d */ /* 0x008fea0003900000 */
[----:B------:R-:W3:Y:S02]  /*1c180*/  @!P0 SYNCS.PHASECHK.TRANS64 P0, [R18+URZ+0x19c20], R0 ;  /* 0x019c2000120085a7 */ /* 0x000ee4000800007f */
[----:B---3--:R-:W-:Y:S05]  /*1c190*/  @!P0 BRA `(.L_x_519) ;  /* 0xfffffffc00f08947 */ /* 0x008fea000383ffff */
[----:B------:R-:W-:Y:S05]  /*1c1a0*/  BRA `(.L_x_622) ;  /* 0xffffffc8005c7947 */ /* 0x000fea000383ffff */
.L_x_525:
[----:B0-----:R0:W1:Y:S02]  /*1c1b0*/  SYNCS.PHASECHK.TRANS64.TRYWAIT P0, [R6+URZ+0x19c80], R5 ;  /* 0x019c8005060075a7 */ /* 0x001064000800017f */
[----:B-1----:R-:W-:Y:S05]  /*1c1c0*/  @!P0 NANOSLEEP.SYNCS 0x989680 ;  /* 0x009896800000895d */ /* 0x002fea0003900000 */
[----:B------:R-:W1:Y:S02]  /*1c1d0*/  @!P0 SYNCS.PHASECHK.TRANS64 P0, [R6+URZ+0x19c80], R5 ;  /* 0x019c8005060085a7 */ /* 0x000e64000800007f */
[----:B-1----:R-:W-:Y:S05]  /*1c1e0*/  @!P0 BRA `(.L_x_525) ;  /* 0xfffffffc00f08947 */ /* 0x002fea000383ffff */
[----:B------:R-:W-:Y:S05]  /*1c1f0*/  BRA `(.L_x_623) ;  /* 0xffffffcc00087947 */ /* 0x000fea000383ffff */
.L_x_532:
[----:B-1----:R1:W2:Y:S02]  /*1c200*/  SYNCS.PHASECHK.TRANS64.TRYWAIT P0, [R6+URZ+0x19c40], R5 ;  /* 0x019c4005060075a7 */ /* 0x0022a4000800017f */
[----:B--2---:R-:W-:Y:S05]  /*1c210*/  @!P0 NANOSLEEP.SYNCS 0x989680 ;  /* 0x009896800000895d */ /* 0x004fea0003900000 */
[----:B------:R-:W2:Y:S02]  /*1c220*/  @!P0 SYNCS.PHASECHK.TRANS64 P0, [R6+URZ+0x19c40], R5 ;  /* 0x019c4005060085a7 */ /* 0x000ea4000800007f */
[----:B--2---:R-:W-:Y:S05]  /*1c230*/  @!P0 BRA `(.L_x_532) ;  /* 0xfffffffc00f08947 */ /* 0x004fea000383ffff */
[----:B------:R-:W-:Y:S05]  /*1c240*/  BRA `(.L_x_624) ;  /* 0xffffffd000047947 */ /* 0x000fea000383ffff */
.L_x_540:
[----:B0-----:R0:W1:Y:S02]  /*1c250*/  SYNCS.PHASECHK.TRANS64.TRYWAIT P0, [R3+URZ+0x19c70], R4 ;  /* 0x019c7004030075a7 */ /* 0x001064000800017f */
[----:B-1----:R-:W-:Y:S05]  /*1c260*/  @!P0 NANOSLEEP.SYNCS 0x989680 ;  /* 0x009896800000895d */ /* 0x002fea0003900000 */
[----:B------:R-:W1:Y:S02]  /*1c270*/  @!P0 SYNCS.PHASECHK.TRANS64 P0, [R3+URZ+0x19c70], R4 ;  /* 0x019c7004030085a7 */ /* 0x000e64000800007f */
[----:B-1----:R-:W-:Y:S05]  /*1c280*/  @!P0 BRA `(.L_x_540) ;  /* 0xfffffffc00f08947 */ /* 0x002fea000383ffff */
[----:B------:R-:W-:Y:S05]  /*1c290*/  BRA `(.L_x_625) ;  /* 0xffffffd400187947 */ /* 0x000fea000383ffff */
.L_x_542:
[----:B0-----:R0:W1:Y:S02]  /*1c2a0*/  SYNCS.PHASECHK.TRANS64.TRYWAIT P0, [R3+URZ+0x19c60], R4 ;  /* 0x019c6004030075a7 */ /* 0x001064000800017f */
[----:B-1----:R-:W-:Y:S05]  /*1c2b0*/  @!P0 NANOSLEEP.SYNCS 0x989680 ;  /* 0x009896800000895d */ /* 0x002fea0003900000 */
[----:B------:R-:W1:Y:S02]  /*1c2c0*/  @!P0 SYNCS.PHASECHK.TRANS64 P0, [R3+URZ+0x19c60], R4 ;  /* 0x019c6004030085a7 */ /* 0x000e64000800007f */
[----:B-1----:R-:W-:Y:S05]  /*1c2d0*/  @!P0 BRA `(.L_x_542) ;  /* 0xfffffffc00f08947 */ /* 0x002fea000383ffff */
[----:B------:R-:W-:Y:S05]  /*1c2e0*/  BRA `(.L_x_626) ;  /* 0xffffffd400207947 */ /* 0x000fea000383ffff */
.L_x_549:
[----:B-1----:R1:W2:Y:S02]  /*1c2f0*/  SYNCS.PHASECHK.TRANS64.TRYWAIT P1, [R3+URZ+0x19c70], R0 ;  /* 0x019c7000030075a7 */ /* 0x0022a4000802017f */
[----:B--2---:R-:W-:Y:S05]  /*1c300*/  @!P1 NANOSLEEP.SYNCS 0x989680 ;  /* 0x009896800000995d */ /* 0x004fea0003900000 */
[----:B------:R-:W2:Y:S02]  /*1c310*/  @!P1 SYNCS.PHASECHK.TRANS64 P1, [R3+URZ+0x19c70], R0 ;  /* 0x019c7000030095a7 */ /* 0x000ea4000802007f */
[----:B--2---:R-:W-:Y:S05]  /*1c320*/  @!P1 BRA `(.L_x_549) ;  /* 0xfffffffc00f09947 */ /* 0x004fea000383ffff */
[----:B------:R-:W-:Y:S05]  /*1c330*/  BRA `(.L_x_627) ;  /* 0xffffffd8008c7947 */ /* 0x000fea000383ffff */
.L_x_551:
[----:B-1----:R1:W2:Y:S02]  /*1c340*/  SYNCS.PHASECHK.TRANS64.TRYWAIT P1, [R3+URZ+0x19c60], R0 ;  /* 0x019c6000030075a7 */ /* 0x0022a4000802017f */
[----:B--2---:R-:W-:Y:S05]  /*1c350*/  @!P1 NANOSLEEP.SYNCS 0x989680 ;  /* 0x009896800000995d */ /* 0x004fea0003900000 */
[----:B------:R-:W2:Y:S02]  /*1c360*/  @!P1 SYNCS.PHASECHK.TRANS64 P1, [R3+URZ+0x19c60], R0 ;  /* 0x019c6000030095a7 */ /* 0x000ea4000802007f */
[----:B--2---:R-:W-:Y:S05]  /*1c370*/  @!P1 BRA `(.L_x_551) ;  /* 0xfffffffc00f09947 */ /* 0x004fea000383ffff */
[----:B------:R-:W-:Y:S05]  /*1c380*/  BRA `(.L_x_628) ;  /* 0xffffffd800907947 */ /* 0x000fea000383ffff */
.L_x_555:
[----:B------:R-:W-:Y:S01]  /*1c390*/  BSSY B0, `(.L_x_629) ;  /* 0x0000008000007945 */ /* 0x000fe20003800000 */
[----:B------:R-:W-:Y:S02]  /*1c3a0*/  IMAD.MOV.U32 R13, RZ, RZ, R24 ;  /* 0x000000ffff0d7224 */ /* 0x000fe400078e0018 */
[----:B------:R-:W-:Y:S02]  /*1c3b0*/  IMAD.MOV.U32 R12, RZ, RZ, RZ ;  /* 0x000000ffff0c7224 */ /* 0x000fe400078e00ff */
[----:B-1----:R-:W-:Y:S02]  /*1c3c0*/  IMAD.MOV.U32 R11, RZ, RZ, 0x1f ;  /* 0x0000001fff0b7424 */ /* 0x002fe400078e00ff */
[----:B------:R-:W-:-:S07]  /*1c3d0*/  IMAD.MOV.U32 R15, RZ, RZ, -0x1 ;  /* 0xffffffffff0f7424 */ /* 0x000fce00078e00ff */
[----:B------:R-:W-:Y:S05]  /*1c3e0*/  WARPSYNC.COLLECTIVE R15, `(.L_x_630) ;  /* 0x000000000f087348 */ /* 0x000fea0003c00000 */
[----:B------:R0:W1:Y:S02]  /*1c3f0*/  SHFL.IDX P6, R14, R13, R12, R11 ;  /* 0x0000000c0d0e7389 */ /* 0x00006400000c000b */
[----:B01----:R-:W-:Y:S01]  /*1c400*/  ENDCOLLECTIVE ;  /* 0x000000000000791b */ /* 0x003fe20003800000 */
.L_x_630:
[----:B------:R-:W-:Y:S05]  /*1c410*/  BSYNC B0 ;  /* 0x0000000000007941 */ /* 0x000fea0003800000 */
.L_x_629:
[----:B------:R-:W-:Y:S01]  /*1c420*/  IMAD.MOV.U32 R13, RZ, RZ, R24 ;  /* 0x000000ffff0d7224 */ /* 0x000fe200078e0018 */
[----:B------:R-:W-:Y:S01]  /*1c430*/  MOV R15, 0xffffffff ;  /* 0xffffffff000f7802 */ /* 0x000fe20000000f00 */
[----:B------:R-:W-:Y:S02]  /*1c440*/  IMAD.MOV.U32 R12, RZ, RZ, 0x1 ;  /* 0x00000001ff0c7424 */ /* 0x000fe400078e00ff */
[----:B------:R-:W-:Y:S02]  /*1c450*/  IMAD.MOV.U32 R11, RZ, RZ, 0x1f ;  /* 0x0000001fff0b7424 */ /* 0x000fe400078e00ff */
[----:B------:R-:W-:Y:S02]  /*1c460*/  IMAD.IADD R8, R27, 0x1, R9 ;  /* 0x000000011b087824 */ /* 0x000fe400078e0209 */
[----:B------:R-:W-:-:S07]  /*1c470*/  IMAD.MOV.U32 R0, RZ, RZ, R14 ;  /* 0x000000ffff007224 */ /* 0x000fce00078e000e */
[----:B------:R-:W-:Y:S05]  /*1c480*/  WARPSYNC.COLLECTIVE R15, `(.L_x_631) ;  /* 0x000000000f087348 */ /* 0x000fea0003c00000 */
[----:B------:R0:W1:Y:S02]  /*1c490*/  SHFL.IDX P6, R14, R13, R12, R11 ;  /* 0x0000000c0d0e7389 */ /* 0x00006400000c000b */
[----:B01----:R-:W-:Y:S01]  /*1c4a0*/  ENDCOLLECTIVE ;  /* 0x000000000000791b */ /* 0x003fe20003800000 */
.L_x_631:
[----:B------:R-:W-:Y:S02]  /*1c4b0*/  ULDC UR4, c[0x0][0xc3c] ;  /* 0x00030f0000047ab9 */ /* 0x000fe40000000800 */
[----:B------:R-:W-:-:S13]  /*1c4c0*/  ISETP.GE.OR P1, PT, R8, UR4, !P0 ;  /* 0x0000000408007c0c */ /* 0x000fda000c726670 */
[----:B------:R-:W0:Y:S08]  /*1c4d0*/  @!P1 LDC.64 R2, c[0x0][0xc80] ;  /* 0x00032000ff029b82 */ /* 0x000e300000000a00 */
[----:B------:R-:W1:Y:S01]  /*1c4e0*/  @!P1 LDC.64 R4, c[0x0][0xc78] ;  /* 0x00031e00ff049b82 */ /* 0x000e620000000a00 */
[----:B------:R-:W-:Y:S02]  /*1c4f0*/  IMAD.MOV.U32 R11, RZ, RZ, RZ ;  /* 0x000000ffff0b7224 */ /* 0x000fe400078e00ff */
[----:B------:R-:W-:-:S02]  /*1c500*/  IMAD.MOV.U32 R6, RZ, RZ, R14 ;  /* 0x000000ffff067224 */ /* 0x000fc400078e000e */
[----:B0-----:R-:W-:-:S05]  /*1c510*/  @!P1 IMAD.WIDE R2, R8, 0x4, R2 ;  /* 0x0000000408029825 */ /* 0x001fca00078e0202 */
[----:B------:R1:W2:Y:S02]  /*1c520*/  @!P1 LDG.E R7, desc[UR40][R2.64] ;  /* 0x0000002802079981 */ /* 0x0002a4000c1e1900 */
[----:B-1----:R-:W-:-:S06]  /*1c530*/  @!P1 IMAD.WIDE R2, R8, 0x4, R4 ;  /* 0x0000000408029825 */ /* 0x002fcc00078e0204 */
[----:B------:R-:W3:Y:S01]  /*1c540*/  @!P1 LDG.E R2, desc[UR40][R2.64] ;  /* 0x0000002802029981 */ /* 0x000ee2000c1e1900 */
[----:B------:R-:W-:Y:S01]  /*1c550*/  IMAD.MOV.U32 R4, RZ, RZ, RZ ;  /* 0x000000ffff047224 */ /* 0x000fe200078e00ff */
[C---:B------:R-:W-:Y:S01]  /*1c560*/  ISETP.GE.U32.AND P2, PT, R9.reuse, 0x2, PT ;  /* 0x000000020900780c */ /* 0x040fe20003f46070 */
[----:B------:R-:W-:Y:S01]  /*1c570*/  IMAD.MOV.U32 R24, RZ, RZ, RZ ;  /* 0x000000ffff187224 */ /* 0x000fe200078e00ff */
[C---:B------:R-:W-:Y:S02]  /*1c580*/  ISETP.GE.U32.AND P3, PT, R9.reuse, 0x4, PT ;  /* 0x000000040900780c */ /* 0x040fe40003f66070 */
[C---:B------:R-:W-:Y:S02]  /*1c590*/  ISETP.GE.U32.AND P4, PT, R9.reuse, 0x8, PT ;  /* 0x000000080900780c */ /* 0x040fe40003f86070 */
[----:B------:R-:W-:Y:S01]  /*1c5a0*/  ISETP.GE.U32.AND P5, PT, R9, 0x10, PT ;  /* 0x000000100900780c */ /* 0x000fe20003fa6070 */
[----:B--2---:R-:W-:Y:S02]  /*1c5b0*/  @!P1 IMAD.MOV.U32 R4, RZ, RZ, R7 ;  /* 0x000000ffff049224 */ /* 0x004fe400078e0007 */
[----:B------:R-:W-:-:S02]  /*1c5c0*/  IMAD.MOV.U32 R7, RZ, RZ, RZ ;  /* 0x000000ffff077224 */ /* 0x000fc400078e00ff */
[----:B---3--:R-:W-:Y:S01]  /*1c5d0*/  @!P1 IMAD.MOV.U32 R7, RZ, RZ, R2 ;  /* 0x000000ffff079224 */ /* 0x008fe200078e0002 */
[----:B------:R-:W-:-:S03]  /*1c5e0*/  ISETP.NE.AND P1, PT, R9, RZ, PT ;  /* 0x000000ff0900720c */ /* 0x000fc60003f25270 */
[----:B------:R-:W-:-:S04]  /*1c5f0*/  IMAD R2, R7, R4, RZ ;  /* 0x0000000407027224 */ /* 0x000fc800078e02ff */
[----:B------:R-:W-:-:S07]  /*1c600*/  IMAD.MOV.U32 R13, RZ, RZ, R2 ;  /* 0x000000ffff0d7224 */ /* 0x000fce00078e0002 */
[----:B------:R-:W-:Y:S05]  /*1c610*/  WARPSYNC.COLLECTIVE R15, `(.L_x_632) ;  /* 0x000000000f087348 */ /* 0x000fea0003c00000 */
[----:B------:R0:W1:Y:S02]  /*1c620*/  SHFL.UP P6, R14, R13, R12, R11 ;  /* 0x0400000c0d0e7389 */ /* 0x00006400000c000b */
[----:B01----:R-:W-:Y:S01]  /*1c630*/  ENDCOLLECTIVE ;  /* 0x000000000000791b */ /* 0x003fe20003800000 */
.L_x_632:
[----:B------:R-:W-:Y:S02]  /*1c640*/  IMAD.MOV.U32 R12, RZ, RZ, 0x2 ;  /* 0x00000002ff0c7424 */ /* 0x000fe400078e00ff */
[----:B------:R-:W-:-:S05]  /*1c650*/  IMAD.MOV.U32 R3, RZ, RZ, R14 ;  /* 0x000000ffff037224 */ /* 0x000fca00078e000e */
[----:B------:R-:W-:-:S05]  /*1c660*/  SEL R3, R3, RZ, P1 ;  /* 0x000000ff03037207 */ /* 0x000fca0000800000 */
[----:B------:R-:W-:-:S04]  /*1c670*/  IMAD.IADD R2, R2, 0x1, R3 ;  /* 0x0000000102027824 */ /* 0x000fc800078e0203 */
[----:B------:R-:W-:-:S07]  /*1c680*/  IMAD.MOV.U32 R13, RZ, RZ, R2 ;  /* 0x000000ffff0d7224 */ /* 0x000fce00078e0002 */
[----:B------:R-:W-:Y:S05]  /*1c690*/  WARPSYNC.COLLECTIVE R15, `(.L_x_633) ;  /* 0x000000000f087348 */ /* 0x000fea0003c00000 */
[----:B------:R0:W1:Y:S02]  /*1c6a0*/  SHFL.UP P6, R14, R13, R12, R11 ;  /* 0x0400000c0d0e7389 */ /* 0x00006400000c000b */
[----:B01----:R-:W-:Y:S01]  /*1c6b0*/  ENDCOLLECTIVE ;  /* 0x000000000000791b */ /* 0x003fe20003800000 */
.L_x_633:
        /* <DEDUP_REMOVED lines=8> */
.L_x_634:
[----:B------:R-:W-:Y:S01]  /*1c740*/  MOV R12, 0x8 ;  /* 0x00000008000c7802 */ /* 0x000fe20000000f00 */
[----:B------:R-:W-:-:S05]  /*1c750*/  IMAD.MOV.U32 R3, RZ, RZ, R14 ;  /* 0x000000ffff037224 */ /* 0x000fca00078e000e */
[----:B------:R-:W-:-:S05]  /*1c760*/  SEL R3, R3, RZ, P3 ;  /* 0x000000ff03037207 */ /* 0x000fca0001800000 */
[----:B------:R-:W-:-:S04]  /*1c770*/  IMAD.IADD R2, R2, 0x1, R3 ;  /* 0x0000000102027824 */ /* 0x000fc800078e0203 */
[----:B------:R-:W-:-:S07]  /*1c780*/  IMAD.MOV.U32 R13, RZ, RZ, R2 ;  /* 0x000000ffff0d7224 */ /* 0x000fce00078e0002 */
[----:B------:R-:W-:Y:S05]  /*1c790*/  WARPSYNC.COLLECTIVE R15, `(.L_x_635) ;  /* 0x000000000f087348 */ /* 0x000fea0003c00000 */
[----:B------:R0:W1:Y:S02]  /*1c7a0*/  SHFL.UP P6, R14, R13, R12, R11 ;  /* 0x0400000c0d0e7389 */ /* 0x00006400000c000b */
[----:B01----:R-:W-:Y:S01]  /*1c7b0*/  ENDCOLLECTIVE ;  /* 0x000000000000791b */ /* 0x003fe20003800000 */
.L_x_635:
        /* <DEDUP_REMOVED lines=8> */
.L_x_636:
[----:B------:R-:W-:Y:S02]  /*1c840*/  IMAD.MOV.U32 R12, RZ, RZ, 0x1f ;  /* 0x0000001fff0c7424 */ /* 0x000fe400078e00ff */
[----:B------:R-:W-:Y:S02]  /*1c850*/  IMAD.MOV.U32 R11, RZ, RZ, 0x1f ;  /* 0x0000001fff0b7424 */ /* 0x000fe400078e00ff */
[----:B------:R-:W-:-:S05]  /*1c860*/  IMAD.MOV.U32 R3, RZ, RZ, R14 ;  /* 0x000000ffff037224 */ /* 0x000fca00078e000e */
[----:B------:R-:W-:-:S05]  /*1c870*/  SEL R3, R3, RZ, P5 ;  /* 0x000000ff03037207 */ /* 0x000fca0002800000 */
[----:B------:R-:W-:-:S04]  /*1c880*/  IMAD.IADD R2, R2, 0x1, R3 ;  /* 0x0000000102027824 */ /* 0x000fc800078e0203 */
[----:B------:R-:W-:-:S07]  /*1c890*/  IMAD.MOV.U32 R13, RZ, RZ, R2 ;  /* 0x000000ffff0d7224 */ /* 0x000fce00078e0002 */
[----:B------:R-:W-:Y:S05]  /*1c8a0*/  WARPSYNC.COLLECTIVE R15, `(.L_x_637) ;  /* 0x000000000f087348 */ /* 0x000fea0003c00000 */
[----:B------:R0:W1:Y:S02]  /*1c8b0*/  SHFL.IDX P6, R14, R13, R12, R11 ;  /* 0x0000000c0d0e7389 */ /* 0x00006400000c000b */
[----:B01----:R-:W-:Y:S01]  /*1c8c0*/  ENDCOLLECTIVE ;  /* 0x000000000000791b */ /* 0x003fe20003800000 */
.L_x_637:
[----:B------:R-:W-:Y:S01]  /*1c8d0*/  IMAD.MOV.U32 R8, RZ, RZ, R14 ;  /* 0x000000ffff087224 */ /* 0x000fe200078e000e */
[----:B------:R-:W-:Y:S06]  /*1c8e0*/  BRA `(.L_x_638) ;  /* 0xffffffdc00147947 */ /* 0x000fec000383ffff */
.L_x_558:
[----:B------:R-:W-:Y:S01]  /*1c8f0*/  BSSY B0, `(.L_x_639) ;  /* 0x0000008000007945 */ /* 0x000fe20003800000 */
[----:B------:R-:W-:Y:S02]  /*1c900*/  IMAD.MOV.U32 R13, RZ, RZ, R2 ;  /* 0x000000ffff0d7224 */ /* 0x000fe400078e0002 */
[----:B------:R-:W-:Y:S02]  /*1c910*/  IMAD.MOV.U32 R12, RZ, RZ, 0x1 ;  /* 0x00000001ff0c7424 */ /* 0x000fe400078e00ff */
[----:B-1----:R-:W-:Y:S02]  /*1c920*/  IMAD.MOV.U32 R11, RZ, RZ, RZ ;  /* 0x000000ffff0b7224 */ /* 0x002fe400078e00ff */
[----:B------:R-:W-:-:S07]  /*1c930*/  IMAD.MOV.U32 R15, RZ, RZ, -0x1 ;  /* 0xffffffffff0f7424 */ /* 0x000fce00078e00ff */
[----:B------:R-:W-:Y:S05]  /*1c940*/  WARPSYNC.COLLECTIVE R15, `(.L_x_640) ;  /* 0x000000000f087348 */ /* 0x000fea0003c00000 */
[----:B------:R0:W1:Y:S02]  /*1c950*/  SHFL.UP P6, R14, R13, R12, R11 ;  /* 0x0400000c0d0e7389 */ /* 0x00006400000c000b */
[----:B01----:R-:W-:Y:S01]  /*1c960*/  ENDCOLLECTIVE ;  /* 0x000000000000791b */ /* 0x003fe20003800000 */
.L_x_640:
[----:B------:R-:W-:Y:S05]  /*1c970*/  BSYNC B0 ;  /* 0x0000000000007941 */ /* 0x000fea0003800000 */
.L_x_639:
[----:B------:R-:W-:Y:S01]  /*1c980*/  IMAD.MOV.U32 R3, RZ, RZ, R14 ;  /* 0x000000ffff037224 */ /* 0x000fe200078e000e */
[----:B------:R-:W-:Y:S01]  /*1c990*/  MOV R11, RZ ;  /* 0x000000ff000b7202 */ /* 0x000fe20000000f00 */
[----:B------:R-:W-:Y:S02]  /*1c9a0*/  IMAD.MOV.U32 R12, RZ, RZ, 0x2 ;  /* 0x00000002ff0c7424 */ /* 0x000fe400078e00ff */
[----:B------:R-:W-:Y:S01]  /*1c9b0*/  IMAD.MOV.U32 R15, RZ, RZ, -0x1 ;  /* 0xffffffffff0f7424 */ /* 0x000fe200078e00ff */
[----:B------:R-:W-:-:S05]  /*1c9c0*/  SEL R3, R3, RZ, P1 ;  /* 0x000000ff03037207 */ /* 0x000fca0000800000 */
[----:B------:R-:W-:-:S04]  /*1c9d0*/  IMAD.IADD R2, R2, 0x1, R3 ;  /* 0x0000000102027824 */ /* 0x000fc800078e0203 */
[----:B------:R-:W-:-:S07]  /*1c9e0*/  IMAD.MOV.U32 R13, RZ, RZ, R2 ;  /* 0x000000ffff0d7224 */ /* 0x000fce00078e0002 */
[----:B------:R-:W-:Y:S05]  /*1c9f0*/  WARPSYNC.COLLECTIVE R15, `(.L_x_641) ;  /* 0x000000000f087348 */ /* 0x000fea0003c00000 */
[----:B------:R0:W1:Y:S02]  /*1ca00*/  SHFL.UP P6, R14, R13, R12, R11 ;  /* 0x0400000c0d0e7389 */ /* 0x00006400000c000b */
[----:B01----:R-:W-:Y:S01]  /*1ca10*/  ENDCOLLECTIVE ;  /* 0x000000000000791b */ /* 0x003fe20003800000 */
.L_x_641:
        /* <DEDUP_REMOVED lines=8> */
.L_x_642:
        /* <DEDUP_REMOVED lines=8> */
.L_x_643:
        /* <DEDUP_REMOVED lines=8> */
.L_x_644:
        /* <DEDUP_REMOVED lines=9> */
.L_x_645:
[----:B------:R-:W-:Y:S01]  /*1cc30*/  IMAD.MOV.U32 R8, RZ, RZ, R14 ;  /* 0x000000ffff087224 */ /* 0x000fe200078e000e */
[----:B------:R-:W-:Y:S06]  /*1cc40*/  BRA `(.L_x_646) ;  /* 0xffffffd800e07947 */ /* 0x000fec000383ffff */
.L_x_560:
[----:B------:R-:W-:Y:S01]  /*1cc50*/  BSSY B0, `(.L_x_647) ;  /* 0x0000006000007945 */ /* 0x000fe20003800000 */
[----:B------:R-:W-:Y:S02]  /*1cc60*/  PLOP3.LUT P6, PT, P6, PT, PT, 0x8, 0x0 ;  /* 0x000000000000781c */ /* 0x000fe400037ce170 */
[----:B------:R-:W-:-:S11]  /*1cc70*/  MOV R15, 0xffffffff ;  /* 0xffffffff000f7802 */ /* 0x000fd60000000f00 */
[----:B01----:R-:W-:Y:S05]  /*1cc80*/  WARPSYNC.COLLECTIVE R15, `(.L_x_648) ;  /* 0x000000000f087348 */ /* 0x003fea0003c00000 */
[----:B------:R-:W-:Y:S01]  /*1cc90*/  VOTE.ANY R14, PT, P6 ;  /* 0x00000000000e7806 */ /* 0x000fe200030e0100 */
[----:B01----:R-:W-:Y:S06]  /*1cca0*/  ENDCOLLECTIVE ;  /* 0x000000000000791b */ /* 0x003fec0003800000 */
.L_x_648:
[----:B------:R-:W-:Y:S05]  /*1ccb0*/  BSYNC B0 ;  /* 0x0000000000007941 */ /* 0x000fea0003800000 */
.L_x_647:
[----:B------:R-:W-:Y:S02]  /*1ccc0*/  IMAD.MOV.U32 R6, RZ, RZ, R14 ;  /* 0x000000ffff067224 */ /* 0x000fe400078e000e */
[----:B------:R-:W-:Y:S02]  /*1ccd0*/  IMAD.MOV.U32 R13, RZ, RZ, R4 ;  /* 0x000000ffff0d7224 */ /* 0x000fe400078e0004 */
[----:B------:R-:W0:Y:S01]  /*1cce0*/  POPC R5, R6 ;  /* 0x0000000600057309 */ /* 0x000e220000000000 */
[----:B------:R-:W-:Y:S02]  /*1ccf0*/  IMAD.MOV.U32 R11, RZ, RZ, 0x1f ;  /* 0x0000001fff0b7424 */ /* 0x000fe400078e00ff */
[----:B------:R-:W-:Y:S02]  /*1cd00*/  IMAD.MOV.U32 R15, RZ, RZ, -0x1 ;  /* 0xffffffffff0f7424 */ /* 0x000fe400078e00ff */
[----:B0-----:R-:W-:-:S07]  /*1cd10*/  IMAD.MOV.U32 R12, RZ, RZ, R5 ;  /* 0x000000ffff0c7224 */ /* 0x001fce00078e0005 */
[----:B------:R-:W-:Y:S05]  /*1cd20*/  WARPSYNC.COLLECTIVE R15, `(.L_x_649) ;  /* 0x000000000f087348 */ /* 0x000fea0003c00000 */
[----:B------:R0:W1:Y:S02]  /*1cd30*/  SHFL.IDX P6, R14, R13, R12, R11 ;  /* 0x0000000c0d0e7389 */ /* 0x00006400000c000b */
[----:B01----:R-:W-:Y:S01]  /*1cd40*/  ENDCOLLECTIVE ;  /* 0x000000000000791b */ /* 0x003fe20003800000 */
.L_x_649:
[----:B------:R-:W-:Y:S02]  /*1cd50*/  IMAD.MOV.U32 R13, RZ, RZ, R7 ;  /* 0x000000ffff0d7224 */ /* 0x000fe400078e0007 */
[----:B------:R-:W-:-:S07]  /*1cd60*/  IMAD.MOV.U32 R4, RZ, RZ, R14 ;  /* 0x000000ffff047224 */ /* 0x000fce00078e000e */
[----:B------:R-:W-:Y:S05]  /*1cd70*/  WARPSYNC.COLLECTIVE R15, `(.L_x_650) ;  /* 0x000000000f087348 */ /* 0x000fea0003c00000 */
[----:B------:R0:W1:Y:S02]  /*1cd80*/  SHFL.IDX P6, R14, R13, R12, R11 ;  /* 0x0000000c0d0e7389 */ /* 0x00006400000c000b */
[----:B01----:R-:W-:Y:S01]  /*1cd90*/  ENDCOLLECTIVE ;  /* 0x000000000000791b */ /* 0x003fe20003800000 */
.L_x_650:
[----:B------:R-:W-:Y:S01]  /*1cda0*/  IMAD.MOV.U32 R7, RZ, RZ, R14 ;  /* 0x000000ffff077224 */ /* 0x000fe200078e000e */
[----:B------:R-:W-:Y:S06]  /*1cdb0*/  BRA `(.L_x_651) ;  /* 0xffffffd800c07947 */ /* 0x000fec000383ffff */
.L_x_562:
[----:B------:R-:W-:Y:S01]  /*1cdc0*/  BSSY B0, `(.L_x_652) ;  /* 0x0000007000007945 */ /* 0x000fe20003800000 */
[----:B------:R-:W-:Y:S02]  /*1cdd0*/  IMAD.MOV.U32 R13, RZ, RZ, R2 ;  /* 0x000000ffff0d7224 */ /* 0x000fe400078e0002 */
[----:B-1----:R-:W-:Y:S02]  /*1cde0*/  IMAD.MOV.U32 R11, RZ, RZ, 0x1f ;  /* 0x0000001fff0b7424 */ /* 0x002fe400078e00ff */
[----:B------:R-:W-:-:S07]  /*1cdf0*/  IMAD.MOV.U32 R15, RZ, RZ, -0x1 ;  /* 0xffffffffff0f7424 */ /* 0x000fce00078e00ff */
[----:B0-234-:R-:W-:Y:S05]  /*1ce00*/  WARPSYNC.COLLECTIVE R15, `(.L_x_653) ;  /* 0x000000000f087348 */ /* 0x01dfea0003c00000 */
[----:B------:R1:W0:Y:S02]  /*1ce10*/  SHFL.IDX P6, R14, R13, R12, R11 ;  /* 0x0000000c0d0e7389 */ /* 0x00022400000c000b */
[----:B01234-:R-:W-:Y:S01]  /*1ce20*/  ENDCOLLECTIVE ;  /* 0x000000000000791b */ /* 0x01ffe20003800000 */
.L_x_653:
[----:B------:R-:W-:Y:S05]  /*1ce30*/  BSYNC B0 ;  /* 0x0000000000007941 */ /* 0x000fea0003800000 */
.L_x_652:
[----:B------:R-:W-:Y:S01]  /*1ce40*/  IMAD.MOV.U32 R2, RZ, RZ, R14 ;  /* 0x000000ffff027224 */ /* 0x000fe200078e000e */
[----:B------:R-:W-:Y:S06]  /*1ce50*/  BRA `(.L_x_654) ;  /* 0xffffffd800b07947 */ /* 0x000fec000383ffff */
.L_x_566:
[----:B0-----:R0:W2:Y:S02]  /*1ce60*/  SYNCS.PHASECHK.TRANS64.TRYWAIT P0, [R8+URZ+0x19c20], R0 ;  /* 0x019c2000080075a7 */ /* 0x0010a4000800017f */
[----:B--2---:R-:W-:Y:S05]  /*1ce70*/  @!P0 NANOSLEEP.SYNCS 0x989680 ;  /* 0x009896800000895d */ /* 0x004fea0003900000 */
[----:B------:R-:W2:Y:S02]  /*1ce80*/  @!P0 SYNCS.PHASECHK.TRANS64 P0, [R8+URZ+0x19c20], R0 ;  /* 0x019c2000080085a7 */ /* 0x000ea4000800007f */
[----:B--2---:R-:W-:Y:S05]  /*1ce90*/  @!P0 BRA `(.L_x_566) ;  /* 0xfffffffc00f08947 */ /* 0x004fea000383ffff */
[----:B------:R-:W-:Y:S05]  /*1cea0*/  BRA `(.L_x_655) ;  /* 0xffffffe0000c7947 */ /* 0x000fea000383ffff */
.L_x_567:
[----:B------:R-:W2:Y:S01]  /*1ceb0*/  S2R R2, SR_TID.X ;  /* 0x0000000000027919 */ /* 0x000ea20000002100 */
[----:B------:R-:W-:Y:S01]  /*1cec0*/  BSSY B0, `(.L_x_656) ;  /* 0x000000a000007945 */ /* 0x000fe20003800000 */
[----:B------:R-:W-:Y:S02]  /*1ced0*/  IMAD.MOV.U32 R12, RZ, RZ, RZ ;  /* 0x000000ffff0c7224 */ /* 0x000fe400078e00ff */
[----:B-1----:R-:W-:Y:S02]  /*1cee0*/  IMAD.MOV.U32 R11, RZ, RZ, 0x1f ;  /* 0x0000001fff0b7424 */ /* 0x002fe400078e00ff */
[----:B------:R-:W-:Y:S01]  /*1cef0*/  IMAD.MOV.U32 R15, RZ, RZ, -0x1 ;  /* 0xffffffffff0f7424 */ /* 0x000fe200078e00ff */
[----:B--2---:R-:W-:-:S04]  /*1cf00*/  SHF.R.U32.HI R2, RZ, 0x5, R2 ;  /* 0x00000005ff027819 */ /* 0x004fc80000011602 */
[----:B------:R-:W-:-:S05]  /*1cf10*/  LOP3.LUT R2, R2, 0x3, RZ, 0xc0, !PT ;  /* 0x0000000302027812 */ /* 0x000fca00078ec0ff */
[----:B------:R-:W-:-:S07]  /*1cf20*/  IMAD.MOV.U32 R13, RZ, RZ, R2 ;  /* 0x000000ffff0d7224 */ /* 0x000fce00078e0002 */
[----:B0--3--:R-:W-:Y:S05]  /*1cf30*/  WARPSYNC.COLLECTIVE R15, `(.L_x_657) ;  /* 0x000000000f087348 */ /* 0x009fea0003c00000 */
[----:B------:R1:W2:Y:S02]  /*1cf40*/  SHFL.IDX P6, R14, R13, R12, R11 ;  /* 0x0000000c0d0e7389 */ /* 0x0002a400000c000b */
[----:B0123--:R-:W-:Y:S01]  /*1cf50*/  ENDCOLLECTIVE ;  /* 0x000000000000791b */ /* 0x00ffe20003800000 */
.L_x_657:
[----:B------:R-:W-:Y:S05]  /*1cf60*/  BSYNC B0 ;  /* 0x0000000000007941 */ /* 0x000fea0003800000 */
.L_x_656:
[----:B------:R-:W-:Y:S05]  /*1cf70*/  BRA `(.L_x_658) ;  /* 0xffffffdc00f47947 */ /* 0x000fea000383ffff */
.L_x_568:
[----:B------:R-:W-:Y:S01]  /*1cf80*/  BSSY B0, `(.L_x_659) ;  /* 0x0000006000007945 */ /* 0x000fe20003800000 */
[----:B------:R-:W-:-:S07]  /*1cf90*/  IMAD.MOV.U32 R15, RZ, RZ, -0x1 ;  /* 0xffffffffff0f7424 */ /* 0x000fce00078e00ff */
[----:B01-3--:R-:W-:Y:S05]  /*1cfa0*/  WARPSYNC.COLLECTIVE R15, `(.L_x_660) ;  /* 0x000000000f0c7348 */ /* 0x00bfea0003c00000 */
[----:B------:R-:W-:Y:S02]  /*1cfb0*/  ELECT P6, UR62, PT ;  /* 0x00000000003e782f */ /* 0x000fe400038c0000 */
[----:B------:R-:W-:Y:S01]  /*1cfc0*/  MOV R14, UR62 ;  /* 0x0000003e000e7c02 */ /* 0x000fe20008000f00 */
[----:B01-3--:R-:W-:Y:S10]  /*1cfd0*/  ENDCOLLECTIVE ;  /* 0x000000000000791b */ /* 0x00bff40003800000 */
.L_x_660:
[----:B------:R-:W-:Y:S05]  /*1cfe0*/  BSYNC B0 ;  /* 0x0000000000007941 */ /* 0x000fea0003800000 */
.L_x_659:
[----:B------:R-:W-:Y:S05]  /*1cff0*/  BRA `(.L_x_661) ;  /* 0xffffffdc00e87947 */ /* 0x000fea000383ffff */
.L_x_570:
[----:B0-----:R0:W2:Y:S02]  /*1d000*/  SYNCS.PHASECHK.TRANS64.TRYWAIT P1, [R6+URZ], R3 ;  /* 0x00000003060075a7 */ /* 0x0010a4000802017f */
[----:B--2---:R-:W-:Y:S05]  /*1d010*/  @!P1 NANOSLEEP.SYNCS 0x989680 ;  /* 0x009896800000995d */ /* 0x004fea0003900000 */
[----:B------:R-:W2:Y:S02]  /*1d020*/  @!P1 SYNCS.PHASECHK.TRANS64 P1, [R6+URZ], R3 ;  /* 0x00000003060095a7 */ /* 0x000ea4000802007f */
[----:B--2---:R-:W-:Y:S05]  /*1d030*/  @!P1 BRA `(.L_x_570) ;  /* 0xfffffffc00f09947 */ /* 0x004fea000383ffff */
[----:B------:R-:W-:Y:S05]  /*1d040*/  BRA `(.L_x_662) ;  /* 0xffffffe0001c7947 */ /* 0x000fea000383ffff */
.L_x_571:
[----:B--2---:R2:W4:Y:S02]  /*1d050*/  SYNCS.PHASECHK.TRANS64.TRYWAIT P1, [R7+URZ], R0 ;  /* 0x00000000070075a7 */ /* 0x004524000802017f */
[----:B----4-:R-:W-:Y:S05]  /*1d060*/  @!P1 NANOSLEEP.SYNCS 0x989680 ;  /* 0x009896800000995d */ /* 0x010fea0003900000 */
[----:B------:R-:W4:Y:S02]  /*1d070*/  @!P1 SYNCS.PHASECHK.TRANS64 P1, [R7+URZ], R0 ;  /* 0x00000000070095a7 */ /* 0x000f24000802007f */
[----:B----4-:R-:W-:Y:S05]  /*1d080*/  @!P1 BRA `(.L_x_571) ;  /* 0xfffffffc00f09947 */ /* 0x010fea000383ffff */
[----:B------:R-:W-:Y:S05]  /*1d090*/  BRA `(.L_x_663) ;  /* 0xffffffe000107947 */ /* 0x000fea000383ffff */
.L_x_573:
[----:B----4-:R4:W0:Y:S02]  /*1d0a0*/  SYNCS.PHASECHK.TRANS64.TRYWAIT P1, [R2+URZ+0x19c60], R3 ;  /* 0x019c6003020075a7 */ /* 0x010824000802017f */
[----:B0-----:R-:W-:Y:S05]  /*1d0b0*/  @!P1 NANOSLEEP.SYNCS 0x989680 ;  /* 0x009896800000995d */ /* 0x001fea0003900000 */
[----:B------:R-:W0:Y:S02]  /*1d0c0*/  @!P1 SYNCS.PHASECHK.TRANS64 P1, [R2+URZ+0x19c60], R3 ;  /* 0x019c6003020095a7 */ /* 0x000e24000802007f */
[----:B0-----:R-:W-:Y:S05]  /*1d0d0*/  @!P1 BRA `(.L_x_573) ;  /* 0xfffffffc00f09947 */ /* 0x001fea000383ffff */
[----:B------:R-:W-:Y:S05]  /*1d0e0*/  BRA `(.L_x_664) ;  /* 0xffffffe000107947 */ /* 0x000fea000383ffff */
.L_x_575:
[----:B------:R0:W0:Y:S02]  /*1d0f0*/  SYNCS.PHASECHK.TRANS64.TRYWAIT P1, [R5+URZ+0x19c60], R0 ;  /* 0x019c6000050075a7 */ /* 0x000024000802017f */
[----:B0-----:R-:W-:Y:S05]  /*1d100*/  @!P1 NANOSLEEP.SYNCS 0x989680 ;  /* 0x009896800000995d */ /* 0x001fea0003900000 */
[----:B------:R-:W0:Y:S02]  /*1d110*/  @!P1 SYNCS.PHASECHK.TRANS64 P1, [R5+URZ+0x19c60], R0 ;  /* 0x019c6000050095a7 */ /* 0x000e24000802007f */
[----:B0-----:R-:W-:Y:S05]  /*1d120*/  @!P1 BRA `(.L_x_575) ;  /* 0xfffffffc00f09947 */ /* 0x001fea000383ffff */
[----:B------:R-:W-:Y:S05]  /*1d130*/  BRA `(.L_x_665) ;  /* 0xffffffe000107947 */ /* 0x000fea000383ffff */
.L_x_577:
[----:B------:R0:W0:Y:S02]  /*1d140*/  SYNCS.PHASECHK.TRANS64.TRYWAIT P0, [R2+URZ+0x19c80], R3 ;  /* 0x019c8003020075a7 */ /* 0x000024000800017f */
[----:B0-----:R-:W-:Y:S05]  /*1d150*/  @!P0 NANOSLEEP.SYNCS 0x989680 ;  /* 0x009896800000895d */ /* 0x001fea0003900000 */
[----:B------:R-:W0:Y:S02]  /*1d160*/  @!P0 SYNCS.PHASECHK.TRANS64 P0, [R2+URZ+0x19c80], R3 ;  /* 0x019c8003020085a7 */ /* 0x000e24000800007f */
[----:B0-----:R-:W-:Y:S05]  /*1d170*/  @!P0 BRA `(.L_x_577) ;  /* 0xfffffffc00f08947 */ /* 0x001fea000383ffff */
[----:B------:R-:W-:Y:S05]  /*1d180*/  BRA `(.L_x_578) ;  /* 0xffffffe0000c7947 */ /* 0x000fea000383ffff */
.L_x_666:
        /* <DEDUP_REMOVED lines=15> */
.L_x_2278:


//--------------------- .text._ZN7cutlass13device_kernelIN5flash11enable_sm90INS1_16FlashAttnFwdSm90INS1_25CollectiveMainloopFwdSm90ILi2EN4cute5tupleIJNS5_1CILi1EEES8_S8_EEENS6_IJNS7_ILi192EEENS7_ILi128EEENS7_ILi96EEEEEELi96ENS_12float_e4m3_tEfNS_4arch4Sm90ELb0ELb1ELb1ELb0ELb0ELb0ELb0ELb1ELb1ELb1ELb1ELb0EEENS1_21CollectiveEpilogueFwdINS6_IJSA_SC_SB_EEES9_NS_10bfloat16_tESG_Li384ELb0ELb1ELb1ELb1EEENS1_19SingleTileSchedulerILb0ELb1ELb1ELi192EEEEEEEEEvNT_6ParamsE --------------------------
	.section	.text._ZN7cutlass13device_kernelIN5flash11enable_sm90INS1_16FlashAttnFwdSm90INS1_25CollectiveMainloopFwdSm90ILi2EN4cute5tupleIJNS5_1CILi1EEES8_S8_EEENS6_IJNS7_ILi192EEENS7_ILi128EEENS7_ILi96EEEEEELi96ENS_12float_e4m3_tEfNS_4arch4Sm90ELb0ELb1ELb1ELb0ELb0ELb0ELb0ELb1ELb1ELb1ELb1ELb0EEENS1_21CollectiveEpilogueFwdINS6_IJSA_SC_SB_EEES9_NS_10bfloat16_tESG_Li384ELb0ELb1ELb1ELb1EEENS1_19SingleTileSchedulerILb0ELb1ELb1ELi192EEEEEEEEEvNT_6ParamsE,"ax",@progbits
	.align	128
.text._ZN7cutlass13device_kernelIN5flash11enable_sm90INS1_16FlashAttnFwdSm90INS1_25CollectiveMainloopFwdSm90ILi2EN4cute5tupleIJNS5_1CILi1EEES8_S8_EEENS6_IJNS7_ILi192EEENS7_ILi128EEENS7_ILi96EEEEEELi96ENS_12float_e4m3_tEfNS_4arch4Sm90ELb0ELb1ELb1ELb0ELb0ELb0ELb0ELb1ELb1ELb1ELb1ELb0EEENS1_21CollectiveEpilogueFwdINS6_IJSA_SC_SB_EEES9_NS_10bfloat16_tESG_Li384ELb0ELb1ELb1ELb1EEENS1_19SingleTileSchedulerILb0ELb1ELb1ELi192EEEEEEEEEvNT_6ParamsE:
        .type           _ZN7cutlass13device_kernelIN5flash11enable_sm90INS1_16FlashAttnFwdSm90INS1_25CollectiveMainloopFwdSm90ILi2EN4cute5tupleIJNS5_1CILi1EEES8_S8_EEENS6_IJNS7_ILi192EEENS7_ILi128EEENS7_ILi96EEEEEELi96ENS_12float_e4m3_tEfNS_4arch4Sm90ELb0ELb1ELb1ELb0ELb0ELb0ELb0ELb1ELb1ELb1ELb1ELb0EEENS1_21CollectiveEpilogueFwdINS6_IJSA_SC_SB_EEES9_NS_10bfloat16_tESG_Li384ELb0ELb1ELb1ELb1EEENS1_19SingleTileSchedulerILb0ELb1ELb1ELi192EEEEEEEEEvNT_6ParamsE,@function
        .size           _ZN7cutlass13device_kernelIN5flash11enable_sm90INS1_16FlashAttnFwdSm90INS1_25CollectiveMainloopFwdSm90ILi2EN4cute5tupleIJNS5_1CILi1EEES8_S8_EEENS6_IJNS7_ILi192EEENS7_ILi128EEENS7_ILi96EEEEEELi96ENS_12float_e4m3_tEfNS_4arch4Sm90ELb0ELb1ELb1ELb0ELb0ELb0ELb0ELb1ELb1ELb1ELb1ELb0EEENS1_21CollectiveEpilogueFwdINS6_IJSA_SC_SB_EEES9_NS_10bfloat16_tESG_Li384ELb0ELb1ELb1ELb1EEENS1_19SingleTileSchedulerILb0ELb1ELb1ELi192EEEEEEEEEvNT_6ParamsE,(.L_x_2279 - _ZN7cutlass13device_kernelIN5flash11enable_sm90INS1_16FlashAttnFwdSm90INS1_25CollectiveMainloopFwdSm90ILi2EN4cute5tupleIJNS5_1CILi1EEES8_S8_EEENS6_IJNS7_ILi192EEENS7_ILi128EEENS7_ILi96EEEEEELi96ENS_12float_e4m3_tEfNS_4arch4Sm90ELb0ELb1ELb1ELb0ELb0ELb0ELb0ELb1ELb1ELb1ELb1ELb0EEENS1_21CollectiveEpilogueFwdINS6_IJSA_SC_SB_EEES9_NS_10bfloat16_tESG_Li384ELb0ELb1ELb1ELb1EEENS1_19SingleTileSchedulerILb0ELb1ELb1ELi192EEEEEEEEEvNT_6ParamsE)
        .other          _ZN7cutlass13device_kernelIN5flash11enable_sm90INS1_16FlashAttnFwdSm90INS1_25CollectiveMainloopFwdSm90ILi2EN4cute5tupleIJNS5_1CILi1EEES8_S8_EEENS6_IJNS7_ILi192EEENS7_ILi128EEENS7_ILi96EEEEEELi96ENS_12float_e4m3_tEfNS_4arch4Sm90ELb0ELb1ELb1ELb0ELb0ELb0ELb0ELb1ELb1ELb1ELb1ELb0EEENS1_21CollectiveEpilogueFwdINS6_IJSA_SC_SB_EEES9_NS_10bfloat16_tESG_Li384ELb0ELb1ELb1ELb1EEENS1_19SingleTileSchedulerILb0ELb1ELb1ELi192EEEEEEEEEvNT_6ParamsE,@"STO_CUDA_ENTRY STV_DEFAULT"
_ZN7cutlass13device_kernelIN5flash11enable_sm90INS1_16FlashAttnFwdSm90INS1_25CollectiveMainloopFwdSm90ILi2EN4cute5tupleIJNS5_1CILi1EEES8_S8_EEENS6_IJNS7_ILi192EEENS7_ILi128EEENS7_ILi96EEEEEELi96ENS_12float_e4m3_tEfNS_4arch4Sm90ELb0ELb1ELb1ELb0ELb0ELb0ELb0ELb1ELb1ELb1ELb1ELb0EEENS1_21CollectiveEpilogueFwdINS6_IJSA_SC_SB_EEES9_NS_10bfloat16_tESG_Li384ELb0ELb1ELb1ELb1EEENS1_19SingleTileSchedulerILb0ELb1ELb1ELi192EEEEEEEEEvNT_6ParamsE:
        /* <DEDUP_REMOVED lines=17> */
.L_x_668:
[----:B------:R-:W-:Y:S05]  /*0110*/  BSYNC B0 ;  /* 0x0000000000007941 */ /* 0x000fea0003800000 */
.L_x_667:
        /* <DEDUP_REMOVED lines=41> */
.L_x_669:
        /* <DEDUP_REMOVED lines=22> */
.L_x_670:
        /* <DEDUP_REMOVED lines=18> */
.L_x_671:
        /* <DEDUP_REMOVED lines=22> */
.L_x_672:
        /* <DEDUP_REMOVED lines=22> */
.L_x_673:
        /* <DEDUP_REMOVED lines=9> */
.L_x_676:
        /* <DEDUP_REMOVED lines=18> */
[----:B------:R-:W0:Y:S01]  /*0aa0*/  LDC.64 R6, c[0x0][0x418] ;  /* 0x00010600ff067b82 */ /* 0x000e220000000a00 */
[----:B------:R-:W-:Y:S01]  /*0ab0*/  ULDC UR4, c[0x0][0x448] ;  /* 0x0001120000047ab9 */ /* 0x000fe20000000800 */
[----:B------:R-:W-:Y:S01]  /*0ac0*/  USHF.R.S32.HI UR40, URZ, 0x1f, UR39 ;  /* 0x0000001f3f287899 */ /* 0x000fe20008011427 */
[----:B------:R-:W-:Y:S01]  /*0ad0*/  VIADD R16, R28, 0xffffff80 ;  /* 0xffffff801c107836 */ /* 0x000fe20000000000 */
[----:B------:R-:W-:-:S04]  /*0ae0*/  UISETP.NE.AND UP1, UPT, UR4, 0x1, UPT ;  /* 0x000000010400788c */ /* 0x000fc8000bf25270 */
[----:B------:R-:W1:Y:S07]  /*0af0*/  S2UR UR42, SR_CTAID.X ;  /* 0x00000000002a79c3 */ /* 0x000e6e0000002500 */
[----:B------:R-:W-:Y:S01]  /*0b00*/  @UP1 ULDC UR5, c[0x0][0x44c] ;  /* 0x0001130000051ab9 */ /* 0x000fe20000000800 */
[----:B------:R-:W2:Y:S01]  /*0b10*/  LDC R2, c[0x0][0x288] ;  /* 0x0000a200ff027b82 */ /* 0x000ea20000000800 */
[----:B------:R-:W-:-:S07]  /*0b20*/  @UP1 ULDC UR9, c[0x0][0x450] ;  /* 0x0001140000091ab9 */ /* 0x000fce0000000800 */
[----:B------:R-:W3:Y:S01]  /*0b30*/  LDC R17, c[0x0][0x424] ;  /* 0x00010900ff117b82 */ /* 0x000ee20000000800 */
[----:B0-----:R-:W-:-:S04]  /*0b40*/  ISETP.NE.U32.AND P0, PT, R6, RZ, PT ;  /* 0x000000ff0600720c */ /* 0x001fc80003f05070 */
[----:B------:R-:W-:-:S03]  /*0b50*/  ISETP.NE.AND.EX P0, PT, R7, RZ, PT, P0 ;  /* 0x000000ff0700720c */ /* 0x000fc60003f05300 */
[----:B------:R-:W0:Y:S01]  /*0b60*/  LDC R4, c[0x0][0x2f0] ;  /* 0x0000bc00ff047b82 */ /* 0x000e220000000800 */
[----:B-1----:R-:W-:-:S04]  /*0b70*/  UIMAD UR42, UR42, 0xc0, URZ ;  /* 0x000000c02a2a78a4 */ /* 0x002fc8000f8e023f */
[----:B------:R-:W-:Y:S02]  /*0b80*/  @UP1 UIADD3 UR4, UR42, 0xbf, URZ ;  /* 0x000000bf2a041890 */ /* 0x000fe4000fffe03f */
[----:B------:R-:W-:Y:S01]  /*0b90*/  UIADD3 UR7, UR42, 0xbf, URZ ;  /* 0x000000bf2a077890 */ /* 0x000fe2000fffe03f */
[----:B--2---:R-:W-:Y:S01]  /*0ba0*/  IADD3 R0, -R2, 0x1, RZ ;  /* 0x0000000102007810 */ /* 0x004fe20007ffe1ff */
[----:B------:R-:W-:-:S04]  /*0bb0*/  UIMAD.WIDE.U32 UR4, UR4, UR5, URZ ;  /* 0x00000005040472a5 */ /* 0x000fc8000f8e003f */
[----:B------:R-:W-:Y:S01]  /*0bc0*/  @UP1 USHF.R.U32.HI UR7, URZ, UR9, UR5 ;  /* 0x000000093f071299 */ /* 0x000fe20008011605 */
[----:B---3--:R-:W-:Y:S02]  /*0bd0*/  SEL R17, R17, 0x1, P0 ;  /* 0x0000000111117807 */ /* 0x008fe40000000000 */
[----:B------:R-:W-:Y:S02]  /*0be0*/  ULDC.64 UR4, c[0x0][0x9e0] ;  /* 0x0002780000047ab9 */ /* 0x000fe40000000a00 */
[----:B------:R-:W-:Y:S01]  /*0bf0*/  UISETP.GE.AND UP0, UPT, UR5, 0x1, UPT ;  /* 0x000000010500788c */ /* 0x000fe2000bf06270 */
[----:B0-----:R-:W-:-:S05]  /*0c00*/  IMAD R0, R17, R4, R0 ;  /* 0x0000000411007224 */ /* 0x001fca00078e0200 */
[----:B------:R-:W-:Y:S02]  /*0c10*/  PLOP3.LUT P1, PT, PT, PT, UP0, 0x80, 0x0 ;  /* 0x000000000000781c */ /* 0x000fe40003f2f008 */
[----:B------:R-:W-:-:S13]  /*0c20*/  R2UR UR8, R0 ;  /* 0x00000000000872ca */ /* 0x000fda00000e0000 */
[----:B------:R-:W-:-:S04]  /*0c30*/  UIADD3 UR7, UR8, UR7, URZ ;  /* 0x0000000708077290 */ /* 0x000fc8000fffe03f */
[----:B------:R-:W-:-:S06]  /*0c40*/  UIADD3 UR4, UR7, UR4, URZ ;  /* 0x0000000407047290 */ /* 0x000fcc000fffe03f */
[----:B------:R-:W-:Y:S01]  /*0c50*/  IMAD.U32 R0, RZ, RZ, UR4 ;  /* 0x00000004ff007e24 */ /* 0x000fe2000f8e00ff */
[----:B------:R-:W-:Y:S06]  /*0c60*/  @!P1 BRA `(.L_x_678) ;  /* 0x0000000000409947 */ /* 0x000fec0003800000 */
[----:B------:R-:W-:Y:S01]  /*0c70*/  ISETP.LT.AND P0, PT, RZ, UR7, PT ;  /* 0x00000007ff007c0c */ /* 0x000fe2000bf01270 */
[----:B------:R-:W-:-:S12]  /*0c80*/  UIADD3 UR4, UR7, -0x1, URZ ;  /* 0xffffffff07047890 */ /* 0x000fd8000fffe03f */
[----:B------:R-:W-:Y:S05]  /*0c90*/  @P0 BRA `(.L_x_679) ;  /* 0x00000000001c0947 */ /* 0x000fea0003800000 */
[----:B------:R-:W-:Y:S02]  /*0ca0*/  UISETP.NE.AND UP0, UPT, UR5, 0x1, UPT ;  /* 0x000000010500788c */ /* 0x000fe4000bf05270 */
[----:B------:R-:W-:-:S09]  /*0cb0*/  UIADD3 UR4, -UR7, URZ, URZ ;  /* 0x0000003f07047290 */ /* 0x000fd2000fffe13f */
[----:B------:R-:W-:Y:S02]  /*0cc0*/  @UP0 ULDC.64 UR10, c[0x0][0x9e8] ;  /* 0x00027a00000a0ab9 */ /* 0x000fe40000000a00 */
[----:B------:R-:W-:-:S04]  /*0cd0*/  UIMAD.WIDE.U32 UR8, UR4, UR10, URZ ;  /* 0x0000000a040872a5 */ /* 0x000fc8000f8e003f */
[----:B------:R-:W-:-:S04]  /*0ce0*/  @UP0 USHF.R.U32.HI UR4, URZ, UR11, UR9 ;  /* 0x0000000b3f040299 */ /* 0x000fc80008011609 */
[----:B------:R-:W-:Y:S01]  /*0cf0*/  ULOP3.LUT UR4, URZ, UR4, URZ, 0x33, !UPT ;  /* 0x000000043f047292 */ /* 0x000fe2000f8e333f */
[----:B------:R-:W-:Y:S11]  /*0d00*/  BRA `(.L_x_680) ;  /* 0x0000000000107947 */ /* 0x000ff60003800000 */
.L_x_679:
[----:B------:R-:W-:-:S11]  /*0d10*/  UISETP.NE.AND UP0, UPT, UR5, 0x1, UPT ;  /* 0x000000010500788c */ /* 0x000fd6000bf05270 */
[----:B------:R-:W-:Y:S02]  /*0d20*/  @UP0 ULDC.64 UR10, c[0x0][0x9e8] ;  /* 0x00027a00000a0ab9 */ /* 0x000fe40000000a00 */
[----:B------:R-:W-:-:S04]  /*0d30*/  UIMAD.WIDE.U32 UR8, UR4, UR10, URZ ;  /* 0x0000000a040872a5 */ /* 0x000fc8000f8e003f */
[----:B------:R-:W-:-:S12]  /*0d40*/  @UP0 USHF.R.U32.HI UR4, URZ, UR11, UR9 ;  /* 0x0000000b3f040299 */ /* 0x000fd80008011609 */
.L_x_680:
[----:B------:R-:W-:-:S06]  /*0d50*/  UIMAD UR4, UR4, UR5, UR5 ;  /* 0x00000005040472a4 */ /* 0x000fcc000f8e0205 */
[----:B------:R-:W-:-:S07]  /*0d60*/  VIMNMX R0, R0, UR4, PT ;  /* 0x0000000400007c48 */ /* 0x000fce000bfe0100 */
.L_x_678:
[CC--:B------:R-:W-:Y:S01]  /*0d70*/  IMAD R19, R17.reuse, R4.reuse, -R2 ;  /* 0x0000000411137224 */ /* 0x0c0fe200078e0a02 */
[----:B------:R-:W-:Y:S01]  /*0d80*/  @UP1 ULDC UR8, c[0x0][0x44c] ;  /* 0x0001130000081ab9 */ /* 0x000fe20000000800 */
[----:B------:R-:W-:Y:S01]  /*0d90*/  VIADD R2, R0, 0x7f ;  /* 0x0000007f00027836 */ /* 0x000fe20000000000 */
[----:B------:R-:W-:Y:S01]  /*0da0*/  UIMAD.WIDE.U32 UR8, UR42, UR8, URZ ;  /* 0x000000082a0872a5 */ /* 0x000fe2000f8e003f */
[----:B------:R-:W-:Y:S01]  /*0db0*/  IMAD R0, R17, R4, 0x7f ;  /* 0x0000007f11007424 */ /* 0x000fe200078e0204 */
[----:B------:R-:W-:Y:S01]  /*0dc0*/  R2UR UR7, R19 ;  /* 0x00000000130772ca */ /* 0x000fe200000e0000 */
[----:B------:R-:W-:Y:S01]  /*0dd0*/  @UP1 ULDC UR10, c[0x0][0x450] ;  /* 0x00011400000a1ab9 */ /* 0x000fe20000000800 */
[----:B------:R-:W-:Y:S01]  /*0de0*/  UMOV UR4, UR42 ;  /* 0x0000002a00047c82 */ /* 0x000fe20008000000 */
[----:B------:R-:W-:Y:S01]  /*0df0*/  SHF.R.S32.HI R5, RZ, 0x1f, R2 ;  /* 0x0000001fff057819 */ /* 0x000fe20000011402 */
[----:B------:R-:W-:Y:S01]  /*0e00*/  @UP1 USHF.R.U32.HI UR4, URZ, UR10, UR9 ;  /* 0x0000000a3f041299 */ /* 0x000fe20008011609 */
[----:B------:R-:W-:-:S02]  /*0e10*/  SHF.R.S32.HI R3, RZ, 0x1f, R0 ;  /* 0x0000001fff037819 */ /* 0x000fc40000011400 */
[----:B------:R-:W-:Y:S02]  /*0e20*/  LEA.HI R5, R5, R2, RZ, 0x7 ;  /* 0x0000000205057211 */ /* 0x000fe400078f38ff */
[----:B------:R-:W-:Y:S02]  /*0e30*/  LEA.HI R3, R3, R0, RZ, 0x7 ;  /* 0x0000000003037211 */ /* 0x000fe400078f38ff */
[----:B------:R-:W-:Y:S02]  /*0e40*/  SHF.R.S32.HI R0, RZ, 0x7, R5 ;  /* 0x00000007ff007819 */ /* 0x000fe40000011405 */
[----:B------:R-:W-:Y:S01]  /*0e50*/  UIADD3 UR4, UR7, UR4, URZ ;  /* 0x0000000407047290 */ /* 0x000fe2000fffe03f */
[----:B------:R-:W-:Y:S02]  /*0e60*/  SHF.R.S32.HI R3, RZ, 0x7, R3 ;  /* 0x00000007ff037819 */ /* 0x000fe40000011403 */
[----:B------:R-:W-:Y:S02]  /*0e70*/  ULDC UR7, c[0x0][0x9dc] ;  /* 0x0002770000077ab9 */ /* 0x000fe40000000800 */
[----:B------:R-:W-:Y:S01]  /*0e80*/  UIADD3 UR7, UR4, -UR7, URZ ;  /* 0x8000000704077290 */ /* 0x000fe2000fffe03f */
[----:B------:R-:W-:Y:S01]  /*0e90*/  VIMNMX R18, R3, R0, PT ;  /* 0x0000000003127248 */ /* 0x000fe20003fe0100 */
[----:B------:R-:W-:Y:S10]  /*0ea0*/  @!P1 BRA `(.L_x_681) ;  /* 0x0000000000449947 */ /* 0x000ff40003800000 */
[----:B------:R-:W-:-:S06]  /*0eb0*/  UISETP.GT.AND UP0, UPT, UR4, -0x1, UPT ;  /* 0xffffffff0400788c */ /* 0x000fcc000bf04270 */
[----:B------:R-:W-:-:S13]  /*0ec0*/  PLOP3.LUT P0, PT, PT, PT, UP0, 0x80, 0x0 ;  /* 0x000000000000781c */ /* 0x000fda0003f0f008 */
[----:B------:R-:W-:Y:S05]  /*0ed0*/  @P0 BRA `(.L_x_682) ;  /* 0x00000000001c0947 */ /* 0x000fea0003800000 */
[----:B------:R-:W-:Y:S02]  /*0ee0*/  UISETP.NE.AND UP0, UPT, UR5, 0x1, UPT ;  /* 0x000000010500788c */ /* 0x000fe4000bf05270 */
[----:B------:R-:W-:-:S09]  /*0ef0*/  ULOP3.LUT UR4, URZ, UR4, URZ, 0x33, !UPT ;  /* 0x000000043f047292 */ /* 0x000fd2000f8e333f */
[----:B------:R-:W-:Y:S02]  /*0f00*/  @UP0 ULDC.64 UR10, c[0x0][0x9e8] ;  /* 0x00027a00000a0ab9 */ /* 0x000fe40000000a00 */
[----:B------:R-:W-:-:S04]  /*0f10*/  UIMAD.WIDE.U32 UR8, UR4, UR10, URZ ;  /* 0x0000000a040872a5 */ /* 0x000fc8000f8e003f */
[----:B------:R-:W-:-:S04]  /*0f20*/  @UP0 USHF.R.U32.HI UR4, URZ, UR11, UR9 ;  /* 0x0000000b3f040299 */ /* 0x000fc80008011609 */
[----:B------:R-:W-:Y:S01]  /*0f30*/  ULOP3.LUT UR4, URZ, UR4, URZ, 0x33, !UPT ;  /* 0x000000043f047292 */ /* 0x000fe2000f8e333f */
[----:B------:R-:W-:Y:S11]  /*0f40*/  BRA `(.L_x_683) ;  /* 0x0000000000107947 */ /* 0x000ff60003800000 */
.L_x_682:
[----:B------:R-:W-:-:S11]  /*0f50*/  UISETP.NE.AND UP0, UPT, UR5, 0x1, UPT ;  /* 0x000000010500788c */ /* 0x000fd6000bf05270 */
[----:B------:R-:W-:Y:S02]  /*0f60*/  @UP0 ULDC.64 UR10, c[0x0][0x9e8] ;  /* 0x00027a00000a0ab9 */ /* 0x000fe40000000a00 */
[----:B------:R-:W-:-:S04]  /*0f70*/  UIMAD.WIDE.U32 UR8, UR4, UR10, URZ ;  /* 0x0000000a040872a5 */ /* 0x000fc8000f8e003f */
[----:B------:R-:W-:-:S12]  /*0f80*/  @UP0 USHF.R.U32.HI UR4, URZ, UR11, UR9 ;  /* 0x0000000b3f040299 */ /* 0x000fd80008011609 */
.L_x_683:
[----:B------:R-:W-:-:S04]  /*0f90*/  UIMAD UR4, UR4, UR5, URZ ;  /* 0x00000005040472a4 */ /* 0x000fc8000f8e023f */
[----:B------:R-:W-:-:S04]  /*0fa0*/  UISETP.LT.AND UP0, UPT, UR7, UR4, UPT ;  /* 0x000000040700728c */ /* 0x000fc8000bf01270 */
[----:B------:R-:W-:-:S12]  /*0fb0*/  USEL UR7, UR7, UR4, !UP0 ;  /* 0x0000000407077287 */ /* 0x000fd8000c000000 */
.L_x_681:
[----:B------:R-:W-:Y:S02]  /*0fc0*/  USHF.R.S32.HI UR4, URZ, 0x1f, UR7 ;  /* 0x0000001f3f047899 */ /* 0x000fe40008011407 */
[----:B------:R-:W-:Y:S02]  /*0fd0*/  USHF.R.U32.HI UR10, URZ, 0x10, UR6 ;  /* 0x000000103f0a7899 */ /* 0x000fe40008011606 */
[----:B------:R-:W-:Y:S02]  /*0fe0*/  ULEA.HI UR4, UR4, UR7, URZ, 0x7 ;  /* 0x0000000704047291 */ /* 0x000fe4000f8f383f */
[----:B------:R-:W-:Y:S02]  /*0ff0*/  ULOP3.LUT UR37, UR6, 0xffff, URZ, 0xc0, !UPT ;  /* 0x0000ffff06257892 */ /* 0x000fe4000f8ec03f */
[----:B------:R-:W-:-:S04]  /*1000*/  USHF.R.S32.HI UR4, URZ, 0x7, UR4 ;  /* 0x000000073f047899 */ /* 0x000fc80008011404 */
[----:B------:R-:W-:-:S04]  /*1010*/  UISETP.LT.AND UP0, UPT, URZ, UR4, UPT ;  /* 0x000000043f00728c */ /* 0x000fc8000bf01270 */
[----:B------:R-:W-:Y:S02]  /*1020*/  USEL UR9, URZ, UR4, !UP0 ;  /* 0x000000043f097287 */ /* 0x000fe4000c000000 */
[----:B------:R-:W-:Y:S01]  /*1030*/  UISETP.NE.AND UP0, UPT, UR10, URZ, UPT ;  /* 0x0000003f0a00728c */ /* 0x000fe2000bf05270 */
[----:B------:R-:W-:-:S03]  /*1040*/  UMOV UR4, URZ ;  /* 0x0000003f00047c82 */ /* 0x000fc60008000000 */
[----:B------:R-:W-:-:S07]  /*1050*/  ISETP.GT.AND P0, PT, R18, UR9, PT ;  /* 0x0000000912007c0c */ /* 0x000fce000bf04270 */
[----:B------:R-:W-:-:S06]  /*1060*/  @!UP0 ULDC UR10, c[0x0][0x9f0] ;  /* 0x00027c00000a8ab9 */ /* 0x000fcc0000000800 */
[----:B------:R-:W-:Y:S05]  /*1070*/  @!P0 BRA `(.L_x_684) ;  /* 0x00000000008c8947 */ /* 0x000fea0003800000 */
[----:B------:R-:W-:Y:S01]  /*1080*/  IMAD.U32 R5, RZ, RZ, UR10 ;  /* 0x0000000aff057e24 */ /* 0x000fe2000f8e00ff */
[----:B------:R-:W-:-:S04]  /*1090*/  UMOV UR4, URZ ;  /* 0x0000003f00047c82 */ /* 0x000fc80008000000 */
[----:B------:R-:W-:-:S04]  /*10a0*/  IABS R0, R5 ;  /* 0x0000000500007213 */ /* 0x000fc80000000000 */
[----:B------:R-:W-:Y:S02]  /*10b0*/  R2UR UR11, R0 ;  /* 0x00000000000b72ca */ /* 0x000fe400000e0000 */
[----:B------:R-:W-:Y:S02]  /*10c0*/  IADD3 R0, R5, -0x1, R18 ;  /* 0xffffffff05007810 */ /* 0x000fe40007ffe012 */
[----:B------:R-:W-:Y:S02]  /*10d0*/  IABS R5, R5 ;  /* 0x0000000500057213 */ /* 0x000fe40000000000 */
[----:B------:R-:W-:-:S03]  /*10e0*/  R2UR UR6, R0 ;  /* 0x00000000000672ca */ /* 0x000fc600000e0000 */
[----:B------:R-:W-:-:S04]  /*10f0*/  IMAD.MOV R5, RZ, RZ, -R5 ;  /* 0x000000ffff057224 */ /* 0x000fc800078e0a05 */
[----:B------:R-:W0:Y:S06]  /*1100*/  I2F.RP R2, UR11 ;  /* 0x0000000b00027d06 */ /* 0x000e2c0008209400 */
[----:B------:R-:W-:-:S06]  /*1110*/  UIADD3 UR6, -UR9, UR6, URZ ;  /* 0x0000000609067290 */ /* 0x000fcc000fffe13f */
[----:B------:R-:W-:Y:S01]  /*1120*/  IMAD.U32 R0, RZ, RZ, UR6 ;  /* 0x00000006ff007e24 */ /* 0x000fe2000f8e00ff */
[----:B------:R-:W-:Y:S01]  /*1130*/  ULOP3.LUT UR6, UR6, UR10, URZ, 0x3c, !UPT ;  /* 0x0000000a06067292 */ /* 0x000fe2000f8e3c3f */
[----:B0-----:R-:W0:Y:S03]  /*1140*/  MUFU.RCP R2, R2 ;  /* 0x0000000200027308 */ /* 0x001e260000001000 */
[----:B------:R-:W-:-:S04]  /*1150*/  IABS R0, R0 ;  /* 0x0000000000007213 */ /* 0x000fc80000000000 */
[----:B------:R-:W-:Y:S01]  /*1160*/  R2UR UR8, R0 ;  /* 0x00000000000872ca */ /* 0x000fe200000e0000 */
[----:B------:R-:W-:Y:S02]  /*1170*/  IMAD.MOV.U32 R0, RZ, RZ, R5 ;  /* 0x000000ffff007224 */ /* 0x000fe400078e0005 */
[----:B0-----:R-:W-:-:S06]  /*1180*/  VIADD R3, R2, 0xffffffe ;  /* 0x0ffffffe02037836 */ /* 0x001fcc0000000000 */
        /* <DEDUP_REMOVED lines=18> */
.L_x_684:
[----:B------:R-:W-:Y:S02]  /*12b0*/  UIMAD UR37, UR37, UR4, UR9 ;  /* 0x00000004252572a4 */ /* 0x000fe4000f8e0209 */
[----:B------:R-:W-:Y:S01]  /*12c0*/  IMAD.U32 R3, RZ, RZ, UR4 ;  /* 0x00000004ff037e24 */ /* 0x000fe2000f8e00ff */
[----:B------:R-:W-:Y:S02]  /*12d0*/  PLOP3.LUT P0, PT, PT, PT, PT, 0x80, 0x0 ;  /* 0x000000000000781c */ /* 0x000fe40003f0f070 */
[----:B------:R-:W-:Y:S01]  /*12e0*/  CS2R R14, SRZ ;  /* 0x00000000000e7805 */ /* 0x000fe2000001ff00 */
[----:B------:R-:W-:Y:S01]  /*12f0*/  IMAD.MOV.U32 R0, RZ, RZ, RZ ;  /* 0x000000ffff007224 */ /* 0x000fe200078e00ff */
[----:B------:R-:W-:Y:S02]  /*1300*/  CS2R R94, SRZ ;  /* 0x00000000005e7805 */ /* 0x000fe4000001ff00 */
[----:B------:R-:W-:Y:S02]  /*1310*/  VIADDMNMX R18, R3, UR37, R18, PT ;  /* 0x0000002503127c46 */ /* 0x000fe4000b800112 */
[----:B------:R-:W-:-:S02]  /*1320*/  CS2R R2, SRZ ;  /* 0x0000000000027805 */ /* 0x000fc4000001ff00 */
[----:B------:R-:W-:Y:S01]  /*1330*/  CS2R R90, SRZ ;  /* 0x00000000005a7805 */ /* 0x000fe2000001ff00 */
[----:B------:R-:W-:Y:S01]  /*1340*/  IMAD.MOV.U32 R93, RZ, RZ, RZ ;  /* 0x000000ffff5d7224 */ /* 0x000fe200078e00ff */
[----:B------:R-:W-:Y:S02]  /*1350*/  ISETP.GT.AND P1, PT, R18, UR37, PT ;  /* 0x0000002512007c0c */ /* 0x000fe4000bf24270 */
[----:B------:R-:W-:Y:S02]  /*1360*/  CS2R R4, SRZ ;  /* 0x0000000000047805 */ /* 0x000fe4000001ff00 */
[----:B------:R-:W-:Y:S02]  /*1370*/  CS2R R102, SRZ ;  /* 0x0000000000667805 */ /* 0x000fe4000001ff00 */
[----:B------:R-:W-:Y:S01]  /*1380*/  CS2R R98, SRZ ;  /* 0x0000000000627805 */ /* 0x000fe2000001ff00 */
[----:B------:R-:W-:Y:S01]  /*1390*/  IMAD.MOV.U32 R6, RZ, RZ, RZ ;  /* 0x000000ffff067224 */ /* 0x000fe200078e00ff */
[----:B------:R-:W-:Y:S01]  /*13a0*/  CS2R R108, SRZ ;  /* 0x00000000006c7805 */ /* 0x000fe2000001ff00 */
[----:B------:R-:W-:Y:S01]  /*13b0*/  IMAD.MOV.U32 R8, RZ, RZ, RZ ;  /* 0x000000ffff087224 */ /* 0x000fe200078e00ff */
[----:B------:R-:W-:-:S02]  /*13c0*/  CS2R R104, SRZ ;  /* 0x0000000000687805 */ /* 0x000fc4000001ff00 */
[----:B------:R-:W-:Y:S02]  /*13d0*/  CS2R R110, SRZ ;  /* 0x00000000006e7805 */ /* 0x000fe4000001ff00 */
[----:B------:R-:W-:Y:S01]  /*13e0*/  CS2R R106, SRZ ;  /* 0x00000000006a7805 */ /* 0x000fe2000001ff00 */
[----:B------:R-:W-:Y:S01]  /*13f0*/  IMAD.MOV.U32 R58, RZ, RZ, RZ ;  /* 0x000000ffff3a7224 */ /* 0x000fe200078e00ff */
        /* <DEDUP_REMOVED lines=11> */
[----:B------:R-:W-:Y:S02]  /*14b0*/  CS2R R134, SRZ ;  /* 0x0000000000867805 */ /* 0x000fe4000001ff00 */
[----:B------:R-:W-:Y:S01]  /*14c0*/  CS2R R130, SRZ ;  /* 0x0000000000827805 */ /* 0x000fe2000001ff00 */
[----:B------:R-:W-:Y:S01]  /*14d0*/  IMAD.MOV.U32 R20, RZ, RZ, RZ ;  /* 0x000000ffff147224 */ /* 0x000fe200078e00ff */
[----:B------:R-:W-:Y:S06]  /*14e0*/  @!P1 BRA `(.L_x_685) ;  /* 0x000000d800f49947 */ /* 0x000fec0003800000 */
[----:B------:R-:W-:Y:S01]  /*14f0*/  SHF.R.S32.HI R89, RZ, 0x1f, R16 ;  /* 0x0000001fff597819 */ /* 0x000fe20000011410 */
[----:B------:R-:W0:Y:S01]  /*1500*/  S2UR UR7, SR_CgaCtaId ;  /* 0x00000000000779c3 */ /* 0x000e220000008800 */
[----:B------:R-:W-:Y:S02]  /*1510*/  UMOV UR38, 0x400 ;  /* 0x0000040000267882 */ /* 0x000fe40000000000 */
[----:B------:R-:W-:-:S04]  /*1520*/  LEA.HI R90, R89, R16, RZ, 0x7 ;  /* 0x00000010595a7211 */ /* 0x000fc800078f38ff */
[----:B------:R-:W-:-:S05]  /*1530*/  SHF.R.S32.HI R88, RZ, 0x7, R90 ;  /* 0x00000007ff587819 */ /* 0x000fca000001145a */
        /* <DEDUP_REMOVED lines=29> */
.L_x_686:
        /* <DEDUP_REMOVED lines=48> */
.L_x_830:
[----:B------:R-:W-:-:S06]  /*1a10*/  ULOP3.LUT UR4, UR41, 0x1, URZ, 0xfc, !UPT ;  /* 0x0000000129047892 */ /* 0x000fcc000f8efc3f */
[----:B------:R-:W-:-:S05]  /*1a20*/  IMAD.U32 R2, RZ, RZ, UR4 ;  /* 0x00000004ff027e24 */ /* 0x000fca000f8e00ff */
[----:B------:R-:W-:-:S13]  /*1a30*/  ISETP.NE.AND P0, PT, R2, 0x3, PT ;  /* 0x000000030200780c */ /* 0x000fda0003f05270 */
[----:B------:R-:W-:Y:S05]  /*1a40*/  @!P0 BRA `(.L_x_688) ;  /* 0x0000000000048947 */ /* 0x000fea0003800000 */
[----:B------:R-:W-:Y:S01]  /*1a50*/  BPT.TRAP 0x1 ;  /* 0x000000040000795c */ /* 0x000fe20000300000 */
.L_x_688:
[----:B------:R1:W2:Y:S01]  /*1a60*/  SYNCS.PHASECHK.TRANS64.TRYWAIT P2, [UR38+0x17030], R8 ;  /* 0x01703008ff0075a7 */ /* 0x0002a20008040166 */
[----:B------:R-:W-:Y:S05]  /*1a70*/  @!P0 BRA `(.L_x_689) ;  /* 0x0000000000048947 */ /* 0x000fea0003800000 */
[----:B------:R-:W-:Y:S01]  /*1a80*/  BPT.TRAP 0x1 ;  /* 0x000000040000795c */ /* 0x000fe20000300000 */
.L_x_689:
[----:B------:R-:W-:Y:S01]  /*1a90*/  IMAD.U32 R6, RZ, RZ, UR43 ;  /* 0x0000002bff067e24 */ /* 0x000fe2000f8e00ff */
[----:B------:R-:W-:-:S04]  /*1aa0*/  ISETP.NE.AND P1, PT, R26, RZ, PT ;  /* 0x000000ff1a00720c */ /* 0x000fc80003f25270 */
[----:B------:R-:W-:Y:S01]  /*1ab0*/  LOP3.LUT R6, R6, 0x10000, RZ, 0xfc, !PT ;  /* 0x0001000006067812 */ /* 0x000fe200078efcff */
[----:B--2---:R-:W-:Y:S08]  /*1ac0*/  @P2 BRA `(.L_x_690) ;  /* 0x0000000000082947 */ /* 0x004ff00003800000 */
[----:B------:R-:W2:Y:S02]  /*1ad0*/  SYNCS.PHASECHK.TRANS64.TRYWAIT P2, [UR38+0x17030], R8 ;  /* 0x01703008ff0075a7 */ /* 0x000ea40008040166 */
[----:B--2---:R-:W-:Y:S05]  /*1ae0*/  @!P2 BRA `(.L_x_691) ;  /* 0x0000012c00c8a947 */ /* 0x004fea0003800000 */
.L_x_690:
[----:B------:R-:W-:Y:S05]  /*1af0*/  WARPSYNC.ALL ;  /* 0x0000000000007948 */ /* 0x000fea0003800000 */
[----:B------:R-:W-:Y:S01]  /*1b00*/  IMAD.MOV.U32 R7, RZ, RZ, -0x3ffffff0 ;  /* 0xc0000010ff077424 */ /* 0x000fe200078e00ff */
[----:B------:R-:W-:Y:S01]  /*1b10*/  UIADD3 UR4, UR38, 0x10c00, URZ ;  /* 0x00010c0026047890 */ /* 0x000fe2000fffe03f */
[C---:B------:R-:W-:Y:S01]  /*1b20*/  R2UR UR8, R6.reuse ;  /* 0x00000000060872ca */ /* 0x040fe200000e0000 */
[----:B------:R-:W-:Y:S02]  /*1b30*/  WARPGROUP.ARRIVE ;  /* 0x00000000000079c5 */ /* 0x000fe40000000000 */
[----:B------:R-:W-:Y:S01]  /*1b40*/  R2UR UR9, R7 ;  /* 0x00000000070972ca */ /* 0x000fe200000e0000 */
[----:B------:R-:W-:Y:S01]  /*1b50*/  USHF.R.U32.HI UR4, URZ, 0x4, UR4 ;  /* 0x000000043f047899 */ /* 0x000fe20008011604 */
[----:B------:R-:W-:Y:S01]  /*1b60*/  R2UR UR12, R6 ;  /* 0x00000000060c72ca */ /* 0x000fe200000e0000 */
[----:B------:R-:W-:Y:S01]  /*1b70*/  UMOV UR11, 0xc0000010 ;  /* 0xc0000010000b7882 */ /* 0x000fe20000000000 */
[----:B------:R-:W-:Y:S01]  /*1b80*/  UMOV UR13, 0xc0000010 ;  /* 0xc0000010000d7882 */ /* 0x000fe20000000000 */
[----:B------:R-:W-:Y:S01]  /*1b90*/  ULOP3.LUT UR4, UR4, 0x3fff, URZ, 0xc0, !UPT ;  /* 0x00003fff04047892 */ /* 0x000fe2000f8ec03f */
[----:B0-----:R-:W-:Y:S01]  /*1ba0*/  LOP3.LUT R3, R90, 0xffffff80, RZ, 0xc0, !PT ;  /* 0xffffff805a037812 */ /* 0x001fe200078ec0ff */
[----:B------:R-:W-:Y:S01]  /*1bb0*/  UMOV UR15, 0xc0000010 ;  /* 0xc0000010000f7882 */ /* 0x000fe20000000000 */
[----:B------:R-:W-:Y:S01]  /*1bc0*/  LEA.HI R89, R89, R16, RZ, 0x2 ;  /* 0x0000001059597211 */ /* 0x000fe200078f10ff */
[----:B------:R-:W-:Y:S01]  /*1bd0*/  ULOP3.LUT UR20, UR4, 0x10000, URZ, 0xfc, !UPT ;  /* 0x0001000004147892 */ /* 0x000fe2000f8efc3f */
[----:B-1----:R-:W-:Y:S01]  /*1be0*/  IMAD.HI R8, R88, 0x55555556, RZ ;  /* 0x5555555658087827 */ /* 0x002fe200078e02ff */
[----:B------:R-:W-:Y:S01]  /*1bf0*/  ULDC UR25, c[0x0][0x2f0] ;  /* 0x0000bc0000197ab9 */ /* 0x000fe20000000800 */
[----:B------:R-:W-:Y:S01]  /*1c00*/  LOP3.LUT R89, R89, 0xfffffffc, RZ, 0xc0, !PT ;  /* 0xfffffffc59597812 */ /* 0x000fe200078ec0ff */
[----:B------:R-:W-:Y:S01]  /*1c10*/  UIADD3 UR14, UR20, 0x200, URZ ;  /* 0x00000200140e7890 */ /* 0x000fe2000fffe03f */
[----:B------:R-:W-:-:S02]  /*1c20*/  ULDC UR4, c[0x0][0x448] ;  /* 0x0001120000047ab9 */ /* 0x000fc40000000800 */
[----:B------:R-:W-:Y:S01]  /*1c30*/  UMOV UR10, UR20 ;  /* 0x00000014000a7c82 */ /* 0x000fe20008000000 */
[----:B------:R-:W-:Y:S01]  /*1c40*/  IMAD.IADD R89, R16, 0x1, -R89 ;  /* 0x0000000110597824 */ /* 0x000fe200078e0a59 */
[----:B------:R-:W-:Y:S01]  /*1c50*/  QGMMA.64x128x32.F32.E4M3.E4M3 R24, gdesc[UR8], RZ, !UPT, gsb0 ;  /* 0x01e00000081879f3 */ /* 0x000fe2000c0008ff */
[----:B------:R-:W-:Y:S02]  /*1c60*/  UIADD3 UR8, UR12, 0x180, URZ ;  /* 0x000001800c087890 */ /* 0x000fe4000fffe03f */
[----:B------:R-:W-:Y:S01]  /*1c70*/  UIADD3 UR10, UR20, 0x100, URZ ;  /* 0x00000100140a7890 */ /* 0x000fe2000fffe03f */
[----:B------:R-:W-:Y:S01]  /*1c80*/  UMOV UR9, 0xc0000010 ;  /* 0xc000001000097882 */ /* 0x000fe20000000000 */
[----:B------:R-:W-:Y:S01]  /*1c90*/  UMOV UR11, 0xc0000010 ;  /* 0xc0000010000b7882 */ /* 0x000fe20000000000 */
[----:B------:R-:W-:Y:S02]  /*1ca0*/  UIADD3 UR12, UR12, 0x300, URZ ;  /* 0x000003000c0c7890 */ /* 0x000fe4000fffe03f */
[----:B------:R-:W-:Y:S01]  /*1cb0*/  UISETP.NE.AND UP0, UPT, UR4, 0x1, UPT ;  /* 0x000000010400788c */ /* 0x000fe2000bf05270 */
[----:B------:R-:W-:Y:S01]  /*1cc0*/  ULDC UR6, c[0x0][0x288] ;  /* 0x0000a20000067ab9 */ /* 0x000fe20000000800 */
[----:B------:R-:W-:-:S02]  /*1cd0*/  ULDC UR21, c[0x0][0x9dc] ;  /* 0x0002770000157ab9 */ /* 0x000fc40000000800 */
[----:B------:R-:W-:Y:S02]  /*1ce0*/  ULOP3.LUT UR21, URZ, UR21, URZ, 0x33, !UPT ;  /* 0x000000153f157292 */ /* 0x000fe4000f8e333f */
[----:B------:R-:W-:Y:S02]  /*1cf0*/  PLOP3.LUT P2, PT, PT, PT, UP0, 0x80, 0x0 ;  /* 0x000000000000781c */ /* 0x000fe40003f4f008 */
[----:B------:R-:W-:-:S03]  /*1d00*/  PLOP3.LUT P3, PT, PT, PT, UP0, 0x80, 0x0 ;  /* 0x000000000000781c */ /* 0x000fc60003f6f008 */
[----:B------:R-:W-:Y:S01]  /*1d10*/  @UP0 ULDC UR4, c[0x0][0x44c] ;  /* 0x0001130000040ab9 */ /* 0x000fe20000000800 */
[----:B------:R-:W-:Y:S02]  /*1d20*/  WARPGROUP.DEPBAR.LE gsb0, 0x0 ;  /* 0x00008000000079c5 */ /* 0x000fe40000010000 */
[----:B------:R-:W-:-:S06]  /*1d30*/  WARPGROUP.ARRIVE ;  /* 0x00000000000079c5 */ /* 0x000fcc0000000000 */
[----:B------:R-:W-:Y:S03]  /*1d40*/  QGMMA.64x128x32.F32.E4M3.E4M3 R24, gdesc[UR8], R24, gsb0 ;  /* 0x01e00000081879f3 */ /* 0x000fe60008000818 */
[----:B------:R-:W-:Y:S02]  /*1d50*/  WARPGROUP.DEPBAR.LE gsb0, 0x0 ;  /* 0x00008000000079c5 */ /* 0x000fe40000010000 */
[----:B------:R-:W-:-:S07]  /*1d60*/  WARPGROUP.ARRIVE ;  /* 0x00000000000079c5 */ /* 0x000fce0000000000 */
[----:B------:R-:W-:Y:S03]  /*1d70*/  QGMMA.64x128x32.F32.E4M3.E4M3 R24, gdesc[UR12], R24, gsb0 ;  /* 0x01e000000c1879f3 */ /* 0x000fe60008000818 */
[----:B------:R-:W-:Y:S02]  /*1d80*/  WARPGROUP.DEPBAR.LE gsb0, 0x0 ;  /* 0x00008000000079c5 */ /* 0x000fe40000010000 */
[C---:B------:R-:W-:Y:S01]  /*1d90*/  FMUL.FTZ R9, R0.reuse, R31 ;  /* 0x0000001f00097220 */ /* 0x040fe20000410000 */
[C---:B------:R-:W-:Y:S01]  /*1da0*/  FMUL.FTZ R31, R0.reuse, R54 ;  /* 0x00000036001f7220 */ /* 0x040fe20000410000 */
[C---:B------:R-:W-:Y:S01]  /*1db0*/  FMUL.FTZ R54, R0.reuse, R56 ;  /* 0x0000003800367220 */ /* 0x040fe20000410000 */
[C---:B------:R-:W-:Y:S01]  /*1dc0*/  FMUL.FTZ R56, R0.reuse, R57 ;  /* 0x0000003900387220 */ /* 0x040fe20000410000 */
[----:B------:R-:W-:Y:S01]  /*1dd0*/  FMUL.FTZ R57, R0, R60 ;  /* 0x0000003c00397220 */ /* 0x000fe20000410000 */
[----:B------:R-:W-:-:S02]  /*1de0*/  IMAD.IADD R60, R16, 0x1, -R3 ;  /* 0x00000001103c7824 */ /* 0x000fc400078e0a03 */
[----:B------:R-:W-:Y:S01]  /*1df0*/  FMUL.FTZ R5, R0, R27 ;  /* 0x0000001b00057220 */ /* 0x000fe20000410000 */
[----:B------:R-:W-:Y:S01]  /*1e00*/  LEA.HI R27, R8, R8, RZ, 0x1 ;  /* 0x00000008081b7211 */ /* 0x000fe200078f08ff */
[C---:B------:R-:W-:Y:S01]  /*1e10*/  FMUL.FTZ R2, R0.reuse, R26 ;  /* 0x0000001a00027220 */ /* 0x040fe20000410000 */
[C---:B------:R-:W-:Y:S01]  /*1e20*/  FMUL.FTZ R12, R0.reuse, R34 ;  /* 0x00000022000c7220 */ /* 0x040fe20000410000 */
[----:B------:R-:W-:Y:S01]  /*1e30*/  SHF.R.S32.HI R3, RZ, 0x1f, R60 ;  /* 0x0000001fff037819 */ /* 0x000fe2000001143c */
[C---:B------:R-:W-:Y:S01]  /*1e40*/  FMUL.FTZ R34, R0.reuse, R36 ;  /* 0x0000002400227220 */ /* 0x040fe20000410000 */
[C---:B------:R-:W-:Y:S01]  /*1e50*/  FMUL.FTZ R36, R0.reuse, R37 ;  /* 0x0000002500247220 */ /* 0x040fe20000410000 */
[C---:B------:R-:W-:Y:S01]  /*1e60*/  FMUL.FTZ R37, R0.reuse, R59 ;  /* 0x0000003b00257220 */ /* 0x040fe20000410000 */
[C---:B------:R-:W-:Y:S01]  /*1e70*/  LEA.HI R16, R3.reuse, R60, RZ, 0x2 ;  /* 0x0000003c03107211 */ /* 0x040fe200078f10ff */
[C---:B------:R-:W-:Y:S01]  /*1e80*/  FMUL.FTZ R59, R0.reuse, R64 ;  /* 0x00000040003b7220 */ /* 0x040fe20000410000 */
[----:B------:R-:W-:Y:S01]  /*1e90*/  LEA.HI R8, R3, R60, RZ, 0x5 ;  /* 0x0000003c03087211 */ /* 0x000fe200078f28ff */
[----:B------:R-:W-:Y:S01]  /*1ea0*/  IMAD R88, R27, -0x3, R88 ;  /* 0xfffffffd1b587824 */ /* 0x000fe200078e0258 */
[--C-:B------:R-:W-:Y:S01]  /*1eb0*/  SHF.R.S32.HI R3, RZ, 0x2, R16.reuse ;  /* 0x00000002ff037819 */ /* 0x100fe20000011410 */
[C---:B------:R-:W-:Y:S01]  /*1ec0*/  FMUL.FTZ R14, R0.reuse, R38 ;  /* 0x00000026000e7220 */ /* 0x040fe20000410000 */
[----:B------:R-:W-:Y:S01]  /*1ed0*/  SHF.R.S32.HI R26, RZ, 0x1f, R16 ;  /* 0x0000001fff1a7819 */ /* 0x000fe20000011410 */
[C---:B------:R-:W-:Y:S01]  /*1ee0*/  FMUL.FTZ R38, R0.reuse, R40 ;  /* 0x0000002800267220 */ /* 0x040fe20000410000 */
[----:B------:R-:W-:Y:S01]  /*1ef0*/  SHF.R.S32.HI R8, RZ, 0x5, R8 ;  /* 0x00000005ff087819 */ /* 0x000fe20000011408 */
[----:B------:R-:W-:Y:S01]  /*1f00*/  FMUL.FTZ R40, R0, R41 ;  /* 0x0000002900287220 */ /* 0x000fe20000410000 */
[----:B------:R-:W-:Y:S01]  /*1f10*/  LEA.HI R26, R26, R3, RZ, 0x3 ;  /* 0x000000031a1a7211 */ /* 0x000fe200078f18ff */
[C---:B------:R-:W-:Y:S01]  /*1f20*/  FMUL.FTZ R23, R0.reuse, R46 ;  /* 0x0000002e00177220 */ /* 0x040fe20000410000 */
[C---:B------:R-:W-:Y:S01]  /*1f30*/  LEA.HI R64, R89.reuse, R89, RZ, 0x1 ;  /* 0x0000005959407211 */ /* 0x040fe200078f08ff */
[----:B------:R-:W-:Y:S01]  /*1f40*/  FMUL.FTZ R41, R0, R63 ;  /* 0x0000003f00297220 */ /* 0x000fe20000410000 */
[----:B------:R-:W-:Y:S01]  /*1f50*/  LEA R8, R8, UR42, 0x4 ;  /* 0x0000002a08087c11 */ /* 0x000fe2000f8e20ff */
[----:B------:R-:W-:Y:S01]  /*1f60*/  FMUL.FTZ R46, R0, R48 ;  /* 0x00000030002e7220 */ /* 0x000fe20000410000 */
[----:B------:R-:W-:Y:S01]  /*1f70*/  LOP3.LUT R26, R26, 0xfffffff8, RZ, 0xc0, !PT ;  /* 0xfffffff81a1a7812 */ /* 0x000fe200078ec0ff */
[----:B------:R-:W-:Y:S01]  /*1f80*/  FMUL.FTZ R63, R0, R69 ;  /* 0x00000045003f7220 */ /* 0x000fe20000410000 */
[----:B------:R-:W-:Y:S01]  /*1f90*/  LOP3.LUT R64, R64, 0x1ffffffe, RZ, 0xc0, !PT ;  /* 0x1ffffffe40407812 */ /* 0x000fe200078ec0ff */
[----:B------:R-:W-:Y:S01]  /*1fa0*/  FMUL.FTZ R11, R0, R35 ;  /* 0x00000023000b7220 */ /* 0x000fe20000410000 */
[----:B------:R-:W-:Y:S01]  /*1fb0*/  IADD3 R3, R8, R3, -R26 ;  /* 0x0000000308037210 */ /* 0x000fe20007ffe81a */
[C---:B------:R-:W-:Y:S01]  /*1fc0*/  FMUL.FTZ R48, R0.reuse, R49 ;  /* 0x0000003100307220 */ /* 0x040fe20000410000 */
[----:B------:R-:W-:Y:S01]  /*1fd0*/  FMUL.FTZ R69, R0, R77 ;  /* 0x0000004d00457220 */ /* 0x000fe20000410000 */
[----:B------:R-:W-:-:S02]  /*1fe0*/  IMAD.IADD R8, R89, 0x1, -R64 ;  /* 0x0000000159087824 */ /* 0x000fc400078e0a40 */
[----:B------:R-:W-:Y:S01]  /*1ff0*/  FMUL.FTZ R35, R0, R58 ;  /* 0x0000003a00237220 */ /* 0x000fe20000410000 */
[----:B------:R-:W-:Y:S02]  /*2000*/  IMAD R3, R88, 0x40, R3 ;  /* 0x0000004058037824 */ /* 0x000fe400078e0203 */
[C---:B------:R-:W-:Y:S01]  /*2010*/  FMUL.FTZ R49, R0.reuse, R71 ;  /* 0x0000004700317220 */ /* 0x040fe20000410000 */
[C---:B------:R-:W-:Y:S01]  /*2020*/  FMUL.FTZ R58, R0.reuse, R61 ;  /* 0x0000003d003a7220 */ /* 0x040fe20000410000 */
[----:B------:R-:W-:Y:S02]  /*2030*/  IMAD.MOV.U32 R71, RZ, RZ, -0x80 ;  /* 0xffffff80ff477424 */ /* 0x000fe400078e00ff */
[----:B------:R-:W-:Y:S01]  /*2040*/  FMUL.FTZ R61, R0, R65 ;  /* 0x00000041003d7220 */ /* 0x000fe20000410000 */
[----:B------:R-:W-:Y:S01]  /*2050*/  IMAD R8, R8, 0x8, R3 ;  /* 0x0000000808087824 */ /* 0x000fe200078e0203 */
[----:B------:R-:W-:Y:S01]  /*2060*/  LOP3.LUT R65, R16, 0x7ffffffc, RZ, 0xc0, !PT ;  /* 0x7ffffffc10417812 */ /* 0x000fe200078ec0ff */
[----:B------:R-:W-:-:S02]  /*2070*/  IMAD.U32 R3, RZ, RZ, UR38 ;  /* 0x00000026ff037e24 */ /* 0x000fc4000f8e00ff */
[----:B------:R-:W-:Y:S01]  /*2080*/  FMUL.FTZ R22, R0, R47 ;  /* 0x0000002f00167220 */ /* 0x000fe20000410000 */
[----:B------:R-:W-:Y:S01]  /*2090*/  @P2 IMAD.HI.U32 R64, R8, UR4, RZ ;  /* 0x0000000408402c27 */ /* 0x000fe2000f8e00ff */
[----:B------:R-:W-:-:S03]  /*20a0*/  @UP0 ULDC UR4, c[0x0][0x450] ;  /* 0x0001140000040ab9 */ /* 0x000fc60000000800 */
[C---:B------:R-:W-:Y:S01]  /*20b0*/  FMUL.FTZ R27, R0.reuse, R82 ;  /* 0x00000052001b7220 */ /* 0x040fe20000410000 */
[C---:B------:R-:W-:Y:S01]  /*20c0*/  FMUL.FTZ R47, R0.reuse, R70 ;  /* 0x00000046002f7220 */ /* 0x040fe20000410000 */
[----:B------:R-:W-:Y:S02]  /*20d0*/  @!P1 VIADD R3, R3, 0x17040 ;  /* 0x0001704003039836 */ /* 0x000fe40000000000 */
[----:B------:R-:W-:Y:S01]  /*20e0*/  FMUL.FTZ R4, R0, R24 ;  /* 0x0000001800047220 */ /* 0x000fe20000410000 */
[----:B------:R-:W-:Y:S01]  /*20f0*/  IMAD.MOV.U32 R77, RZ, RZ, R8 ;  /* 0x000000ffff4d7224 */ /* 0x000fe200078e0008 */
[----:B------:R-:W-:Y:S01]  /*2100*/  @P3 SHF.R.U32.HI R77, RZ, UR4, R64 ;  /* 0x00000004ff4d3c19 */ /* 0x000fe20008011640 */
[----:B------:R-:W-:Y:S01]  /*2110*/  IMAD R82, R18, R71, 0x80 ;  /* 0x0000008012527424 */ /* 0x000fe200078e0247 */
[----:B------:R-:W-:Y:S01]  /*2120*/  @!P1 PRMT R16, RZ, 0x654, R3 ;  /* 0x00000654ff109816 */ /* 0x000fe20000000003 */
[----:B------:R-:W-:Y:S01]  /*2130*/  ULDC.64 UR4, c[0x0][0x9e0] ;  /* 0x0002780000047ab9 */ /* 0x000fe20000000a00 */
[C---:B------:R-:W-:Y:S01]  /*2140*/  FMUL.FTZ R10, R0.reuse, R30 ;  /* 0x0000001e000a7220 */ /* 0x040fe20000410000 */
[----:B------:R-:W0:Y:S01]  /*2150*/  SHFL.IDX PT, R70, R77, RZ, 0x1c1f ;  /* 0x001c1fff4d467589 */ /* 0x000e2200000e0000 */
[C---:B------:R-:W-:Y:S01]  /*2160*/  FMUL.FTZ R20, R0.reuse, R42 ;  /* 0x0000002a00147220 */ /* 0x040fe20000410000 */
[----:B------:R1:W-:Y:S01]  /*2170*/  @!P1 SYNCS.ARRIVE.TRANS64.RED.A1T0 RZ, [R16+URZ], RZ ;  /* 0x000000ff10ff99a7 */ /* 0x0003e2000810043f */
[C---:B------:R-:W-:Y:S01]  /*2180*/  FMUL.FTZ R30, R0.reuse, R32 ;  /* 0x00000020001e7220 */ /* 0x040fe20000410000 */
[C---:B------:R-:W-:Y:S01]  /*2190*/  FMUL.FTZ R13, R0.reuse, R39 ;  /* 0x00000027000d7220 */ /* 0x040fe20000410000 */
[C---:B------:R-:W-:Y:S01]  /*21a0*/  FMUL.FTZ R15, R0.reuse, R43 ;  /* 0x0000002b000f7220 */ /* 0x040fe20000410000 */
[C---:B------:R-:W-:Y:S01]  /*21b0*/  FMUL.FTZ R42, R0.reuse, R44 ;  /* 0x0000002c002a7220 */ /* 0x040fe20000410000 */
[----:B------:R-:W-:Y:S01]  /*21c0*/  FMUL.FTZ R24, R0, R50 ;  /* 0x0000003200187220 */ /* 0x000fe20000410000 */
[----:B------:R-:W-:Y:S01]  /*21d0*/  IMAD.IADD R3, R60, 0x1, -R65 ;  /* 0x000000013c037824 */ /* 0x000fe200078e0a41 */
[----:B------:R-:W-:Y:S01]  /*21e0*/  UISETP.GE.AND UP1, UPT, UR5, 0x1, UPT ;  /* 0x000000010500788c */ /* 0x000fe2000bf26270 */
[----:B-1----:R-:W-:-:S02]  /*21f0*/  VIADD R16, R82, 0x1 ;  /* 0x0000000152107836 */ /* 0x002fc40000000000 */
[C---:B------:R-:W-:Y:S01]  /*2200*/  FMUL.FTZ R91, R0.reuse, R25 ;  /* 0x00000019005b7220 */ /* 0x040fe20000410000 */
        /* <DEDUP_REMOVED lines=25> */
[----:B------:R-:W-:Y:S01]  /*23a0*/  FMUL.FTZ R65, R0, R87 ;  /* 0x0000005700417220 */ /* 0x000fe20000410000 */
[----:B------:R-:W-:Y:S01]  /*23b0*/  IMAD R16, R3, -0x2, R16 ;  /* 0xfffffffe03107824 */ /* 0x000fe200078e0210 */
[----:B------:R-:W-:Y:S01]  /*23c0*/  PLOP3.LUT P2, PT, PT, PT, UP1, 0x40, 0x0 ;  /* 0x000000000000781c */ /* 0x000fe20003f4e818 */
[----:B------:R-:W-:Y:S01]  /*23d0*/  IMAD.U32 R60, RZ, RZ, UR6 ;  /* 0x00000006ff3c7e24 */ /* 0x000fe2000f8e00ff */
[----:B------:R-:W1:Y:S01]  /*23e0*/  MUFU.TANH R4, R4 ;  /* 0x0000000400047308 */ /* 0x000e620000002400 */
[C---:B------:R-:W-:Y:S01]  /*23f0*/  IMAD R71, R17.reuse, UR25, R16 ;  /* 0x0000001911477c24 */ /* 0x040fe2000f8e0210 */
[----:B------:R-:W-:Y:S01]  /*2400*/  LEA R80, R18, 0xffffff80, 0x7 ;  /* 0xffffff8012507811 */ /* 0x000fe200078e38ff */
[----:B------:R-:W-:-:S02]  /*2410*/  IMAD R16, R17, UR25, R82 ;  /* 0x0000001911107c24 */ /* 0x000fc4000f8e0252 */
[----:B------:R-:W-:Y:S02]  /*2420*/  IMAD.IADD R71, R71, 0x1, -R60 ;  /* 0x0000000147477824 */ /* 0x000fe400078e0a3c */
[----:B------:R-:W-:Y:S01]  /*2430*/  IMAD R83, R3, -0x2, R16 ;  /* 0xfffffffe03537824 */ /* 0x000fe200078e0210 */
[----:B------:R-:W2:Y:S01]  /*2440*/  MUFU.TANH R91, R91 ;  /* 0x0000005b005b7308 */ /* 0x000ea20000002400 */
[C---:B------:R-:W-:Y:S02]  /*2450*/  VIADD R86, R71.reuse, UR4 ;  /* 0x0000000447567c36 */ /* 0x040fe40008000000 */
[----:B------:R-:W-:-:S03]  /*2460*/  VIADD R87, R71, UR21 ;  /* 0x0000001547577c36 */ /* 0x000fc60008000000 */
[----:B0-----:R-:W-:Y:S01]  /*2470*/  VIADDMNMX R76, R70, R86, R83, PT ;  /* 0x00000056464c7246 */ /* 0x001fe20003800153 */
[----:B------:R-:W-:Y:S01]  /*2480*/  IMAD.IADD R79, R87, 0x1, R70 ;  /* 0x00000001574f7824 */ /* 0x000fe200078e0246 */
[----:B------:R-:W0:Y:S08]  /*2490*/  MUFU.TANH R2, R2 ;  /* 0x0000000200027308 */ /* 0x000e300000002400 */
[----:B------:R-:W3:Y:S08]  /*24a0*/  MUFU.TANH R5, R5 ;  /* 0x0000000500057308 */ /* 0x000ef00000002400 */
[----:B------:R-:W4:Y:S08]  /*24b0*/  MUFU.TANH R28, R28 ;  /* 0x0000001c001c7308 */ /* 0x000f300000002400 */
[----:B------:R-:W0:Y:S08]  /*24c0*/  MUFU.TANH R29, R29 ;  /* 0x0000001d001d7308 */ /* 0x000e300000002400 */
        /* <DEDUP_REMOVED lines=57> */
[----:B------:R-:W0:Y:S01]  /*2860*/  MUFU.TANH R65, R65 ;  /* 0x0000004100417308 */ /* 0x000e220000002400 */
[----:B-1234-:R-:W-:Y:S05]  /*2870*/  @P2 BRA `(.L_x_692) ;  /* 0x00000000005c2947 */ /* 0x01efea0003800000 */
[----:B------:R-:W-:Y:S01]  /*2880*/  IMAD R71, R17, UR25, R70 ;  /* 0x0000001911477c24 */ /* 0x000fe2000f8e0246 */
[----:B------:R-:W-:Y:S03]  /*2890*/  BSSY B0, `(.L_x_693) ;  /* 0x0000011000007945 */ /* 0x000fe60003800000 */
[----:B------:R-:W-:-:S05]  /*28a0*/  IMAD.IADD R71, R71, 0x1, -R60 ;  /* 0x0000000147477824 */ /* 0x000fca00078e0a3c */
[----:B------:R-:W-:-:S13]  /*28b0*/  ISETP.GT.AND P2, PT, R71, -0x1, PT ;  /* 0xffffffff4700780c */ /* 0x000fda0003f44270 */
[----:B------:R-:W-:Y:S05]  /*28c0*/  @P2 BRA `(.L_x_694) ;  /* 0x0000000000202947 */ /* 0x000fea0003800000 */
[----:B------:R-:W-:Y:S01]  /*28d0*/  UISETP.NE.AND UP2, UPT, UR5, 0x1, UPT ;  /* 0x000000010500788c */ /* 0x000fe2000bf45270 */
[----:B------:R-:W-:-:S05]  /*28e0*/  LOP3.LUT R71, RZ, R71, RZ, 0x33, !PT ;  /* 0x00000047ff477212 */ /* 0x000fca00078e33ff */
[----:B------:R-:W-:-:S05]  /*28f0*/  PLOP3.LUT P2, PT, PT, PT, UP2, 0x80, 0x0 ;  /* 0x000000000000781c */ /* 0x000fca0003f4f028 */
[----:B------:R-:W-:-:S08]  /*2900*/  @UP2 ULDC.64 UR6, c[0x0][0x9e8] ;  /* 0x00027a0000062ab9 */ /* 0x000fd00000000a00 */
[----:B------:R-:W-:-:S05]  /*2910*/  @P2 IMAD.HI.U32 R16, R71, UR6, RZ ;  /* 0x0000000647102c27 */ /* 0x000fca000f8e00ff */
[----:B------:R-:W-:-:S04]  /*2920*/  @P2 SHF.R.U32.HI R71, RZ, UR7, R16 ;  /* 0x00000007ff472c19 */ /* 0x000fc80008011610 */
[----:B------:R-:W-:Y:S01]  /*2930*/  LOP3.LUT R71, RZ, R71, RZ, 0x33, !PT ;  /* 0x00000047ff477212 */ /* 0x000fe200078e33ff */
[----:B------:R-:W-:Y:S06]  /*2940*/  BRA `(.L_x_695) ;  /* 0x0000000000147947 */ /* 0x000fec0003800000 */
.L_x_694:
[----:B------:R-:W-:-:S06]  /*2950*/  UISETP.NE.AND UP2, UPT, UR5, 0x1, UPT ;  /* 0x000000010500788c */ /* 0x000fcc000bf45270 */
[----:B------:R-:W-:-:S05]  /*2960*/  PLOP3.LUT P2, PT, PT, PT, UP2, 0x80, 0x0 ;  /* 0x000000000000781c */ /* 0x000fca0003f4f028 */
[----:B------:R-:W-:-:S08]  /*2970*/  @UP2 ULDC.64 UR6, c[0x0][0x9e8] ;  /* 0x00027a0000062ab9 */ /* 0x000fd00000000a00 */
[----:B------:R-:W-:-:S05]  /*2980*/  @P2 IMAD.HI.U32 R16, R71, UR6, RZ ;  /* 0x0000000647102c27 */ /* 0x000fca000f8e00ff */
[----:B------:R-:W-:-:S07]  /*2990*/  @P2 SHF.R.U32.HI R71, RZ, UR7, R16 ;  /* 0x00000007ff472c19 */ /* 0x000fce0008011610 */
.L_x_695:
[----:B------:R-:W-:Y:S05]  /*29a0*/  BSYNC B0 ;  /* 0x0000000000007941 */ /* 0x000fea0003800000 */
.L_x_693:
[----:B------:R-:W-:-:S04]  /*29b0*/  IMAD R16, R71, UR5, -R80 ;  /* 0x0000000547107c24 */ /* 0x000fc8000f8e0a50 */
[----:B------:R-:W-:-:S05]  /*29c0*/  IMAD R16, R3, -0x2, R16 ;  /* 0xfffffffe03107824 */ /* 0x000fca00078e0210 */
[----:B------:R-:W-:Y:S02]  /*29d0*/  VIMNMX R79, R79, R16, !PT ;  /* 0x000000104f4f7248 */ /* 0x000fe40007fe0100 */
[----:B------:R-:W-:-:S07]  /*29e0*/  VIADDMNMX R76, R16, UR5, R76, PT ;  /* 0x00000005104c7c46 */ /* 0x000fce000b80014c */
.L_x_692:
[C---:B------:R-:W-:Y:S02]  /*29f0*/  ISETP.GE.AND P4, PT, R82.reuse, 0x9, PT ;  /* 0x000000095200780c */ /* 0x040fe40003f86270 */
[C---:B------:R-:W-:Y:S02]  /*2a00*/  ISETP.GE.AND P2, PT, R82.reuse, 0x2, PT ;  /* 0x000000025200780c */ /* 0x040fe40003f46270 */
[----:B------:R-:W-:Y:S02]  /*2a10*/  ISETP.GE.AND P5, PT, R82, 0xa, PT ;  /* 0x0000000a5200780c */ /* 0x000fe40003fa6270 */
[----:B------:R-:W-:Y:S02]  /*2a20*/  LOP3.LUT R16, R16, 0xfffffffd, RZ, 0xc0, !PT ;  /* 0xfffffffd10107812 */ /* 0x000fe400078ec0ff */
[----:B------:R-:W-:-:S04]  /*2a30*/  ISETP.GT.AND P3, PT, R79, 0x1, !P2 ;  /* 0x000000014f00780c */ /* 0x000fc80005764270 */
[----:B------:R-:W-:Y:S02]  /*2a40*/  ISETP.LT.OR P3, PT, R76, 0x2, P3 ;  /* 0x000000024c00780c */ /* 0x000fe40001f61670 */
[----:B------:R-:W-:Y:S02]  /*2a50*/  @P4 LOP3.LUT R16, R16, 0x2, RZ, 0xfc, !PT ;  /* 0x0000000210104812 */ /* 0x000fe400078efcff */
[----:B------:R-:W-:Y:S02]  /*2a60*/  FSEL R91, R91, -INF , !P3 ;  /* 0xff8000005b5b7808 */ /* 0x000fe40005800000 */
[----:B------:R-:W-:Y:S02]  /*2a70*/  LOP3.LUT R16, R16, 0xfffffffb, RZ, 0xc0, !PT ;  /* 0xfffffffb10107812 */ /* 0x000fe400078ec0ff */
[----:B------:R-:W-:Y:S02]  /*2a80*/  ISETP.GT.AND P4, PT, R79, 0x8, !P4 ;  /* 0x000000084f00780c */ /* 0x000fe40006784270 */
[----:B------:R-:W-:-:S02]  /*2a90*/  @P5 LOP3.LUT R16, R16, 0x4, RZ, 0xfc, !PT ;  /* 0x0000000410105812 */ /* 0x000fc400078efcff */
[----:B------:R-:W-:Y:S02]  /*2aa0*/  ISETP.GT.AND P3, PT, R79, 0x9, !P5 ;  /* 0x000000094f00780c */ /* 0x000fe40006f64270 */
[----:B------:R-:W-:Y:S02]  /*2ab0*/  ISETP.GE.AND P5, PT, R82, 0x11, PT ;  /* 0x000000115200780c */ /* 0x000fe40003fa6270 */
[C---:B------:R-:W-:Y:S02]  /*2ac0*/  ISETP.LT.OR P4, PT, R76.reuse, 0x9, P4 ;  /* 0x000000094c00780c */ /* 0x040fe40002781670 */
[----:B------:R-:W-:Y:S02]  /*2ad0*/  ISETP.LT.OR P3, PT, R76, 0xa, P3 ;  /* 0x0000000a4c00780c */ /* 0x000fe40001f61670 */
[----:B------:R-:W-:Y:S02]  /*2ae0*/  FSEL R75, R28, -INF , !P4 ;  /* 0xff8000001c4b7808 */ /* 0x000fe40006000000 */
[----:B------:R-:W-:-:S02]  /*2af0*/  ISETP.GE.AND P4, PT, R82, 0x12, PT ;  /* 0x000000125200780c */ /* 0x000fc40003f86270 */
[----:B------:R-:W-:Y:S02]  /*2b00*/  LOP3.LUT R16, R16, 0xfffffff7, RZ, 0xc0, !PT ;  /* 0xfffffff710107812 */ /* 0x000fe400078ec0ff */
[----:B0-----:R-:W-:Y:S02]  /*2b10*/  FSEL R74, R29, -INF , !P3 ;  /* 0xff8000001d4a7808 */ /* 0x001fe40005800000 */
[----:B------:R-:W-:Y:S02]  /*2b20*/  ISETP.GT.AND P3, PT, R79, 0x10, !P5 ;  /* 0x000000104f00780c */ /* 0x000fe40006f64270 */
[----:B------:R-:W-:Y:S02]  /*2b30*/  @P5 LOP3.LUT R16, R16, 0x8, RZ, 0xfc, !PT ;  /* 0x0000000810105812 */ /* 0x000fe400078efcff */
[----:B------:R-:W-:Y:S02]  /*2b40*/  ISETP.LT.OR P3, PT, R76, 0x11, P3 ;  /* 0x000000114c00780c */ /* 0x000fe40001f61670 */
[----:B------:R-:W-:-:S02]  /*2b50*/  LOP3.LUT R16, R16, 0xfdffffff, RZ, 0xc0, !PT ;  /* 0xfdffffff10107812 */ /* 0x000fc400078ec0ff */
[----:B------:R-:W-:Y:S02]  /*2b60*/  FSEL R73, R30, -INF , !P3 ;  /* 0xff8000001e497808 */ /* 0x000fe40005800000 */
[----:B------:R-:W-:Y:S02]  /*2b70*/  @P4 LOP3.LUT R16, R16, 0x2000000, RZ, 0xfc, !PT ;  /* 0x0200000010104812 */ /* 0x000fe400078efcff */
[----:B------:R-:W-:Y:S02]  /*2b80*/  ISETP.GT.AND P3, PT, R79, 0x11, !P4 ;  /* 0x000000114f00780c */ /* 0x000fe40006764270 */
[----:B------:R-:W-:Y:S02]  /*2b90*/  ISETP.GE.AND P4, PT, R82, 0x19, PT ;  /* 0x000000195200780c */ /* 0x000fe40003f86270 */
[----:B------:R-:W-:Y:S02]  /*2ba0*/  ISETP.LT.OR P3, PT, R76, 0x12, P3 ;  /* 0x000000124c00780c */ /* 0x000fe40001f61670 */
[----:B------:R-:W-:-:S02]  /*2bb0*/  LOP3.LUT R16, R16, 0xfeffffff, RZ, 0xc0, !PT ;  /* 0xfeffffff10107812 */ /* 0x000fc400078ec0ff */
[----:B------:R-:W-:Y:S02]  /*2bc0*/  FSEL R71, R32, -INF , !P3 ;  /* 0xff80000020477808 */ /* 0x000fe40005800000 */
[----:B------:R-:W-:Y:S01]  /*2bd0*/  ISETP.GT.AND P3, PT, R79, 0x18, !P4 ;  /* 0x000000184f00780c */ /* 0x000fe20006764270 */
[----:B------:R-:W0:Y:S03]  /*2be0*/  SHFL.IDX PT, R32, R77, 0x1, 0x1c1f ;  /* 0x003c1f004d207f89 */ /* 0x000e2600000e0000 */
[----:B------:R-:W-:Y:S02]  /*2bf0*/  ISETP.LT.OR P3, PT, R76, 0x19, P3 ;  /* 0x000000194c00780c */ /* 0x000fe40001f61670 */
[----:B------:R-:W-:Y:S02]  /*2c00*/  @P4 LOP3.LUT R16, R16, 0x1000000, RZ, 0xfc, !PT ;  /* 0x0100000010104812 */ /* 0x000fe400078efcff */
[----:B------:R-:W-:-:S02]  /*2c10*/  ISETP.GE.AND P4, PT, R82, 0x1a, PT ;  /* 0x0000001a5200780c */ /* 0x000fc40003f86270 */
[----:B------:R-:W-:Y:S02]  /*2c20*/  LOP3.LUT R16, R16, 0xff7fffff, RZ, 0xc0, !PT ;  /* 0xff7fffff10107812 */ /* 0x000fe400078ec0ff */
[----:B------:R-:W-:Y:S02]  /*2c30*/  FSEL R70, R34, -INF , !P3 ;  /* 0xff80000022467808 */ /* 0x000fe40005800000 */
[----:B------:R-:W-:-:S04]  /*2c40*/  ISETP.GT.AND P3, PT, R79, 0x19, !P4 ;  /* 0x000000194f00780c */ /* 0x000fc80006764270 */
[----:B------:R-:W-:-:S03]  /*2c50*/  ISETP.LT.OR P3, PT, R76, 0x1a, P3 ;  /* 0x0000001a4c00780c */ /* 0x000fc60001f61670 */
[----:B------:R-:W-:Y:S02]  /*2c60*/  @P4 LOP3.LUT R16, R16, 0x800000, RZ, 0xfc, !PT ;  /* 0x0080000010104812 */ /* 0x000fe400078efcff */
[----:B------:R-:W-:Y:S02]  /*2c70*/  ISETP.GE.AND P4, PT, R82, 0x21, PT ;  /* 0x000000215200780c */ /* 0x000fe40003f86270 */
        /* <DEDUP_REMOVED lines=108> */
[----:B------:R-:W-:Y:S02]  /*3340*/  FSEL R67, R67, -INF , !P3 ;  /* 0xff80000043437808 */ /* 0x000fe40005800000 */
[----:B------:R-:W-:Y:S02]  /*3350*/  LOP3.LUT R16, R16, 0xffffffef, RZ, 0xc0, !PT ;  /* 0xffffffef10107812 */ /* 0x000fe400078ec0ff */
[----:B------:R-:W-:-:S04]  /*3360*/  ISETP.GT.AND P3, PT, R79, 0x68, !P4 ;  /* 0x000000684f00780c */ /* 0x000fc80006764270 */
[----:B------:R-:W-:-:S03]  /*3370*/  ISETP.LT.OR P3, PT, R76, 0x69, P3 ;  /* 0x000000694c00780c */ /* 0x000fc60001f61670 */
[----:B------:R-:W-:Y:S02]  /*3380*/  @P4 LOP3.LUT R16, R16, 0x10, RZ, 0xfc, !PT ;  /* 0x0000001010104812 */ /* 0x000fe400078efcff */
[----:B------:R-:W-:Y:S02]  /*3390*/  ISETP.GE.AND P4, PT, R82, 0x6a, PT ;  /* 0x0000006a5200780c */ /* 0x000fe40003f86270 */
[----:B------:R-:W-:Y:S02]  /*33a0*/  FSEL R68, R68, -INF , !P3 ;  /* 0xff80000044447808 */ /* 0x000fe40005800000 */
[----:B------:R-:W-:Y:S02]  /*33b0*/  ISETP.GT.AND P3, PT, R79, 0x69, !P4 ;  /* 0x000000694f00780c */ /* 0x000fe40006764270 */
[----:B------:R-:W-:Y:S02]  /*33c0*/  LOP3.LUT R16, R16, 0xfbffffff, RZ, 0xc0, !PT ;  /* 0xfbffffff10107812 */ /* 0x000fe400078ec0ff */
[----:B------:R-:W-:-:S04]  /*33d0*/  ISETP.LT.OR P3, PT, R76, 0x6a, P3 ;  /* 0x0000006a4c00780c */ /* 0x000fc80001f61670 */
[----:B------:R-:W-:Y:S02]  /*33e0*/  FSEL R69, R69, -INF , !P3 ;  /* 0xff80000045457808 */ /* 0x000fe40005800000 */
[----:B------:R-:W-:Y:S02]  /*33f0*/  ISETP.GE.AND P3, PT, R82, 0x71, PT ;  /* 0x000000715200780c */ /* 0x000fe40003f66270 */
[----:B------:R-:W-:Y:S02]  /*3400*/  @P4 LOP3.LUT R16, R16, 0x4000000, RZ, 0xfc, !PT ;  /* 0x0400000010104812 */ /* 0x000fe400078efcff */
[----:B------:R-:W-:Y:S02]  /*3410*/  ISETP.GT.AND P4, PT, R79, 0x70, !P3 ;  /* 0x000000704f00780c */ /* 0x000fe40005f84270 */
[----:B------:R-:W-:Y:S02]  /*3420*/  LOP3.LUT R16, R16, 0xfffffffe, RZ, 0xc0, !PT ;  /* 0xfffffffe10107812 */ /* 0x000fe400078ec0ff */
[----:B------:R-:W-:-:S04]  /*3430*/  ISETP.LT.OR P4, PT, R76, 0x71, P4 ;  /* 0x000000714c00780c */ /* 0x000fc80002781670 */
[----:B------:R-:W-:Y:S02]  /*3440*/  FSEL R30, R72, -INF , !P4 ;  /* 0xff800000481e7808 */ /* 0x000fe40006000000 */
[----:B------:R-:W-:Y:S02]  /*3450*/  ISETP.GE.AND P4, PT, R82, 0x72, PT ;  /* 0x000000725200780c */ /* 0x000fe40003f86270 */
[----:B0-----:R-:W-:Y:S02]  /*3460*/  VIADDMNMX R72, R32, R86, R83, PT ;  /* 0x0000005620487246 */ /* 0x001fe40003800153 */
[----:B------:R-:W-:-:S04]  /*3470*/  ISETP.GT.AND P5, PT, R79, 0x71, !P4 ;  /* 0x000000714f00780c */ /* 0x000fc800067a4270 */
[----:B------:R-:W-:-:S04]  /*3480*/  ISETP.LT.OR P5, PT, R76, 0x72, P5 ;  /* 0x000000724c00780c */ /* 0x000fc80002fa1670 */
[----:B------:R-:W-:Y:S02]  /*3490*/  FSEL R29, R81, -INF , !P5 ;  /* 0xff800000511d7808 */ /* 0x000fe40006800000 */
[----:B------:R-:W-:-:S04]  /*34a0*/  ISETP.GE.AND P5, PT, R82, 0x79, PT ;  /* 0x000000795200780c */ /* 0x000fc80003fa6270 */
[----:B------:R-:W-:-:S04]  /*34b0*/  ISETP.GT.AND P6, PT, R79, 0x78, !P5 ;  /* 0x000000784f00780c */ /* 0x000fc80006fc4270 */
[----:B------:R-:W-:-:S04]  /*34c0*/  ISETP.LT.OR P6, PT, R76, 0x79, P6 ;  /* 0x000000794c00780c */ /* 0x000fc800037c1670 */
[----:B------:R-:W-:Y:S02]  /*34d0*/  FSEL R28, R84, -INF , !P6 ;  /* 0xff800000541c7808 */ /* 0x000fe40007000000 */
[----:B------:R-:W-:-:S13]  /*34e0*/  ISETP.GE.AND P6, PT, R82, 0x1, PT ;  /* 0x000000015200780c */ /* 0x000fda0003fc6270 */
[----:B------:R-:W-:Y:S02]  /*34f0*/  @P6 LOP3.LUT R16, R16, 0x1, RZ, 0xfc, !PT ;  /* 0x0000000110106812 */ /* 0x000fe400078efcff */
[----:B------:R-:W-:Y:S02]  /*3500*/  ISETP.GT.AND P6, PT, R79, RZ, !P6 ;  /* 0x000000ff4f00720c */ /* 0x000fe400077c4270 */
[----:B------:R-:W-:Y:S02]  /*3510*/  LOP3.LUT R16, R16, 0xf7ffffff, RZ, 0xc0, !PT ;  /* 0xf7ffffff10107812 */ /* 0x000fe400078ec0ff */
[----:B------:R-:W-:-:S04]  /*3520*/  ISETP.LT.OR P6, PT, R76, 0x1, P6 ;  /* 0x000000014c00780c */ /* 0x000fc800037c1670 */
[----:B------:R-:W-:Y:S02]  /*3530*/  FSEL R78, R4, -INF , !P6 ;  /* 0xff800000044e7808 */ /* 0x000fe40007000000 */
[----:B------:R-:W-:-:S13]  /*3540*/  ISETP.GE.AND P6, PT, R82, 0x7a, PT ;  /* 0x0000007a5200780c */ /* 0x000fda0003fc6270 */
[----:B------:R-:W-:Y:S02]  /*3550*/  @P6 LOP3.LUT R16, R16, 0x8000000, RZ, 0xfc, !PT ;  /* 0x0800000010106812 */ /* 0x000fe400078efcff */
[----:B------:R-:W-:-:S04]  /*3560*/  ISETP.GT.AND P6, PT, R79, 0x79, !P6 ;  /* 0x000000794f00780c */ /* 0x000fc800077c4270 */
[----:B------:R-:W-:Y:S01]  /*3570*/  ISETP.LT.OR P6, PT, R76, 0x7a, P6 ;  /* 0x0000007a4c00780c */ /* 0x000fe200037c1670 */
[----:B------:R-:W-:-:S03]  /*3580*/  IMAD.IADD R76, R87, 0x1, R32 ;  /* 0x00000001574c7824 */ /* 0x000fc600078e0220 */
[----:B------:R-:W-:Y:S02]  /*3590*/  FSEL R4, R85, -INF , !P6 ;  /* 0xff80000055047808 */ /* 0x000fe40007000000 */
[----:B------:R-:W-:-:S13]  /*35a0*/  PLOP3.LUT P6, PT, PT, PT, UP1, 0x40, 0x0 ;  /* 0x000000000000781c */ /* 0x000fda0003fce818 */
[----:B------:R-:W-:Y:S05]  /*35b0*/  @P6 BRA `(.L_x_696) ;  /* 0x0000000000646947 */ /* 0x000fea0003800000 */
        /* <DEDUP_REMOVED lines=9> */
[----:B------:R-:W-:Y:S01]  /*3650*/  @P6 IMAD.HI.U32 R32, R77, UR6, RZ ;  /* 0x000000064d206c27 */ /* 0x000fe2000f8e00ff */
[----:B------:R-:W-:-:S13]  /*3660*/  PLOP3.LUT P6, PT, PT, PT, UP2, 0x80, 0x0 ;  /* 0x000000000000781c */ /* 0x000fda0003fcf028 */
[----:B------:R-:W-:-:S04]  /*3670*/  @P6 SHF.R.U32.HI R77, RZ, UR7, R32 ;  /* 0x00000007ff4d6c19 */ /* 0x000fc80008011620 */
[----:B------:R-:W-:Y:S01]  /*3680*/  LOP3.LUT R77, RZ, R77, RZ, 0x33, !PT ;  /* 0x0000004dff4d7212 */ /* 0x000fe200078e33ff */
[----:B------:R-:W-:Y:S06]  /*3690*/  BRA `(.L_x_699) ;  /* 0x0000000000187947 */ /* 0x000fec0003800000 */
.L_x_698:
[----:B------:R-:W-:-:S06]  /*36a0*/  UISETP.NE.AND UP2, UPT, UR5, 0x1, UPT ;  /* 0x000000010500788c */ /* 0x000fcc000bf45270 */
[----:B------:R-:W-:-:S05]  /*36b0*/  PLOP3.LUT P6, PT, PT, PT, UP2, 0x80, 0x0 ;  /* 0x000000000000781c */ /* 0x000fca0003fcf028 */
[----:B------:R-:W-:-:S08]  /*36c0*/  @UP2 ULDC.64 UR6, c[0x0][0x9e8] ;  /* 0x00027a0000062ab9 */ /* 0x000fd00000000a00 */
[----:B------:R-:W-:Y:S01]  /*36d0*/  @P6 IMAD.HI.U32 R32, R77, UR6, RZ ;  /* 0x000000064d206c27 */ /* 0x000fe2000f8e00ff */
[----:B------:R-:W-:-:S13]  /*36e0*/  PLOP3.LUT P6, PT, PT, PT, UP2, 0x80, 0x0 ;  /* 0x000000000000781c */ /* 0x000fda0003fcf028 */
[----:B------:R-:W-:-:S07]  /*36f0*/  @P6 SHF.R.U32.HI R77, RZ, UR7, R32 ;  /* 0x00000007ff4d6c19 */ /* 0x000fce0008011620 */
.L_x_699:
[----:B------:R-:W-:Y:S05]  /*3700*/  BSYNC B0 ;  /* 0x0000000000007941 */ /* 0x000fea0003800000 */
.L_x_697:
[----:B------:R-:W-:-:S04]  /*3710*/  IMAD R32, R77, UR5, -R80 ;  /* 0x000000054d207c24 */ /* 0x000fc8000f8e0a50 */
[----:B------:R-:W-:-:S05]  /*3720*/  IMAD R77, R3, -0x2, R32 ;  /* 0xfffffffe034d7824 */ /* 0x000fca00078e0220 */
[----:B------:R-:W-:Y:S02]  /*3730*/  VIMNMX R76, R76, R77, !PT ;  /* 0x0000004d4c4c7248 */ /* 0x000fe40007fe0100 */
[----:B------:R-:W-:-:S07]  /*3740*/  VIADDMNMX R72, R77, UR5, R72, PT ;  /* 0x000000054d487c46 */ /* 0x000fce000b800148 */
.L_x_696:
[----:B------:R-:W-:Y:S01]  /*3750*/  ISETP.GT.AND P2, PT, R76, 0x1, !P2 ;  /* 0x000000014c00780c */ /* 0x000fe20005744270 */
[----:B------:R-:W-:Y:S01]  /*3760*/  ULDC UR10, c[0x0][0x988] ;  /* 0x00026200000a7ab9 */ /* 0x000fe20000000800 */
[----:B------:R-:W-:Y:S01]  /*3770*/  LOP3.LUT P6, RZ, R16, 0x8, RZ, 0xc0, !PT ;  /* 0x0000000810ff7812 */ /* 0x000fe200078cc0ff */
[----:B------:R-:W-:Y:S01]  /*3780*/  @UP0 ULDC UR6, c[0x0][0x44c] ;  /* 0x0001130000060ab9 */ /* 0x000fe20000000800 */
[----:B------:R-:W-:Y:S01]  /*3790*/  ISETP.LT.OR P2, PT, R72, 0x2, P2 ;  /* 0x000000024800780c */ /* 0x000fe20001741670 */
[----:B------:R-:W-:Y:S01]  /*37a0*/  UIMAD.WIDE.U32 UR6, UR42, UR6, URZ ;  /* 0x000000062a0672a5 */ /* 0x000fe2000f8e003f */
[----:B------:R-:W-:Y:S01]  /*37b0*/  ISETP.GT.AND P3, PT, R76, 0x70, !P3 ;  /* 0x000000704c00780c */ /* 0x000fe20005f64270 */
[----:B------:R-:W-:Y:S01]  /*37c0*/  @UP0 ULDC UR14, c[0x0][0x450] ;  /* 0x00011400000e0ab9 */ /* 0x000fe20000000800 */
[----:B------:R-:W-:Y:S01]  /*37d0*/  FSEL R34, R5, -INF , !P2 ;  /* 0xff80000005227808 */ /* 0x000fe20005000000 */
[----:B------:R-:W-:Y:S01]  /*37e0*/  @UP0 USHF.R.U32.HI UR42, URZ, UR14, UR7 ;  /* 0x0000000e3f2a0299 */ /* 0x000fe20008011607 */
[----:B------:R-:W-:-:S02]  /*37f0*/  LOP3.LUT P2, RZ, R16, 0x2, RZ, 0xc0, !PT ;  /* 0x0000000210ff7812 */ /* 0x000fc4000784c0ff */
[C---:B------:R-:W-:Y:S02]  /*3800*/  ISETP.GT.AND P4, PT, R76.reuse, 0x71, !P4 ;  /* 0x000000714c00780c */ /* 0x040fe40006784270 */
[----:B------:R-:W-:Y:S02]  /*3810*/  ISETP.GT.AND P2, PT, R76, 0x8, !P2 ;  /* 0x000000084c00780c */ /* 0x000fe40005744270 */
[C---:B------:R-:W-:Y:S02]  /*3820*/  ISETP.LT.OR P3, PT, R72.reuse, 0x71, P3 ;  /* 0x000000714800780c */ /* 0x040fe40001f61670 */
[----:B------:R-:W-:Y:S02]  /*3830*/  ISETP.LT.OR P2, PT, R72, 0x9, P2 ;  /* 0x000000094800780c */ /* 0x000fe40001741670 */
[----:B------:R-:W-:Y:S02]  /*3840*/  ISETP.GT.AND P5, PT, R76, 0x78, !P5 ;  /* 0x000000784c00780c */ /* 0x000fe40006fa4270 */
[----:B------:R-:W-:-:S02]  /*3850*/  FSEL R32, R10, -INF , !P2 ;  /* 0xff8000000a207808 */ /* 0x000fc40005000000 */
[----:B------:R-:W-:Y:S02]  /*3860*/  LOP3.LUT P2, RZ, R16, 0x4, RZ, 0xc0, !PT ;  /* 0x0000000410ff7812 */ /* 0x000fe4000784c0ff */
[----:B------:R-:W-:Y:S02]  /*3870*/  FMNMX.FTZ R10, R78, R91, !PT ;  /* 0x0000005b4e0a7209 */ /* 0x000fe40007810000 */
[----:B------:R-:W-:Y:S02]  /*3880*/  ISETP.GT.AND P2, PT, R76, 0x9, !P2 ;  /* 0x000000094c00780c */ /* 0x000fe40005744270 */
[C---:B------:R-:W-:Y:S02]  /*3890*/  ISETP.LT.OR P4, PT, R72.reuse, 0x72, P4 ;  /* 0x000000724800780c */ /* 0x040fe40002781670 */
[----:B------:R-:W-:Y:S02]  /*38a0*/  ISETP.LT.OR P2, PT, R72, 0xa, P2 ;  /* 0x0000000a4800780c */ /* 0x000fe40001741670 */
[----:B------:R-:W-:-:S02]  /*38b0*/  FSEL R27, R27, -INF , !P3 ;  /* 0xff8000001b1b7808 */ /* 0x000fc40005800000 */
[----:B------:R-:W-:Y:S02]  /*38c0*/  FSEL R5, R9, -INF , !P2 ;  /* 0xff80000009057808 */ /* 0x000fe40005000000 */
[----:B------:R-:W-:Y:S02]  /*38d0*/  ISETP.GT.AND P2, PT, R76, 0x10, !P6 ;  /* 0x000000104c00780c */ /* 0x000fe40007744270 */
[----:B------:R-:W-:Y:S02]  /*38e0*/  FMNMX.FTZ R9, R75, R10, !PT ;  /* 0x0000000a4b097209 */ /* 0x000fe40007810000 */
[----:B------:R-:W-:Y:S02]  /*38f0*/  ISETP.LT.OR P2, PT, R72, 0x11, P2 ;  /* 0x000000114800780c */ /* 0x000fe40001741670 */
[----:B------:R-:W-:Y:S02]  /*3900*/  FMNMX.FTZ R10, R74, R9, !PT ;  /* 0x000000094a0a7209 */ /* 0x000fe40007810000 */
[----:B------:R-:W-:-:S02]  /*3910*/  FSEL R12, R12, -INF , !P2 ;  /* 0xff8000000c0c7808 */ /* 0x000fc40005000000 */
[----:B------:R-:W-:Y:S02]  /*3920*/  LOP3.LUT P2, RZ, R16, 0x2000000, RZ, 0xc0, !PT ;  /* 0x0200000010ff7812 */ /* 0x000fe4000784c0ff */
[----:B------:R-:W-:Y:S02]  /*3930*/  FMNMX.FTZ R10, R73, R10, !PT ;  /* 0x0000000a490a7209 */ /* 0x000fe40007810000 */
[----:B------:R-:W-:Y:S02]  /*3940*/  ISETP.GT.AND P2, PT, R76, 0x11, !P2 ;  /* 0x000000114c00780c */ /* 0x000fe40005744270 */
[----:B------:R-:W-:Y:S02]  /*3950*/  FMNMX.FTZ R9, R71, R10, !PT ;  /* 0x0000000a47097209 */ /* 0x000fe40007810000 */
[----:B------:R-:W-:Y:S02]  /*3960*/  ISETP.LT.OR P2, PT, R72, 0x12, P2 ;  /* 0x000000124800780c */ /* 0x000fe40001741670 */
[----:B------:R-:W-:-:S02]  /*3970*/  FMNMX.FTZ R9, R70, R9, !PT ;  /* 0x0000000946097209 */ /* 0x000fc40007810000 */
[----:B------:R-:W-:Y:S02]  /*3980*/  FSEL R11, R11, -INF , !P2 ;  /* 0xff8000000b0b7808 */ /* 0x000fe40005000000 */
[----:B------:R-:W-:Y:S02]  /*3990*/  LOP3.LUT P2, RZ, R16, 0x1000000, RZ, 0xc0, !PT ;  /* 0x0100000010ff7812 */ /* 0x000fe4000784c0ff */
[----:B------:R-:W-:Y:S02]  /*39a0*/  FMNMX.FTZ R9, R36, R9, !PT ;  /* 0x0000000924097209 */ /* 0x000fe40007810000 */
[----:B------:R-:W-:Y:S02]  /*39b0*/  ISETP.GT.AND P2, PT, R76, 0x18, !P2 ;  /* 0x000000184c00780c */ /* 0x000fe40005744270 */
[----:B------:R-:W-:Y:S02]  /*39c0*/  FMNMX.FTZ R9, R38, R9, !PT ;  /* 0x0000000926097209 */ /* 0x000fe40007810000 */
[----:B------:R-:W-:-:S02]  /*39d0*/  ISETP.LT.OR P2, PT, R72, 0x19, P2 ;  /* 0x000000194800780c */ /* 0x000fc40001741670 */
[----:B------:R-:W-:Y:S02]  /*39e0*/  LOP3.LUT P6, RZ, R16, 0x8000, RZ, 0xc0, !PT ;  /* 0x0000800010ff7812 */ /* 0x000fe400078cc0ff */
[----:B------:R-:W-:Y:S02]  /*39f0*/  FSEL R14, R14, -INF , !P2 ;  /* 0xff8000000e0e7808 */ /* 0x000fe40005000000 */
[----:B------:R-:W-:Y:S02]  /*3a00*/  LOP3.LUT P2, RZ, R16, 0x800000, RZ, 0xc0, !PT ;  /* 0x0080000010ff7812 */ /* 0x000fe4000784c0ff */
[----:B------:R-:W-:Y:S02]  /*3a10*/  FMNMX.FTZ R9, R40, R9, !PT ;  /* 0x0000000928097209 */ /* 0x000fe40007810000 */
[----:B------:R-:W-:Y:S02]  /*3a20*/  ISETP.GT.AND P2, PT, R76, 0x19, !P2 ;  /* 0x000000194c00780c */ /* 0x000fe40005744270 */
[----:B------:R-:W-:-:S02]  /*3a30*/  FMNMX.FTZ R9, R42, R9, !PT ;  /* 0x000000092a097209 */ /* 0x000fc40007810000 */
[----:B------:R-:W-:Y:S02]  /*3a40*/  ISETP.LT.OR P2, PT, R72, 0x1a, P2 ;  /* 0x0000001a4800780c */ /* 0x000fe40001741670 */
[----:B------:R-:W-:Y:S02]  /*3a50*/  FMNMX.FTZ R9, R44, R9, !PT ;  /* 0x000000092c097209 */ /* 0x000fe40007810000 */
[----:B------:R-:W-:Y:S02]  /*3a60*/  FSEL R13, R13, -INF , !P2 ;  /* 0xff8000000d0d7808 */ /* 0x000fe40005000000 */
[----:B------:R-:W-:Y:S02]  /*3a70*/  LOP3.LUT P2, RZ, R16, 0x400000, RZ, 0xc0, !PT ;  /* 0x0040000010ff7812 */ /* 0x000fe4000784c0ff */
[----:B------:R-:W-:Y:S02]  /*3a80*/  FMNMX.FTZ R9, R46, R9, !PT ;  /* 0x000000092e097209 */ /* 0x000fe40007810000 */
[----:B------:R-:W-:-:S02]  /*3a90*/  ISETP.GT.AND P2, PT, R76, 0x20, !P2 ;  /* 0x000000204c00780c */ /* 0x000fc40005744270 */
[----:B------:R-:W-:Y:S02]  /*3aa0*/  FMNMX.FTZ R9, R48, R9, !PT ;  /* 0x0000000930097209 */ /* 0x000fe40007810000 */
[----:B------:R-:W-:Y:S02]  /*3ab0*/  ISETP.LT.OR P2, PT, R72, 0x21, P2 ;  /* 0x000000214800780c */ /* 0x000fe40001741670 */
[----:B------:R-:W-:Y:S02]  /*3ac0*/  FMNMX.FTZ R9, R50, R9, !PT ;  /* 0x0000000932097209 */ /* 0x000fe40007810000 */
[----:B------:R-:W-:Y:S02]  /*3ad0*/  FSEL R20, R20, -INF , !P2 ;  /* 0xff80000014147808 */ /* 0x000fe40005000000 */
[----:B------:R-:W-:Y:S02]  /*3ae0*/  LOP3.LUT P2, RZ, R16, 0x200000, RZ, 0xc0, !PT ;  /* 0x0020000010ff7812 */ /* 0x000fe4000784c0ff */
[----:B------:R-:W-:-:S02]  /*3af0*/  FMNMX.FTZ R9, R52, R9, !PT ;  /* 0x0000000934097209 */ /* 0x000fc40007810000 */
[----:B------:R-:W-:Y:S02]  /*3b00*/  ISETP.GT.AND P2, PT, R76, 0x21, !P2 ;  /* 0x000000214c00780c */ /* 0x000fe40005744270 */
[----:B------:R-:W-:Y:S02]  /*3b10*/  FMNMX.FTZ R9, R54, R9, !PT ;  /* 0x0000000936097209 */ /* 0x000fe40007810000 */
[----:B------:R-:W-:Y:S02]  /*3b20*/  ISETP.LT.OR P2, PT, R72, 0x22, P2 ;  /* 0x000000224800780c */ /* 0x000fe40001741670 */
[----:B------:R-:W-:Y:S02]  /*3b30*/  FMNMX.FTZ R10, R56, R9, !PT ;  /* 0x00000009380a7209 */ /* 0x000fe40007810000 */
[----:B------:R-:W-:Y:S02]  /*3b40*/  FSEL R15, R15, -INF , !P2 ;  /* 0xff8000000f0f7808 */ /* 0x000fe40005000000 */
[----:B------:R-:W-:-:S02]  /*3b50*/  LOP3.LUT P2, RZ, R16, 0x100000, RZ, 0xc0, !PT ;  /* 0x0010000010ff7812 */ /* 0x000fc4000784c0ff */
[----:B------:R-:W-:Y:S02]  /*3b60*/  FMNMX.FTZ R9, R57, R10, !PT ;  /* 0x0000000a39097209 */ /* 0x000fe40007810000 */
        /* <DEDUP_REMOVED lines=17> */
[----:B------:R-:W-:Y:S02]  /*3c80*/  FMNMX.FTZ R10, R68, R9, !PT ;  /* 0x00000009440a7209 */ /* 0x000fe40007810000 */
        /* <DEDUP_REMOVED lines=12> */
[C---:B------:R-:W-:Y:S02]  /*3d50*/  ISETP.LT.OR P2, PT, R72.reuse, 0x39, P2 ;  /* 0x000000394800780c */ /* 0x040fe40001741670 */
[----:B------:R-:W-:Y:S01]  /*3d60*/  ISETP.LT.OR P5, PT, R72, 0x79, P5 ;  /* 0x000000794800780c */ /* 0x000fe20002fa1670 */
[----:B------:R-:W0:Y:S01]  /*3d70*/  SHFL.BFLY PT, R9, R10, 0x2, 0x1f ;  /* 0x0c401f000a097f89 */ /* 0x000e2200000e0000 */
[----:B------:R-:W-:Y:S02]  /*3d80*/  FSEL R31, R31, -INF , !P2 ;  /* 0xff8000001f1f7808 */ /* 0x000fe40005000000 */
[----:B------:R-:W-:Y:S02]  /*3d90*/  ISETP.GT.AND P2, PT, R76, 0x39, !P6 ;  /* 0x000000394c00780c */ /* 0x000fe40007744270 */
[----:B------:R-:W-:-:S02]  /*3da0*/  LOP3.LUT P6, RZ, R16, 0x10, RZ, 0xc0, !PT ;  /* 0x0000001010ff7812 */ /* 0x000fc400078cc0ff */
[----:B------:R-:W-:Y:S02]  /*3db0*/  ISETP.LT.OR P2, PT, R72, 0x3a, P2 ;  /* 0x0000003a4800780c */ /* 0x000fe40001741670 */
[----:B------:R-:W-:Y:S02]  /*3dc0*/  FSEL R26, R26, -INF , !P4 ;  /* 0xff8000001a1a7808 */ /* 0x000fe40006000000 */
[----:B------:R-:W-:Y:S02]  /*3dd0*/  FSEL R33, R33, -INF , !P2 ;  /* 0xff80000021217808 */ /* 0x000fe40005000000 */
[----:B------:R-:W-:Y:S02]  /*3de0*/  LOP3.LUT P2, RZ, R16, 0x4000, RZ, 0xc0, !PT ;  /* 0x0000400010ff7812 */ /* 0x000fe4000784c0ff */
[----:B------:R-:W-:Y:S02]  /*3df0*/  FSEL R64, R64, -INF , !P5 ;  /* 0xff80000040407808 */ /* 0x000fe40006800000 */
[----:B------:R-:W-:-:S02]  /*3e00*/  ISETP.GT.AND P2, PT, R76, 0x40, !P2 ;  /* 0x000000404c00780c */ /* 0x000fc40005744270 */
[----:B------:R-:W-:Y:S02]  /*3e10*/  R2UR UR11, R19 ;  /* 0x00000000130b72ca */ /* 0x000fe400000e0000 */
[----:B------:R-:W-:Y:S02]  /*3e20*/  ISETP.LT.OR P2, PT, R72, 0x41, P2 ;  /* 0x000000414800780c */ /* 0x000fe40001741670 */
[----:B0-----:R-:W-:Y:S02]  /*3e30*/  FMNMX.FTZ R77, R10, R9, !PT ;  /* 0x000000090a4d7209 */ /* 0x001fe40007810000 */
[----:B------:R-:W-:Y:S02]  /*3e40*/  FSEL R35, R35, -INF , !P2 ;  /* 0xff80000023237808 */ /* 0x000fe40005000000 */
[----:B------:R-:W-:Y:S01]  /*3e50*/  LOP3.LUT P2, RZ, R16, 0x2000, RZ, 0xc0, !PT ;  /* 0x0000200010ff7812 */ /* 0x000fe2000784c0ff */
[----:B------:R-:W0:Y:S03]  /*3e60*/  SHFL.BFLY PT, R80, R77, 0x1, 0x1f ;  /* 0x0c201f004d507f89 */ /* 0x000e2600000e0000 */
[----:B------:R-:W-:Y:S01]  /*3e70*/  ISETP.GT.AND P2, PT, R76, 0x41, !P2 ;  /* 0x000000414c00780c */ /* 0x000fe20005744270 */
[----:B------:R-:W-:-:S03]  /*3e80*/  UIADD3 UR42, UR11, UR42, URZ ;  /* 0x0000002a0b2a7290 */ /* 0x000fc6000fffe03f */
[----:B------:R-:W-:Y:S01]  /*3e90*/  ISETP.LT.OR P2, PT, R72, 0x42, P2 ;  /* 0x000000424800780c */ /* 0x000fe20001741670 */
[----:B------:R-:W-:-:S03]  /*3ea0*/  UIADD3 UR4, UR42, UR4, URZ ;  /* 0x000000042a047290 */ /* 0x000fc6000fffe03f */
[----:B------:R-:W-:Y:S02]  /*3eb0*/  FSEL R37, R37, -INF , !P2 ;  /* 0xff80000025257808 */ /* 0x000fe40005000000 */
[----:B------:R-:W-:-:S04]  /*3ec0*/  LOP3.LUT P2, RZ, R16, 0x1000, RZ, 0xc0, !PT ;  /* 0x0000100010ff7812 */ /* 0x000fc8000784c0ff */
[----:B------:R-:W-:-:S04]  /*3ed0*/  ISETP.GT.AND P2, PT, R76, 0x48, !P2 ;  /* 0x000000484c00780c */ /* 0x000fc80005744270 */
[----:B------:R-:W-:Y:S02]  /*3ee0*/  ISETP.LT.OR P2, PT, R72, 0x49, P2 ;  /* 0x000000494800780c */ /* 0x000fe40001741670 */
[----:B0-----:R-:W-:Y:S01]  /*3ef0*/  FMNMX.FTZ R9, R77, R80, !PT ;  /* 0x000000504d097209 */ /* 0x001fe20007810000 */
[----:B------:R-:W-:Y:S01]  /*3f00*/  IMAD.U32 R80, RZ, RZ, UR10 ;  /* 0x0000000aff507e24 */ /* 0x000fe2000f8e00ff */
[----:B------:R-:W-:Y:S02]  /*3f10*/  FSEL R39, R39, -INF , !P2 ;  /* 0xff80000027277808 */ /* 0x000fe40005000000 */
[----:B------:R-:W-:Y:S01]  /*3f20*/  LOP3.LUT P2, RZ, R16, 0x800, RZ, 0xc0, !PT ;  /* 0x0000080010ff7812 */ /* 0x000fe2000784c0ff */
[----:B------:R-:W-:-:S03]  /*3f30*/  FFMA.FTZ R81, R9, R80, -8 ;  /* 0xc100000009517423 */ /* 0x000fc60000010050 */
[----:B------:R-:W-:-:S04]  /*3f40*/  ISETP.GT.AND P2, PT, R76, 0x49, !P2 ;  /* 0x000000494c00780c */ /* 0x000fc80005744270 */
[----:B------:R-:W-:-:S04]  /*3f50*/  ISETP.LT.OR P2, PT, R72, 0x4a, P2 ;  /* 0x0000004a4800780c */ /* 0x000fc80001741670 */
[----:B------:R-:W-:Y:S02]  /*3f60*/  FSEL R41, R41, -INF , !P2 ;  /* 0xff80000029297808 */ /* 0x000fe40005000000 */
[----:B------:R-:W-:-:S04]  /*3f70*/  LOP3.LUT P2, RZ, R16, 0x400, RZ, 0xc0, !PT ;  /* 0x0000040010ff7812 */ /* 0x000fc8000784c0ff */
        /* <DEDUP_REMOVED lines=23> */
[----:B------:R-:W-:Y:S02]  /*40f0*/  ISETP.GT.AND P2, PT, R76, 0x68, !P6 ;  /* 0x000000684c00780c */ /* 0x000fe40007744270 */
[----:B------:R-:W-:Y:S02]  /*4100*/  LOP3.LUT P6, RZ, R16, 0x1, RZ, 0xc0, !PT ;  /* 0x0000000110ff7812 */ /* 0x000fe400078cc0ff */
[----:B------:R-:W-:-:S04]  /*4110*/  ISETP.LT.OR P2, PT, R72, 0x69, P2 ;  /* 0x000000694800780c */ /* 0x000fc80001741670 */
[----:B------:R-:W-:Y:S02]  /*4120*/  FSEL R55, R55, -INF , !P2 ;  /* 0xff80000037377808 */ /* 0x000fe40005000000 */
[----:B------:R-:W-:-:S04]  /*4130*/  FSETP.NEU.FTZ.AND P2, PT, R9, -INF , PT ;  /* 0xff8000000900780b */ /* 0x000fc80003f5d000 */
[----:B------:R-:W-:Y:S02]  /*4140*/  FSEL R81, R81, RZ, P2 ;  /* 0x000000ff51517208 */ /* 0x000fe40001000000 */
[----:B------:R-:W-:Y:S02]  /*4150*/  ISETP.GT.AND P2, PT, R76, RZ, !P6 ;  /* 0x000000ff4c00720c */ /* 0x000fe40007744270 */
[----:B------:R-:W-:Y:S01]  /*4160*/  LOP3.LUT P6, RZ, R16, 0x8000000, RZ, 0xc0, !PT ;  /* 0x0800000010ff7812 */ /* 0x000fe200078cc0ff */
[--C-:B------:R-:W-:Y:S01]  /*4170*/  FFMA.FTZ R87, R48, UR10, -R81.reuse ;  /* 0x0000000a30577c23 */ /* 0x100fe20008010851 */
[----:B------:R-:W-:Y:S01]  /*4180*/  ISETP.LT.OR P2, PT, R72, 0x1, P2 ;  /* 0x000000014800780c */ /* 0x000fe20001741670 */
[--C-:B------:R-:W-:Y:S01]  /*4190*/  FFMA.FTZ R48, R59, UR10, -R81.reuse ;  /* 0x0000000a3b307c23 */ /* 0x100fe20008010851 */
[----:B------:R-:W-:Y:S01]  /*41a0*/  ISETP.GT.AND P6, PT, R76, 0x79, !P6 ;  /* 0x000000794c00780c */ /* 0x000fe200077c4270 */
[--C-:B------:R-:W-:Y:S01]  /*41b0*/  FFMA.FTZ R59, R61, UR10, -R81.reuse ;  /* 0x0000000a3d3b7c23 */ /* 0x100fe20008010851 */
[----:B------:R-:W-:Y:S01]  /*41c0*/  FSEL R79, R2, -INF , !P2 ;  /* 0xff800000024f7808 */ /* 0x000fe20005000000 */
[--C-:B------:R-:W-:Y:S01]  /*41d0*/  FFMA.FTZ R61, R63, UR10, -R81.reuse ;  /* 0x0000000a3f3d7c23 */ /* 0x100fe20008010851 */
[----:B------:R-:W-:Y:S01]  /*41e0*/  LOP3.LUT P2, RZ, R16, 0x4000000, RZ, 0xc0, !PT ;  /* 0x0400000010ff7812 */ /* 0x000fe2000784c0ff */
[--C-:B------:R-:W-:Y:S01]  /*41f0*/  FFMA.FTZ R16, R75, UR10, -R81.reuse ;  /* 0x0000000a4b107c23 */ /* 0x100fe20008010851 */
[----:B------:R-:W-:Y:S01]  /*4200*/  FMNMX.FTZ R83, R79, R34, !PT ;  /* 0x000000224f537209 */ /* 0x000fe20007810000 */
[--C-:B------:R-:W-:Y:S01]  /*4210*/  FFMA.FTZ R75, R74, UR10, -R81.reuse ;  /* 0x0000000a4a4b7c23 */ /* 0x100fe20008010851 */
[--C-:B------:R-:W-:Y:S01]  /*4220*/  FFMA.FTZ R74, R71, UR10, -R81.reuse ;  /* 0x0000000a474a7c23 */ /* 0x100fe20008010851 */
[----:B------:R-:W-:Y:S01]  /*4230*/  ISETP.GT.AND P2, PT, R76, 0x69, !P2 ;  /* 0x000000694c00780c */ /* 0x000fe20005744270 */
[--C-:B------:R-:W-:Y:S01]  /*4240*/  FFMA.FTZ R63, R67, UR10, -R81.reuse ;  /* 0x0000000a433f7c23 */ /* 0x100fe20008010851 */
[----:B------:R-:W-:Y:S01]  /*4250*/  FMNMX.FTZ R10, R32, R83, !PT ;  /* 0x00000053200a7209 */ /* 0x000fe20007810000 */
[--C-:B------:R-:W-:Y:S01]  /*4260*/  FFMA.FTZ R67, R69, UR10, -R81.reuse ;  /* 0x0000000a45437c23 */ /* 0x100fe20008010851 */
[----:B------:R-:W-:Y:S01]  /*4270*/  ISETP.LT.OR P2, PT, R72, 0x6a, P2 ;  /* 0x0000006a4800780c */ /* 0x000fe20001741670 */
[----:B------:R-:W-:Y:S01]  /*4280*/  IMAD.U32 R69, RZ, RZ, UR10 ;  /* 0x0000000aff457e24 */ /* 0x000fe2000f8e00ff */
[----:B------:R-:W-:Y:S01]  /*4290*/  FMNMX.FTZ R83, R5, R10, !PT ;  /* 0x0000000a05537209 */ /* 0x000fe20007810000 */
[--C-:B------:R-:W-:Y:S01]  /*42a0*/  FFMA.FTZ R77, R91, UR10, -R81.reuse ;  /* 0x0000000a5b4d7c23 */ /* 0x100fe20008010851 */
[----:B------:R-:W-:Y:S01]  /*42b0*/  FSEL R21, R21, -INF , !P2 ;  /* 0xff80000015157808 */ /* 0x000fe20005000000 */
[--C-:B------:R-:W-:Y:S01]  /*42c0*/  FFMA.FTZ R91, R56, UR10, -R81.reuse ;  /* 0x0000000a385b7c23 */ /* 0x100fe20008010851 */
[----:B------:R-:W-:Y:S01]  /*42d0*/  FMNMX.FTZ R10, R12, R83, !PT ;  /* 0x000000530c0a7209 */ /* 0x000fe20007810000 */
[--C-:B------:R-:W-:Y:S01]  /*42e0*/  FFMA.FTZ R2, R78, UR10, -R81.reuse ;  /* 0x0000000a4e027c23 */ /* 0x100fe20008010851 */
[----:B------:R-:W-:Y:S01]  /*42f0*/  ISETP.LT.OR P6, PT, R72, 0x7a, P6 ;  /* 0x0000007a4800780c */ /* 0x000fe200037c1670 */
[--C-:B------:R-:W-:Y:S01]  /*4300*/  FFMA.FTZ R40, R40, UR10, -R81.reuse ;  /* 0x0000000a28287c23 */ /* 0x100fe20008010851 */
[----:B------:R-:W-:Y:S01]  /*4310*/  FMNMX.FTZ R71, R11, R10, !PT ;  /* 0x0000000a0b477209 */ /* 0x000fe20007810000 */
[----:B------:R-:W-:Y:S01]  /*4320*/  MUFU.EX2 R77, R77 ;  /* 0x0000004d004d7308 */ /* 0x000fe20000000800 */
[----:B------:R-:W-:Y:S01]  /*4330*/  FSEL R65, R65, -INF , !P6 ;  /* 0xff80000041417808 */ /* 0x000fe20007000000 */
[--C-:B------:R-:W-:Y:S01]  /*4340*/  FFMA.FTZ R46, R46, UR10, -R81.reuse ;  /* 0x0000000a2e2e7c23 */ /* 0x100fe20008010851 */
[----:B------:R-:W-:Y:S01]  /*4350*/  FMNMX.FTZ R10, R14, R71, !PT ;  /* 0x000000470e0a7209 */ /* 0x000fe20007810000 */
[--C-:B------:R-:W-:Y:S01]  /*4360*/  FFMA.FTZ R78, R36, UR10, -R81.reuse ;  /* 0x0000000a244e7c23 */ /* 0x100fe20008010851 */
[--C-:B------:R-:W-:Y:S01]  /*4370*/  FFMA.FTZ R36, R38, UR10, -R81.reuse ;  /* 0x0000000a26247c23 */ /* 0x100fe20008010851 */
[--C-:B------:R-:W-:Y:S01]  /*4380*/  FFMA.FTZ R38, R42, UR10, -R81.reuse ;  /* 0x0000000a2a267c23 */ /* 0x100fe20008010851 */
[----:B------:R-:W-:Y:S01]  /*4390*/  FMNMX.FTZ R71, R13, R10, !PT ;  /* 0x0000000a0d477209 */ /* 0x000fe20007810000 */
[----:B------:R-:W-:Y:S01]  /*43a0*/  MUFU.EX2 R2, R2 ;  /* 0x0000000200027308 */ /* 0x000fe20000000800 */
[--C-:B------:R-:W-:Y:S01]  /*43b0*/  FFMA.FTZ R85, R44, UR10, -R81.reuse ;  /* 0x0000000a2c557c23 */ /* 0x100fe20008010851 */
        /* <DEDUP_REMOVED lines=15> */
[----:B------:R-:W-:Y:S01]  /*44b0*/  FFMA.FTZ R28, R28, UR10, -R81 ;  /* 0x0000000a1c1c7c23 */ /* 0x000fe20008010851 */
[----:B------:R-:W0:Y:S01]  /*44c0*/  MUFU.EX2 R75, R75 ;  /* 0x0000004b004b7308 */ /* 0x000e220000000800 */
[----:B------:R-:W-:-:S04]  /*44d0*/  FMNMX.FTZ R10, R24, R83, !PT ;  /* 0x00000053180a7209 */ /* 0x000fc80007810000 */
[----:B------:R-:W-:-:S03]  /*44e0*/  FMNMX.FTZ R10, R25, R10, !PT ;  /* 0x0000000a190a7209 */ /* 0x000fc60007810000 */
[----:B------:R-:W-:Y:S01]  /*44f0*/  MUFU.EX2 R83, R40 ;  /* 0x0000002800537308 */ /* 0x000fe20000000800 */
[----:B------:R-:W-:-:S04]  /*4500*/  FMNMX.FTZ R10, R31, R10, !PT ;  /* 0x0000000a1f0a7209 */ /* 0x000fc80007810000 */
[----:B------:R-:W-:-:S03]  /*4510*/  FMNMX.FTZ R10, R33, R10, !PT ;  /* 0x0000000a210a7209 */ /* 0x000fc60007810000 */
[----:B------:R1:W-:Y:S01]  /*4520*/  MUFU.EX2 R40, R46 ;  /* 0x0000002e00287308 */ /* 0x0003e20000000800 */
[----:B------:R-:W-:Y:S02]  /*4530*/  FMNMX.FTZ R10, R35, R10, !PT ;  /* 0x0000000a230a7209 */ /* 0x000fe40007810000 */
[----:B0-----:R-:W-:Y:S02]  /*4540*/  F2FP.SATFINITE.E4M3.F32.PACK_AB_MERGE_C R148, R75, R16, RZ ;  /* 0x000000104b94723e */ /* 0x001fe400048070ff */
[----:B------:R-:W-:Y:S02]  /*4550*/  FMNMX.FTZ R10, R37, R10, !PT ;  /* 0x0000000a250a7209 */ /* 0x000fe40007810000 */
[----:B------:R-:W-:Y:S01]  /*4560*/  F2FP.SATFINITE.E4M3.F32.PACK_AB_MERGE_C R148, R77, R2, R148 ;  /* 0x000000024d94723e */ /* 0x000fe20004807094 */
[----:B------:R-:W-:Y:S01]  /*4570*/  MUFU.EX2 R73, R73 ;  /* 0x0000004900497308 */ /* 0x000fe20000000800 */
[----:B------:R-:W-:Y:S01]  /*4580*/  FMNMX.FTZ R10, R39, R10, !PT ;  /* 0x0000000a270a7209 */ /* 0x000fe20007810000 */
[--C-:B-1----:R-:W-:Y:S01]  /*4590*/  FFMA.FTZ R46, R57, UR10, -R81.reuse ;  /* 0x0000000a392e7c23 */ /* 0x102fe20008010851 */
[----:B------:R-:W-:-:S02]  /*45a0*/  FFMA.FTZ R57, R58, UR10, -R81 ;  /* 0x0000000a3a397c23 */ /* 0x000fc40008010851 */
[----:B------:R-:W-:-:S03]  /*45b0*/  FMNMX.FTZ R10, R41, R10, !PT ;  /* 0x0000000a290a7209 */ /* 0x000fc60007810000 */
[----:B------:R-:W-:Y:S01]  /*45c0*/  MUFU.EX2 R74, R74 ;  /* 0x0000004a004a7308 */ /* 0x000fe20000000800 */
[----:B------:R-:W-:-:S04]  /*45d0*/  FMNMX.FTZ R10, R43, R10, !PT ;  /* 0x0000000a2b0a7209 */ /* 0x000fc80007810000 */
[----:B------:R-:W-:-:S03]  /*45e0*/  FMNMX.FTZ R10, R45, R10, !PT ;  /* 0x0000000a2d0a7209 */ /* 0x000fc60007810000 */
[----:B------:R-:W-:Y:S01]  /*45f0*/  MUFU.EX2 R70, R70 ;  /* 0x0000004600467308 */ /* 0x000fe20000000800 */
[----:B------:R-:W-:-:S04]  /*4600*/  FMNMX.FTZ R10, R47, R10, !PT ;  /* 0x0000000a2f0a7209 */ /* 0x000fc80007810000 */
[----:B------:R-:W-:-:S03]  /*4610*/  FMNMX.FTZ R10, R49, R10, !PT ;  /* 0x0000000a310a7209 */ /* 0x000fc60007810000 */
[----:B------:R-:W0:Y:S01]  /*4620*/  MUFU.EX2 R71, R78 ;  /* 0x0000004e00477308 */ /* 0x000e220000000800 */
[----:B------:R-:W-:-:S04]  /*4630*/  FMNMX.FTZ R10, R51, R10, !PT ;  /* 0x0000000a330a7209 */ /* 0x000fc80007810000 */
[----:B------:R-:W-:-:S03]  /*4640*/  FMNMX.FTZ R10, R53, R10, !PT ;  /* 0x0000000a350a7209 */ /* 0x000fc60007810000 */
[----:B------:R-:W-:Y:S01]  /*4650*/  MUFU.EX2 R38, R38 ;  /* 0x0000002600267308 */ /* 0x000fe20000000800 */
[----:B------:R-:W-:-:S04]  /*4660*/  FMNMX.FTZ R10, R55, R10, !PT ;  /* 0x0000000a370a7209 */ /* 0x000fc80007810000 */
[----:B------:R-:W-:-:S03]  /*4670*/  FMNMX.FTZ R10, R21, R10, !PT ;  /* 0x0000000a150a7209 */ /* 0x000fc60007810000 */
[----:B------:R-:W1:Y:S01]  /*4680*/  MUFU.EX2 R85, R85 ;  /* 0x0000005500557308 */ /* 0x000e620000000800 */
[----:B------:R-:W-:Y:S02]  /*4690*/  FMNMX.FTZ R93, R27, R10, !PT ;  /* 0x0000000a1b5d7209 */ /* 0x000fe40007810000 */
[----:B0-----:R-:W-:Y:S02]  /*46a0*/  F2FP.SATFINITE.E4M3.F32.PACK_AB_MERGE_C R150, R71, R70, RZ ;  /* 0x000000464796723e */ /* 0x001fe400048070ff */
[----:B------:R-:W-:Y:S02]  /*46b0*/  FMNMX.FTZ R93, R26, R93, !PT ;  /* 0x0000005d1a5d7209 */ /* 0x000fe40007810000 */
[----:B------:R-:W-:Y:S01]  /*46c0*/  F2FP.SATFINITE.E4M3.F32.PACK_AB_MERGE_C R150, R74, R73, R150 ;  /* 0x000000494a96723e */ /* 0x000fe20004807096 */
[----:B------:R-:W0:Y:S01]  /*46d0*/  MUFU.EX2 R36, R36 ;  /* 0x0000002400247308 */ /* 0x000e220000000800 */
[----:B------:R-:W-:-:S04]  /*46e0*/  FMNMX.FTZ R10, R64, R93, !PT ;  /* 0x0000005d400a7209 */ /* 0x000fc80007810000 */
[----:B------:R-:W-:-:S03]  /*46f0*/  FMNMX.FTZ R10, R65, R10, !PT ;  /* 0x0000000a410a7209 */ /* 0x000fc60007810000 */
[----:B------:R-:W-:Y:S01]  /*4700*/  MUFU.EX2 R87, R87 ;  /* 0x0000005700577308 */ /* 0x000fe20000000800 */
[----:B-1----:R-:W-:Y:S01]  /*4710*/  F2FP.SATFINITE.E4M3.F32.PACK_AB_MERGE_C R144, R85, R38, RZ ;  /* 0x000000265590723e */ /* 0x002fe200048070ff */
[----:B------:R-:W1:Y:S06]  /*4720*/  SHFL.BFLY PT, R93, R10, 0x2, 0x1f ;  /* 0x0c401f000a5d7f89 */ /* 0x000e6c00000e0000 */
[----:B------:R-:W-:Y:S01]  /*4730*/  MUFU.EX2 R42, R42 ;  /* 0x0000002a002a7308 */ /* 0x000fe20000000800 */
[----:B0-----:R-:W-:-:S07]  /*4740*/  F2FP.SATFINITE.E4M3.F32.PACK_AB_MERGE_C R144, R83, R36, R144 ;  /* 0x000000245390723e */ /* 0x001fce0004807090 */
[----:B------:R-:W0:Y:S08]  /*4750*/  MUFU.EX2 R89, R89 ;  /* 0x0000005900597308 */ /* 0x000e300000000800 */
[----:B------:R-:W-:Y:S01]  /*4760*/  MUFU.EX2 R46, R46 ;  /* 0x0000002e002e7308 */ /* 0x000fe20000000800 */
[----:B-1----:R-:W-:-:S05]  /*4770*/  FMNMX.FTZ R93, R10, R93, !PT ;  /* 0x0000005d0a5d7209 */ /* 0x002fca0007810000 */
[----:B------:R-:W1:Y:S02]  /*4780*/  SHFL.BFLY PT, R10, R93, 0x1, 0x1f ;  /* 0x0c201f005d0a7f89 */ /* 0x000e6400000e0000 */
[----:B------:R-:W-:Y:S08]  /*4790*/  MUFU.EX2 R57, R57 ;  /* 0x0000003900397308 */ /* 0x000ff00000000800 */
[----:B------:R-:W-:Y:S08]  /*47a0*/  MUFU.EX2 R44, R44 ;  /* 0x0000002c002c7308 */ /* 0x000ff00000000800 */
[----:B------:R-:W-:Y:S01]  /*47b0*/  MUFU.EX2 R91, R91 ;  /* 0x0000005b005b7308 */ /* 0x000fe20000000800 */
[----:B-1----:R-:W-:-:S07]  /*47c0*/  FMNMX.FTZ R10, R93, R10, !PT ;  /* 0x0000000a5d0a7209 */ /* 0x002fce0007810000 */
[----:B------:R-:W-:Y:S01]  /*47d0*/  MUFU.EX2 R50, R50 ;  /* 0x0000003200327308 */ /* 0x000fe20000000800 */
[C---:B------:R-:W-:Y:S01]  /*47e0*/  FSETP.NEU.FTZ.AND P2, PT, R10.reuse, -INF , PT ;  /* 0xff8000000a00780b */ /* 0x040fe20003f5d000 */
[----:B------:R-:W-:Y:S01]  /*47f0*/  FFMA.FTZ R56, R10, R69, -8 ;  /* 0xc10000000a387423 */ /* 0x000fe20000010045 */
[----:B------:R-:W-:-:S05]  /*4800*/  FFMA.FTZ R69, R4, UR10, -R81 ;  /* 0x0000000a04457c23 */ /* 0x000fca0008010851 */
        /* <DEDUP_REMOVED lines=13> */
[----:B------:R-:W-:Y:S01]  /*48e0*/  FADD.FTZ R31, R2, R77 ;  /* 0x0000004d021f7221 */ /* 0x000fe20000010000 */
[--C-:B------:R-:W-:Y:S01]  /*48f0*/  FFMA.FTZ R34, R14, UR10, -R4.reuse ;  /* 0x0000000a0e227c23 */ /* 0x100fe20008010804 */
[--C-:B------:R-:W-:Y:S01]  /*4900*/  FFMA.FTZ R11, R20, UR10, -R4.reuse ;  /* 0x0000000a140b7c23 */ /* 0x100fe20008010804 */
[--C-:B------:R-:W-:Y:S01]  /*4910*/  FFMA.FTZ R14, R15, UR10, -R4.reuse ;  /* 0x0000000a0f0e7c23 */ /* 0x100fe20008010804 */
[----:B------:R-:W1:Y:S01]  /*4920*/  MUFU.EX2 R79, R79 ;  /* 0x0000004f004f7308 */ /* 0x000e620000000800 */
[----:B------:R-:W-:Y:S01]  /*4930*/  FADD.FTZ R62, R16, R31 ;  /* 0x0000001f103e7221 */ /* 0x000fe20000010000 */
[--C-:B------:R-:W-:Y:S01]  /*4940*/  FFMA.FTZ R20, R25, UR10, -R4.reuse ;  /* 0x0000000a19147c23 */ /* 0x100fe20008010804 */
[--C-:B------:R-:W-:Y:S01]  /*4950*/  FFMA.FTZ R25, R33, UR10, -R4.reuse ;  /* 0x0000000a21197c23 */ /* 0x100fe20008010804 */
[----:B------:R-:W-:Y:S01]  /*4960*/  FFMA.FTZ R23, R23, UR10, -R4 ;  /* 0x0000000a17177c23 */ /* 0x000fe20008010804 */
[----:B------:R-:W-:Y:S01]  /*4970*/  FADD.FTZ R62, R75, R62 ;  /* 0x0000003e4b3e7221 */ /* 0x000fe20000010000 */
[--C-:B------:R-:W-:Y:S01]  /*4980*/  FFMA.FTZ R58, R22, UR10, -R4.reuse ;  /* 0x0000000a163a7c23 */ /* 0x100fe20008010804 */
[----:B------:R-:W-:Y:S01]  /*4990*/  FFMA.FTZ R15, R35, UR10, -R4 ;  /* 0x0000000a230f7c23 */ /* 0x000fe20008010804 */
[----:B------:R-:W2:Y:S01]  /*49a0*/  MUFU.EX2 R32, R32 ;  /* 0x0000002000207308 */ /* 0x000ea20000000800 */
[----:B------:R-:W-:Y:S01]  /*49b0*/  FADD.FTZ R33, R73, R62 ;  /* 0x0000003e49217221 */ /* 0x000fe20000010000 */
[--C-:B------:R-:W-:Y:S01]  /*49c0*/  FFMA.FTZ R22, R37, UR10, -R4.reuse ;  /* 0x0000000a25167c23 */ /* 0x100fe20008010804 */
[--C-:B------:R-:W-:Y:S01]  /*49d0*/  FFMA.FTZ R39, R39, UR10, -R4.reuse ;  /* 0x0000000a27277c23 */ /* 0x100fe20008010804 */
[--C-:B------:R-:W-:Y:S01]  /*49e0*/  FFMA.FTZ R41, R41, UR10, -R4.reuse ;  /* 0x0000000a29297c23 */ /* 0x100fe20008010804 */
[----:B------:R-:W-:Y:S01]  /*49f0*/  FADD.FTZ R33, R74, R33 ;  /* 0x000000214a217221 */ /* 0x000fe20000010000 */
[----:B0-----:R-:W-:Y:S01]  /*4a00*/  F2FP.SATFINITE.E4M3.F32.PACK_AB_MERGE_C R35, R89, R42, RZ ;  /* 0x0000002a5923723e */ /* 0x001fe200048070ff */
[--C-:B------:R-:W-:Y:S01]  /*4a10*/  FFMA.FTZ R43, R43, UR10, -R4.reuse ;  /* 0x0000000a2b2b7c23 */ /* 0x100fe20008010804 */
[----:B------:R-:W0:Y:S01]  /*4a20*/  MUFU.EX2 R81, R81 ;  /* 0x0000005100517308 */ /* 0x000e220000000800 */
[----:B-1----:R-:W-:Y:S01]  /*4a30*/  FADD.FTZ R31, R56, R79 ;  /* 0x0000004f381f7221 */ /* 0x002fe20000010000 */
[----:B------:R-:W-:Y:S01]  /*4a40*/  FADD.FTZ R68, R70, R33 ;  /* 0x0000002146447221 */ /* 0x000fe20000010000 */
[--C-:B------:R-:W-:Y:S01]  /*4a50*/  FFMA.FTZ R16, R45, UR10, -R4.reuse ;  /* 0x0000000a2d107c23 */ /* 0x100fe20008010804 */
[--C-:B------:R-:W-:Y:S01]  /*4a60*/  FFMA.FTZ R47, R47, UR10, -R4.reuse ;  /* 0x0000000a2f2f7c23 */ /* 0x100fe20008010804 */
[----:B------:R-:W-:Y:S01]  /*4a70*/  FFMA.FTZ R49, R49, UR10, -R4 ;  /* 0x0000000a31317c23 */ /* 0x000fe20008010804 */
[----:B------:R-:W-:Y:S01]  /*4a80*/  FADD.FTZ R33, R71, R68 ;  /* 0x0000004447217221 */ /* 0x000fe20000010000 */
[--C-:B------:R-:W-:Y:S01]  /*4a90*/  FFMA.FTZ R51, R51, UR10, -R4.reuse ;  /* 0x0000000a33337c23 */ /* 0x100fe20008010804 */
[----:B------:R-:W1:Y:S01]  /*4aa0*/  MUFU.EX2 R5, R5 ;  /* 0x0000000500057308 */ /* 0x000e620000000800 */
[----:B--2---:R-:W-:Y:S01]  /*4ab0*/  FADD.FTZ R66, R32, R31 ;  /* 0x0000001f20427221 */ /* 0x004fe20000010000 */
[--C-:B------:R-:W-:Y:S01]  /*4ac0*/  FFMA.FTZ R21, R21, UR10, -R4.reuse ;  /* 0x0000000a15157c23 */ /* 0x100fe20008010804 */
[--C-:B------:R-:W-:Y:S01]  /*4ad0*/  FFMA.FTZ R53, R53, UR10, -R4.reuse ;  /* 0x0000000a35357c23 */ /* 0x100fe20008010804 */
[--C-:B------:R-:W-:Y:S01]  /*4ae0*/  FFMA.FTZ R55, R55, UR10, -R4.reuse ;  /* 0x0000000a37377c23 */ /* 0x100fe20008010804 */
[--C-:B------:R-:W-:Y:S01]  /*4af0*/  FFMA.FTZ R27, R27, UR10, -R4.reuse ;  /* 0x0000000a1b1b7c23 */ /* 0x100fe20008010804 */
[--C-:B------:R-:W-:Y:S01]  /*4b00*/  FFMA.FTZ R26, R26, UR10, -R4.reuse ;  /* 0x0000000a1a1a7c23 */ /* 0x100fe20008010804 */
[----:B------:R-:W-:Y:S01]  /*4b10*/  FFMA.FTZ R64, R64, UR10, -R4 ;  /* 0x0000000a40407c23 */ /* 0x000fe20008010804 */
[----:B------:R-:W2:Y:S01]  /*4b20*/  MUFU.EX2 R12, R12 ;  /* 0x0000000c000c7308 */ /* 0x000ea20000000800 */
[C---:B0-----:R-:W-:Y:S01]  /*4b30*/  FADD.FTZ R66, R81.reuse, R66 ;  /* 0x0000004251427221 */ /* 0x041fe20000010000 */
[----:B------:R-:W-:Y:S01]  /*4b40*/  F2FP.SATFINITE.E4M3.F32.PACK_AB_MERGE_C R81, R81, R32, RZ ;  /* 0x000000205151723e */ /* 0x000fe200048070ff */
[----:B------:R-:W-:Y:S01]  /*4b50*/  FFMA.FTZ R65, R65, UR10, -R4 ;  /* 0x0000000a41417c23 */ /* 0x000fe20008010804 */
[----:B------:R-:W-:-:S02]  /*4b60*/  F2FP.SATFINITE.E4M3.F32.PACK_AB_MERGE_C R146, R87, R40, R35 ;  /* 0x000000285792723e */ /* 0x000fc40004807023 */
[----:B------:R-:W-:Y:S02]  /*4b70*/  F2FP.SATFINITE.E4M3.F32.PACK_AB_MERGE_C R149, R79, R56, R81 ;  /* 0x000000384f95723e */ /* 0x000fe40004807051 */
[----:B------:R-:W0:Y:S01]  /*4b80*/  MUFU.EX2 R34, R34 ;  /* 0x0000002200227308 */ /* 0x000e220000000800 */
[----:B-1----:R-:W-:Y:S01]  /*4b90*/  FADD.FTZ R31, R5, R66 ;  /* 0x00000042051f7221 */ /* 0x002fe20000010000 */
[----:B------:R-:W-:-:S04]  /*4ba0*/  FADD.FTZ R66, R36, R33 ;  /* 0x0000002124427221 */ /* 0x000fc80000010000 */
[----:B------:R-:W-:Y:S02]  /*4bb0*/  FADD.FTZ R33, R83, R66 ;  /* 0x0000004253217221 */ /* 0x000fe40000010000 */
[----:B------:R-:W1:Y:S01]  /*4bc0*/  MUFU.EX2 R93, R93 ;  /* 0x0000005d005d7308 */ /* 0x000e620000000800 */
[----:B--2---:R-:W-:Y:S01]  /*4bd0*/  FADD.FTZ R31, R12, R31 ;  /* 0x0000001f0c1f7221 */ /* 0x004fe20000010000 */
[----:B------:R-:W-:-:S04]  /*4be0*/  FADD.FTZ R66, R38, R33 ;  /* 0x0000002126427221 */ /* 0x000fc80000010000 */
[----:B------:R-:W-:Y:S02]  /*4bf0*/  FADD.FTZ R85, R85, R66 ;  /* 0x0000004255557221 */ /* 0x000fe40000010000 */
[----:B------:R-:W2:Y:S01]  /*4c00*/  MUFU.EX2 R11, R11 ;  /* 0x0000000b000b7308 */ /* 0x000ea20000000800 */
[----:B0-----:R-:W-:Y:S01]  /*4c10*/  FADD.FTZ R2, R34, R31 ;  /* 0x0000001f22027221 */ /* 0x001fe20000010000 */
[----:B------:R-:W-:-:S04]  /*4c20*/  FADD.FTZ R38, R40, R85 ;  /* 0x0000005528267221 */ /* 0x000fc80000010000 */
[----:B------:R-:W-:Y:S02]  /*4c30*/  FADD.FTZ R33, R87, R38 ;  /* 0x0000002657217221 */ /* 0x000fe40000010000 */
[----:B------:R-:W0:Y:S01]  /*4c40*/  MUFU.EX2 R14, R14 ;  /* 0x0000000e000e7308 */ /* 0x000e220000000800 */
[----:B-1----:R-:W-:Y:S01]  /*4c50*/  FADD.FTZ R2, R93, R2 ;  /* 0x000000025d027221 */ /* 0x002fe20000010000 */
[----:B------:R-:W-:Y:S01]  /*4c60*/  FADD.FTZ R42, R42, R33 ;  /* 0x000000212a2a7221 */ /* 0x000fe20000010000 */
[----:B------:R-:W-:Y:S02]  /*4c70*/  F2FP.SATFINITE.E4M3.F32.PACK_AB_MERGE_C R33, R57, R46, RZ ;  /* 0x0000002e3921723e */ /* 0x000fe400048070ff */
[----:B------:R-:W-:Y:S01]  /*4c80*/  F2FP.SATFINITE.E4M3.F32.PACK_AB_MERGE_C R34, R93, R34, RZ ;  /* 0x000000225d22723e */ /* 0x000fe200048070ff */
[----:B------:R-:W-:Y:S01]  /*4c90*/  FADD.FTZ R89, R89, R42 ;  /* 0x0000002a59597221 */ /* 0x000fe20000010000 */
[----:B------:R-:W-:Y:S01]  /*4ca0*/  F2FP.SATFINITE.E4M3.F32.PACK_AB_MERGE_C R140, R91, R44, R33 ;  /* 0x0000002c5b8c723e */ /* 0x000fe20004807021 */
[----:B------:R-:W1:Y:S01]  /*4cb0*/  MUFU.EX2 R23, R23 ;  /* 0x0000001700177308 */ /* 0x000e620000000800 */
[----:B--2---:R-:W-:Y:S01]  /*4cc0*/  FADD.FTZ R31, R11, R2 ;  /* 0x000000020b1f7221 */ /* 0x004fe20000010000 */
[----:B------:R-:W-:Y:S01]  /*4cd0*/  FADD.FTZ R44, R44, R89 ;  /* 0x000000592c2c7221 */ /* 0x000fe20000010000 */
[----:B------:R-:W-:-:S02]  /*4ce0*/  F2FP.SATFINITE.E4M3.F32.PACK_AB_MERGE_C R33, R61, R50, RZ ;  /* 0x000000323d21723e */ /* 0x000fc400048070ff */
[----:B------:R-:W-:Y:S01]  /*4cf0*/  F2FP.SATFINITE.E4M3.F32.PACK_AB_MERGE_C R151, R12, R5, R34 ;  /* 0x000000050c97723e */ /* 0x000fe20004807022 */
[----:B------:R-:W-:Y:S02]  /*4d00*/  FADD.FTZ R91, R91, R44 ;  /* 0x0000002c5b5b7221 */ /* 0x000fe40000010000 */
[----:B------:R-:W2:Y:S01]  /*4d10*/  MUFU.EX2 R58, R58 ;  /* 0x0000003a003a7308 */ /* 0x000ea20000000800 */
[----:B0-----:R-:W-:Y:S01]  /*4d20*/  FADD.FTZ R36, R14, R31 ;  /* 0x0000001f0e247221 */ /* 0x001fe20000010000 */
[----:B------:R-:W-:-:S04]  /*4d30*/  FADD.FTZ R46, R46, R91 ;  /* 0x0000005b2e2e7221 */ /* 0x000fc80000010000 */
[----:B------:R-:W-:Y:S02]  /*4d40*/  FADD.FTZ R57, R57, R46 ;  /* 0x0000002e39397221 */ /* 0x000fe40000010000 */
[----:B------:R-:W0:Y:S01]  /*4d50*/  MUFU.EX2 R13, R13 ;  /* 0x0000000d000d7308 */ /* 0x000e220000000800 */
[----:B-1----:R-:W-:-:S07]  /*4d60*/  FADD.FTZ R31, R23, R36 ;  /* 0x00000024171f7221 */ /* 0x002fce0000010000 */
[----:B------:R-:W1:Y:S01]  /*4d70*/  MUFU.EX2 R20, R20 ;  /* 0x0000001400147308 */ /* 0x000e620000000800 */
[C---:B--2---:R-:W-:Y:S01]  /*4d80*/  FADD.FTZ R36, R58.reuse, R31 ;  /* 0x0000001f3a247221 */ /* 0x044fe20000010000 */
[----:B------:R-:W-:-:S04]  /*4d90*/  F2FP.SATFINITE.E4M3.F32.PACK_AB_MERGE_C R58, R58, R23, RZ ;  /* 0x000000173a3a723e */ /* 0x000fc800048070ff */
[----:B------:R-:W-:Y:S02]  /*4da0*/  F2FP.SATFINITE.E4M3.F32.PACK_AB_MERGE_C R145, R14, R11, R58 ;  /* 0x0000000b0e91723e */ /* 0x000fe4000480703a */
[----:B------:R-:W2:Y:S01]  /*4db0*/  MUFU.EX2 R24, R24 ;  /* 0x0000001800187308 */ /* 0x000ea20000000800 */
[----:B0-----:R-:W-:-:S07]  /*4dc0*/  FADD.FTZ R31, R13, R36 ;  /* 0x000000240d1f7221 */ /* 0x001fce0000010000 */
[----:B------:R-:W0:Y:S01]  /*4dd0*/  MUFU.EX2 R25, R25 ;  /* 0x0000001900197308 */ /* 0x000e220000000800 */
[----:B-1----:R-:W-:-:S07]  /*4de0*/  FADD.FTZ R31, R20, R31 ;  /* 0x0000001f141f7221 */ /* 0x002fce0000010000 */
[----:B------:R-:W1:Y:S01]  /*4df0*/  MUFU.EX2 R15, R15 ;  /* 0x0000000f000f7308 */ /* 0x000e620000000800 */
[----:B--2---:R-:W-:-:S07]  /*4e00*/  FADD.FTZ R38, R24, R31 ;  /* 0x0000001f18267221 */ /* 0x004fce0000010000 */
[----:B------:R-:W2:Y:S01]  /*4e10*/  MUFU.EX2 R22, R22 ;  /* 0x0000001600167308 */ /* 0x000ea20000000800 */
[C---:B0-----:R-:W-:Y:S01]  /*4e20*/  FADD.FTZ R38, R25.reuse, R38 ;  /* 0x0000002619267221 */ /* 0x041fe20000010000 */
[----:B------:R-:W-:-:S04]  /*4e30*/  F2FP.SATFINITE.E4M3.F32.PACK_AB_MERGE_C R25, R25, R24, RZ ;  /* 0x000000181919723e */ /* 0x000fc800048070ff */
[----:B------:R-:W-:Y:S02]  /*4e40*/  F2FP.SATFINITE.E4M3.F32.PACK_AB_MERGE_C R147, R20, R13, R25 ;  /* 0x0000000d1493723e */ /* 0x000fe40004807019 */
[----:B------:R-:W0:Y:S01]  /*4e50*/  MUFU.EX2 R39, R39 ;  /* 0x0000002700277308 */ /* 0x000e220000000800 */
[----:B-1----:R-:W-:-:S07]  /*4e60*/  FADD.FTZ R31, R15, R38 ;  /* 0x000000260f1f7221 */ /* 0x002fce0000010000 */
[----:B------:R-:W1:Y:S01]  /*4e70*/  MUFU.EX2 R62, R41 ;  /* 0x00000029003e7308 */ /* 0x000e620000000800 */
[----:B--2---:R-:W-:-:S07]  /*4e80*/  FADD.FTZ R32, R22, R31 ;  /* 0x0000001f16207221 */ /* 0x004fce0000010000 */
[----:B------:R-:W-:Y:S01]  /*4e90*/  MUFU.EX2 R48, R48 ;  /* 0x0000003000307308 */ /* 0x000fe20000000800 */
[----:B0-----:R-:W-:-:S07]  /*4ea0*/  FADD.FTZ R23, R39, R32 ;  /* 0x0000002027177221 */ /* 0x001fce0000010000 */
[----:B------:R-:W0:Y:S01]  /*4eb0*/  MUFU.EX2 R59, R59 ;  /* 0x0000003b003b7308 */ /* 0x000e220000000800 */
[C---:B-1----:R-:W-:Y:S01]  /*4ec0*/  FADD.FTZ R24, R62.reuse, R23 ;  /* 0x000000173e187221 */ /* 0x042fe20000010000 */
[----:B------:R-:W-:-:S04]  /*4ed0*/  F2FP.SATFINITE.E4M3.F32.PACK_AB_MERGE_C R39, R62, R39, RZ ;  /* 0x000000273e27723e */ /* 0x000fc800048070ff */
[----:B------:R-:W-:Y:S02]  /*4ee0*/  F2FP.SATFINITE.E4M3.F32.PACK_AB_MERGE_C R141, R22, R15, R39 ;  /* 0x0000000f168d723e */ /* 0x000fe40004807027 */
[----:B------:R-:W-:Y:S08]  /*4ef0*/  MUFU.EX2 R19, R43 ;  /* 0x0000002b00137308 */ /* 0x000ff00000000800 */
[----:B------:R-:W-:Y:S01]  /*4f00*/  MUFU.EX2 R16, R16 ;  /* 0x0000001000107308 */ /* 0x000fe20000000800 */
[----:B0-----:R-:W-:Y:S01]  /*4f10*/  F2FP.SATFINITE.E4M3.F32.PACK_AB_MERGE_C R142, R59, R48, R33 ;  /* 0x000000303b8e723e */ /* 0x001fe20004807021 */
[----:B------:R-:W-:-:S04]  /*4f20*/  FADD.FTZ R48, R48, R57 ;  /* 0x0000003930307221 */ /* 0x000fc80000010000 */
[----:B------:R-:W-:Y:S02]  /*4f30*/  FADD.FTZ R59, R59, R48 ;  /* 0x000000303b3b7221 */ /* 0x000fe40000010000 */
[----:B------:R-:W-:Y:S02]  /*4f40*/  MUFU.EX2 R47, R47 ;  /* 0x0000002f002f7308 */ /* 0x000fe40000000800 */
[----:B------:R-:W-:-:S04]  /*4f50*/  FADD.FTZ R50, R50, R59 ;  /* 0x0000003b32327221 */ /* 0x000fc80000010000 */
[----:B------:R-:W-:Y:S02]  /*4f60*/  FADD.FTZ R61, R61, R50 ;  /* 0x000000323d3d7221 */ /* 0x000fe40000010000 */
[----:B------:R-:W-:Y:S08]  /*4f70*/  MUFU.EX2 R54, R54 ;  /* 0x0000003600367308 */ /* 0x000ff00000000800 */
[----:B------:R-:W0:Y:S08]  /*4f80*/  MUFU.EX2 R67, R67 ;  /* 0x0000004300437308 */ /* 0x000e300000000800 */
[----:B------:R-:W-:Y:S08]  /*4f90*/  MUFU.EX2 R2, R49 ;  /* 0x0000003100027308 */ /* 0x000ff00000000800 */
[----:B------:R-:W-:Y:S01]  /*4fa0*/  MUFU.EX2 R52, R52 ;  /* 0x0000003400347308 */ /* 0x000fe20000000800 */
[----:B0-----:R-:W-:-:S07]  /*4fb0*/  F2FP.SATFINITE.E4M3.F32.PACK_AB_MERGE_C R23, R67, R54, RZ ;  /* 0x000000364317723e */ /* 0x001fce00048070ff */
[----:B------:R-:W0:Y:S08]  /*4fc0*/  MUFU.EX2 R63, R63 ;  /* 0x0000003f003f7308 */ /* 0x000e300000000800 */
[----:B------:R-:W1:Y:S08]  /*4fd0*/  MUFU.EX2 R51, R51 ;  /* 0x0000003300337308 */ /* 0x000e700000000800 */
[----:B------:R2:W-:Y:S01]  /*4fe0*/  MUFU.EX2 R4, R21 ;  /* 0x0000001500047308 */ /* 0x0005e20000000800 */
[----:B0-----:R-:W-:Y:S01]  /*4ff0*/  F2FP.SATFINITE.E4M3.F32.PACK_AB_MERGE_C R136, R63, R52, R23 ;  /* 0x000000343f88723e */ /* 0x001fe20004807017 */
[----:B------:R-:W-:-:S04]  /*5000*/  FADD.FTZ R52, R52, R61 ;  /* 0x0000003d34347221 */ /* 0x000fc80000010000 */
[----:B------:R-:W-:Y:S02]  /*5010*/  FADD.FTZ R63, R63, R52 ;  /* 0x000000343f3f7221 */ /* 0x000fe40000010000 */
[----:B------:R-:W0:Y:S01]  /*5020*/  MUFU.EX2 R36, R53 ;  /* 0x0000003500247308 */ /* 0x000e220000000800 */
[----:B--2---:R-:W-:Y:S01]  /*5030*/  FADD.FTZ R21, R19, R24 ;  /* 0x0000001813157221 */ /* 0x004fe20000010000 */
[----:B------:R-:W-:-:S03]  /*5040*/  FADD.FTZ R54, R54, R63 ;  /* 0x0000003f36367221 */ /* 0x000fc60000010000 */
[----:B------:R-:W-:Y:S01]  /*5050*/  FADD.FTZ R24, R16, R21 ;  /* 0x0000001510187221 */ /* 0x000fe20000010000 */
[----:B------:R-:W-:Y:S02]  /*5060*/  FADD.FTZ R67, R67, R54 ;  /* 0x0000003643437221 */ /* 0x000fe40000010000 */
[----:B------:R-:W2:Y:S01]  /*5070*/  MUFU.EX2 R55, R55 ;  /* 0x0000003700377308 */ /* 0x000ea20000000800 */
[----:B------:R-:W-:Y:S01]  /*5080*/  FADD.FTZ R5, R47, R24 ;  /* 0x000000182f057221 */ /* 0x000fe20000010000 */
[----:B------:R-:W-:-:S03]  /*5090*/  F2FP.SATFINITE.E4M3.F32.PACK_AB_MERGE_C R47, R2, R47, RZ ;  /* 0x0000002f022f723e */ /* 0x000fc600048070ff */
[----:B------:R-:W-:Y:S01]  /*50a0*/  FADD.FTZ R2, R2, R5 ;  /* 0x0000000502027221 */ /* 0x000fe20000010000 */
[----:B------:R-:W-:Y:S02]  /*50b0*/  F2FP.SATFINITE.E4M3.F32.PACK_AB_MERGE_C R143, R16, R19, R47 ;  /* 0x00000013108f723e */ /* 0x000fe4000480702f */
[----:B------:R-:W-:Y:S01]  /*50c0*/  MUFU.EX2 R28, R28 ;  /* 0x0000001c001c7308 */ /* 0x000fe20000000800 */
[----:B-1----:R-:W-:-:S04]  /*50d0*/  FADD.FTZ R5, R51, R2 ;  /* 0x0000000233057221 */ /* 0x002fc80000010000 */
[----:B0-----:R-:W-:-:S03]  /*50e0*/  FADD.FTZ R2, R36, R5 ;  /* 0x0000000524027221 */ /* 0x001fc60000010000 */
[----:B------:R-:W0:Y:S01]  /*50f0*/  MUFU.EX2 R69, R69 ;  /* 0x0000004500457308 */ /* 0x000e220000000800 */
[----:B--2---:R-:W-:Y:S01]  /*5100*/  FADD.FTZ R5, R55, R2 ;  /* 0x0000000237057221 */ /* 0x004fe20000010000 */
[----:B------:R-:W-:-:S03]  /*5110*/  F2FP.SATFINITE.E4M3.F32.PACK_AB_MERGE_C R55, R4, R55, RZ ;  /* 0x000000370437723e */ /* 0x000fc600048070ff */
[----:B------:R-:W-:Y:S01]  /*5120*/  FADD.FTZ R4, R4, R5 ;  /* 0x0000000504047221 */ /* 0x000fe20000010000 */
[----:B------:R-:W-:Y:S02]  /*5130*/  F2FP.SATFINITE.E4M3.F32.PACK_AB_MERGE_C R137, R36, R51, R55 ;  /* 0x000000332489723e */ /* 0x000fe40004807037 */
[----:B------:R-:W-:Y:S08]  /*5140*/  MUFU.EX2 R30, R30 ;  /* 0x0000001e001e7308 */ /* 0x000ff00000000800 */
[----:B------:R-:W1:Y:S01]  /*5150*/  MUFU.EX2 R29, R29 ;  /* 0x0000001d001d7308 */ /* 0x000e620000000800 */
[----:B0-----:R-:W-:-:S07]  /*5160*/  F2FP.SATFINITE.E4M3.F32.PACK_AB_MERGE_C R11, R69, R28, RZ ;  /* 0x0000001c450b723e */ /* 0x001fce00048070ff */
[----:B------:R-:W0:Y:S08]  /*5170*/  MUFU.EX2 R27, R27 ;  /* 0x0000001b001b7308 */ /* 0x000e300000000800 */
[----:B------:R-:W2:Y:S01]  /*5180*/  MUFU.EX2 R26, R26 ;  /* 0x0000001a001a7308 */ /* 0x000ea20000000800 */
[----:B-1----:R-:W-:Y:S01]  /*5190*/  F2FP.SATFINITE.E4M3.F32.PACK_AB_MERGE_C R138, R29, R30, R11 ;  /* 0x0000001e1d8a723e */ /* 0x002fe2000480700b */
[----:B------:R-:W-:-:S04]  /*51a0*/  FADD.FTZ R30, R30, R67 ;  /* 0x000000431e1e7221 */ /* 0x000fc80000010000 */
[----:B------:R-:W-:Y:S02]  /*51b0*/  FADD.FTZ R29, R29, R30 ;  /* 0x0000001e1d1d7221 */ /* 0x000fe40000010000 */
[----:B------:R-:W1:Y:S01]  /*51c0*/  MUFU.EX2 R64, R64 ;  /* 0x0000004000407308 */ /* 0x000e620000000800 */
[----:B0-----:R-:W-:Y:S01]  /*51d0*/  FADD.FTZ R5, R27, R4 ;  /* 0x000000041b057221 */ /* 0x001fe20000010000 */
[----:B------:R-:W-:-:S06]  /*51e0*/  FADD.FTZ R28, R28, R29 ;  /* 0x0000001d1c1c7221 */ /* 0x000fcc0000010000 */
[----:B------:R-:W0:Y:S01]  /*51f0*/  MUFU.EX2 R65, R65 ;  /* 0x0000004100417308 */ /* 0x000e220000000800 */
[----:B--2---:R-:W-:-:S04]  /*5200*/  FADD.FTZ R5, R26, R5 ;  /* 0x000000051a057221 */ /* 0x004fc80000010000 */
[----:B-1----:R-:W-:Y:S01]  /*5210*/  FADD.FTZ R4, R64, R5 ;  /* 0x0000000540047221 */ /* 0x002fe20000010000 */
[----:B------:R-:W-:Y:S01]  /*5220*/  FADD.FTZ R5, R69, R28 ;  /* 0x0000001c45057221 */ /* 0x000fe20000010000 */
[C---:B0-----:R-:W-:Y:S02]  /*5230*/  F2FP.SATFINITE.E4M3.F32.PACK_AB_MERGE_C R2, R65.reuse, R64, RZ ;  /* 0x000000404102723e */ /* 0x041fe400048070ff */
[----:B------:R-:W-:Y:S02]  /*5240*/  FADD.FTZ R4, R65, R4 ;  /* 0x0000000441047221 */ /* 0x000fe40000010000 */
[----:B------:R-:W-:Y:S01]  /*5250*/  F2FP.SATFINITE.E4M3.F32.PACK_AB_MERGE_C R139, R26, R27, R2 ;  /* 0x0000001b1a8b723e */ /* 0x000fe20004807002 */
[----:B------:R-:W-:Y:S01]  /*5260*/  VIADD R2, R18, 0xfffffffe ;  /* 0xfffffffe12027836 */ /* 0x000fe20000000000 */
[----:B------:R-:W-:Y:S06]  /*5270*/  @P2 BRA `(.L_x_700) ;  /* 0x0000000000442947 */ /* 0x000fec0003800000 */
        /* <DEDUP_REMOVED lines=10> */
.L_x_701:
[----:B------:R-:W-:-:S11]  /*5320*/  UISETP.NE.AND UP2, UPT, UR5, 0x1, UPT ;  /* 0x000000010500788c */ /* 0x000fd6000bf45270 */
[----:B------:R-:W-:Y:S02]  /*5330*/  @UP2 ULDC.64 UR14, c[0x0][0x9e8] ;  /* 0x00027a00000e2ab9 */ /* 0x000fe40000000a00 */
[----:B------:R-:W-:-:S04]  /*5340*/  UIMAD.WIDE.U32 UR6, UR11, UR14, URZ ;  /* 0x0000000e0b0672a5 */ /* 0x000fc8000f8e003f */
[----:B------:R-:W-:-:S12]  /*5350*/  @UP2 USHF.R.U32.HI UR11, URZ, UR15, UR7 ;  /* 0x0000000f3f0b2299 */ /* 0x000fd80008011607 */
.L_x_702:
[----:B------:R-:W-:-:S04]  /*5360*/  UIMAD UR5, UR11, UR5, UR5 ;  /* 0x000000050b0572a4 */ /* 0x000fc8000f8e0205 */
[----:B------:R-:W-:-:S04]  /*5370*/  UISETP.LT.AND UP2, UPT, UR4, UR5, UPT ;  /* 0x000000050400728c */ /* 0x000fc8000bf41270 */
[----:B------:R-:W-:-:S12]  /*5380*/  USEL UR4, UR4, UR5, UP2 ;  /* 0x0000000504047287 */ /* 0x000fd80009000000 */
.L_x_700:
[----:B------:R-:W-:Y:S01]  /*5390*/  USHF.R.S32.HI UR5, URZ, 0x1f, UR4 ;  /* 0x0000001f3f057899 */ /* 0x000fe20008011404 */
[----:B------:R-:W0:Y:S01]  /*53a0*/  S2UR UR22, SR_CgaCtaId ;  /* 0x00000000001679c3 */ /* 0x000e220000008800 */
[----:B------:R-:W-:Y:S02]  /*53b0*/  CS2R R88, SRZ ;  /* 0x0000000000587805 */ /* 0x000fe4000001ff00 */
[----:B------:R-:W-:Y:S01]  /*53c0*/  CS2R R90, SRZ ;  /* 0x00000000005a7805 */ /* 0x000fe2000001ff00 */
[----:B------:R-:W-:Y:S01]  /*53d0*/  ULEA.HI UR5, UR5, UR4, URZ, 0x7 ;  /* 0x0000000405057291 */ /* 0x000fe2000f8f383f */
[----:B------:R-:W-:Y:S02]  /*53e0*/  CS2R R92, SRZ ;  /* 0x00000000005c7805 */ /* 0x000fe4000001ff00 */
[----:B------:R-:W-:Y:S01]  /*53f0*/  CS2R R94, SRZ ;  /* 0x00000000005e7805 */ /* 0x000fe2000001ff00 */
[----:B------:R-:W-:Y:S01]  /*5400*/  UMOV UR4, URZ ;  /* 0x0000003f00047c82 */ /* 0x000fe20008000000 */
[----:B------:R-:W-:Y:S01]  /*5410*/  USHF.R.S32.HI UR5, URZ, 0x7, UR5 ;  /* 0x000000073f057899 */ /* 0x000fe20008011405 */
[----:B------:R-:W-:-:S02]  /*5420*/  CS2R R96, SRZ ;  /* 0x0000000000607805 */ /* 0x000fc4000001ff00 */
[----:B------:R-:W-:Y:S02]  /*5430*/  CS2R R98, SRZ ;  /* 0x0000000000627805 */ /* 0x000fe4000001ff00 */
[----:B------:R-:W-:Y:S01]  /*5440*/  CS2R R100, SRZ ;  /* 0x0000000000647805 */ /* 0x000fe2000001ff00 */
[----:B------:R-:W-:Y:S01]  /*5450*/  UISETP.LT.AND UP2, UPT, UR37, UR5, UPT ;  /* 0x000000052500728c */ /* 0x000fe2000bf41270 */
[----:B------:R-:W-:Y:S02]  /*5460*/  CS2R R102, SRZ ;  /* 0x0000000000667805 */ /* 0x000fe4000001ff00 */
[----:B------:R-:W-:Y:S02]  /*5470*/  CS2R R104, SRZ ;  /* 0x0000000000687805 */ /* 0x000fe4000001ff00 */
[----:B------:R-:W-:Y:S01]  /*5480*/  CS2R R106, SRZ ;  /* 0x00000000006a7805 */ /* 0x000fe2000001ff00 */
[----:B------:R-:W-:Y:S01]  /*5490*/  USEL UR23, UR37, UR5, !UP2 ;  /* 0x0000000525177287 */ /* 0x000fe2000d000000 */
[----:B------:R-:W-:-:S02]  /*54a0*/  CS2R R108, SRZ ;  /* 0x00000000006c7805 */ /* 0x000fc4000001ff00 */
[----:B------:R-:W-:Y:S01]  /*54b0*/  CS2R R110, SRZ ;  /* 0x00000000006e7805 */ /* 0x000fe2000001ff00 */
[----:B------:R-:W-:Y:S01]  /*54c0*/  UMOV UR5, URZ ;  /* 0x0000003f00057c82 */ /* 0x000fe20008000000 */
[----:B------:R-:W-:Y:S02]  /*54d0*/  CS2R R112, SRZ ;  /* 0x0000000000707805 */ /* 0x000fe4000001ff00 */
[----:B------:R-:W-:Y:S02]  /*54e0*/  CS2R R114, SRZ ;  /* 0x0000000000727805 */ /* 0x000fe4000001ff00 */
[----:B------:R-:W-:Y:S02]  /*54f0*/  ISETP.GE.AND P2, PT, R2, UR23, PT ;  /* 0x0000001702007c0c */ /* 0x000fe4000bf46270 */
        /* <DEDUP_REMOVED lines=9> */
[----:B------:R-:W-:Y:S01]  /*5590*/  CS2R R134, SRZ ;  /* 0x0000000000867805 */ /* 0x000fe2000001ff00 */
[----:B0-----:R-:W-:Y:S06]  /*55a0*/  @!P2 BRA `(.L_x_703) ;  /* 0x000000340098a947 */ /* 0x001fec0003800000 */
        /* <DEDUP_REMOVED lines=26> */
[----:B------:R-:W-:Y:S01]  /*5750*/  ULDC UR27, c[0x0][0x9e4] ;  /* 0x00027900001b7ab9 */ /* 0x000fe20000000800 */
[----:B------:R-:W-:Y:S01]  /*5760*/  ULDC UR25, c[0x0][0x2f0] ;  /* 0x0000bc0000197ab9 */ /* 0x000fe20000000800 */
[----:B------:R-:W-:Y:S01]  /*5770*/  ULDC UR24, c[0x0][0x988] ;  /* 0x0002620000187ab9 */ /* 0x000fe20000000800 */
[----:B------:R-:W-:-:S05]  /*5780*/  ULDC UR26, c[0x0][0x9e0] ;  /* 0x00027800001a7ab9 */ /* 0x000fca0000000800 */
.L_x_721:
[----:B------:R-:W-:-:S04]  /*5790*/  UIADD3 UR4, UR7, 0x1, URZ ;  /* 0x0000000107047890 */ /* 0x000fc8000fffe03f */
[----:B------:R-:W-:-:S04]  /*57a0*/  UISETP.NE.AND UP2, UPT, UR4, 0x2, UPT ;  /* 0x000000020400788c */ /* 0x000fc8000bf45270 */
[----:B------:R-:W-:Y:S02]  /*57b0*/  USEL UR5, URZ, 0x1, UP2 ;  /* 0x000000013f057887 */ /* 0x000fe40009000000 */
[----:B------:R-:W-:Y:S02]  /*57c0*/  USEL UR4, UR4, URZ, UP2 ;  /* 0x0000003f04047287 */ /* 0x000fe40009000000 */
[----:B------:R-:W-:Y:S01]  /*57d0*/  ULOP3.LUT UR5, UR6, UR5, URZ, 0x3c, !UPT ;  /* 0x0000000506057292 */ /* 0x000fe2000f8e3c3f */
[----:B------:R-:W-:Y:S11]  /*57e0*/  @!P0 BRA `(.L_x_704) ;  /* 0x0000000000048947 */ /* 0x000ff60003800000 */
[----:B------:R-:W-:Y:S01]  /*57f0*/  BPT.TRAP 0x1 ;  /* 0x000000040000795c */ /* 0x000fe20000300000 */
.L_x_704:
[----:B------:R-:W-:Y:S01]  /*5800*/  ULEA UR28, UR4, UR38, 0x3 ;  /* 0x00000026041c7291 */ /* 0x000fe2000f8e183f */
[----:B------:R-:W-:-:S05]  /*5810*/  IMAD.U32 R11, RZ, RZ, UR5 ;  /* 0x00000005ff0b7e24 */ /* 0x000fca000f8e00ff */
[----:B------:R-:W-:-:S04]  /*5820*/  SHF.L.U32 R11, R11, 0x1f, RZ ;  /* 0x0000001f0b0b7819 */ /* 0x000fc800000006ff */
[----:B------:R0:W1:Y:S01]  /*5830*/  SYNCS.PHASECHK.TRANS64.TRYWAIT P2, [UR28+0x17030], R11 ;  /* 0x0170300bff0075a7 */ /* 0x000062000804015c */
[----:B------:R-:W-:Y:S05]  /*5840*/  @!P0 BRA `(.L_x_705) ;  /* 0x0000000000048947 */ /* 0x000fea0003800000 */
[----:B------:R-:W-:Y:S01]  /*5850*/  BPT.TRAP 0x1 ;  /* 0x000000040000795c */ /* 0x000fe20000300000 */
.L_x_705:
[----:B-1----:R-:W-:Y:S05]  /*5860*/  @P2 BRA `(.L_x_706) ;  /* 0x0000000000082947 */ /* 0x002fea0003800000 */
[----:B------:R-:W1:Y:S02]  /*5870*/  SYNCS.PHASECHK.TRANS64.TRYWAIT P2, [UR28+0x17030], R11 ;  /* 0x0170300bff0075a7 */ /* 0x000e64000804015c */
[----:B-1----:R-:W-:Y:S05]  /*5880*/  @!P2 BRA `(.L_x_707) ;  /* 0x000000f00078a947 */ /* 0x002fea0003800000 */
.L_x_706:
[----:B------:R-:W-:Y:S01]  /*5890*/  R2UR UR16, R6 ;  /* 0x00000000061072ca */ /* 0x000fe200000e0000 */
[----:B------:R-:W-:Y:S01]  /*58a0*/  UIMAD UR18, UR4, 0x300, UR20 ;  /* 0x00000300041278a4 */ /* 0x000fe2000f8e0214 */
[----:B------:R-:W-:Y:S01]  /*58b0*/  R2UR UR17, R7 ;  /* 0x00000000071172ca */ /* 0x000fe200000e0000 */
[----:B------:R-:W-:Y:S01]  /*58c0*/  WARPGROUP.ARRIVE ;  /* 0x00000000000079c5 */ /* 0x000fe20000000000 */
[----:B------:R-:W-:Y:S01]  /*58d0*/  UMOV UR19, 0xc0000010 ;  /* 0xc000001000137882 */ /* 0x000fe20000000000 */
[----:B------:R-:W-:Y:S01]  /*58e0*/  UIADD3 UR10, UR18, 0x100, URZ ;  /* 0x00000100120a7890 */ /* 0x000fe2000fffe03f */
[----:B------:R-:W-:Y:S01]  /*58f0*/  UMOV UR11, 0xc0000010 ;  /* 0xc0000010000b7882 */ /* 0x000fe20000000000 */
[----:B------:R-:W-:Y:S01]  /*5900*/  UIADD3 UR14, UR18, 0x200, URZ ;  /* 0x00000200120e7890 */ /* 0x000fe2000fffe03f */
[----:B------:R-:W-:-:S07]  /*5910*/  UMOV UR15, 0xc0000010 ;  /* 0xc0000010000f7882 */ /* 0x000fce0000000000 */
        /* <DEDUP_REMOVED lines=10> */
.L_x_708:
[----:B------:R-:W-:Y:S01]  /*59c0*/  ULEA UR11, UR7, UR38, 0x3 ;  /* 0x00000026070b7291 */ /* 0x000fe2000f8e183f */
[----:B------:R-:W-:-:S05]  /*59d0*/  IMAD.U32 R13, RZ, RZ, UR6 ;  /* 0x00000006ff0d7e24 */ /* 0x000fca000f8e00ff */
[----:B------:R-:W-:-:S04]  /*59e0*/  SHF.L.U32 R13, R13, 0x1f, RZ ;  /* 0x0000001f0d0d7819 */ /* 0x000fc800000006ff */
[----:B------:R2:W3:Y:S01]  /*59f0*/  SYNCS.PHASECHK.TRANS64.TRYWAIT P2, [UR11+0x17050], R13 ;  /* 0x0170500dff0075a7 */ /* 0x0004e2000804014b */
[----:B------:R-:W-:Y:S05]  /*5a00*/  @!P0 BRA `(.L_x_709) ;  /* 0x0000000000048947 */ /* 0x000fea0003800000 */
[----:B------:R-:W-:Y:S01]  /*5a10*/  BPT.TRAP 0x1 ;  /* 0x000000040000795c */ /* 0x000fe20000300000 */
.L_x_709:
[C---:B01----:R-:W-:Y:S01]  /*5a20*/  FMUL.FTZ R11, R0.reuse, R24 ;  /* 0x00000018000b7220 */ /* 0x043fe20000410000 */
[----:B------:R-:W-:-:S05]  /*5a30*/  FMUL.FTZ R12, R0, R25 ;  /* 0x00000019000c7220 */ /* 0x000fca0000410000 */
[----:B------:R-:W0:Y:S08]  /*5a40*/  MUFU.TANH R11, R11 ;  /* 0x0000000b000b7308 */ /* 0x000e300000002400 */
[----:B------:R-:W1:Y:S01]  /*5a50*/  MUFU.TANH R12, R12 ;  /* 0x0000000c000c7308 */ /* 0x000e620000002400 */
[----:B---3--:R-:W-:Y:S05]  /*5a60*/  @P2 BRA `(.L_x_710) ;  /* 0x0000000000082947 */ /* 0x008fea0003800000 */
[----:B------:R-:W3:Y:S02]  /*5a70*/  SYNCS.PHASECHK.TRANS64.TRYWAIT P2, [UR11+0x17050], R13 ;  /* 0x0170500dff0075a7 */ /* 0x000ee4000804014b */
[----:B---3--:R-:W-:Y:S05]  /*5a80*/  @!P2 BRA `(.L_x_711) ;  /* 0x000000f00010a947 */ /* 0x008fea0003800000 */
.L_x_710:
[----:B------:R-:W-:Y:S01]  /*5a90*/  UIADD3 UR6, UR38, 0x400, URZ ;  /* 0x0000040026067890 */ /* 0x000fe2000fffe03f */
[----:B------:R-:W-:Y:S01]  /*5aa0*/  WARPGROUP.ARRIVE ;  /* 0x00000000000079c5 */ /* 0x000fe20000000000 */
[----:B------:R-:W-:Y:S01]  /*5ab0*/  PLOP3.LUT P2, PT, PT, PT, UP0, 0x80, 0x0 ;  /* 0x000000000000781c */ /* 0x000fe20003f4f008 */
[C---:B------:R-:W-:Y:S01]  /*5ac0*/  FMUL.FTZ R19, R0.reuse, R31 ;  /* 0x0000001f00137220 */ /* 0x040fe20000410000 */
[----:B------:R-:W-:Y:S01]  /*5ad0*/  USHF.R.U32.HI UR6, URZ, 0x4, UR6 ;  /* 0x000000043f067899 */ /* 0x000fe20008011606 */
[----:B------:R-:W-:Y:S01]  /*5ae0*/  PLOP3.LUT P3, PT, PT, PT, UP0, 0x80, 0x0 ;  /* 0x000000000000781c */ /* 0x000fe20003f6f008 */
[C---:B------:R-:W-:Y:S01]  /*5af0*/  FMUL.FTZ R15, R0.reuse, R28 ;  /* 0x0000001c000f7220 */ /* 0x040fe20000410000 */
[C---:B------:R-:W-:Y:S01]  /*5b00*/  FMUL.FTZ R31, R0.reuse, R43 ;  /* 0x0000002b001f7220 */ /* 0x040fe20000410000 */
[----:B------:R-:W-:Y:S01]  /*5b10*/  ULOP3.LUT UR6, UR6, 0x3fff, URZ, 0xc0, !UPT ;  /* 0x00003fff06067892 */ /* 0x000fe2000f8ec03f */
[C---:B------:R-:W-:Y:S01]  /*5b20*/  FMUL.FTZ R22, R0.reuse, R34 ;  /* 0x0000002200167220 */ /* 0x040fe20000410000 */
[C---:B------:R-:W-:Y:S01]  /*5b30*/  FMUL.FTZ R28, R0.reuse, R40 ;  /* 0x00000028001c7220 */ /* 0x040fe20000410000 */
[C---:B------:R-:W-:Y:S01]  /*5b40*/  FMUL.FTZ R43, R0.reuse, R53 ;  /* 0x00000035002b7220 */ /* 0x040fe20000410000 */
[----:B------:R-:W-:Y:S01]  /*5b50*/  ULOP3.LUT UR6, UR6, 0x10000, URZ, 0xfc, !UPT ;  /* 0x0001000006067892 */ /* 0x000fe2000f8efc3f */
[C---:B------:R-:W-:Y:S01]  /*5b60*/  FMUL.FTZ R40, R0.reuse, R50 ;  /* 0x0000003200287220 */ /* 0x040fe20000410000 */
[C---:B------:R-:W-:Y:S01]  /*5b70*/  FMUL.FTZ R53, R0.reuse, R61 ;  /* 0x0000003d00357220 */ /* 0x040fe20000410000 */
[C---:B------:R-:W-:Y:S01]  /*5b80*/  FMUL.FTZ R50, R0.reuse, R60 ;  /* 0x0000003c00327220 */ /* 0x040fe20000410000 */
[----:B------:R-:W-:Y:S01]  /*5b90*/  UIMAD UR10, UR7, 0x300, UR6 ;  /* 0x00000300070a78a4 */ /* 0x000fe2000f8e0206 */
[C---:B------:R-:W-:Y:S01]  /*5ba0*/  FMUL.FTZ R61, R0.reuse, R68 ;  /* 0x00000044003d7220 */ /* 0x040fe20000410000 */
[C---:B------:R-:W-:Y:S01]  /*5bb0*/  FMUL.FTZ R68, R0.reuse, R78 ;  /* 0x0000004e00447220 */ /* 0x040fe20000410000 */
[----:B------:R-:W-:Y:S01]  /*5bc0*/  UMOV UR7, 0x40000040 ;  /* 0x4000004000077882 */ /* 0x000fe20000000000 */
[----:B------:R-:W4:Y:S01]  /*5bd0*/  LDC R60, c[0x0][0x288] ;  /* 0x0000a200ff3c7b82 */ /* 0x000f220000000800 */
[C---:B------:R-:W-:Y:S01]  /*5be0*/  FMUL.FTZ R18, R0.reuse, R30 ;  /* 0x0000001e00127220 */ /* 0x040fe20000410000 */
[C---:B------:R-:W-:Y:S01]  /*5bf0*/  FMUL.FTZ R78, R0.reuse, R84 ;  /* 0x00000054004e7220 */ /* 0x040fe20000410000 */
[----:B------:R-:W-:Y:S01]  /*5c00*/  UMOV UR6, UR10 ;  /* 0x0000000a00067c82 */ /* 0x000fe20008000000 */
[C---:B------:R-:W-:Y:S01]  /*5c10*/  FMUL.FTZ R30, R0.reuse, R42 ;  /* 0x0000002a001e7220 */ /* 0x040fe20000410000 */
[----:B------:R-:W-:Y:S01]  /*5c20*/  QGMMA.64x96x32.F32.E4M3.E4M3 R88, R148, gdesc[UR4], R88, gsb0 ;  /* 0x0160000494587df3 */ /* 0x000fe20008000858 */
[----:B------:R-:W-:Y:S01]  /*5c30*/  UIADD3 UR6, UR10, 0x2, URZ ;  /* 0x000000020a067890 */ /* 0x000fe2000fffe03f */
[----:B------:R-:W-:Y:S01]  /*5c40*/  IMAD.MOV.U32 R84, RZ, RZ, R8 ;  /* 0x000000ffff547224 */ /* 0x000fe200078e0008 */
[----:B------:R-:W-:Y:S01]  /*5c50*/  UMOV UR7, 0x40000040 ;  /* 0x4000004000077882 */ /* 0x000fe20000000000 */
[C---:B------:R-:W-:Y:S01]  /*5c60*/  FMUL.FTZ R42, R0.reuse, R52 ;  /* 0x00000034002a7220 */ /* 0x040fe20000410000 */
[C---:B------:R-:W-:Y:S01]  /*5c70*/  FMUL.FTZ R52, R0.reuse, R63 ;  /* 0x0000003f00347220 */ /* 0x040fe20000410000 */
[C---:B------:R-:W-:Y:S01]  /*5c80*/  FMUL.FTZ R20, R0.reuse, R32 ;  /* 0x0000002000147220 */ /* 0x040fe20000410000 */
[C---:B------:R-:W-:Y:S01]  /*5c90*/  FMUL.FTZ R63, R0.reuse, R74 ;  /* 0x0000004a003f7220 */ /* 0x040fe20000410000 */
[----:B------:R-:W-:Y:S01]  /*5ca0*/  FMUL.FTZ R32, R0, R44 ;  /* 0x0000002c00207220 */ /* 0x000fe20000410000 */
[----:B------:R-:W-:-:S02]  /*5cb0*/  IMAD.SHL.U32 R74, R2, 0x80, RZ ;  /* 0x00000080024a7824 */ /* 0x000fc400078e00ff */
[C---:B------:R-:W-:Y:S01]  /*5cc0*/  FMUL.FTZ R44, R0.reuse, R54 ;  /* 0x00000036002c7220 */ /* 0x040fe20000410000 */
[C---:B--23--:R-:W-:Y:S01]  /*5cd0*/  FMUL.FTZ R13, R0.reuse, R26 ;  /* 0x0000001a000d7220 */ /* 0x04cfe20000410000 */
        /* <DEDUP_REMOVED lines=22> */
[----:B------:R-:W-:Y:S01]  /*5e40*/  IADD3 R80, -R74, 0x1, RZ ;  /* 0x000000014a507810 */ /* 0x000fe20007ffe1ff */
        /* <DEDUP_REMOVED lines=20> */
[----:B------:R-:W2:Y:S03]  /*5f90*/  MUFU.TANH R13, R13 ;  /* 0x0000000d000d7308 */ /* 0x000ea60000002400 */
[----:B------:R-:W-:-:S04]  /*5fa0*/  IMAD R35, R17, UR25, R80 ;  /* 0x0000001911237c24 */ /* 0x000fc8000f8e0250 */
[----:B----4-:R-:W-:Y:S01]  /*5fb0*/  IMAD.IADD R35, R35, 0x1, -R60 ;  /* 0x0000000123237824 */ /* 0x010fe200078e0a3c */
[----:B------:R-:W3:Y:S03]  /*5fc0*/  MUFU.TANH R14, R14 ;  /* 0x0000000e000e7308 */ /* 0x000ee60000002400 */
[C---:B------:R-:W-:Y:S02]  /*5fd0*/  VIADD R83, R35.reuse, UR26 ;  /* 0x0000001a23537c36 */ /* 0x040fe40008000000 */
[----:B------:R-:W-:-:S03]  /*5fe0*/  VIADD R82, R35, UR21 ;  /* 0x0000001523527c36 */ /* 0x000fc60008000000 */
[----:B------:R-:W4:Y:S08]  /*5ff0*/  MUFU.TANH R15, R15 ;  /* 0x0000000f000f7308 */ /* 0x000f300000002400 */
[----:B------:R-:W0:Y:S08]  /*6000*/  MUFU.TANH R16, R16 ;  /* 0x0000001000107308 */ /* 0x000e300000002400 */
[----:B------:R-:W0:Y:S08]  /*6010*/  MUFU.TANH R18, R18 ;  /* 0x0000001200127308 */ /* 0x000e300000002400 */
[----:B------:R-:W0:Y:S08]  /*6020*/  MUFU.TANH R19, R19 ;  /* 0x0000001300137308 */ /* 0x000e300000002400 */
[----:B------:R-:W0:Y:S01]  /*6030*/  MUFU.TANH R20, R20 ;  /* 0x0000001400147308 */ /* 0x000e220000002400 */
[----:B------:R-:W-:-:S02]  /*6040*/  WARPGROUP.DEPBAR.LE gsb0, 0x0 ;  /* 0x00008000000079c5 */ /* 0x000fc40000010000 */
[----:B------:R-:W-:-:S05]  /*6050*/  WARPGROUP.ARRIVE ;  /* 0x00000000000079c5 */ /* 0x000fca0000000000 */
[----:B------:R-:W0:Y:S01]  /*6060*/  MUFU.TANH R21, R21 ;  /* 0x0000001500157308 */ /* 0x000e220000002400 */
[----:B------:R-:W-:Y:S01]  /*6070*/  QGMMA.64x96x32.F32.E4M3.E4M3 R88, R144, gdesc[UR4], R88, gsb0 ;  /* 0x0160000490587df3 */ /* 0x000fe20008000858 */
[----:B------:R-:W-:Y:S01]  /*6080*/  UIADD3 UR6, UR10, 0x4, URZ ;  /* 0x000000040a067890 */ /* 0x000fe2000fffe03f */
[----:B------:R-:W-:-:S05]  /*6090*/  UMOV UR7, 0x40000040 ;  /* 0x4000004000077882 */ /* 0x000fca0000000000 */
        /* <DEDUP_REMOVED lines=37> */
[----:B------:R-:W-:Y:S02]  /*62f0*/  @UP0 ULDC UR6, c[0x0][0x44c] ;  /* 0x0001130000060ab9 */ /* 0x000fe40000000800 */
[----:B------:R-:W-:Y:S01]  /*6300*/  @P2 IMAD.HI.U32 R34, R8, UR6, RZ ;  /* 0x0000000608222c27 */ /* 0x000fe2000f8e00ff */
[----:B------:R-:W-:Y:S01]  /*6310*/  @UP0 ULDC UR6, c[0x0][0x450] ;  /* 0x0001140000060ab9 */ /* 0x000fe20000000800 */
[----:B------:R-:W-:Y:S02]  /*6320*/  PLOP3.LUT P2, PT, PT, PT, UP1, 0x40, 0x0 ;  /* 0x000000000000781c */ /* 0x000fe40003f4e818 */
[----:B------:R-:W0:Y:S01]  /*6330*/  MUFU.TANH R52, R52 ;  /* 0x0000003400347308 */ /* 0x000e220000002400 */
[----:B------:R-:W-:Y:S01]  /*6340*/  @P3 SHF.R.U32.HI R84, RZ, UR6, R34 ;  /* 0x00000006ff543c19 */ /* 0x000fe20008011622 */
[----:B------:R-:W-:-:S04]  /*6350*/  IMAD.U32 R34, RZ, RZ, UR28 ;  /* 0x0000001cff227e24 */ /* 0x000fc8000f8e00ff */
[----:B------:R-:W-:Y:S02]  /*6360*/  @!P1 VIADD R34, R34, 0x17040 ;  /* 0x0001704022229836 */ /* 0x000fe40000000000 */
[----:B------:R-:W0:Y:S03]  /*6370*/  MUFU.TANH R56, R56 ;  /* 0x0000003800387308 */ /* 0x000e260000002400 */
[----:B------:R-:W-:-:S05]  /*6380*/  @!P1 PRMT R34, RZ, 0x654, R34 ;  /* 0x00000654ff229816 */ /* 0x000fca0000000022 */
        /* <DEDUP_REMOVED lines=12> */
[----:B------:R-:W5:Y:S05]  /*6450*/  SHFL.IDX PT, R136, R84, RZ, 0x1c1f ;  /* 0x001c1fff54887589 */ /* 0x000f6a00000e0000 */
[----:B------:R-:W0:Y:S01]  /*6460*/  MUFU.TANH R67, R67 ;  /* 0x0000004300437308 */ /* 0x000e220000002400 */
[----:B------:R0:W-:Y:S07]  /*6470*/  @!P1 SYNCS.ARRIVE.TRANS64.RED.A1T0 RZ, [R34+URZ], RZ ;  /* 0x000000ff22ff99a7 */ /* 0x0001ee000810043f */
[----:B------:R-:W0:Y:S08]  /*6480*/  MUFU.TANH R70, R70 ;  /* 0x0000004600467308 */ /* 0x000e300000002400 */
[----:B------:R-:W0:Y:S01]  /*6490*/  MUFU.TANH R68, R68 ;  /* 0x0000004400447308 */ /* 0x000e220000002400 */
[----:B-----5:R-:W-:-:S07]  /*64a0*/  IMAD.IADD R81, R83, 0x1, R136 ;  /* 0x0000000153517824 */ /* 0x020fce00078e0288 */
[----:B------:R-:W0:Y:S01]  /*64b0*/  MUFU.TANH R69, R69 ;  /* 0x0000004500457308 */ /* 0x000e220000002400 */
[----:B------:R-:W-:-:S07]  /*64c0*/  IMAD.IADD R80, R82, 0x1, R136 ;  /* 0x0000000152507824 */ /* 0x000fce00078e0288 */
        /* <DEDUP_REMOVED lines=8> */
[----:B--234-:R-:W-:Y:S05]  /*6550*/  @P2 BRA `(.L_x_712) ;  /* 0x00000000005c2947 */ /* 0x01cfea0003800000 */
[----:B------:R-:W-:Y:S01]  /*6560*/  IMAD R35, R17, UR25, R136 ;  /* 0x0000001911237c24 */ /* 0x000fe2000f8e0288 */
[----:B------:R-:W-:Y:S03]  /*6570*/  BSSY B0, `(.L_x_713) ;  /* 0x0000011000007945 */ /* 0x000fe60003800000 */
[----:B------:R-:W-:-:S05]  /*6580*/  IMAD.IADD R85, R35, 0x1, -R60 ;  /* 0x0000000123557824 */ /* 0x000fca00078e0a3c */
[----:B------:R-:W-:-:S13]  /*6590*/  ISETP.GT.AND P2, PT, R85, -0x1, PT ;  /* 0xffffffff5500780c */ /* 0x000fda0003f44270 */
[----:B------:R-:W-:Y:S05]  /*65a0*/  @P2 BRA `(.L_x_714) ;  /* 0x0000000000202947 */ /* 0x000fea0003800000 */
[----:B------:R-:W-:Y:S01]  /*65b0*/  IMAD.U32 R86, RZ, RZ, UR27 ;  /* 0x0000001bff567e24 */ /* 0x000fe2000f8e00ff */
[----:B------:R-:W-:-:S04]  /*65c0*/  LOP3.LUT R85, RZ, R85, RZ, 0x33, !PT ;  /* 0x00000055ff557212 */ /* 0x000fc800078e33ff */
[----:B------:R-:W-:-:S13]  /*65d0*/  ISETP.NE.AND P2, PT, R86, 0x1, PT ;  /* 0x000000015600780c */ /* 0x000fda0003f45270 */
[----:B0-----:R-:W0:Y:S02]  /*65e0*/  @P2 LDC.64 R34, c[0x0][0x9e8] ;  /* 0x00027a00ff222b82 */ /* 0x001e240000000a00 */
[----:B0-----:R-:W-:-:S05]  /*65f0*/  @P2 IMAD.HI.U32 R34, R85, R34, RZ ;  /* 0x0000002255222227 */ /* 0x001fca00078e00ff */
[----:B------:R-:W-:-:S04]  /*6600*/  @P2 SHF.R.U32.HI R85, RZ, R35, R34 ;  /* 0x00000023ff552219 */ /* 0x000fc80000011622 */
[----:B------:R-:W-:Y:S01]  /*6610*/  LOP3.LUT R85, RZ, R85, RZ, 0x33, !PT ;  /* 0x00000055ff557212 */ /* 0x000fe200078e33ff */
[----:B------:R-:W-:Y:S06]  /*6620*/  BRA `(.L_x_715) ;  /* 0x0000000000147947 */ /* 0x000fec0003800000 */
.L_x_714:
[----:B------:R-:W-:-:S05]  /*6630*/  IMAD.U32 R86, RZ, RZ, UR27 ;  /* 0x0000001bff567e24 */ /* 0x000fca000f8e00ff */
[----:B------:R-:W-:-:S13]  /*6640*/  ISETP.NE.AND P2, PT, R86, 0x1, PT ;  /* 0x000000015600780c */ /* 0x000fda0003f45270 */
[----:B0-----:R-:W0:Y:S02]  /*6650*/  @P2 LDC.64 R34, c[0x0][0x9e8] ;  /* 0x00027a00ff222b82 */ /* 0x001e240000000a00 */
[----:B0-----:R-:W-:-:S05]  /*6660*/  @P2 IMAD.HI.U32 R34, R85, R34, RZ ;  /* 0x0000002255222227 */ /* 0x001fca00078e00ff */
[----:B------:R-:W-:-:S07]  /*6670*/  @P2 SHF.R.U32.HI R85, RZ, R35, R34 ;  /* 0x00000023ff552219 */ /* 0x000fce0000011622 */
.L_x_715:
[----:B------:R-:W-:Y:S05]  /*6680*/  BSYNC B0 ;  /* 0x0000000000007941 */ /* 0x000fea0003800000 */
.L_x_713:
[----:B------:R-:W-:-:S04]  /*6690*/  IMAD R34, R85, R86, -R74 ;  /* 0x0000005655227224 */ /* 0x000fc800078e0a4a */
[----:B------:R-:W-:-:S05]  /*66a0*/  IMAD R34, R3, -0x2, R34 ;  /* 0xfffffffe03227824 */ /* 0x000fca00078e0222 */
[----:B------:R-:W-:Y:S02]  /*66b0*/  VIADDMNMX R81, R34, R86, R81, PT ;  /* 0x0000005622517246 */ /* 0x000fe40003800151 */
[----:B------:R-:W-:-:S07]  /*66c0*/  VIMNMX R80, R80, R34, !PT ;  /* 0x0000002250507248 */ /* 0x000fce0007fe0100 */
.L_x_712:
[----:B------:R-:W-:Y:S01]  /*66d0*/  ISETP.GT.AND P2, PT, R2, -0x1, PT ;  /* 0xffffffff0200780c */ /* 0x000fe20003f44270 */
[----:B------:R-:W2:Y:S03]  /*66e0*/  SHFL.IDX PT, R84, R84, 0x1, 0x1c1f ;  /* 0x003c1f0054547f89 */ /* 0x000ea600000e0000 */
[C---:B------:R-:W-:Y:S02]  /*66f0*/  ISETP.GT.AND P5, PT, R80.reuse, RZ, P2 ;  /* 0x000000ff5000720c */ /* 0x040fe400017a4270 */
[C---:B------:R-:W-:Y:S02]  /*6700*/  ISETP.GT.AND P4, PT, R80.reuse, 0x1, P2 ;  /* 0x000000015000780c */ /* 0x040fe40001784270 */
[----:B------:R-:W-:Y:S02]  /*6710*/  ISETP.LT.OR P5, PT, R81, 0x1, P5 ;  /* 0x000000015100780c */ /* 0x000fe40002fa1670 */
[----:B------:R-:W-:-:S02]  /*6720*/  ISETP.GT.AND P6, PT, R80, 0x8, P2 ;  /* 0x000000085000780c */ /* 0x000fc400017c4270 */
[----:B0-----:R-:W-:Y:S02]  /*6730*/  FSEL R34, R11, -INF , !P5 ;  /* 0xff8000000b227808 */ /* 0x001fe40006800000 */
[C---:B------:R-:W-:Y:S02]  /*6740*/  ISETP.GT.AND P5, PT, R80.reuse, 0x10, P2 ;  /* 0x000000105000780c */ /* 0x040fe400017a4270 */
[----:B------:R-:W-:Y:S02]  /*6750*/  ISETP.GT.AND P3, PT, R80, 0x9, P2 ;  /* 0x000000095000780c */ /* 0x000fe40001764270 */
[C---:B------:R-:W-:Y:S02]  /*6760*/  ISETP.LT.OR P5, PT, R81.reuse, 0x11, P5 ;  /* 0x000000115100780c */ /* 0x040fe40002fa1670 */
[----:B------:R-:W-:Y:S02]  /*6770*/  ISETP.LT.OR P4, PT, R81, 0x2, P4 ;  /* 0x000000025100780c */ /* 0x000fe40002781670 */
[----:B------:R-:W-:-:S02]  /*6780*/  FSEL R11, R20, -INF , !P5 ;  /* 0xff800000140b7808 */ /* 0x000fc40006800000 */
[----:B------:R-:W-:Y:S01]  /*6790*/  ISETP.GT.AND P5, PT, R80, 0x20, P2 ;  /* 0x000000205000780c */ /* 0x000fe200017a4270 */
[--C-:B--2---:R-:W-:Y:S01]  /*67a0*/  IMAD.IADD R83, R83, 0x1, R84.reuse ;  /* 0x0000000153537824 */ /* 0x104fe200078e0254 */
[C---:B------:R-:W-:Y:S01]  /*67b0*/  ISETP.LT.OR P6, PT, R81.reuse, 0x9, P6 ;  /* 0x000000095100780c */ /* 0x040fe200037c1670 */
[----:B------:R-:W-:Y:S01]  /*67c0*/  IMAD.IADD R82, R82, 0x1, R84 ;  /* 0x0000000152527824 */ /* 0x000fe200078e0254 */
[C---:B------:R-:W-:Y:S02]  /*67d0*/  ISETP.LT.OR P3, PT, R81.reuse, 0xa, P3 ;  /* 0x0000000a5100780c */ /* 0x040fe40001f61670 */
[----:B------:R-:W-:Y:S02]  /*67e0*/  ISETP.LT.OR P5, PT, R81, 0x21, P5 ;  /* 0x000000215100780c */ /* 0x000fe40002fa1670 */
[----:B-1----:R-:W-:Y:S02]  /*67f0*/  FSEL R12, R12, -INF , !P4 ;  /* 0xff8000000c0c7808 */ /* 0x002fe40006000000 */
[----:B------:R-:W-:-:S02]  /*6800*/  FSEL R15, R15, -INF , !P6 ;  /* 0xff8000000f0f7808 */ /* 0x000fc40007000000 */
[----:B------:R-:W-:Y:S02]  /*6810*/  FSEL R16, R16, -INF , !P3 ;  /* 0xff80000010107808 */ /* 0x000fe40005800000 */
[C---:B------:R-:W-:Y:S02]  /*6820*/  ISETP.GT.AND P4, PT, R80.reuse, 0x11, P2 ;  /* 0x000000115000780c */ /* 0x040fe40001784270 */
[C---:B------:R-:W-:Y:S02]  /*6830*/  ISETP.GT.AND P6, PT, R80.reuse, 0x18, P2 ;  /* 0x000000185000780c */ /* 0x040fe400017c4270 */
[----:B------:R-:W-:Y:S02]  /*6840*/  ISETP.GT.AND P3, PT, R80, 0x19, P2 ;  /* 0x000000195000780c */ /* 0x000fe40001764270 */
[----:B------:R-:W-:Y:S02]  /*6850*/  FSEL R28, R28, -INF , !P5 ;  /* 0xff8000001c1c7808 */ /* 0x000fe40006800000 */
[----:B------:R-:W-:-:S02]  /*6860*/  ISETP.GT.AND P5, PT, R80, 0x30, P2 ;  /* 0x000000305000780c */ /* 0x000fc400017a4270 */
[C---:B------:R-:W-:Y:S02]  /*6870*/  ISETP.LT.OR P4, PT, R81.reuse, 0x12, P4 ;  /* 0x000000125100780c */ /* 0x040fe40002781670 */
[C---:B------:R-:W-:Y:S02]  /*6880*/  ISETP.LT.OR P6, PT, R81.reuse, 0x19, P6 ;  /* 0x000000195100780c */ /* 0x040fe400037c1670 */
[C---:B------:R-:W-:Y:S02]  /*6890*/  ISETP.LT.OR P3, PT, R81.reuse, 0x1a, P3 ;  /* 0x0000001a5100780c */ /* 0x040fe40001f61670 */
[----:B------:R-:W-:Y:S02]  /*68a0*/  ISETP.LT.OR P5, PT, R81, 0x31, P5 ;  /* 0x000000315100780c */ /* 0x000fe40002fa1670 */
[----:B------:R-:W-:Y:S02]  /*68b0*/  FSEL R35, R21, -INF , !P4 ;  /* 0xff80000015237808 */ /* 0x000fe40006000000 */
        /* <DEDUP_REMOVED lines=40> */
[C---:B------:R-:W-:Y:S02]  /*6b40*/  ISETP.GT.AND P3, PT, R80.reuse, 0x59, P2 ;  /* 0x000000595000780c */ /* 0x040fe40001764270 */
        /* <DEDUP_REMOVED lines=13> */
[----:B------:R-:W-:-:S02]  /*6c20*/  PLOP3.LUT P5, PT, PT, PT, UP1, 0x40, 0x0 ;  /* 0x000000000000781c */ /* 0x000fc40003fae818 */
[C---:B------:R-:W-:Y:S02]  /*6c30*/  ISETP.LT.OR P4, PT, R81.reuse, 0x62, P4 ;  /* 0x000000625100780c */ /* 0x040fe40002781670 */
[C---:B------:R-:W-:Y:S02]  /*6c40*/  ISETP.LT.OR P6, PT, R81.reuse, 0x69, P6 ;  /* 0x000000695100780c */ /* 0x040fe400037c1670 */
[----:B------:R-:W-:Y:S02]  /*6c50*/  ISETP.LT.OR P3, PT, R81, 0x6a, P3 ;  /* 0x0000006a5100780c */ /* 0x000fe40001f61670 */
[----:B------:R-:W-:Y:S02]  /*6c60*/  FSEL R66, R66, -INF , !P4 ;  /* 0xff80000042427808 */ /* 0x000fe40006000000 */
[----:B------:R-:W-:Y:S02]  /*6c70*/  FSEL R67, R67, -INF , !P6 ;  /* 0xff80000043437808 */ /* 0x000fe40007000000 */
[----:B------:R-:W-:-:S02]  /*6c80*/  FSEL R70, R70, -INF , !P3 ;  /* 0xff80000046467808 */ /* 0x000fc40005800000 */
[C---:B------:R-:W-:Y:S02]  /*6c90*/  ISETP.GT.AND P4, PT, R80.reuse, 0x71, P2 ;  /* 0x000000715000780c */ /* 0x040fe40001784270 */
[C---:B------:R-:W-:Y:S02]  /*6ca0*/  ISETP.GT.AND P6, PT, R80.reuse, 0x78, P2 ;  /* 0x000000785000780c */ /* 0x040fe400017c4270 */
[----:B------:R-:W-:Y:S02]  /*6cb0*/  ISETP.GT.AND P3, PT, R80, 0x79, P2 ;  /* 0x000000795000780c */ /* 0x000fe40001764270 */
[C---:B------:R-:W-:Y:S02]  /*6cc0*/  ISETP.LT.OR P4, PT, R81.reuse, 0x72, P4 ;  /* 0x000000725100780c */ /* 0x040fe40002781670 */
[C---:B------:R-:W-:Y:S02]  /*6cd0*/  ISETP.LT.OR P6, PT, R81.reuse, 0x79, P6 ;  /* 0x000000795100780c */ /* 0x040fe400037c1670 */
[----:B------:R-:W-:-:S02]  /*6ce0*/  ISETP.LT.OR P3, PT, R81, 0x7a, P3 ;  /* 0x0000007a5100780c */ /* 0x000fc40001f61670 */
[----:B------:R-:W-:Y:S02]  /*6cf0*/  FSEL R75, R75, -INF , !P4 ;  /* 0xff8000004b4b7808 */ /* 0x000fe40006000000 */
[----:B------:R-:W-:Y:S02]  /*6d00*/  FSEL R78, R78, -INF , !P6 ;  /* 0xff8000004e4e7808 */ /* 0x000fe40007000000 */
[----:B------:R-:W-:Y:S01]  /*6d10*/  FSEL R79, R79, -INF , !P3 ;  /* 0xff8000004f4f7808 */ /* 0x000fe20005800000 */
[----:B------:R-:W-:Y:S06]  /*6d20*/  @P5 BRA `(.L_x_716) ;  /* 0x00000000005c5947 */ /* 0x000fec0003800000 */
        /* <DEDUP_REMOVED lines=8> */
[----:B------:R-:W0:Y:S02]  /*6db0*/  @P3 LDC.64 R20, c[0x0][0x9e8] ;  /* 0x00027a00ff143b82 */ /* 0x000e240000000a00 */
[----:B0-----:R-:W-:-:S05]  /*6dc0*/  @P3 IMAD.HI.U32 R20, R81, R20, RZ ;  /* 0x0000001451143227 */ /* 0x001fca00078e00ff */
[----:B------:R-:W-:-:S04]  /*6dd0*/  @P3 SHF.R.U32.HI R81, RZ, R21, R20 ;  /* 0x00000015ff513219 */ /* 0x000fc80000011614 */
[----:B------:R-:W-:Y:S01]  /*6de0*/  LOP3.LUT R81, RZ, R81, RZ, 0x33, !PT ;  /* 0x00000051ff517212 */ /* 0x000fe200078e33ff */
[----:B------:R-:W-:Y:S06]  /*6df0*/  BRA `(.L_x_719) ;  /* 0x0000000000147947 */ /* 0x000fec0003800000 */
.L_x_718:
[----:B------:R-:W-:-:S05]  /*6e00*/  IMAD.U32 R80, RZ, RZ, UR27 ;  /* 0x0000001bff507e24 */ /* 0x000fca000f8e00ff */
[----:B------:R-:W-:-:S13]  /*6e10*/  ISETP.NE.AND P3, PT, R80, 0x1, PT ;  /* 0x000000015000780c */ /* 0x000fda0003f65270 */
[----:B------:R-:W0:Y:S02]  /*6e20*/  @P3 LDC.64 R20, c[0x0][0x9e8] ;  /* 0x00027a00ff143b82 */ /* 0x000e240000000a00 */
[----:B0-----:R-:W-:-:S05]  /*6e30*/  @P3 IMAD.HI.U32 R20, R81, R20, RZ ;  /* 0x0000001451143227 */ /* 0x001fca00078e00ff */
[----:B------:R-:W-:-:S07]  /*6e40*/  @P3 SHF.R.U32.HI R81, RZ, R21, R20 ;  /* 0x00000015ff513219 */ /* 0x000fce0000011614 */
.L_x_719:
[----:B------:R-:W-:Y:S05]  /*6e50*/  BSYNC B0 ;  /* 0x0000000000007941 */ /* 0x000fea0003800000 */
.L_x_717:
[----:B------:R-:W-:-:S04]  /*6e60*/  IMAD R74, R81, R80, -R74 ;  /* 0x00000050514a7224 */ /* 0x000fc800078e0a4a */
[----:B------:R-:W-:-:S05]  /*6e70*/  IMAD R74, R3, -0x2, R74 ;  /* 0xfffffffe034a7824 */ /* 0x000fca00078e024a */
[----:B------:R-:W-:Y:S02]  /*6e80*/  VIADDMNMX R83, R74, R80, R83, PT ;  /* 0x000000504a537246 */ /* 0x000fe40003800153 */
[----:B------:R-:W-:-:S07]  /*6e90*/  VIMNMX R82, R82, R74, !PT ;  /* 0x0000004a52527248 */ /* 0x000fce0007fe0100 */
.L_x_716:
[----:B------:R-:W-:Y:S01]  /*6ea0*/  FMNMX.FTZ R21, R34, R9, !PT ;  /* 0x0000000922157209 */ /* 0x000fe20007810000 */
[----:B------:R-:W-:Y:S01]  /*6eb0*/  UMOV UR10, UR24 ;  /* 0x00000018000a7c82 */ /* 0x000fe20008000000 */
[----:B------:R-:W-:Y:S01]  /*6ec0*/  ISETP.GT.AND P5, PT, R82, 0x8, P2 ;  /* 0x000000085200780c */ /* 0x000fe200017a4270 */
[----:B------:R-:W-:Y:S01]  /*6ed0*/  IMAD.U32 R85, RZ, RZ, UR10 ;  /* 0x0000000aff557e24 */ /* 0x000fe2000f8e00ff */
[----:B------:R-:W-:Y:S02]  /*6ee0*/  FMNMX.FTZ R20, R12, R21, !PT ;  /* 0x000000150c147209 */ /* 0x000fe40007810000 */
[----:B------:R-:W-:Y:S02]  /*6ef0*/  ISETP.GT.AND P4, PT, R82, 0x1, P2 ;  /* 0x000000015200780c */ /* 0x000fe40001784270 */
[----:B------:R-:W-:Y:S02]  /*6f00*/  FMNMX.FTZ R21, R15, R20, !PT ;  /* 0x000000140f157209 */ /* 0x000fe40007810000 */
[----:B------:R-:W-:-:S02]  /*6f10*/  ISETP.LT.OR P5, PT, R83, 0x9, P5 ;  /* 0x000000095300780c */ /* 0x000fc40002fa1670 */
[----:B------:R-:W-:Y:S02]  /*6f20*/  FMNMX.FTZ R20, R16, R21, !PT ;  /* 0x0000001510147209 */ /* 0x000fe40007810000 */
[----:B------:R-:W-:Y:S02]  /*6f30*/  ISETP.LT.OR P4, PT, R83, 0x2, P4 ;  /* 0x000000025300780c */ /* 0x000fe40002781670 */
[----:B------:R-:W-:Y:S02]  /*6f40*/  FMNMX.FTZ R20, R11, R20, !PT ;  /* 0x000000140b147209 */ /* 0x000fe40007810000 */
[----:B------:R-:W-:Y:S02]  /*6f50*/  FSEL R18, R18, -INF , !P5 ;  /* 0xff80000012127808 */ /* 0x000fe40006800000 */
[----:B------:R-:W-:Y:S02]  /*6f60*/  FMNMX.FTZ R21, R35, R20, !PT ;  /* 0x0000001423157209 */ /* 0x000fe40007810000 */
[----:B------:R-:W-:-:S02]  /*6f70*/  ISETP.GT.AND P5, PT, R82, 0x11, P2 ;  /* 0x000000115200780c */ /* 0x000fc400017a4270 */
[----:B------:R-:W-:Y:S02]  /*6f80*/  FMNMX.FTZ R20, R24, R21, !PT ;  /* 0x0000001518147209 */ /* 0x000fe40007810000 */
[----:B------:R-:W-:Y:S02]  /*6f90*/  ISETP.LT.OR P5, PT, R83, 0x12, P5 ;  /* 0x000000125300780c */ /* 0x000fe40002fa1670 */
[----:B------:R-:W-:Y:S02]  /*6fa0*/  FMNMX.FTZ R21, R25, R20, !PT ;  /* 0x0000001419157209 */ /* 0x000fe40007810000 */
[----:B------:R-:W-:Y:S02]  /*6fb0*/  ISETP.GT.AND P3, PT, R82, 0x9, P2 ;  /* 0x000000095200780c */ /* 0x000fe40001764270 */
[----:B------:R-:W-:Y:S02]  /*6fc0*/  FMNMX.FTZ R20, R28, R21, !PT ;  /* 0x000000151c147209 */ /* 0x000fe40007810000 */
[----:B------:R-:W-:-:S02]  /*6fd0*/  ISETP.LT.OR P3, PT, R83, 0xa, P3 ;  /* 0x0000000a5300780c */ /* 0x000fc40001f61670 */
[----:B------:R-:W-:Y:S02]  /*6fe0*/  FMNMX.FTZ R21, R29, R20, !PT ;  /* 0x000000141d157209 */ /* 0x000fe40007810000 */
[----:B------:R-:W-:Y:S02]  /*6ff0*/  FSEL R19, R19, -INF , !P3 ;  /* 0xff80000013137808 */ /* 0x000fe40005800000 */
        /* <DEDUP_REMOVED lines=14> */
[----:B------:R-:W-:-:S04]  /*70e0*/  FMNMX.FTZ R21, R49, R20, !PT ;  /* 0x0000001431157209 */ /* 0x000fc80007810000 */
        /* <DEDUP_REMOVED lines=13> */
[----:B------:R-:W-:-:S05]  /*71c0*/  FMNMX.FTZ R21, R79, R20, !PT ;  /* 0x000000144f157209 */ /* 0x000fca0007810000 */
[----:B------:R-:W0:Y:S02]  /*71d0*/  SHFL.BFLY PT, R20, R21, 0x2, 0x1f ;  /* 0x0c401f0015147f89 */ /* 0x000e2400000e0000 */
[----:B0-----:R-:W-:Y:S02]  /*71e0*/  FMNMX.FTZ R74, R21, R20, !PT ;  /* 0x00000014154a7209 */ /* 0x001fe40007810000 */
[----:B------:R-:W-:Y:S02]  /*71f0*/  FSEL R21, R14, -INF , !P4 ;  /* 0xff8000000e157808 */ /* 0x000fe40006000000 */
[----:B------:R-:W-:Y:S01]  /*7200*/  ISETP.GT.AND P4, PT, R82, 0x10, P2 ;  /* 0x000000105200780c */ /* 0x000fe20001784270 */
[----:B------:R-:W0:Y:S03]  /*7210*/  SHFL.BFLY PT, R81, R74, 0x1, 0x1f ;  /* 0x0c201f004a517f89 */ /* 0x000e2600000e0000 */
[----:B------:R-:W-:-:S04]  /*7220*/  ISETP.LT.OR P4, PT, R83, 0x11, P4 ;  /* 0x000000115300780c */ /* 0x000fc80002781670 */
[----:B------:R-:W-:Y:S02]  /*7230*/  FSEL R22, R22, -INF , !P4 ;  /* 0xff80000016167808 */ /* 0x000fe40006000000 */
[----:B------:R-:W-:-:S04]  /*7240*/  ISETP.GT.AND P4, PT, R82, 0x19, P2 ;  /* 0x000000195200780c */ /* 0x000fc80001784270 */
[----:B------:R-:W-:-:S04]  /*7250*/  ISETP.LT.OR P4, PT, R83, 0x1a, P4 ;  /* 0x0000001a5300780c */ /* 0x000fc80002781670 */
[----:B------:R-:W-:Y:S02]  /*7260*/  FSEL R27, R27, -INF , !P4 ;  /* 0xff8000001b1b7808 */ /* 0x000fe40006000000 */
[----:B------:R-:W-:-:S04]  /*7270*/  ISETP.GT.AND P4, PT, R82, 0x28, P2 ;  /* 0x000000285200780c */ /* 0x000fc80001784270 */
[----:B------:R-:W-:Y:S02]  /*7280*/  ISETP.LT.OR P4, PT, R83, 0x29, P4 ;  /* 0x000000295300780c */ /* 0x000fe40002781670 */
[----:B0-----:R-:W-:Y:S02]  /*7290*/  FMNMX.FTZ R20, R74, R81, !PT ;  /* 0x000000514a147209 */ /* 0x001fe40007810000 */
[----:B------:R-:W-:Y:S02]  /*72a0*/  FSEL R36, R36, -INF , !P4 ;  /* 0xff80000024247808 */ /* 0x000fe40006000000 */
[C---:B------:R-:W-:Y:S01]  /*72b0*/  FSETP.NEU.FTZ.AND P6, PT, R20.reuse, -INF , PT ;  /* 0xff8000001400780b */ /* 0x040fe20003fdd000 */
[----:B------:R-:W-:-:S01]  /*72c0*/  FFMA.FTZ R80, R20, R85, -8 ;  /* 0xc100000014507423 */ /* 0x000fc20000010055 */
[----:B------:R-:W-:-:S04]  /*72d0*/  ISETP.GT.AND P4, PT, R82, 0x30, P2 ;  /* 0x000000305200780c */ /* 0x000fc80001784270 */
[----:B------:R-:W-:Y:S02]  /*72e0*/  FSEL R14, R80, RZ, P6 ;  /* 0x000000ff500e7208 */ /* 0x000fe40003000000 */
[----:B------:R-:W-:-:S03]  /*72f0*/  ISETP.LT.OR P4, PT, R83, 0x31, P4 ;  /* 0x000000315300780c */ /* 0x000fc60002781670 */
[--C-:B------:R-:W-:Y:S01]  /*7300*/  FFMA.FTZ R74, R12, UR10, -R14.reuse ;  /* 0x0000000a0c4a7c23 */ /* 0x100fe2000801080e */
[----:B------:R-:W-:Y:S01]  /*7310*/  FSEL R12, R23, -INF , !P5 ;  /* 0xff800000170c7808 */ /* 0x000fe20006800000 */
[--C-:B------:R-:W-:Y:S01]  /*7320*/  FFMA.FTZ R81, R35, UR10, -R14.reuse ;  /* 0x0000000a23517c23 */ /* 0x100fe2000801080e */
[----:B------:R-:W-:Y:S01]  /*7330*/  ISETP.GT.AND P5, PT, R82, 0x20, P2 ;  /* 0x000000205200780c */ /* 0x000fe200017a4270 */
[----:B------:R0:W-:Y:S01]  /*7340*/  MUFU.EX2 R23, R74 ;  /* 0x0000004a00177308 */ /* 0x0001e20000000800 */
[----:B------:R-:W-:Y:S01]  /*7350*/  FSEL R40, R40, -INF , !P4 ;  /* 0xff80000028287808 */ /* 0x000fe20006000000 */
[--C-:B------:R-:W-:Y:S01]  /*7360*/  FFMA.FTZ R84, R39, UR10, -R14.reuse ;  /* 0x0000000a27547c23 */ /* 0x100fe2000801080e */
[----:B------:R-:W-:Y:S01]  /*7370*/  ISETP.LT.OR P5, PT, R83, 0x21, P5 ;  /* 0x000000215300780c */ /* 0x000fe20002fa1670 */
[--C-:B------:R-:W-:Y:S01]  /*7380*/  FFMA.FTZ R85, R42, UR10, -R14.reuse ;  /* 0x0000000a2a557c23 */ /* 0x100fe2000801080e */
[----:B------:R-:W-:Y:S01]  /*7390*/  ISETP.GT.AND P4, PT, R82, 0x39, P2 ;  /* 0x000000395200780c */ /* 0x000fe20001784270 */
[--C-:B------:R-:W-:Y:S01]  /*73a0*/  FFMA.FTZ R34, R34, UR10, -R14.reuse ;  /* 0x0000000a22227c23 */ /* 0x100fe2000801080e */
[----:B------:R-:W-:Y:S01]  /*73b0*/  FSEL R30, R30, -INF , !P5 ;  /* 0xff8000001e1e7808 */ /* 0x000fe20006800000 */
[--C-:B------:R-:W-:Y:S01]  /*73c0*/  FFMA.FTZ R15, R15, UR10, -R14.reuse ;  /* 0x0000000a0f0f7c23 */ /* 0x100fe2000801080e */
[----:B------:R-:W-:Y:S01]  /*73d0*/  ISETP.GT.AND P5, PT, R82, RZ, P2 ;  /* 0x000000ff5200720c */ /* 0x000fe200017a4270 */
[--C-:B------:R-:W-:Y:S01]  /*73e0*/  FFMA.FTZ R16, R16, UR10, -R14.reuse ;  /* 0x0000000a10107c23 */ /* 0x100fe2000801080e */
[----:B------:R-:W-:Y:S01]  /*73f0*/  ISETP.LT.OR P4, PT, R83, 0x3a, P4 ;  /* 0x0000003a5300780c */ /* 0x000fe20002781670 */
[--C-:B------:R-:W-:Y:S01]  /*7400*/  FFMA.FTZ R11, R11, UR10, -R14.reuse ;  /* 0x0000000a0b0b7c23 */ /* 0x100fe2000801080e */
[----:B------:R-:W-:Y:S01]  /*7410*/  ISETP.LT.OR P5, PT, R83, 0x1, P5 ;  /* 0x000000015300780c */ /* 0x000fe20002fa1670 */
[--C-:B------:R-:W-:Y:S01]  /*7420*/  FFMA.FTZ R24, R24, UR10, -R14.reuse ;  /* 0x0000000a18187c23 */ /* 0x100fe2000801080e */
[----:B------:R-:W-:Y:S01]  /*7430*/  FSEL R45, R45, -INF , !P4 ;  /* 0xff8000002d2d7808 */ /* 0x000fe20006000000 */
[--C-:B------:R-:W-:Y:S01]  /*7440*/  FFMA.FTZ R25, R25, UR10, -R14.reuse ;  /* 0x0000000a19197c23 */ /* 0x100fe2000801080e */
[----:B------:R-:W-:Y:S01]  /*7450*/  FSEL R13, R13, -INF , !P5 ;  /* 0xff8000000d0d7808 */ /* 0x000fe20006800000 */
[--C-:B------:R-:W-:Y:S01]  /*7460*/  FFMA.FTZ R28, R28, UR10, -R14.reuse ;  /* 0x0000000a1c1c7c23 */ /* 0x100fe2000801080e */
[----:B------:R-:W-:Y:S01]  /*7470*/  ISETP.LT.OR P5, PT, R83, 0x2a, P3 ;  /* 0x0000002a5300780c */ /* 0x000fe20001fa1670 */
[--C-:B------:R-:W-:Y:S01]  /*7480*/  FFMA.FTZ R29, R29, UR10, -R14.reuse ;  /* 0x0000000a1d1d7c23 */ /* 0x100fe2000801080e */
[----:B0-----:R-:W-:Y:S01]  /*7490*/  FMNMX.FTZ R74, R13, R10, !PT ;  /* 0x0000000a0d4a7209 */ /* 0x001fe20007810000 */
[--C-:B------:R-:W-:Y:S01]  /*74a0*/  FFMA.FTZ R32, R32, UR10, -R14.reuse ;  /* 0x0000000a20207c23 */ /* 0x100fe2000801080e */
[----:B------:R-:W-:Y:S01]  /*74b0*/  ISETP.GT.AND P3, PT, R82, 0x31, P2 ;  /* 0x000000315200780c */ /* 0x000fe20001764270 */
[--C-:B------:R-:W-:Y:S01]  /*74c0*/  FFMA.FTZ R33, R33, UR10, -R14.reuse ;  /* 0x0000000a21217c23 */ /* 0x100fe2000801080e */
[----:B------:R-:W-:Y:S01]  /*74d0*/  FMNMX.FTZ R35, R21, R74, !PT ;  /* 0x0000004a15237209 */ /* 0x000fe20007810000 */
[--C-:B------:R-:W-:Y:S01]  /*74e0*/  FFMA.FTZ R62, R62, UR10, -R14.reuse ;  /* 0x0000000a3e3e7c23 */ /* 0x100fe2000801080e */
[----:B------:R-:W-:Y:S01]  /*74f0*/  FSEL R37, R37, -INF , !P5 ;  /* 0xff80000025257808 */ /* 0x000fe20006800000 */
[----:B------:R0:W-:Y:S01]  /*7500*/  MUFU.EX2 R74, R81 ;  /* 0x00000051004a7308 */ /* 0x0001e20000000800 */
[----:B------:R-:W-:Y:S01]  /*7510*/  FMNMX.FTZ R80, R18, R35, !PT ;  /* 0x0000002312507209 */ /* 0x000fe20007810000 */
[--C-:B------:R-:W-:Y:S01]  /*7520*/  FFMA.FTZ R66, R66, UR10, -R14.reuse ;  /* 0x0000000a42427c23 */ /* 0x100fe2000801080e */
[----:B------:R-:W-:Y:S01]  /*7530*/  ISETP.GT.AND P5, PT, R82, 0x38, P2 ;  /* 0x000000385200780c */ /* 0x000fe200017a4270 */
[--C-:B------:R-:W-:Y:S01]  /*7540*/  FFMA.FTZ R70, R70, UR10, -R14.reuse ;  /* 0x0000000a46467c23 */ /* 0x100fe2000801080e */
[----:B------:R-:W-:Y:S01]  /*7550*/  FMNMX.FTZ R35, R19, R80, !PT ;  /* 0x0000005013237209 */ /* 0x000fe20007810000 */
[----:B------:R-:W-:Y:S01]  /*7560*/  FFMA.FTZ R79, R79, UR10, -R14 ;  /* 0x0000000a4f4f7c23 */ /* 0x000fe2000801080e */
[----:B------:R-:W-:Y:S01]  /*7570*/  ISETP.LT.OR P3, PT, R83, 0x32, P3 ;  /* 0x000000325300780c */ /* 0x000fe20001f61670 */
[----:B------:R-:W-:Y:S01]  /*7580*/  MUFU.EX2 R34, R34 ;  /* 0x0000002200227308 */ /* 0x000fe20000000800 */
[----:B------:R-:W-:-:S02]  /*7590*/  FMNMX.FTZ R35, R22, R35, !PT ;  /* 0x0000002316237209 */ /* 0x000fc40007810000 */
[----:B------:R-:W-:Y:S02]  /*75a0*/  FSEL R41, R41, -INF , !P3 ;  /* 0xff80000029297808 */ /* 0x000fe40005800000 */
[----:B------:R-:W-:Y:S02]  /*75b0*/  FMNMX.FTZ R35, R12, R35, !PT ;  /* 0x000000230c237209 */ /* 0x000fe40007810000 */
[----:B------:R-:W-:Y:S01]  /*75c0*/  ISETP.LT.OR P5, PT, R83, 0x39, P5 ;  /* 0x000000395300780c */ /* 0x000fe20002fa1670 */
[----:B------:R-:W-:Y:S01]  /*75d0*/  MUFU.EX2 R15, R15 ;  /* 0x0000000f000f7308 */ /* 0x000fe20000000800 */
[----:B------:R-:W-:Y:S02]  /*75e0*/  FMNMX.FTZ R80, R26, R35, !PT ;  /* 0x000000231a507209 */ /* 0x000fe40007810000 */
[----:B------:R-:W-:Y:S02]  /*75f0*/  ISETP.GT.AND P3, PT, R82, 0x40, P2 ;  /* 0x000000405200780c */ /* 0x000fe40001764270 */
[----:B------:R-:W-:-:S02]  /*7600*/  FMNMX.FTZ R35, R27, R80, !PT ;  /* 0x000000501b237209 */ /* 0x000fc40007810000 */
[----:B------:R-:W-:Y:S01]  /*7610*/  FSEL R44, R44, -INF , !P5 ;  /* 0xff8000002c2c7808 */ /* 0x000fe20006800000 */
[----:B------:R-:W-:Y:S01]  /*7620*/  MUFU.EX2 R16, R16 ;  /* 0x0000001000107308 */ /* 0x000fe20000000800 */
[----:B------:R-:W-:Y:S02]  /*7630*/  FMNMX.FTZ R80, R30, R35, !PT ;  /* 0x000000231e507209 */ /* 0x000fe40007810000 */
[----:B------:R-:W-:Y:S02]  /*7640*/  ISETP.GT.AND P5, PT, R82, 0x41, P2 ;  /* 0x000000415200780c */ /* 0x000fe400017a4270 */
[----:B------:R-:W-:Y:S02]  /*7650*/  FMNMX.FTZ R35, R31, R80, !PT ;  /* 0x000000501f237209 */ /* 0x000fe40007810000 */
[----:B------:R-:W-:Y:S01]  /*7660*/  ISETP.LT.OR P3, PT, R83, 0x41, P3 ;  /* 0x000000415300780c */ /* 0x000fe20001f61670 */
[----:B------:R-:W-:Y:S01]  /*7670*/  MUFU.EX2 R11, R11 ;  /* 0x0000000b000b7308 */ /* 0x000fe20000000800 */
[----:B------:R-:W-:-:S02]  /*7680*/  FMNMX.FTZ R80, R36, R35, !PT ;  /* 0x0000002324507209 */ /* 0x000fc40007810000 */
[----:B------:R-:W-:Y:S02]  /*7690*/  ISETP.GT.AND P4, PT, R82, 0x48, P2 ;  /* 0x000000485200780c */ /* 0x000fe40001784270 */
[----:B------:R-:W-:Y:S02]  /*76a0*/  FMNMX.FTZ R35, R37, R80, !PT ;  /* 0x0000005025237209 */ /* 0x000fe40007810000 */
[----:B------:R-:W-:Y:S01]  /*76b0*/  ISETP.LT.OR P5, PT, R83, 0x42, P5 ;  /* 0x000000425300780c */ /* 0x000fe20002fa1670 */
[----:B------:R-:W-:Y:S01]  /*76c0*/  MUFU.EX2 R24, R24 ;  /* 0x0000001800187308 */ /* 0x000fe20000000800 */
[----:B------:R-:W-:Y:S02]  /*76d0*/  FMNMX.FTZ R80, R40, R35, !PT ;  /* 0x0000002328507209 */ /* 0x000fe40007810000 */
[----:B------:R-:W-:Y:S02]  /*76e0*/  FSEL R46, R46, -INF , !P3 ;  /* 0xff8000002e2e7808 */ /* 0x000fe40005800000 */
[----:B------:R-:W-:-:S02]  /*76f0*/  FMNMX.FTZ R35, R41, R80, !PT ;  /* 0x0000005029237209 */ /* 0x000fc40007810000 */
[----:B------:R-:W-:Y:S01]  /*7700*/  ISETP.GT.AND P3, PT, R82, 0x49, P2 ;  /* 0x000000495200780c */ /* 0x000fe20001764270 */
[----:B------:R-:W-:Y:S01]  /*7710*/  MUFU.EX2 R25, R25 ;  /* 0x0000001900197308 */ /* 0x000fe20000000800 */
[----:B------:R-:W-:Y:S01]  /*7720*/  FMNMX.FTZ R80, R44, R35, !PT ;  /* 0x000000232c507209 */ /* 0x000fe20007810000 */
[----:B------:R-:W-:Y:S01]  /*7730*/  FFMA.FTZ R35, R38, UR10, -R14 ;  /* 0x0000000a26237c23 */ /* 0x000fe2000801080e */
[----:B------:R-:W-:Y:S02]  /*7740*/  FSEL R47, R47, -INF , !P5 ;  /* 0xff8000002f2f7808 */ /* 0x000fe40006800000 */
[----:B0-----:R-:W-:Y:S02]  /*7750*/  FMNMX.FTZ R81, R45, R80, !PT ;  /* 0x000000502d517209 */ /* 0x001fe40007810000 */
[----:B------:R-:W-:Y:S01]  /*7760*/  ISETP.LT.OR P4, PT, R83, 0x49, P4 ;  /* 0x000000495300780c */ /* 0x000fe20002781670 */
[----:B------:R-:W-:Y:S01]  /*7770*/  MUFU.EX2 R28, R28 ;  /* 0x0000001c001c7308 */ /* 0x000fe20000000800 */
[----:B------:R-:W-:-:S02]  /*7780*/  FMNMX.FTZ R38, R46, R81, !PT ;  /* 0x000000512e267209 */ /* 0x000fc40007810000 */
[C---:B------:R-:W-:Y:S02]  /*7790*/  ISETP.GT.AND P5, PT, R82.reuse, 0x50, P2 ;  /* 0x000000505200780c */ /* 0x040fe400017a4270 */
[----:B------:R-:W-:Y:S02]  /*77a0*/  ISETP.LT.OR P3, PT, R83, 0x4a, P3 ;  /* 0x0000004a5300780c */ /* 0x000fe40001f61670 */
[----:B------:R-:W-:Y:S01]  /*77b0*/  FSEL R51, R51, -INF , !P4 ;  /* 0xff80000033337808 */ /* 0x000fe20006000000 */
[----:B------:R-:W-:Y:S01]  /*77c0*/  MUFU.EX2 R29, R29 ;  /* 0x0000001d001d7308 */ /* 0x000fe20000000800 */
[----:B------:R-:W-:Y:S02]  /*77d0*/  FMNMX.FTZ R80, R47, R38, !PT ;  /* 0x000000262f507209 */ /* 0x000fe40007810000 */
[----:B------:R-:W-:Y:S02]  /*77e0*/  ISETP.GT.AND P4, PT, R82, 0x51, P2 ;  /* 0x000000515200780c */ /* 0x000fe40001784270 */
[----:B------:R-:W-:-:S02]  /*77f0*/  FSEL R52, R52, -INF , !P3 ;  /* 0xff80000034347808 */ /* 0x000fc40005800000 */
[----:B------:R-:W-:Y:S01]  /*7800*/  ISETP.LT.OR P5, PT, R83, 0x51, P5 ;  /* 0x000000515300780c */ /* 0x000fe20002fa1670 */
[----:B------:R0:W-:Y:S01]  /*7810*/  MUFU.EX2 R38, R84 ;  /* 0x0000005400267308 */ /* 0x0001e20000000800 */
[----:B------:R-:W-:Y:S02]  /*7820*/  FMNMX.FTZ R39, R51, R80, !PT ;  /* 0x0000005033277209 */ /* 0x000fe40007810000 */
[----:B------:R-:W-:Y:S02]  /*7830*/  ISETP.GT.AND P3, PT, R82, 0x58, P2 ;  /* 0x000000585200780c */ /* 0x000fe40001764270 */
[----:B------:R-:W-:Y:S02]  /*7840*/  ISETP.LT.OR P4, PT, R83, 0x52, P4 ;  /* 0x000000525300780c */ /* 0x000fe40002781670 */
[----:B------:R-:W-:Y:S01]  /*7850*/  FSEL R54, R54, -INF , !P5 ;  /* 0xff80000036367808 */ /* 0x000fe20006800000 */
[----:B------:R-:W-:Y:S01]  /*7860*/  MUFU.EX2 R32, R32 ;  /* 0x0000002000207308 */ /* 0x000fe20000000800 */
[----:B------:R-:W-:Y:S01]  /*7870*/  FMNMX.FTZ R81, R52, R39, !PT ;  /* 0x0000002734517209 */ /* 0x000fe20007810000 */
[----:B0-----:R-:W-:Y:S01]  /*7880*/  FFMA.FTZ R84, R43, UR10, -R14 ;  /* 0x0000000a2b547c23 */ /* 0x001fe2000801080e */
[----:B------:R-:W-:-:S02]  /*7890*/  ISETP.GT.AND P5, PT, R82, 0x59, P2 ;  /* 0x000000595200780c */ /* 0x000fc400017a4270 */
[----:B------:R-:W-:Y:S02]  /*78a0*/  FSEL R55, R55, -INF , !P4 ;  /* 0xff80000037377808 */ /* 0x000fe40006000000 */
[C---:B------:R-:W-:Y:S01]  /*78b0*/  ISETP.LT.OR P3, PT, R83.reuse, 0x59, P3 ;  /* 0x000000595300780c */ /* 0x040fe20001f61670 */
[----:B------:R-:W-:Y:S01]  /*78c0*/  MUFU.EX2 R33, R33 ;  /* 0x0000002100217308 */ /* 0x000fe20000000800 */
[----:B------:R-:W-:Y:S02]  /*78d0*/  FMNMX.FTZ R42, R54, R81, !PT ;  /* 0x00000051362a7209 */ /* 0x000fe40007810000 */
[----:B------:R-:W-:Y:S02]  /*78e0*/  ISETP.GT.AND P4, PT, R82, 0x60, P2 ;  /* 0x000000605200780c */ /* 0x000fe40001784270 */
[----:B------:R-:W-:Y:S02]  /*78f0*/  ISETP.LT.OR P5, PT, R83, 0x5a, P5 ;  /* 0x0000005a5300780c */ /* 0x000fe40002fa1670 */
[----:B------:R-:W-:Y:S01]  /*7900*/  FSEL R58, R58, -INF , !P3 ;  /* 0xff8000003a3a7808 */ /* 0x000fe20005800000 */
[----:B------:R-:W-:Y:S01]  /*7910*/  MUFU.EX2 R35, R35 ;  /* 0x0000002300237308 */ /* 0x000fe20000000800 */
[----:B------:R-:W-:-:S02]  /*7920*/  FMNMX.FTZ R43, R55, R42, !PT ;  /* 0x0000002a372b7209 */ /* 0x000fc40007810000 */
[----:B------:R-:W-:Y:S02]  /*7930*/  ISETP.GT.AND P3, PT, R82, 0x61, P2 ;  /* 0x000000615200780c */ /* 0x000fe40001764270 */
[----:B------:R-:W-:Y:S02]  /*7940*/  FSEL R59, R59, -INF , !P5 ;  /* 0xff8000003b3b7808 */ /* 0x000fe40006800000 */
[----:B------:R-:W-:Y:S01]  /*7950*/  ISETP.LT.OR P4, PT, R83, 0x61, P4 ;  /* 0x000000615300780c */ /* 0x000fe20002781670 */
[----:B------:R-:W-:Y:S01]  /*7960*/  MUFU.EX2 R42, R84 ;  /* 0x00000054002a7308 */ /* 0x000fe20000000800 */
[----:B------:R-:W-:Y:S01]  /*7970*/  FMNMX.FTZ R80, R58, R43, !PT ;  /* 0x0000002b3a507209 */ /* 0x000fe20007810000 */
[--C-:B------:R-:W-:Y:S01]  /*7980*/  FFMA.FTZ R43, R48, UR10, -R14.reuse ;  /* 0x0000000a302b7c23 */ /* 0x100fe2000801080e */
[----:B------:R-:W-:Y:S01]  /*7990*/  ISETP.GT.AND P5, PT, R82, 0x68, P2 ;  /* 0x000000685200780c */ /* 0x000fe200017a4270 */
[--C-:B------:R-:W-:Y:S01]  /*79a0*/  FFMA.FTZ R48, R49, UR10, -R14.reuse ;  /* 0x0000000a31307c23 */ /* 0x100fe2000801080e */
[----:B------:R-:W-:Y:S01]  /*79b0*/  ISETP.LT.OR P3, PT, R83, 0x62, P3 ;  /* 0x000000625300780c */ /* 0x000fe20001f61670 */
[--C-:B------:R-:W-:Y:S01]  /*79c0*/  FFMA.FTZ R49, R50, UR10, -R14.reuse ;  /* 0x0000000a32317c23 */ /* 0x100fe2000801080e */
[----:B------:R-:W-:Y:S01]  /*79d0*/  FSEL R63, R63, -INF , !P4 ;  /* 0xff8000003f3f7808 */ /* 0x000fe20006000000 */
[--C-:B------:R-:W-:Y:S01]  /*79e0*/  FFMA.FTZ R50, R53, UR10, -R14.reuse ;  /* 0x0000000a35327c23 */ /* 0x100fe2000801080e */
[----:B------:R-:W-:Y:S01]  /*79f0*/  FMNMX.FTZ R80, R59, R80, !PT ;  /* 0x000000503b507209 */ /* 0x000fe20007810000 */
[--C-:B------:R-:W-:Y:S01]  /*7a00*/  FFMA.FTZ R53, R56, UR10, -R14.reuse ;  /* 0x0000000a38357c23 */ /* 0x100fe2000801080e */
[----:B------:R-:W-:Y:S01]  /*7a10*/  ISETP.GT.AND P4, PT, R82, 0x69, P2 ;  /* 0x000000695200780c */ /* 0x000fe20001784270 */
[--C-:B------:R-:W-:Y:S01]  /*7a20*/  FFMA.FTZ R56, R57, UR10, -R14.reuse ;  /* 0x0000000a39387c23 */ /* 0x100fe2000801080e */
[----:B------:R-:W-:Y:S01]  /*7a30*/  FSEL R64, R64, -INF , !P3 ;  /* 0xff80000040407808 */ /* 0x000fe20005800000 */
[--C-:B------:R-:W-:Y:S01]  /*7a40*/  FFMA.FTZ R57, R61, UR10, -R14.reuse ;  /* 0x0000000a3d397c23 */ /* 0x100fe2000801080e */
[----:B------:R-:W-:Y:S01]  /*7a50*/  ISETP.LT.OR P5, PT, R83, 0x69, P5 ;  /* 0x000000695300780c */ /* 0x000fe20002fa1670 */
[--C-:B------:R-:W-:Y:S01]  /*7a60*/  FFMA.FTZ R61, R65, UR10, -R14.reuse ;  /* 0x0000000a413d7c23 */ /* 0x100fe2000801080e */
[----:B------:R-:W-:Y:S01]  /*7a70*/  FMNMX.FTZ R81, R63, R80, !PT ;  /* 0x000000503f517209 */ /* 0x000fe20007810000 */
[--C-:B------:R-:W-:Y:S01]  /*7a80*/  FFMA.FTZ R65, R67, UR10, -R14.reuse ;  /* 0x0000000a43417c23 */ /* 0x100fe2000801080e */
[----:B------:R-:W-:Y:S01]  /*7a90*/  ISETP.GT.AND P3, PT, R82, 0x70, P2 ;  /* 0x000000705200780c */ /* 0x000fe20001764270 */
[--C-:B------:R-:W-:Y:S01]  /*7aa0*/  FFMA.FTZ R67, R73, UR10, -R14.reuse ;  /* 0x0000000a49437c23 */ /* 0x100fe2000801080e */
[----:B------:R-:W-:Y:S01]  /*7ab0*/  ISETP.LT.OR P4, PT, R83, 0x6a, P4 ;  /* 0x0000006a5300780c */ /* 0x000fe20002781670 */
[----:B------:R-:W-:Y:S01]  /*7ac0*/  FFMA.FTZ R73, R78, UR10, -R14 ;  /* 0x0000000a4e497c23 */ /* 0x000fe2000801080e */
[----:B------:R-:W-:Y:S01]  /*7ad0*/  FSEL R68, R68, -INF , !P5 ;  /* 0xff80000044447808 */ /* 0x000fe20006800000 */
[----:B------:R-:W-:Y:S01]  /*7ae0*/  MUFU.EX2 R39, R85 ;  /* 0x0000005500277308 */ /* 0x000fe20000000800 */
[----:B------:R-:W-:-:S02]  /*7af0*/  FMNMX.FTZ R81, R64, R81, !PT ;  /* 0x0000005140517209 */ /* 0x000fc40007810000 */
[----:B------:R-:W-:Y:S02]  /*7b00*/  ISETP.GT.AND P5, PT, R82, 0x71, P2 ;  /* 0x000000715200780c */ /* 0x000fe400017a4270 */
[----:B------:R-:W-:Y:S02]  /*7b10*/  FSEL R69, R69, -INF , !P4 ;  /* 0xff80000045457808 */ /* 0x000fe40006000000 */
[C---:B------:R-:W-:Y:S01]  /*7b20*/  ISETP.LT.OR P3, PT, R83.reuse, 0x71, P3 ;  /* 0x000000715300780c */ /* 0x040fe20001f61670 */
[----:B------:R-:W-:Y:S01]  /*7b30*/  MUFU.EX2 R43, R43 ;  /* 0x0000002b002b7308 */ /* 0x000fe20000000800 */
[----:B------:R-:W-:Y:S02]  /*7b40*/  FMNMX.FTZ R80, R68, R81, !PT ;  /* 0x0000005144507209 */ /* 0x000fe40007810000 */
[----:B------:R-:W-:Y:S02]  /*7b50*/  ISETP.GT.AND P4, PT, R82, 0x78, P2 ;  /* 0x000000785200780c */ /* 0x000fe40001784270 */
[----:B------:R-:W-:-:S02]  /*7b60*/  ISETP.LT.OR P5, PT, R83, 0x72, P5 ;  /* 0x000000725300780c */ /* 0x000fc40002fa1670 */
[----:B------:R-:W-:Y:S01]  /*7b70*/  FSEL R71, R71, -INF , !P3 ;  /* 0xff80000047477808 */ /* 0x000fe20005800000 */
[----:B------:R-:W-:Y:S01]  /*7b80*/  MUFU.EX2 R48, R48 ;  /* 0x0000003000307308 */ /* 0x000fe20000000800 */
[----:B------:R-:W-:Y:S02]  /*7b90*/  FMNMX.FTZ R80, R69, R80, !PT ;  /* 0x0000005045507209 */ /* 0x000fe40007810000 */
[----:B------:R-:W-:Y:S02]  /*7ba0*/  ISETP.GT.AND P2, PT, R82, 0x79, P2 ;  /* 0x000000795200780c */ /* 0x000fe40001744270 */
[----:B------:R-:W-:Y:S02]  /*7bb0*/  ISETP.LT.OR P4, PT, R83, 0x79, P4 ;  /* 0x000000795300780c */ /* 0x000fe40002781670 */
[----:B------:R-:W-:Y:S01]  /*7bc0*/  FSEL R72, R72, -INF , !P5 ;  /* 0xff80000048487808 */ /* 0x000fe20006800000 */
[----:B------:R-:W-:Y:S01]  /*7bd0*/  MUFU.EX2 R49, R49 ;  /* 0x0000003100317308 */ /* 0x000fe20000000800 */
[----:B------:R-:W-:-:S02]  /*7be0*/  FMNMX.FTZ R81, R71, R80, !PT ;  /* 0x0000005047517209 */ /* 0x000fc40007810000 */
[----:B------:R-:W-:Y:S02]  /*7bf0*/  ISETP.LT.OR P2, PT, R83, 0x7a, P2 ;  /* 0x0000007a5300780c */ /* 0x000fe40001741670 */
[----:B------:R-:W-:Y:S02]  /*7c00*/  FSEL R76, R76, -INF , !P4 ;  /* 0xff8000004c4c7808 */ /* 0x000fe40006000000 */
[----:B------:R-:W-:Y:S01]  /*7c10*/  FMNMX.FTZ R81, R72, R81, !PT ;  /* 0x0000005148517209 */ /* 0x000fe20007810000 */
[----:B------:R-:W-:Y:S01]  /*7c20*/  MUFU.EX2 R50, R50 ;  /* 0x0000003200327308 */ /* 0x000fe20000000800 */
[----:B------:R-:W-:Y:S02]  /*7c30*/  FSEL R77, R77, -INF , !P2 ;  /* 0xff8000004d4d7808 */ /* 0x000fe40005000000 */
[----:B------:R-:W-:Y:S02]  /*7c40*/  FMNMX.FTZ R80, R76, R81, !PT ;  /* 0x000000514c507209 */ /* 0x000fe40007810000 */
[----:B------:R-:W-:-:S02]  /*7c50*/  FSEL R78, R20, RZ, P6 ;  /* 0x000000ff144e7208 */ /* 0x000fc40003000000 */
[----:B------:R-:W-:Y:S01]  /*7c60*/  FMNMX.FTZ R80, R77, R80, !PT ;  /* 0x000000504d507209 */ /* 0x000fe20007810000 */
[----:B------:R-:W-:Y:S02]  /*7c70*/  MUFU.EX2 R53, R53 ;  /* 0x0000003500357308 */ /* 0x000fe40000000800 */
[----:B------:R-:W-:-:S02]  /*7c80*/  FADD.FTZ R9, -R78, R9 ;  /* 0x000000094e097221 */ /* 0x000fc40000010100 */
[----:B------:R-:W0:Y:S02]  /*7c90*/  SHFL.BFLY PT, R81, R80, 0x2, 0x1f ;  /* 0x0c401f0050517f89 */ /* 0x000e2400000e0000 */
[----:B------:R-:W-:Y:S02]  /*7ca0*/  FMUL.FTZ R9, R9, UR10 ;  /* 0x0000000a09097c20 */ /* 0x000fe40008410000 */
[----:B------:R-:W-:Y:S08]  /*7cb0*/  MUFU.EX2 R78, R79 ;  /* 0x0000004f004e7308 */ /* 0x000ff00000000800 */
[----:B------:R-:W1:Y:S08]  /*7cc0*/  MUFU.EX2 R9, R9 ;  /* 0x0000000900097308 */ /* 0x000e700000000800 */
[----:B------:R-:W-:Y:S01]  /*7cd0*/  MUFU.EX2 R56, R56 ;  /* 0x0000003800387308 */ /* 0x000fe20000000800 */
[----:B0-----:R-:W-:Y:S01]  /*7ce0*/  FMNMX.FTZ R81, R80, R81, !PT ;  /* 0x0000005150517209 */ /* 0x001fe20007810000 */
[----:B------:R-:W-:Y:S01]  /*7cf0*/  FFMA.FTZ R80, R75, UR10, -R14 ;  /* 0x0000000a4b507c23 */ /* 0x000fe2000801080e */
[----:B------:R-:W-:-:S05]  /*7d00*/  IMAD.U32 R75, RZ, RZ, UR10 ;  /* 0x0000000aff4b7e24 */ /* 0x000fca000f8e00ff */
[----:B------:R-:W-:Y:S01]  /*7d10*/  MUFU.EX2 R57, R57 ;  /* 0x0000003900397308 */ /* 0x000fe20000000800 */
[----:B------:R-:W0:Y:S01]  /*7d20*/  SHFL.BFLY PT, R82, R81, 0x1, 0x1f ;  /* 0x0c201f0051527f89 */ /* 0x000e2200000e0000 */
[----:B-1----:R-:W-:-:S04]  /*7d30*/  FFMA.FTZ R84, R9, R5, R34 ;  /* 0x0000000509547223 */ /* 0x002fc80000010022 */
[----:B------:R-:W-:Y:S02]  /*7d40*/  FADD.FTZ R84, R23, R84 ;  /* 0x0000005417547221 */ /* 0x000fe40000010000 */
[----:B------:R-:W-:Y:S08]  /*7d50*/  MUFU.EX2 R62, R62 ;  /* 0x0000003e003e7308 */ /* 0x000ff00000000800 */
[----:B------:R-:W-:Y:S08]  /*7d60*/  MUFU.EX2 R61, R61 ;  /* 0x0000003d003d7308 */ /* 0x000ff00000000800 */
[----:B------:R-:W-:Y:S01]  /*7d70*/  MUFU.EX2 R66, R66 ;  /* 0x0000004200427308 */ /* 0x000fe20000000800 */
[----:B0-----:R-:W-:-:S04]  /*7d80*/  FMNMX.FTZ R14, R81, R82, !PT ;  /* 0x00000052510e7209 */ /* 0x001fc80007810000 */
[C---:B------:R-:W-:Y:S01]  /*7d90*/  FSETP.NEU.FTZ.AND P2, PT, R14.reuse, -INF , PT ;  /* 0xff8000000e00780b */ /* 0x040fe20003f5d000 */
[----:B------:R-:W-:-:S02]  /*7da0*/  FFMA.FTZ R75, R14, R75, -8 ;  /* 0xc10000000e4b7423 */ /* 0x000fc4000001004b */
[----:B------:R-:W-:Y:S01]  /*7db0*/  MUFU.EX2 R65, R65 ;  /* 0x0000004100417308 */ /* 0x000fe20000000800 */
[----:B------:R-:W-:Y:S02]  /*7dc0*/  FSEL R79, R14, RZ, P2 ;  /* 0x000000ff0e4f7208 */ /* 0x000fe40001000000 */
[----:B------:R-:W-:-:S03]  /*7dd0*/  FSEL R75, R75, RZ, P2 ;  /* 0x000000ff4b4b7208 */ /* 0x000fc60001000000 */
[----:B------:R-:W-:Y:S02]  /*7de0*/  FADD.FTZ R79, -R79, R10 ;  /* 0x0000000a4f4f7221 */ /* 0x000fe40000010100 */
        /* <DEDUP_REMOVED lines=9> */
[----:B------:R-:W-:Y:S01]  /*7e80*/  MUFU.EX2 R82, R82 ;  /* 0x0000005200527308 */ /* 0x000fe20000000800 */
[----:B------:R-:W-:-:S01]  /*7e90*/  FFMA.FTZ R19, R19, UR10, -R75 ;  /* 0x0000000a13137c23 */ /* 0x000fc2000801084b */
[--C-:B------:R-:W-:Y:S01]  /*7ea0*/  FFMA.FTZ R12, R12, UR10, -R75.reuse ;  /* 0x0000000a0c0c7c23 */ /* 0x100fe2000801084b */
[----:B------:R-:W-:-:S01]  /*7eb0*/  FFMA.FTZ R27, R27, UR10, -R75 ;  /* 0x0000000a1b1b7c23 */ /* 0x000fc2000801084b */
[----:B------:R-:W-:Y:S01]  /*7ec0*/  FADD.FTZ R79, R15, R84 ;  /* 0x000000540f4f7221 */ /* 0x000fe20000010000 */
[----:B------:R-:W-:-:S01]  /*7ed0*/  FFMA.FTZ R31, R31, UR10, -R75 ;  /* 0x0000000a1f1f7c23 */ /* 0x000fc2000801084b */
[--C-:B------:R-:W-:Y:S01]  /*7ee0*/  FFMA.FTZ R81, R44, UR10, -R75.reuse ;  /* 0x0000000a2c517c23 */ /* 0x100fe2000801084b */
[----:B------:R-:W-:-:S01]  /*7ef0*/  FFMA.FTZ R44, R46, UR10, -R75 ;  /* 0x0000000a2e2c7c23 */ /* 0x000fc2000801084b */
[----:B------:R-:W-:Y:S01]  /*7f00*/  MUFU.EX2 R13, R13 ;  /* 0x0000000d000d7308 */ /* 0x000fe20000000800 */
[----:B------:R-:W-:-:S01]  /*7f10*/  FADD.FTZ R84, R16, R79 ;  /* 0x0000004f10547221 */ /* 0x000fc20000010000 */
        /* <DEDUP_REMOVED lines=10> */
[----:B------:R-:W-:-:S04]  /*7fc0*/  FFMA.FTZ R69, R69, UR10, -R75 ;  /* 0x0000000a45457c23 */ /* 0x000fc8000801084b */
[----:B------:R-:W1:Y:S08]  /*7fd0*/  MUFU.EX2 R18, R18 ;  /* 0x0000001200127308 */ /* 0x000e700000000800 */
[----:B------:R-:W2:Y:S01]  /*7fe0*/  MUFU.EX2 R19, R19 ;  /* 0x0000001300137308 */ /* 0x000ea20000000800 */
[----:B0-----:R-:W-:-:S04]  /*7ff0*/  FFMA.FTZ R5, R40, R4, R13 ;  /* 0x0000000428057223 */ /* 0x001fc8000001000d */
[----:B------:R-:W-:-:S03]  /*8000*/  FADD.FTZ R5, R82, R5 ;  /* 0x0000000552057221 */ /* 0x000fc60000010000 */
[----:B------:R-:W0:Y:S01]  /*8010*/  MUFU.EX2 R21, R21 ;  /* 0x0000001500157308 */ /* 0x000e220000000800 */
[----:B-1----:R-:W-:-:S01]  /*8020*/  FADD.FTZ R4, R18, R5 ;  /* 0x0000000512047221 */ /* 0x002fc20000010000 */
[----:B------:R-:W-:-:S04]  /*8030*/  FADD.FTZ R5, R11, R84 ;  /* 0x000000540b057221 */ /* 0x000fc80000010000 */
[----:B------:R-:W-:Y:S02]  /*8040*/  FADD.FTZ R5, R74, R5 ;  /* 0x000000054a057221 */ /* 0x000fe40000010000 */
[----:B------:R-:W1:Y:S01]  /*8050*/  MUFU.EX2 R12, R12 ;  /* 0x0000000c000c7308 */ /* 0x000e620000000800 */
[----:B--2---:R-:W-:-:S07]  /*8060*/  FADD.FTZ R4, R19, R4 ;  /* 0x0000000413047221 */ /* 0x004fce0000010000 */
[----:B------:R-:W2:Y:S01]  /*8070*/  MUFU.EX2 R22, R22 ;  /* 0x0000001600167308 */ /* 0x000ea20000000800 */
[----:B0-----:R-:W-:-:S01]  /*8080*/  FADD.FTZ R79, R21, R4 ;  /* 0x00000004154f7221 */ /* 0x001fc20000010000 */
[----:B------:R-:W-:-:S04]  /*8090*/  FADD.FTZ R4, R24, R5 ;  /* 0x0000000518047221 */ /* 0x000fc80000010000 */
[----:B------:R-:W-:Y:S02]  /*80a0*/  FADD.FTZ R5, R25, R4 ;  /* 0x0000000419057221 */ /* 0x000fe40000010000 */
[----:B------:R-:W0:Y:S01]  /*80b0*/  MUFU.EX2 R27, R27 ;  /* 0x0000001b001b7308 */ /* 0x000e220000000800 */
[----:B-1----:R-:W-:-:S01]  /*80c0*/  FADD.FTZ R79, R12, R79 ;  /* 0x0000004f0c4f7221 */ /* 0x002fc20000010000 */
[----:B------:R-:W-:-:S04]  /*80d0*/  FADD.FTZ R4, R28, R5 ;  /* 0x000000051c047221 */ /* 0x000fc80000010000 */
[----:B------:R-:W-:Y:S02]  /*80e0*/  FADD.FTZ R5, R29, R4 ;  /* 0x000000041d057221 */ /* 0x000fe40000010000 */
[----:B------:R-:W1:Y:S01]  /*80f0*/  MUFU.EX2 R26, R26 ;  /* 0x0000001a001a7308 */ /* 0x000e620000000800 */
[----:B--2---:R-:W-:-:S01]  /*8100*/  FADD.FTZ R54, R22, R79 ;  /* 0x0000004f16367221 */ /* 0x004fc20000010000 */
[----:B------:R-:W-:-:S04]  /*8110*/  FADD.FTZ R4, R32, R5 ;  /* 0x0000000520047221 */ /* 0x000fc80000010000 */
[----:B------:R-:W-:Y:S02]  /*8120*/  FADD.FTZ R4, R33, R4 ;  /* 0x0000000421047221 */ /* 0x000fe40000010000 */
[----:B------:R-:W2:Y:S01]  /*8130*/  MUFU.EX2 R31, R31 ;  /* 0x0000001f001f7308 */ /* 0x000ea20000000800 */
[----:B0-----:R-:W-:-:S01]  /*8140*/  FADD.FTZ R79, R27, R54 ;  /* 0x000000361b4f7221 */ /* 0x001fc20000010000 */
[----:B------:R-:W-:-:S06]  /*8150*/  FFMA.FTZ R54, R58, UR10, -R75 ;  /* 0x0000000a3a367c23 */ /* 0x000fcc000801084b */
        /* <DEDUP_REMOVED lines=8> */
[----:B------:R-:W-:Y:S01]  /*81e0*/  FFMA.FTZ R58, R63, UR10, -R75 ;  /* 0x0000000a3f3a7c23 */ /* 0x000fe2000801084b */
[----:B------:R-:W-:-:S04]  /*81f0*/  FADD.FTZ R63, R35, R4 ;  /* 0x00000004233f7221 */ /* 0x000fc80000010000 */
[----:B------:R-:W-:Y:S01]  /*8200*/  FADD.FTZ R84, R38, R63 ;  /* 0x0000003f26547221 */ /* 0x000fe20000010000 */
[----:B------:R-:W1:Y:S01]  /*8210*/  MUFU.EX2 R10, R81 ;  /* 0x00000051000a7308 */ /* 0x000e620000000800 */
[----:B--2---:R-:W-:-:S01]  /*8220*/  FADD.FTZ R4, R36, R5 ;  /* 0x0000000524047221 */ /* 0x004fc20000010000 */
[----:B------:R-:W-:Y:S01]  /*8230*/  FFMA.FTZ R63, R64, UR10, -R75 ;  /* 0x0000000a403f7c23 */ /* 0x000fe2000801084b */
[----:B------:R-:W-:-:S01]  /*8240*/  FADD.FTZ R79, R39, R84 ;  /* 0x00000054274f7221 */ /* 0x000fc20000010000 */
[----:B------:R-:W-:-:S03]  /*8250*/  FFMA.FTZ R64, R68, UR10, -R75 ;  /* 0x0000000a44407c23 */ /* 0x000fc6000801084b */
[----:B------:R-:W-:Y:S01]  /*8260*/  FADD.FTZ R84, R42, R79 ;  /* 0x0000004f2a547221 */ /* 0x000fe20000010000 */
[----:B------:R-:W2:Y:S01]  /*8270*/  MUFU.EX2 R45, R45 ;  /* 0x0000002d002d7308 */ /* 0x000ea20000000800 */
[----:B0-----:R-:W-:-:S02]  /*8280*/  FADD.FTZ R5, R41, R4 ;  /* 0x0000000429057221 */ /* 0x001fc40000010000 */
[----:B------:R-:W-:-:S04]  /*8290*/  FADD.FTZ R79, R43, R84 ;  /* 0x000000542b4f7221 */ /* 0x000fc80000010000 */
[----:B------:R-:W-:Y:S01]  /*82a0*/  FADD.FTZ R68, R48, R79 ;  /* 0x0000004f30447221 */ /* 0x000fe20000010000 */
[----:B------:R-:W0:Y:S01]  /*82b0*/  MUFU.EX2 R44, R44 ;  /* 0x0000002c002c7308 */ /* 0x000e220000000800 */
[----:B-1----:R-:W-:-:S02]  /*82c0*/  FADD.FTZ R4, R10, R5 ;  /* 0x000000050a047221 */ /* 0x002fc40000010000 */
[----:B------:R-:W-:Y:S01]  /*82d0*/  FADD.FTZ R79, R49, R68 ;  /* 0x00000044314f7221 */ /* 0x000fe20000010000 */
[----:B------:R-:W-:-:S03]  /*82e0*/  FFMA.FTZ R68, R71, UR10, -R75 ;  /* 0x0000000a47447c23 */ /* 0x000fc6000801084b */
[----:B------:R-:W-:Y:S01]  /*82f0*/  FADD.FTZ R84, R50, R79 ;  /* 0x0000004f32547221 */ /* 0x000fe20000010000 */
[----:B------:R-:W1:Y:S01]  /*8300*/  MUFU.EX2 R47, R47 ;  /* 0x0000002f002f7308 */ /* 0x000e620000000800 */
[----:B--2---:R-:W-:-:S02]  /*8310*/  FADD.FTZ R5, R45, R4 ;  /* 0x000000042d057221 */ /* 0x004fc40000010000 */
[----:B------:R-:W-:-:S04]  /*8320*/  FADD.FTZ R71, R53, R84 ;  /* 0x0000005435477221 */ /* 0x000fc80000010000 */
[----:B------:R-:W-:Y:S01]  /*8330*/  FADD.FTZ R84, R56, R71 ;  /* 0x0000004738547221 */ /* 0x000fe20000010000 */
[----:B------:R-:W2:Y:S01]  /*8340*/  MUFU.EX2 R46, R46 ;  /* 0x0000002e002e7308 */ /* 0x000ea20000000800 */
[----:B0-----:R-:W-:-:S01]  /*8350*/  FADD.FTZ R4, R44, R5 ;  /* 0x000000052c047221 */ /* 0x001fc20000010000 */
[----:B------:R-:W-:Y:S01]  /*8360*/  FFMA.FTZ R71, R72, UR10, -R75 ;  /* 0x0000000a48477c23 */ /* 0x000fe2000801084b */
[----:B------:R-:W-:-:S01]  /*8370*/  FADD.FTZ R79, R57, R84 ;  /* 0x00000054394f7221 */ /* 0x000fc20000010000 */
[--C-:B------:R-:W-:Y:S01]  /*8380*/  FFMA.FTZ R72, R76, UR10, -R75.reuse ;  /* 0x0000000a4c487c23 */ /* 0x100fe2000801084b */
[----:B------:R-:W-:-:S02]  /*8390*/  FFMA.FTZ R75, R77, UR10, -R75 ;  /* 0x0000000a4d4b7c23 */ /* 0x000fc4000801084b */
[----:B------:R-:W-:Y:S01]  /*83a0*/  FADD.FTZ R84, R62, R79 ;  /* 0x0000004f3e547221 */ /* 0x000fe20000010000 */
[----:B------:R-:W0:Y:S01]  /*83b0*/  MUFU.EX2 R51, R51 ;  /* 0x0000003300337308 */ /* 0x000e220000000800 */
[----:B-1----:R-:W-:-:S02]  /*83c0*/  FADD.FTZ R5, R47, R4 ;  /* 0x000000042f057221 */ /* 0x002fc40000010000 */
[----:B------:R-:W-:-:S04]  /*83d0*/  FADD.FTZ R79, R61, R84 ;  /* 0x000000543d4f7221 */ /* 0x000fc80000010000 */
[----:B------:R-:W-:Y:S01]  /*83e0*/  FADD.FTZ R76, R66, R79 ;  /* 0x0000004f424c7221 */ /* 0x000fe20000010000 */
[----:B------:R-:W1:Y:S01]  /*83f0*/  MUFU.EX2 R52, R52 ;  /* 0x0000003400347308 */ /* 0x000e620000000800 */
[----:B--2---:R-:W-:-:S02]  /*8400*/  FADD.FTZ R4, R46, R5 ;  /* 0x000000052e047221 */ /* 0x004fc40000010000 */
[----:B------:R-:W-:-:S05]  /*8410*/  FADD.FTZ R77, R65, R76 ;  /* 0x0000004c414d7221 */ /* 0x000fca0000010000 */
        /* <DEDUP_REMOVED lines=30> */
[----:B0-----:R-:W-:-:S03]  /*8600*/  FADD.FTZ R4, R72, R5 ;  /* 0x0000000548047221 */ /* 0x001fc60000010000 */
[----:B------:R-:W-:Y:S01]  /*8610*/  FADD.FTZ R5, R78, R77 ;  /* 0x0000004d4e057221 */ /* 0x000fe20000010000 */
[----:B-1----:R-:W-:-:S01]  /*8620*/  FADD.FTZ R4, R75, R4 ;  /* 0x000000044b047221 */ /* 0x002fc20000010000 */
[----:B------:R-:W-:Y:S06]  /*8630*/  @!P0 BRA `(.L_x_720) ;  /* 0x0000000000048947 */ /* 0x000fec0003800000 */
[----:B------:R-:W-:Y:S01]  /*8640*/  BPT.TRAP 0x1 ;  /* 0x000000040000795c */ /* 0x000fe20000300000 */
.L_x_720:
[----:B------:R-:W-:Y:S01]  /*8650*/  UIADD3 UR6, UR11, 0x17060, URZ ;  /* 0x000170600b067890 */ /* 0x000fe2000fffe03f */
[----:B------:R-:W-:Y:S01]  /*8660*/  ISETP.GT.AND P2, PT, R2, UR23, PT ;  /* 0x0000001702007c0c */ /* 0x000fe2000bf44270 */
[----:B------:R-:W-:Y:S01]  /*8670*/  UMOV UR7, UR4 ;  /* 0x0000000400077c82 */ /* 0x000fe20008000000 */
[----:B------:R-:W-:Y:S01]  /*8680*/  F2FP.SATFINITE.E4M3.F32.PACK_AB_MERGE_C R10, R45, R10, RZ ;  /* 0x0000000a2d0a723e */ /* 0x000fe200048070ff */
[----:B------:R-:W-:Y:S01]  /*8690*/  UPRMT UR6, UR22, 0x654, UR6 ;  /* 0x0000065416067896 */ /* 0x000fe20008000006 */
[----:B------:R-:W-:Y:S01]  /*86a0*/  F2FP.SATFINITE.E4M3.F32.PACK_AB_MERGE_C R15, R16, R15, RZ ;  /* 0x0000000f100f723e */ /* 0x000fe200048070ff */
[-C--:B------:R-:W-:Y:S01]  /*86b0*/  FMUL.FTZ R88, R88, R9.reuse ;  /* 0x0000000958587220 */ /* 0x080fe20000410000 */
[----:B------:R-:W-:Y:S01]  /*86c0*/  F2FP.SATFINITE.E4M3.F32.PACK_AB_MERGE_C R18, R19, R18, RZ ;  /* 0x000000121312723e */ /* 0x000fe200048070ff */
[-C--:B------:R-:W-:Y:S01]  /*86d0*/  FMUL.FTZ R89, R89, R9.reuse ;  /* 0x0000000959597220 */ /* 0x080fe20000410000 */
[----:B------:R-:W-:Y:S01]  /*86e0*/  F2FP.SATFINITE.E4M3.F32.PACK_AB_MERGE_C R24, R25, R24, RZ ;  /* 0x000000181918723e */ /* 0x000fe200048070ff */
[-C--:B------:R-:W-:Y:S01]  /*86f0*/  FMUL.FTZ R92, R92, R9.reuse ;  /* 0x000000095c5c7220 */ /* 0x080fe20000410000 */
        /* <DEDUP_REMOVED lines=24> */
[----:B------:R-:W-:Y:S01]  /*8880*/  F2FP.SATFINITE.E4M3.F32.PACK_AB_MERGE_C R147, R41, R36, R10 ;  /* 0x000000242993723e */ /* 0x000fe2000480700a */
        /* <DEDUP_REMOVED lines=12> */
[-C--:B------:R-:W-:Y:S01]  /*8950*/  FMUL.FTZ R90, R90, R40.reuse ;  /* 0x000000285a5a7220 */ /* 0x080fe20000410000 */
[----:B------:R-:W-:Y:S01]  /*8960*/  F2FP.SATFINITE.E4M3.F32.PACK_AB_MERGE_C R149, R82, R13, R18 ;  /* 0x0000000d5295723e */ /* 0x000fe20004807012 */
[-C--:B------:R-:W-:Y:S01]  /*8970*/  FMUL.FTZ R91, R91, R40.reuse ;  /* 0x000000285b5b7220 */ /* 0x080fe20000410000 */
        /* <DEDUP_REMOVED lines=35> */
[----:B------:R-:W-:-:S02]  /*8bb0*/  VIADD R2, R2, 0xffffffff ;  /* 0xffffffff02027836 */ /* 0x000fc40000000000 */
[----:B------:R-:W-:Y:S02]  /*8bc0*/  IMAD.MOV.U32 R10, RZ, RZ, R14 ;  /* 0x000000ffff0a7224 */ /* 0x000fe400078e000e */
[----:B------:R-:W-:Y:S01]  /*8bd0*/  IMAD.MOV.U32 R9, RZ, RZ, R20 ;  /* 0x000000ffff097224 */ /* 0x000fe200078e0014 */
[----:B------:R-:W-:Y:S06]  /*8be0*/  @P2 BRA `(.L_x_721) ;  /* 0xffffffc800e82947 */ /* 0x000fec000383ffff */
[----:B------:R-:W-:Y:S02]  /*8bf0*/  IMAD.MOV.U32 R10, RZ, RZ, R14 ;  /* 0x000000ffff0a7224 */ /* 0x000fe400078e000e */
[----:B------:R-:W-:-:S07]  /*8c00*/  IMAD.MOV.U32 R9, RZ, RZ, R20 ;  /* 0x000000ffff097224 */ /* 0x000fce00078e0014 */
.L_x_703:
[----:B------:R-:W0:Y:S01]  /*8c10*/  S2UR UR6, SR_CTAID.X ;  /* 0x00000000000679c3 */ /* 0x000e220000002500 */
[----:B------:R-:W-:Y:S01]  /*8c20*/  ULDC UR7, c[0x0][0x448] ;  /* 0x0001120000077ab9 */ /* 0x000fe20000000800 */
[----:B------:R-:W-:Y:S01]  /*8c30*/  IADD3 R60, -R60, 0x1, RZ ;  /* 0x000000013c3c7810 */ /* 0x000fe20007ffe1ff */
[----:B------:R-:W-:Y:S01]  /*8c40*/  UISETP.NE.AND UP0, UPT, UR7, 0x1, UPT ;  /* 0x000000010700788c */ /* 0x000fe2000bf05270 */
[----:B------:R-:W-:Y:S01]  /*8c50*/  ULDC UR15, c[0x0][0x9e4] ;  /* 0x00027900000f7ab9 */ /* 0x000fe20000000800 */
[----:B------:R-:W-:Y:S02]  /*8c60*/  UMOV UR11, 0xc0 ;  /* 0x000000c0000b7882 */ /* 0x000fe40000000000 */
[----:B------:R-:W-:Y:S01]  /*8c70*/  IMAD R60, R17, UR25, R60 ;  /* 0x00000019113c7c24 */ /* 0x000fe2000f8e023c */
[----:B------:R-:W-:-:S04]  /*8c80*/  UISETP.GE.AND UP1, UPT, UR15, 0x1, UPT ;  /* 0x000000010f00788c */ /* 0x000fc8000bf26270 */
[----:B------:R-:W-:Y:S02]  /*8c90*/  R2UR UR14, R60 ;  /* 0x000000003c0e72ca */ /* 0x000fe400000e0000 */
[----:B------:R-:W-:Y:S01]  /*8ca0*/  PLOP3.LUT P5, PT, PT, PT, UP1, 0x80, 0x0 ;  /* 0x000000000000781c */ /* 0x000fe20003faf018 */
[----:B------:R-:W-:Y:S01]  /*8cb0*/  @UP0 ULDC UR16, c[0x0][0x450] ;  /* 0x0001140000100ab9 */ /* 0x000fe20000000800 */
[----:B0-----:R-:W-:-:S03]  /*8cc0*/  UIMAD UR11, UR6, UR11, 0xbf ;  /* 0x000000bf060b74a4 */ /* 0x001fc6000f8e020b */
[----:B------:R-:W-:Y:S02]  /*8cd0*/  @UP0 ULDC UR6, c[0x0][0x44c] ;  /* 0x0001130000060ab9 */ /* 0x000fe40000000800 */
[----:B------:R-:W-:-:S04]  /*8ce0*/  UIMAD.WIDE.U32 UR6, UR11, UR6, URZ ;  /* 0x000000060b0672a5 */ /* 0x000fc8000f8e003f */
[----:B------:R-:W-:-:S04]  /*8cf0*/  @UP0 USHF.R.U32.HI UR11, URZ, UR16, UR7 ;  /* 0x000000103f0b0299 */ /* 0x000fc80008011607 */
[----:B------:R-:W-:-:S03]  /*8d00*/  UIADD3 UR11, UR14, UR11, URZ ;  /* 0x0000000b0e0b7290 */ /* 0x000fc6000fffe03f */
[----:B------:R-:W-:Y:S02]  /*8d10*/  ULDC UR14, c[0x0][0x9dc] ;  /* 0x00027700000e7ab9 */ /* 0x000fe40000000800 */
[----:B------:R-:W-:Y:S01]  /*8d20*/  UIADD3 UR14, UR11, -UR14, URZ ;  /* 0x8000000e0b0e7290 */ /* 0x000fe2000fffe03f */
[----:B------:R-:W-:Y:S11]  /*8d30*/  @!P5 BRA `(.L_x_722) ;  /* 0x000000000044d947 */ /* 0x000ff60003800000 */
        /* <DEDUP_REMOVED lines=10> */
.L_x_723:
[----:B------:R-:W-:-:S11]  /*8de0*/  UISETP.NE.AND UP1, UPT, UR15, 0x1, UPT ;  /* 0x000000010f00788c */ /* 0x000fd6000bf25270 */
[----:B------:R-:W-:Y:S02]  /*8df0*/  @UP1 ULDC.64 UR16, c[0x0][0x9e8] ;  /* 0x00027a0000101ab9 */ /* 0x000fe40000000a00 */
[----:B------:R-:W-:-:S04]  /*8e00*/  UIMAD.WIDE.U32 UR6, UR11, UR16, URZ ;  /* 0x000000100b0672a5 */ /* 0x000fc8000f8e003f */
[----:B------:R-:W-:-:S12]  /*8e10*/  @UP1 USHF.R.U32.HI UR11, URZ, UR17, UR7 ;  /* 0x000000113f0b1299 */ /* 0x000fd80008011607 */
.L_x_724:
[----:B------:R-:W-:-:S04]  /*8e20*/  UIMAD UR11, UR11, UR15, URZ ;  /* 0x0000000f0b0b72a4 */ /* 0x000fc8000f8e023f */
[----:B------:R-:W-:-:S04]  /*8e30*/  UISETP.LT.AND UP1, UPT, UR14, UR11, UPT ;  /* 0x0000000b0e00728c */ /* 0x000fc8000bf21270 */
[----:B------:R-:W-:-:S12]  /*8e40*/  USEL UR14, UR14, UR11, !UP1 ;  /* 0x0000000b0e0e7287 */ /* 0x000fd8000c800000 */
.L_x_722:
[----:B------:R-:W-:-:S04]  /*8e50*/  UIADD3 UR14, UR14, 0x7f, URZ ;  /* 0x0000007f0e0e7890 */ /* 0x000fc8000fffe03f */
[----:B------:R-:W-:-:S04]  /*8e60*/  USHF.R.S32.HI UR6, URZ, 0x1f, UR14 ;  /* 0x0000001f3f067899 */ /* 0x000fc8000801140e */
[----:B------:R-:W-:-:S04]  /*8e70*/  ULEA.HI UR6, UR6, UR14, URZ, 0x7 ;  /* 0x0000000e06067291 */ /* 0x000fc8000f8f383f */
[----:B------:R-:W-:-:S04]  /*8e80*/  USHF.R.S32.HI UR6, URZ, 0x7, UR6 ;  /* 0x000000073f067899 */ /* 0x000fc80008011406 */
[----:B------:R-:W-:-:S04]  /*8e90*/  UISETP.LT.AND UP1, UPT, UR37, UR6, UPT ;  /* 0x000000062500728c */ /* 0x000fc8000bf21270 */
[----:B------:R-:W-:-:S06]  /*8ea0*/  USEL UR23, UR37, UR6, !UP1 ;  /* 0x0000000625177287 */ /* 0x000fcc000c800000 */
[----:B------:R-:W-:-:S13]  /*8eb0*/  ISETP.GE.AND P2, PT, R2, UR23, PT ;  /* 0x0000001702007c0c */ /* 0x000fda000bf46270 */
[----:B------:R-:W-:Y:S05]  /*8ec0*/  @!P2 BRA `(.L_x_725) ;  /* 0x0000002000f8a947 */ /* 0x000fea0003800000 */
[----:B------:R-:W-:Y:S01]  /*8ed0*/  IMAD.MOV.U32 R11, RZ, RZ, R10 ;  /* 0x000000ffff0b7224 */ /* 0x000fe200078e000a */
[----:B------:R-:W-:Y:S01]  /*8ee0*/  UMOV UR6, UR5 ;  /* 0x0000000500067c82 */ /* 0x000fe20008000000 */
[----:B------:R-:W-:Y:S01]  /*8ef0*/  IMAD.MOV.U32 R12, RZ, RZ, R9 ;  /* 0x000000ffff0c7224 */ /* 0x000fe200078e0009 */
[----:B------:R-:W-:Y:S01]  /*8f00*/  UMOV UR7, UR4 ;  /* 0x0000000400077c82 */ /* 0x000fe20008000000 */
[----:B------:R-:W-:-:S05]  /*8f10*/  ULDC UR24, c[0x0][0x988] ;  /* 0x0002620000187ab9 */ /* 0x000fca0000000800 */
.L_x_735:
[----:B------:R-:W-:-:S04]  /*8f20*/  UISETP.NE.AND UP1, UPT, UR7, 0x1, UPT ;  /* 0x000000010700788c */ /* 0x000fc8000bf25270 */
[----:B------:R-:W-:-:S04]  /*8f30*/  USEL UR5, URZ, 0x1, UP1 ;  /* 0x000000013f057887 */ /* 0x000fc80008800000 */
[----:B------:R-:W-:Y:S01]  /*8f40*/  ULOP3.LUT UR5, UR6, UR5, URZ, 0x3c, !UPT ;  /* 0x0000000506057292 */ /* 0x000fe2000f8e3c3f */
[----:B------:R-:W-:Y:S11]  /*8f50*/  @!P0 BRA `(.L_x_726) ;  /* 0x0000000000048947 */ /* 0x000ff60003800000 */
[----:B------:R-:W-:Y:S01]  /*8f60*/  BPT.TRAP 0x1 ;  /* 0x000000040000795c */ /* 0x000fe20000300000 */
.L_x_726:
[----:B------:R-:W-:Y:S01]  /*8f70*/  UIADD3 UR4, UR7, 0x1, URZ ;  /* 0x0000000107047890 */ /* 0x000fe2000fffe03f */
[----:B------:R-:W-:-:S03]  /*8f80*/  IMAD.U32 R9, RZ, RZ, UR5 ;  /* 0x00000005ff097e24 */ /* 0x000fc6000f8e00ff */
[----:B------:R-:W-:Y:S02]  /*8f90*/  UISETP.NE.AND UP1, UPT, UR4, 0x2, UPT ;  /* 0x000000020400788c */ /* 0x000fe4000bf25270 */
[----:B------:R-:W-:Y:S02]  /*8fa0*/  SHF.L.U32 R9, R9, 0x1f, RZ ;  /* 0x0000001f09097819 */ /* 0x000fe400000006ff */
[----:B------:R-:W-:-:S04]  /*8fb0*/  USEL UR4, UR4, URZ, UP1 ;  /* 0x0000003f04047287 */ /* 0x000fc80008800000 */
[----:B------:R-:W-:-:S09]  /*8fc0*/  ULEA UR25, UR4, UR38, 0x3 ;  /* 0x0000002604197291 */ /* 0x000fd2000f8e183f */
[----:B------:R0:W1:Y:S01]  /*8fd0*/  SYNCS.PHASECHK.TRANS64.TRYWAIT P2, [UR25+0x17030], R9 ;  /* 0x01703009ff0075a7 */ /* 0x0000620008040159 */
[----:B------:R-:W-:Y:S05]  /*8fe0*/  @!P0 BRA `(.L_x_727) ;  /* 0x0000000000048947 */ /* 0x000fea0003800000 */
[----:B------:R-:W-:Y:S01]  /*8ff0*/  BPT.TRAP 0x1 ;  /* 0x000000040000795c */ /* 0x000fe20000300000 */
.L_x_727:
[----:B-1----:R-:W-:Y:S05]  /*9000*/  @P2 BRA `(.L_x_728) ;  /* 0x0000000000082947 */ /* 0x002fea0003800000 */
[----:B------:R-:W1:Y:S02]  /*9010*/  SYNCS.PHASECHK.TRANS64.TRYWAIT P2, [UR25+0x17030], R9 ;  /* 0x01703009ff0075a7 */ /* 0x000e640008040159 */
[----:B-1----:R-:W-:Y:S05]  /*9020*/  @!P2 BRA `(.L_x_729) ;  /* 0x000000b800c0a947 */ /* 0x002fea0003800000 */
.L_x_728:
        /* <DEDUP_REMOVED lines=19> */
.L_x_730:
[----:B------:R-:W-:Y:S01]  /*9160*/  ULEA UR14, UR7, UR38, 0x3 ;  /* 0x00000026070e7291 */ /* 0x000fe2000f8e183f */
[----:B01----:R-:W-:-:S05]  /*9170*/  IMAD.U32 R9, RZ, RZ, UR6 ;  /* 0x00000006ff097e24 */ /* 0x003fca000f8e00ff */
[----:B------:R-:W-:-:S04]  /*9180*/  SHF.L.U32 R9, R9, 0x1f, RZ ;  /* 0x0000001f09097819 */ /* 0x000fc800000006ff */
[----:B------:R0:W1:Y:S01]  /*9190*/  SYNCS.PHASECHK.TRANS64.TRYWAIT P2, [UR14+0x17050], R9 ;  /* 0x01705009ff0075a7 */ /* 0x000062000804014e */
[----:B------:R-:W-:Y:S05]  /*91a0*/  @!P0 BRA `(.L_x_731) ;  /* 0x0000000000048947 */ /* 0x000fea0003800000 */
[----:B------:R-:W-:Y:S01]  /*91b0*/  BPT.TRAP 0x1 ;  /* 0x000000040000795c */ /* 0x000fe20000300000 */
.L_x_731:
        /* <DEDUP_REMOVED lines=194> */
.L_x_732:
[----:B------:R-:W-:Y:S01]  /*9de0*/  UIADD3 UR6, UR38, 0x400, URZ ;  /* 0x0000040026067890 */ /* 0x000fe2000fffe03f */
[----:B------:R-:W-:Y:S01]  /*9df0*/  WARPGROUP.ARRIVE ;  /* 0x00000000000079c5 */ /* 0x000fe20000000000 */
[----:B--2---:R-:W-:Y:S01]  /*9e00*/  FMNMX.FTZ R78, R77, R78, !PT ;  /* 0x0000004e4d4e7209 */ /* 0x004fe20007810000 */
[----:B-1----:R-:W1:Y:S01]  /*9e10*/  SHFL.BFLY PT, R10, R79, 0x2, 0x1f ;  /* 0x0c401f004f0a7f89 */ /* 0x002e6200000e0000 */
[----:B------:R-:W-:Y:S01]  /*9e20*/  USHF.R.U32.HI UR6, URZ, 0x4, UR6 ;  /* 0x000000043f067899 */ /* 0x000fe20008011606 */
[----:B------:R-:W-:Y:S02]  /*9e30*/  UMOV UR10, UR24 ;  /* 0x00000018000a7c82 */ /* 0x000fe40008000000 */
[----:B0-----:R-:W0:Y:S01]  /*9e40*/  SHFL.BFLY PT, R9, R78, 0x2, 0x1f ;  /* 0x0c401f004e097f89 */ /* 0x001e2200000e0000 */
[----:B------:R-:W-:Y:S01]  /*9e50*/  ULOP3.LUT UR6, UR6, 0x3fff, URZ, 0xc0, !UPT ;  /* 0x00003fff06067892 */ /* 0x000fe2000f8ec03f */
[----:B------:R-:W-:-:S03]  /*9e60*/  IMAD.U32 R82, RZ, RZ, UR10 ;  /* 0x0000000aff527e24 */ /* 0x000fc6000f8e00ff */
[----:B------:R-:W-:-:S04]  /*9e70*/  ULOP3.LUT UR6, UR6, 0x10000, URZ, 0xfc, !UPT ;  /* 0x0001000006067892 */ /* 0x000fc8000f8efc3f */
[----:B------:R-:W-:-:S03]  /*9e80*/  UIMAD UR11, UR7, 0x300, UR6 ;  /* 0x00000300070b78a4 */ /* 0x000fc6000f8e0206 */
[----:B------:R-:W-:-:S04]  /*9e90*/  UMOV UR7, 0x40000040 ;  /* 0x4000004000077882 */ /* 0x000fc80000000000 */
[----:B------:R-:W-:Y:S02]  /*9ea0*/  UMOV UR6, UR11 ;  /* 0x0000000b00067c82 */ /* 0x000fe40008000000 */
[----:B------:R-:W-:Y:S01]  /*9eb0*/  QGMMA.64x96x32.F32.E4M3.E4M3 R88, R148, gdesc[UR4], R88, gsb0 ;  /* 0x0160000494587df3 */ /* 0x000fe20008000858 */
[----:B------:R-:W-:Y:S01]  /*9ec0*/  UIADD3 UR6, UR11, 0x2, URZ ;  /* 0x000000020b067890 */ /* 0x000fe2000fffe03f */
[----:B-1----:R-:W-:Y:S01]  /*9ed0*/  FMNMX.FTZ R80, R79, R10, !PT ;  /* 0x0000000a4f507209 */ /* 0x002fe20007810000 */
[----:B------:R-:W-:Y:S01]  /*9ee0*/  UMOV UR7, 0x40000040 ;  /* 0x4000004000077882 */ /* 0x000fe20000000000 */
[----:B------:R-:W-:Y:S01]  /*9ef0*/  IMAD.U32 R79, RZ, RZ, UR10 ;  /* 0x0000000aff4f7e24 */ /* 0x000fe2000f8e00ff */
[----:B0-----:R-:W-:Y:S02]  /*9f00*/  FMNMX.FTZ R81, R78, R9, !PT ;  /* 0x000000094e517209 */ /* 0x001fe40007810000 */
[----:B------:R-:W0:Y:S04]  /*9f10*/  SHFL.BFLY PT, R9, R80, 0x1, 0x1f ;  /* 0x0c201f0050097f89 */ /* 0x000e2800000e0000 */
[----:B------:R-:W1:Y:S01]  /*9f20*/  SHFL.BFLY PT, R10, R81, 0x1, 0x1f ;  /* 0x0c201f00510a7f89 */ /* 0x000e6200000e0000 */
[----:B0-----:R-:W-:-:S02]  /*9f30*/  FMNMX.FTZ R9, R80, R9, !PT ;  /* 0x0000000950097209 */ /* 0x001fc40007810000 */
[----:B-1----:R-:W-:-:S03]  /*9f40*/  FMNMX.FTZ R10, R81, R10, !PT ;  /* 0x0000000a510a7209 */ /* 0x002fc60007810000 */
[C---:B------:R-:W-:Y:S01]  /*9f50*/  FFMA.FTZ R78, R9.reuse, R82, -8 ;  /* 0xc1000000094e7423 */ /* 0x040fe20000010052 */
[----:B------:R-:W-:-:S03]  /*9f60*/  FADD.FTZ R12, -R9, R12 ;  /* 0x0000000c090c7221 */ /* 0x000fc60000010100 */
        /* <DEDUP_REMOVED lines=32> */
[C---:B------:R-:W-:Y:S01]  /*a170*/  FADD.FTZ R11, -R10.reuse, R11 ;  /* 0x0000000b0a0b7221 */ /* 0x040fe20000010100 */
[----:B------:R-:W-:-:S01]  /*a180*/  FFMA.FTZ R78, R10, R79, -8 ;  /* 0xc10000000a4e7423 */ /* 0x000fc2000001004f */
[----:B------:R-:W-:Y:S01]  /*a190*/  FMUL.FTZ R12, R12, UR10 ;  /* 0x0000000a0c0c7c20 */ /* 0x000fe20008410000 */
[----:B------:R-:W-:Y:S01]  /*a1a0*/  MUFU.EX2 R13, R13 ;  /* 0x0000000d000d7308 */ /* 0x000fe20000000800 */
[----:B------:R-:W-:Y:S01]  /*a1b0*/  FMUL.FTZ R11, R11, UR10 ;  /* 0x0000000a0b0b7c20 */ /* 0x000fe20008410000 */
        /* <DEDUP_REMOVED lines=22> */
[----:B------:R-:W1:Y:S01]  /*a320*/  MUFU.EX2 R16, R16 ;  /* 0x0000001000107308 */ /* 0x000e620000000800 */
[----:B0-----:R-:W-:-:S01]  /*a330*/  FFMA.FTZ R5, R12, R5, R13 ;  /* 0x000000050c057223 */ /* 0x001fc2000001000d */
        /* <DEDUP_REMOVED lines=8> */
[----:B------:R-:W-:-:S02]  /*a3c0*/  WARPGROUP.DEPBAR.LE gsb0, 0x0 ;  /* 0x00008000000079c5 */ /* 0x000fc40000010000 */
[----:B------:R-:W-:Y:S01]  /*a3d0*/  WARPGROUP.ARRIVE ;  /* 0x00000000000079c5 */ /* 0x000fe20000000000 */
[--C-:B------:R-:W-:Y:S01]  /*a3e0*/  FFMA.FTZ R69, R69, UR10, -R78.reuse ;  /* 0x0000000a45457c23 */ /* 0x100fe2000801084e */
[----:B------:R-:W-:-:S01]  /*a3f0*/  FFMA.FTZ R72, R72, UR10, -R78 ;  /* 0x0000000a48487c23 */ /* 0x000fc2000801084e */
[----:B------:R-:W-:Y:S01]  /*a400*/  FFMA.FTZ R73, R73, UR10, -R78 ;  /* 0x0000000a49497c23 */ /* 0x000fe2000801084e */
[----:B------:R-:W2:Y:S01]  /*a410*/  MUFU.EX2 R15, R15 ;  /* 0x0000000f000f7308 */ /* 0x000ea20000000800 */
[----:B-1----:R-:W-:-:S01]  /*a420*/  FFMA.FTZ R4, R11, R4, R16 ;  /* 0x000000040b047223 */ /* 0x002fc20000010010 */
[----:B------:R-:W-:Y:S01]  /*a430*/  QGMMA.64x96x32.F32.E4M3.E4M3 R88, R144, gdesc[UR4], R88, gsb0 ;  /* 0x0160000490587df3 */ /* 0x000fe20008000858 */
[----:B------:R-:W-:Y:S01]  /*a440*/  UIADD3 UR6, UR11, 0x4, URZ ;  /* 0x000000040b067890 */ /* 0x000fe2000fffe03f */
[--C-:B------:R-:W-:Y:S01]  /*a450*/  FFMA.FTZ R76, R76, UR10, -R78.reuse ;  /* 0x0000000a4c4c7c23 */ /* 0x100fe2000801084e */
[----:B------:R-:W-:Y:S01]  /*a460*/  UMOV UR7, 0x40000040 ;  /* 0x4000004000077882 */ /* 0x000fe20000000000 */
[----:B------:R-:W-:-:S02]  /*a470*/  FFMA.FTZ R77, R77, UR10, -R78 ;  /* 0x0000000a4d4d7c23 */ /* 0x000fc4000801084e */
        /* <DEDUP_REMOVED lines=26> */
[----:B------:R-:W-:Y:S02]  /*a620*/  WARPGROUP.DEPBAR.LE gsb0, 0x0 ;  /* 0x00008000000079c5 */ /* 0x000fe40000010000 */
[----:B------:R-:W-:-:S04]  /*a630*/  WARPGROUP.ARRIVE ;  /* 0x00000000000079c5 */ /* 0x000fc80000000000 */
[----:B------:R-:W0:Y:S01]  /*a640*/  MUFU.EX2 R32, R32 ;  /* 0x0000002000207308 */ /* 0x000e220000000800 */
[----:B--2---:R-:W-:-:S01]  /*a650*/  FADD.FTZ R79, R29, R80 ;  /* 0x000000501d4f7221 */ /* 0x004fc20000010000 */
[----:B------:R-:W-:Y:S01]  /*a660*/  QGMMA.64x96x32.F32.E4M3.E4M3 R88, R140, gdesc[UR4], R88, gsb0 ;  /* 0x016000048c587df3 */ /* 0x000fe20008000858 */
[----:B------:R-:W-:Y:S01]  /*a670*/  UIADD3 UR6, UR11, 0x6, URZ ;  /* 0x000000060b067890 */ /* 0x000fe2000fffe03f */
[----:B-1----:R-:W-:-:S04]  /*a680*/  FADD.FTZ R4, R30, R5 ;  /* 0x000000051e047221 */ /* 0x002fc80000010000 */
[----:B------:R-:W1:Y:S01]  /*a690*/  MUFU.EX2 R31, R31 ;  /* 0x0000001f001f7308 */ /* 0x000e620000000800 */
[----:B------:R-:W-:-:S07]  /*a6a0*/  UMOV UR7, 0x40000040 ;  /* 0x4000004000077882 */ /* 0x000fce0000000000 */
        /* <DEDUP_REMOVED lines=30> */
[----:B------:R-:W-:Y:S06]  /*a890*/  QGMMA.64x96x32.F32.E4M3.E4M3 R88, R136, gdesc[UR4], R88, gsb0 ;  /* 0x0160000488587df3 */ /* 0x000fec0008000858 */
        /* <DEDUP_REMOVED lines=28> */
[----:B------:R-:W-:-:S06]  /*aa60*/  WARPGROUP.DEPBAR.LE gsb0, 0x0 ;  /* 0x00008000000079c5 */ /* 0x000fcc0000010000 */
[----:B------:R-:W0:Y:S01]  /*aa70*/  MUFU.EX2 R61, R61 ;  /* 0x0000003d003d7308 */ /* 0x000e220000000800 */
[----:B-1----:R-:W-:-:S07]  /*aa80*/  FADD.FTZ R80, R60, R79 ;  /* 0x0000004f3c507221 */ /* 0x002fce0000010000 */
[----:B------:R-:W1:Y:S01]  /*aa90*/  MUFU.EX2 R62, R62 ;  /* 0x0000003e003e7308 */ /* 0x000e620000000800 */
[----:B--2---:R-:W-:-:S01]  /*aaa0*/  FADD.FTZ R5, R59, R4 ;  /* 0x000000043b057221 */ /* 0x004fc20000010000 */
[----:B------:R-:W-:-:S04]  /*aab0*/  IMAD.U32 R4, RZ, RZ, UR25 ;  /* 0x00000019ff047e24 */ /* 0x000fc8000f8e00ff */
[----:B------:R-:W-:Y:S02]  /*aac0*/  @!P1 VIADD R4, R4, 0x17040 ;  /* 0x0001704004049836 */ /* 0x000fe40000000000 */
[----:B------:R-:W2:Y:S01]  /*aad0*/  MUFU.EX2 R64, R64 ;  /* 0x0000004000407308 */ /* 0x000ea20000000800 */
[----:B0-----:R-:W-:-:S02]  /*aae0*/  FADD.FTZ R79, R61, R80 ;  /* 0x000000503d4f7221 */ /* 0x001fc40000010000 */
[----:B------:R-:W-:-:S04]  /*aaf0*/  @!P1 PRMT R4, RZ, 0x654, R4 ;  /* 0x00000654ff049816 */ /* 0x000fc80000000004 */
[----:B------:R0:W-:Y:S01]  /*ab00*/  @!P1 SYNCS.ARRIVE.TRANS64.RED.A1T0 RZ, [R4+URZ], RZ ;  /* 0x000000ff04ff99a7 */ /* 0x0001e2000810043f */
        /* <DEDUP_REMOVED lines=29> */
[----:B-1----:R-:W-:Y:S01]  /*ace0*/  FADD.FTZ R4, R77, R79 ;  /* 0x0000004f4d047221 */ /* 0x002fe20000010000 */
[----:B------:R-:W-:Y:S06]  /*acf0*/  @!P0 BRA `(.L_x_734) ;  /* 0x0000000000048947 */ /* 0x000fec0003800000 */
[----:B------:R-:W-:Y:S01]  /*ad00*/  BPT.TRAP 0x1 ;  /* 0x000000040000795c */ /* 0x000fe20000300000 */
.L_x_734:
[----:B------:R-:W-:Y:S01]  /*ad10*/  UIADD3 UR6, UR14, 0x17060, URZ ;  /* 0x000170600e067890 */ /* 0x000fe2000fffe03f */
[----:B------:R-:W-:Y:S01]  /*ad20*/  ISETP.GT.AND P2, PT, R2, UR23, PT ;  /* 0x0000001702007c0c */ /* 0x000fe2000bf44270 */
[----:B------:R-:W-:Y:S01]  /*ad30*/  UMOV UR7, UR4 ;  /* 0x0000000400077c82 */ /* 0x000fe20008000000 */
        /* <DEDUP_REMOVED lines=68> */
[----:B------:R-:W-:Y:S01]  /*b180*/  VIADD R2, R2, 0xffffffff ;  /* 0xffffffff02027836 */ /* 0x000fe20000000000 */
        /* <DEDUP_REMOVED lines=16> */
[----:B------:R-:W-:Y:S01]  /*b290*/  F2FP.SATFINITE.E4M3.F32.PACK_AB_MERGE_C R139, R73, R72, R76 ;  /* 0x00000048498b723e */ /* 0x000fe2000480704c */
[----:B------:R-:W-:Y:S06]  /*b2a0*/  @P2 BRA `(.L_x_735) ;  /* 0xffffffdc001c2947 */ /* 0x000fec000383ffff */
.L_x_725:
[----:B------:R-:W-:-:S13]  /*b2b0*/  ISETP.GE.AND P2, PT, R2, UR37, PT ;  /* 0x0000002502007c0c */ /* 0x000fda000bf46270 */
[----:B------:R-:W-:Y:S05]  /*b2c0*/  @!P2 BRA `(.L_x_736) ;  /* 0x00000034002ca947 */ /* 0x000fea0003800000 */
[----:B------:R-:W-:Y:S01]  /*b2d0*/  IMAD.MOV.U32 R12, RZ, RZ, R10 ;  /* 0x000000ffff0c7224 */ /* 0x000fe200078e000a */
[----:B------:R-:W-:Y:S01]  /*b2e0*/  UMOV UR7, UR5 ;  /* 0x0000000500077c82 */ /* 0x000fe20008000000 */
[----:B------:R-:W-:Y:S01]  /*b2f0*/  IMAD.MOV.U32 R11, RZ, RZ, R9 ;  /* 0x000000ffff0b7224 */ /* 0x000fe200078e0009 */
[----:B------:R-:W-:Y:S01]  /*b300*/  UMOV UR23, UR4 ;  /* 0x0000000400177c82 */ /* 0x000fe20008000000 */
[----:B------:R-:W-:Y:S01]  /*b310*/  ULDC UR24, c[0x0][0x9e4] ;  /* 0x0002790000187ab9 */ /* 0x000fe20000000800 */
[----:B------:R-:W-:Y:S01]  /*b320*/  ULDC UR25, c[0x0][0x288] ;  /* 0x0000a20000197ab9 */ /* 0x000fe20000000800 */
[----:B------:R-:W-:Y:S01]  /*b330*/  ULDC UR26, c[0x0][0x2f0] ;  /* 0x0000bc00001a7ab9 */ /* 0x000fe20000000800 */
[----:B------:R-:W-:Y:S01]  /*b340*/  ULDC UR6, c[0x0][0x988] ;  /* 0x0002620000067ab9 */ /* 0x000fe20000000800 */
[----:B------:R-:W-:-:S05]  /*b350*/  ULDC UR27, c[0x0][0x9e0] ;  /* 0x00027800001b7ab9 */ /* 0x000fca0000000800 */
.L_x_754:
[----:B------:R-:W-:-:S04]  /*b360*/  UIADD3 UR4, UR23, 0x1, URZ ;  /* 0x0000000117047890 */ /* 0x000fc8000fffe03f */
[----:B------:R-:W-:-:S04]  /*b370*/  UISETP.NE.AND UP1, UPT, UR4, 0x2, UPT ;  /* 0x000000020400788c */ /* 0x000fc8000bf25270 */
[----:B------:R-:W-:Y:S02]  /*b380*/  USEL UR5, URZ, 0x1, UP1 ;  /* 0x000000013f057887 */ /* 0x000fe40008800000 */
[----:B------:R-:W-:Y:S02]  /*b390*/  USEL UR4, UR4, URZ, UP1 ;  /* 0x0000003f04047287 */ /* 0x000fe40008800000 */
[----:B------:R-:W-:Y:S01]  /*b3a0*/  ULOP3.LUT UR5, UR7, UR5, URZ, 0x3c, !UPT ;  /* 0x0000000507057292 */ /* 0x000fe2000f8e3c3f */
[----:B------:R-:W-:Y:S11]  /*b3b0*/  @!P0 BRA `(.L_x_737) ;  /* 0x0000000000048947 */ /* 0x000ff60003800000 */
[----:B------:R-:W-:Y:S01]  /*b3c0*/  BPT.TRAP 0x1 ;  /* 0x000000040000795c */ /* 0x000fe20000300000 */
.L_x_737:
[----:B------:R-:W-:Y:S01]  /*b3d0*/  ULEA UR28, UR4, UR38, 0x3 ;  /* 0x00000026041c7291 */ /* 0x000fe2000f8e183f */
[----:B------:R-:W-:-:S05]  /*b3e0*/  IMAD.U32 R9, RZ, RZ, UR5 ;  /* 0x00000005ff097e24 */ /* 0x000fca000f8e00ff */
[----:B------:R-:W-:-:S04]  /*b3f0*/  SHF.L.U32 R9, R9, 0x1f, RZ ;  /* 0x0000001f09097819 */ /* 0x000fc800000006ff */
[----:B------:R0:W1:Y:S01]  /*b400*/  SYNCS.PHASECHK.TRANS64.TRYWAIT P2, [UR28+0x17030], R9 ;  /* 0x01703009ff0075a7 */ /* 0x000062000804015c */
[----:B------:R-:W-:Y:S05]  /*b410*/  @!P0 BRA `(.L_x_738) ;  /* 0x0000000000048947 */ /* 0x000fea0003800000 */
[----:B------:R-:W-:Y:S01]  /*b420*/  BPT.TRAP 0x1 ;  /* 0x000000040000795c */ /* 0x000fe20000300000 */
.L_x_738:
[----:B-1----:R-:W-:Y:S05]  /*b430*/  @P2 BRA `(.L_x_739) ;  /* 0x0000000000082947 */ /* 0x002fea0003800000 */
[----:B------:R-:W1:Y:S02]  /*b440*/  SYNCS.PHASECHK.TRANS64.TRYWAIT P2, [UR28+0x17030], R9 ;  /* 0x01703009ff0075a7 */ /* 0x000e64000804015c */
[----:B-1----:R-:W-:Y:S05]  /*b450*/  @!P2 BRA `(.L_x_740) ;  /* 0x0000009400e4a947 */ /* 0x002fea0003800000 */
.L_x_739:
        /* <DEDUP_REMOVED lines=19> */
.L_x_741:
[----:B------:R-:W-:Y:S01]  /*b590*/  ULEA UR14, UR23, UR38, 0x3 ;  /* 0x00000026170e7291 */ /* 0x000fe2000f8e183f */
[----:B-1----:R-:W-:-:S05]  /*b5a0*/  IMAD.U32 R10, RZ, RZ, UR7 ;  /* 0x00000007ff0a7e24 */ /* 0x002fca000f8e00ff */
[----:B------:R-:W-:-:S04]  /*b5b0*/  SHF.L.U32 R10, R10, 0x1f, RZ ;  /* 0x0000001f0a0a7819 */ /* 0x000fc800000006ff */
[----:B------:R1:W2:Y:S01]  /*b5c0*/  SYNCS.PHASECHK.TRANS64.TRYWAIT P2, [UR14+0x17050], R10 ;  /* 0x0170500aff0075a7 */ /* 0x0002a2000804014e */
[----:B------:R-:W-:Y:S05]  /*b5d0*/  @!P0 BRA `(.L_x_742) ;  /* 0x0000000000048947 */ /* 0x000fea0003800000 */
[----:B------:R-:W-:Y:S01]  /*b5e0*/  BPT.TRAP 0x1 ;  /* 0x000000040000795c */ /* 0x000fe20000300000 */
.L_x_742:
[C---:B0-----:R-:W-:Y:S01]  /*b5f0*/  FMUL.FTZ R9, R0.reuse, R24 ;  /* 0x0000001800097220 */ /* 0x041fe20000410000 */
[----:B------:R-:W-:-:S05]  /*b600*/  FMUL.FTZ R13, R0, R25 ;  /* 0x00000019000d7220 */ /* 0x000fca0000410000 */
[----:B------:R-:W0:Y:S08]  /*b610*/  MUFU.TANH R9, R9 ;  /* 0x0000000900097308 */ /* 0x000e300000002400 */
[----:B------:R-:W3:Y:S01]  /*b620*/  MUFU.TANH R13, R13 ;  /* 0x0000000d000d7308 */ /* 0x000ee20000002400 */
[----:B--2---:R-:W-:Y:S05]  /*b630*/  @P2 BRA `(.L_x_743) ;  /* 0x0000000000082947 */ /* 0x004fea0003800000 */
[----:B------:R-:W2:Y:S02]  /*b640*/  SYNCS.PHASECHK.TRANS64.TRYWAIT P2, [UR14+0x17050], R10 ;  /* 0x0170500aff0075a7 */ /* 0x000ea4000804014e */
[----:B--2---:R-:W-:Y:S05]  /*b650*/  @!P2 BRA `(.L_x_744) ;  /* 0x00000094007ca947 */ /* 0x004fea0003800000 */
.L_x_743:
[----:B------:R-:W-:Y:S01]  /*b660*/  UIADD3 UR7, UR38, 0x400, URZ ;  /* 0x0000040026077890 */ /* 0x000fe2000fffe03f */
[----:B------:R-:W-:Y:S01]  /*b670*/  WARPGROUP.ARRIVE ;  /* 0x00000000000079c5 */ /* 0x000fe20000000000 */
[----:B------:R-:W-:Y:S01]  /*b680*/  UMOV UR11, 0x40000040 ;  /* 0x40000040000b7882 */ /* 0x000fe20000000000 */
[----:B------:R-:W-:Y:S01]  /*b690*/  PLOP3.LUT P2, PT, PT, PT, UP0, 0x80, 0x0 ;  /* 0x000000000000781c */ /* 0x000fe20003f4f008 */
[----:B------:R-:W-:Y:S01]  /*b6a0*/  USHF.R.U32.HI UR7, URZ, 0x4, UR7 ;  /* 0x000000043f077899 */ /* 0x000fe20008011607 */
[C---:B------:R-:W-:Y:S01]  /*b6b0*/  FMUL.FTZ R21, R0.reuse, R34 ;  /* 0x0000002200157220 */ /* 0x040fe20000410000 */
        /* <DEDUP_REMOVED lines=12> */
[----:B------:R-:W-:Y:S01]  /*b780*/  FMUL.FTZ R61, R0, R74 ;  /* 0x0000004a003d7220 */ /* 0x000fe20000410000 */
[----:B------:R-:W-:-:S02]  /*b790*/  IMAD.MOV.U32 R78, RZ, RZ, R8 ;  /* 0x000000ffff4e7224 */ /* 0x000fc400078e0008 */
[----:B------:R-:W-:Y:S01]  /*b7a0*/  FMUL.FTZ R20, R0, R32 ;  /* 0x0000002000147220 */ /* 0x000fe20000410000 */
[----:B------:R-:W-:Y:S02]  /*b7b0*/  IMAD.SHL.U32 R74, R2, 0x80, RZ ;  /* 0x00000080024a7824 */ /* 0x000fe400078e00ff */
[C---:B------:R-:W-:Y:S01]  /*b7c0*/  FMUL.FTZ R32, R0.reuse, R44 ;  /* 0x0000002c00207220 */ /* 0x040fe20000410000 */
[----:B------:R-:W-:Y:S01]  /*b7d0*/  UMOV UR10, UR7 ;  /* 0x00000007000a7c82 */ /* 0x000fe20008000000 */
[C---:B------:R-:W-:Y:S01]  /*b7e0*/  FMUL.FTZ R44, R0.reuse, R53 ;  /* 0x00000035002c7220 */ /* 0x040fe20000410000 */
[----:B------:R-:W-:Y:S01]  /*b7f0*/  QGMMA.64x96x32.F32.E4M3.E4M3 R88, R148, gdesc[UR8], R88, gsb0 ;  /* 0x0160000894587df3 */ /* 0x000fe20008000858 */
[----:B------:R-:W-:Y:S01]  /*b800*/  UIADD3 UR10, UR7, 0x2, URZ ;  /* 0x00000002070a7890 */ /* 0x000fe2000fffe03f */
[C---:B------:R-:W-:Y:S01]  /*b810*/  FMUL.FTZ R53, R0.reuse, R66 ;  /* 0x0000004200357220 */ /* 0x040fe20000410000 */
[----:B------:R-:W-:Y:S01]  /*b820*/  UMOV UR11, 0x40000040 ;  /* 0x40000040000b7882 */ /* 0x000fe20000000000 */
[C---:B------:R-:W-:Y:S01]  /*b830*/  FMUL.FTZ R25, R0.reuse, R38 ;  /* 0x0000002600197220 */ /* 0x040fe20000410000 */
[C---:B------:R-:W-:Y:S01]  /*b840*/  FMUL.FTZ R66, R0.reuse, R76 ;  /* 0x0000004c00427220 */ /* 0x040fe20000410000 */
[C---:B------:R-:W-:Y:S01]  /*b850*/  FMUL.FTZ R14, R0.reuse, R27 ;  /* 0x0000001b000e7220 */ /* 0x040fe20000410000 */
[C---:B--2---:R-:W-:Y:S01]  /*b860*/  FMUL.FTZ R15, R0.reuse, R28 ;  /* 0x0000001c000f7220 */ /* 0x044fe20000410000 */
[----:B------:R-:W-:Y:S01]  /*b870*/  FMUL.FTZ R38, R0, R48 ;  /* 0x0000003000267220 */ /* 0x000fe20000410000 */
[----:B------:R-:W-:Y:S01]  /*b880*/  IADD3 R76, -R74, 0x1, RZ ;  /* 0x000000014a4c7810 */ /* 0x000fe20007ffe1ff */
[C---:B-1----:R-:W-:Y:S01]  /*b890*/  FMUL.FTZ R10, R0.reuse, R26 ;  /* 0x0000001a000a7220 */ /* 0x042fe20000410000 */
        /* <DEDUP_REMOVED lines=33> */
[----:B------:R-:W-:-:S02]  /*bab0*/  IMAD R80, R3, -0x2, R76 ;  /* 0xfffffffe03507824 */ /* 0x000fc400078e024c */
        /* <DEDUP_REMOVED lines=8> */
[----:B------:R-:W1:Y:S01]  /*bb40*/  MUFU.TANH R10, R10 ;  /* 0x0000000a000a7308 */ /* 0x000e620000002400 */
[----:B------:R-:W-:-:S04]  /*bb50*/  IMAD R80, R17, UR26, R80 ;  /* 0x0000001a11507c24 */ /* 0x000fc8000f8e0250 */
[----:B------:R-:W-:-:S03]  /*bb60*/  VIADD R80, R80, -UR25 ;  /* 0x8000001950507c36 */ /* 0x000fc60008000000 */
[----:B------:R-:W2:Y:S01]  /*bb70*/  MUFU.TANH R14, R14 ;  /* 0x0000000e000e7308 */ /* 0x000ea20000002400 */
[C---:B------:R-:W-:Y:S02]  /*bb80*/  VIADD R84, R80.reuse, UR27 ;  /* 0x0000001b50547c36 */ /* 0x040fe40008000000 */
[----:B------:R-:W-:-:S05]  /*bb90*/  VIADD R83, R80, UR21 ;  /* 0x0000001550537c36 */ /* 0x000fca0008000000 */
[----:B------:R-:W4:Y:S08]  /*bba0*/  MUFU.TANH R15, R15 ;  /* 0x0000000f000f7308 */ /* 0x000f300000002400 */
        /* <DEDUP_REMOVED lines=29> */
[----:B------:R-:W-:Y:S02]  /*bd80*/  UMOV UR11, 0x40000040 ;  /* 0x40000040000b7882 */ /* 0x000fe40000000000 */
[----:B------:R-:W-:-:S03]  /*bd90*/  @UP0 ULDC UR7, c[0x0][0x44c] ;  /* 0x0001130000070ab9 */ /* 0x000fc60000000800 */
[----:B------:R-:W0:Y:S01]  /*bda0*/  MUFU.TANH R40, R40 ;  /* 0x0000002800287308 */ /* 0x000e220000002400 */
[----:B------:R-:W-:Y:S01]  /*bdb0*/  @P2 IMAD.HI.U32 R34, R8, UR7, RZ ;  /* 0x0000000708222c27 */ /* 0x000fe2000f8e00ff */
[----:B------:R-:W-:-:S04]  /*bdc0*/  @UP0 ULDC UR7, c[0x0][0x450] ;  /* 0x0001140000070ab9 */ /* 0x000fc80000000800 */
[----:B------:R-:W-:Y:S01]  /*bdd0*/  @P2 SHF.R.U32.HI R78, RZ, UR7, R34 ;  /* 0x00000007ff4e2c19 */ /* 0x000fe20008011622 */
[----:B------:R-:W-:Y:S01]  /*bde0*/  IMAD.U32 R34, RZ, RZ, UR28 ;  /* 0x0000001cff227e24 */ /* 0x000fe2000f8e00ff */
[----:B------:R-:W0:Y:S03]  /*bdf0*/  MUFU.TANH R39, R39 ;  /* 0x0000002700277308 */ /* 0x000e260000002400 */
[----:B------:R-:W-:-:S05]  /*be00*/  @!P1 VIADD R34, R34, 0x17040 ;  /* 0x0001704022229836 */ /* 0x000fca0000000000 */
[----:B------:R-:W0:Y:S01]  /*be10*/  MUFU.TANH R41, R41 ;  /* 0x0000002900297308 */ /* 0x000e220000002400 */
[----:B------:R-:W-:-:S07]  /*be20*/  @!P1 PRMT R34, RZ, 0x654, R34 ;  /* 0x00000654ff229816 */ /* 0x000fce0000000022 */
        /* <DEDUP_REMOVED lines=14> */
[----:B------:R-:W-:Y:S07]  /*bf10*/  QGMMA.64x96x32.F32.E4M3.E4M3 R88, R136, gdesc[UR8], R88, gsb0 ;  /* 0x0160000888587df3 */ /* 0x000fee0008000858 */
        /* <DEDUP_REMOVED lines=28> */
[----:B------:R-:W0:Y:S01]  /*c0e0*/  MUFU.TANH R76, R76 ;  /* 0x0000004c004c7308 */ /* 0x000e220000002400 */
[----:B-12-4-:R-:W-:Y:S05]  /*c0f0*/  @!P5 BRA `(.L_x_745) ;  /* 0x00000000005cd947 */ /* 0x016fea0003800000 */
[----:B0-----:R-:W-:Y:S01]  /*c100*/  IMAD R34, R17, UR26, R136 ;  /* 0x0000001a11227c24 */ /* 0x001fe2000f8e0288 */
[----:B------:R-:W-:Y:S03]  /*c110*/  BSSY B0, `(.L_x_746) ;  /* 0x0000011000007945 */ /* 0x000fe60003800000 */
[----:B------:R-:W-:-:S05]  /*c120*/  VIADD R85, R34, -UR25 ;  /* 0x8000001922557c36 */ /* 0x000fca0008000000 */
        /* <DEDUP_REMOVED lines=10> */
.L_x_747:
[----:B------:R-:W-:-:S05]  /*c1d0*/  IMAD.U32 R87, RZ, RZ, UR24 ;  /* 0x00000018ff577e24 */ /* 0x000fca000f8e00ff */
[----:B------:R-:W-:-:S13]  /*c1e0*/  ISETP.NE.AND P2, PT, R87, 0x1, PT ;  /* 0x000000015700780c */ /* 0x000fda0003f45270 */
[----:B------:R-:W0:Y:S02]  /*c1f0*/  @P2 LDC.64 R34, c[0x0][0x9e8] ;  /* 0x00027a00ff222b82 */ /* 0x000e240000000a00 */
[----:B0-----:R-:W-:-:S05]  /*c200*/  @P2 IMAD.HI.U32 R34, R85, R34, RZ ;  /* 0x0000002255222227 */ /* 0x001fca00078e00ff */
[----:B------:R-:W-:-:S07]  /*c210*/  @P2 SHF.R.U32.HI R85, RZ, R35, R34 ;  /* 0x00000023ff552219 */ /* 0x000fce0000011622 */
.L_x_748:
[----:B------:R-:W-:Y:S05]  /*c220*/  BSYNC B0 ;  /* 0x0000000000007941 */ /* 0x000fea0003800000 */
.L_x_746:
[----:B------:R-:W-:-:S04]  /*c230*/  IMAD R34, R85, R87, -R74 ;  /* 0x0000005755227224 */ /* 0x000fc800078e0a4a */
[----:B------:R-:W-:-:S05]  /*c240*/  IMAD R34, R3, -0x2, R34 ;  /* 0xfffffffe03227824 */ /* 0x000fca00078e0222 */
[----:B------:R-:W-:Y:S02]  /*c250*/  VIADDMNMX R82, R34, R87, R82, PT ;  /* 0x0000005722527246 */ /* 0x000fe40003800152 */
[----:B------:R-:W-:-:S07]  /*c260*/  VIMNMX R81, R81, R34, !PT ;  /* 0x0000002251517248 */ /* 0x000fce0007fe0100 */
.L_x_745:
[----:B------:R-:W-:Y:S01]  /*c270*/  ISETP.GT.AND P2, PT, R2, -0x1, PT ;  /* 0xffffffff0200780c */ /* 0x000fe20003f44270 */
[----:B0-----:R-:W0:Y:S03]  /*c280*/  SHFL.IDX PT, R34, R78, 0x1, 0x1c1f ;  /* 0x003c1f004e227f89 */ /* 0x001e2600000e0000 */
[C---:B------:R-:W-:Y:S02]  /*c290*/  ISETP.GT.AND P4, PT, R81.reuse, RZ, P2 ;  /* 0x000000ff5100720c */ /* 0x040fe40001784270 */
[----:B------:R-:W-:Y:S02]  /*c2a0*/  ISETP.GT.AND P6, PT, R81, 0x1, P2 ;  /* 0x000000015100780c */ /* 0x000fe400017c4270 */
[C---:B------:R-:W-:Y:S02]  /*c2b0*/  ISETP.LT.OR P4, PT, R82.reuse, 0x1, P4 ;  /* 0x000000015200780c */ /* 0x040fe40002781670 */
[----:B------:R-:W-:-:S02]  /*c2c0*/  ISETP.LT.OR P6, PT, R82, 0x2, P6 ;  /* 0x000000025200780c */ /* 0x000fc400037c1670 */
[----:B------:R-:W-:Y:S02]  /*c2d0*/  FSEL R80, R9, -INF , !P4 ;  /* 0xff80000009507808 */ /* 0x000fe40006000000 */
[----:B---3--:R-:W-:Y:S02]  /*c2e0*/  FSEL R13, R13, -INF , !P6 ;  /* 0xff8000000d0d7808 */ /* 0x008fe40007000000 */
[C---:B------:R-:W-:Y:S02]  /*c2f0*/  ISETP.GT.AND P3, PT, R81.reuse, 0x8, P2 ;  /* 0x000000085100780c */ /* 0x040fe40001764270 */
[C---:B------:R-:W-:Y:S02]  /*c300*/  ISETP.GT.AND P4, PT, R81.reuse, 0x9, P2 ;  /* 0x000000095100780c */ /* 0x040fe40001784270 */
[----:B------:R-:W-:Y:S02]  /*c310*/  ISETP.GT.AND P6, PT, R81, 0x10, P2 ;  /* 0x000000105100780c */ /* 0x000fe400017c4270 */
[----:B------:R-:W-:-:S02]  /*c320*/  ISETP.LT.OR P3, PT, R82, 0x9, P3 ;  /* 0x000000095200780c */ /* 0x000fc40001f61670 */
[----:B------:R-:W-:Y:S01]  /*c330*/  ISETP.LT.OR P4, PT, R82, 0xa, P4 ;  /* 0x0000000a5200780c */ /* 0x000fe20002781670 */
[--C-:B0-----:R-:W-:Y:S01]  /*c340*/  IMAD.IADD R84, R84, 0x1, R34.reuse ;  /* 0x0000000154547824 */ /* 0x101fe200078e0222 */
[----:B------:R-:W-:Y:S01]  /*c350*/  ISETP.LT.OR P6, PT, R82, 0x11, P6 ;  /* 0x000000115200780c */ /* 0x000fe200037c1670 */
[----:B------:R-:W-:Y:S01]  /*c360*/  IMAD.IADD R83, R83, 0x1, R34 ;  /* 0x0000000153537824 */ /* 0x000fe200078e0222 */
[----:B------:R-:W-:Y:S02]  /*c370*/  FSEL R15, R15, -INF , !P3 ;  /* 0xff8000000f0f7808 */ /* 0x000fe40005800000 */
[----:B------:R-:W-:Y:S02]  /*c380*/  FSEL R18, R18, -INF , !P4 ;  /* 0xff80000012127808 */ /* 0x000fe40006000000 */
[----:B------:R-:W-:Y:S02]  /*c390*/  FSEL R20, R20, -INF , !P6 ;  /* 0xff80000014147808 */ /* 0x000fe40007000000 */
[----:B------:R-:W-:-:S02]  /*c3a0*/  ISETP.GT.AND P3, PT, R81, 0x11, P2 ;  /* 0x000000115100780c */ /* 0x000fc40001764270 */
[C---:B------:R-:W-:Y:S02]  /*c3b0*/  ISETP.GT.AND P4, PT, R81.reuse, 0x18, P2 ;  /* 0x000000185100780c */ /* 0x040fe40001784270 */
[----:B------:R-:W-:Y:S02]  /*c3c0*/  ISETP.GT.AND P6, PT, R81, 0x19, P2 ;  /* 0x000000195100780c */ /* 0x000fe400017c4270 */
[C---:B------:R-:W-:Y:S02]  /*c3d0*/  ISETP.LT.OR P3, PT, R82.reuse, 0x12, P3 ;  /* 0x000000125200780c */ /* 0x040fe40001f61670 */
[C---:B------:R-:W-:Y:S02]  /*c3e0*/  ISETP.LT.OR P4, PT, R82.reuse, 0x19, P4 ;  /* 0x000000195200780c */ /* 0x040fe40002781670 */
[----:B------:R-:W-:Y:S02]  /*c3f0*/  ISETP.LT.OR P6, PT, R82, 0x1a, P6 ;  /* 0x0000001a5200780c */ /* 0x000fe400037c1670 */
[----:B------:R-:W-:-:S02]  /*c400*/  FSEL R22, R22, -INF , !P3 ;  /* 0xff80000016167808 */ /* 0x000fc40005800000 */
[----:B------:R-:W-:Y:S02]  /*c410*/  FSEL R24, R24, -INF , !P4 ;  /* 0xff80000018187808 */ /* 0x000fe40006000000 */
[----:B------:R-:W-:Y:S02]  /*c420*/  FSEL R26, R26, -INF , !P6 ;  /* 0xff8000001a1a7808 */ /* 0x000fe40007000000 */
[C---:B------:R-:W-:Y:S02]  /*c430*/  ISETP.GT.AND P3, PT, R81.reuse, 0x20, P2 ;  /* 0x000000205100780c */ /* 0x040fe40001764270 */
[C---:B------:R-:W-:Y:S02]  /*c440*/  ISETP.GT.AND P4, PT, R81.reuse, 0x21, P2 ;  /* 0x000000215100780c */ /* 0x040fe40001784270 */
[----:B------:R-:W-:Y:S02]  /*c450*/  ISETP.GT.AND P6, PT, R81, 0x28, P2 ;  /* 0x000000285100780c */ /* 0x000fe400017c4270 */
[----:B------:R-:W-:-:S02]  /*c460*/  ISETP.LT.OR P3, PT, R82, 0x21, P3 ;  /* 0x000000215200780c */ /* 0x000fc40001f61670 */
[C---:B------:R-:W-:Y:S02]  /*c470*/  ISETP.LT.OR P4, PT, R82.reuse, 0x22, P4 ;  /* 0x000000225200780c */ /* 0x040fe40002781670 */
[----:B------:R-:W-:Y:S02]  /*c480*/  ISETP.LT.OR P6, PT, R82, 0x29, P6 ;  /* 0x000000295200780c */ /* 0x000fe400037c1670 */
        /* <DEDUP_REMOVED lines=65> */
[----:B------:R-:W-:Y:S01]  /*c8a0*/  FSEL R79, R79, -INF , !P6 ;  /* 0xff8000004f4f7808 */ /* 0x000fe20007000000 */
[----:B------:R-:W-:Y:S06]  /*c8b0*/  @!P5 BRA `(.L_x_749) ;  /* 0x00000000005cd947 */ /* 0x000fec0003800000 */
[----:B------:R-:W-:Y:S01]  /*c8c0*/  IMAD R9, R17, UR26, R34 ;  /* 0x0000001a11097c24 */ /* 0x000fe2000f8e0222 */
        /* <DEDUP_REMOVED lines=12> */
.L_x_751:
[----:B------:R-:W-:-:S05]  /*c990*/  IMAD.U32 R81, RZ, RZ, UR24 ;  /* 0x00000018ff517e24 */ /* 0x000fca000f8e00ff */
[----:B------:R-:W-:-:S13]  /*c9a0*/  ISETP.NE.AND P3, PT, R81, 0x1, PT ;  /* 0x000000015100780c */ /* 0x000fda0003f65270 */
[----:B------:R-:W0:Y:S02]  /*c9b0*/  @P3 LDC.64 R34, c[0x0][0x9e8] ;  /* 0x00027a00ff223b82 */ /* 0x000e240000000a00 */
[----:B0-----:R-:W-:-:S05]  /*c9c0*/  @P3 IMAD.HI.U32 R34, R9, R34, RZ ;  /* 0x0000002209223227 */ /* 0x001fca00078e00ff */
[----:B------:R-:W-:-:S07]  /*c9d0*/  @P3 SHF.R.U32.HI R9, RZ, R35, R34 ;  /* 0x00000023ff093219 */ /* 0x000fce0000011622 */
.L_x_752:
[----:B------:R-:W-:Y:S05]  /*c9e0*/  BSYNC B0 ;  /* 0x0000000000007941 */ /* 0x000fea0003800000 */
.L_x_750:
[----:B------:R-:W-:-:S04]  /*c9f0*/  IMAD R74, R9, R81, -R74 ;  /* 0x00000051094a7224 */ /* 0x000fc800078e0a4a */
[----:B------:R-:W-:-:S05]  /*ca00*/  IMAD R74, R3, -0x2, R74 ;  /* 0xfffffffe034a7824 */ /* 0x000fca00078e024a */
[----:B------:R-:W-:Y:S02]  /*ca10*/  VIADDMNMX R84, R74, R81, R84, PT ;  /* 0x000000514a547246 */ /* 0x000fe40003800154 */
[----:B------:R-:W-:-:S07]  /*ca20*/  VIMNMX R83, R83, R74, !PT ;  /* 0x0000004a53537248 */ /* 0x000fce0007fe0100 */
.L_x_749:
[----:B------:R-:W-:Y:S01]  /*ca30*/  FMNMX.FTZ R34, R80, R11, !PT ;  /* 0x0000000b50227209 */ /* 0x000fe20007810000 */
[----:B------:R-:W-:Y:S01]  /*ca40*/  UMOV UR10, UR6 ;  /* 0x00000006000a7c82 */ /* 0x000fe20008000000 */
[----:B------:R-:W-:Y:S02]  /*ca50*/  ISETP.GT.AND P3, PT, R83, 0x9, P2 ;  /* 0x000000095300780c */ /* 0x000fe40001764270 */
[----:B------:R-:W-:Y:S02]  /*ca60*/  FMNMX.FTZ R34, R13, R34, !PT ;  /* 0x000000220d227209 */ /* 0x000fe40007810000 */
[----:B------:R-:W-:Y:S02]  /*ca70*/  ISETP.LT.OR P3, PT, R84, 0xa, P3 ;  /* 0x0000000a5400780c */ /* 0x000fe40001f61670 */
[----:B------:R-:W-:Y:S02]  /*ca80*/  FMNMX.FTZ R9, R15, R34, !PT ;  /* 0x000000220f097209 */ /* 0x000fe40007810000 */
[----:B------:R-:W-:-:S02]  /*ca90*/  FSEL R19, R19, -INF , !P3 ;  /* 0xff80000013137808 */ /* 0x000fc40005800000 */
[----:B------:R-:W-:Y:S02]  /*caa0*/  FMNMX.FTZ R9, R18, R9, !PT ;  /* 0x0000000912097209 */ /* 0x000fe40007810000 */
[----:B------:R-:W-:Y:S02]  /*cab0*/  ISETP.GT.AND P3, PT, R83, 0x11, P2 ;  /* 0x000000115300780c */ /* 0x000fe40001764270 */
[----:B------:R-:W-:Y:S02]  /*cac0*/  FMNMX.FTZ R9, R20, R9, !PT ;  /* 0x0000000914097209 */ /* 0x000fe40007810000 */
[----:B------:R-:W-:Y:S02]  /*cad0*/  ISETP.LT.OR P3, PT, R84, 0x12, P3 ;  /* 0x000000125400780c */ /* 0x000fe40001f61670 */
[----:B------:R-:W-:Y:S02]  /*cae0*/  FMNMX.FTZ R9, R22, R9, !PT ;  /* 0x0000000916097209 */ /* 0x000fe40007810000 */
[----:B------:R-:W-:-:S02]  /*caf0*/  FSEL R23, R23, -INF , !P3 ;  /* 0xff80000017177808 */ /* 0x000fc40005800000 */
[----:B------:R-:W-:Y:S02]  /*cb00*/  FMNMX.FTZ R9, R24, R9, !PT ;  /* 0x0000000918097209 */ /* 0x000fe40007810000 */
[C---:B------:R-:W-:Y:S02]  /*cb10*/  ISETP.GT.AND P3, PT, R83.reuse, 0x19, P2 ;  /* 0x000000195300780c */ /* 0x040fe40001764270 */
[----:B------:R-:W-:Y:S02]  /*cb20*/  FMNMX.FTZ R9, R26, R9, !PT ;  /* 0x000000091a097209 */ /* 0x000fe40007810000 */
[----:B------:R-:W-:Y:S02]  /*cb30*/  ISETP.LT.OR P3, PT, R84, 0x1a, P3 ;  /* 0x0000001a5400780c */ /* 0x000fe40001f61670 */
[----:B------:R-:W-:Y:S02]  /*cb40*/  FMNMX.FTZ R9, R28, R9, !PT ;  /* 0x000000091c097209 */ /* 0x000fe40007810000 */
[----:B------:R-:W-:-:S02]  /*cb50*/  ISETP.GT.AND P4, PT, R83, 0x1, P2 ;  /* 0x000000015300780c */ /* 0x000fc40001784270 */
[----:B------:R-:W-:Y:S02]  /*cb60*/  FMNMX.FTZ R9, R30, R9, !PT ;  /* 0x000000091e097209 */ /* 0x000fe40007810000 */
[----:B------:R-:W-:Y:S02]  /*cb70*/  FSEL R27, R27, -INF , !P3 ;  /* 0xff8000001b1b7808 */ /* 0x000fe40005800000 */
        /* <DEDUP_REMOVED lines=11> */
[----:B------:R-:W-:Y:S02]  /*cc30*/  FSEL R31, R31, -INF , !P3 ;  /* 0xff8000001f1f7808 */ /* 0x000fe40005800000 */
[----:B------:R-:W-:Y:S02]  /*cc40*/  FMNMX.FTZ R34, R48, R9, !PT ;  /* 0x0000000930227209 */ /* 0x000fe40007810000 */
[----:B------:R-:W-:Y:S02]  /*cc50*/  ISETP.GT.AND P3, PT, R83, RZ, P2 ;  /* 0x000000ff5300720c */ /* 0x000fe40001764270 */
        /* <DEDUP_REMOVED lines=9> */
[----:B------:R-:W-:Y:S02]  /*ccf0*/  ISETP.GT.AND P4, PT, R83, 0x18, P2 ;  /* 0x000000185300780c */ /* 0x000fe40001784270 */
[----:B------:R-:W-:Y:S02]  /*cd00*/  FMNMX.FTZ R9, R60, R9, !PT ;  /* 0x000000093c097209 */ /* 0x000fe40007810000 */
[----:B------:R-:W-:Y:S02]  /*cd10*/  FSEL R81, R10, -INF , !P3 ;  /* 0xff8000000a517808 */ /* 0x000fe40005800000 */
[----:B------:R-:W-:Y:S02]  /*cd20*/  FMNMX.FTZ R9, R62, R9, !PT ;  /* 0x000000093e097209 */ /* 0x000fe40007810000 */
[----:B------:R-:W-:-:S02]  /*cd30*/  ISETP.LT.OR P6, PT, R84, 0x9, P6 ;  /* 0x000000095400780c */ /* 0x000fc400037c1670 */
[----:B------:R-:W-:Y:S02]  /*cd40*/  FMNMX.FTZ R34, R64, R9, !PT ;  /* 0x0000000940227209 */ /* 0x000fe40007810000 */
[----:B------:R-:W-:Y:S02]  /*cd50*/  ISETP.LT.OR P4, PT, R84, 0x19, P4 ;  /* 0x000000195400780c */ /* 0x000fe40002781670 */
[----:B------:R-:W-:Y:S02]  /*cd60*/  FMNMX.FTZ R9, R65, R34, !PT ;  /* 0x0000002241097209 */ /* 0x000fe40007810000 */
[----:B------:R-:W-:Y:S02]  /*cd70*/  FMNMX.FTZ R85, R81, R12, !PT ;  /* 0x0000000c51557209 */ /* 0x000fe40007810000 */
[----:B------:R-:W-:Y:S02]  /*cd80*/  FMNMX.FTZ R9, R66, R9, !PT ;  /* 0x0000000942097209 */ /* 0x000fe40007810000 */
[----:B------:R-:W-:-:S02]  /*cd90*/  FSEL R16, R16, -INF , !P6 ;  /* 0xff80000010107808 */ /* 0x000fc40007000000 */
[----:B------:R-:W-:Y:S02]  /*cda0*/  FMNMX.FTZ R9, R70, R9, !PT ;  /* 0x0000000946097209 */ /* 0x000fe40007810000 */
[----:B------:R-:W-:Y:S02]  /*cdb0*/  FSEL R25, R25, -INF , !P4 ;  /* 0xff80000019197808 */ /* 0x000fe40006000000 */
[----:B------:R-:W-:Y:S02]  /*cdc0*/  FMNMX.FTZ R34, R72, R9, !PT ;  /* 0x0000000948227209 */ /* 0x000fe40007810000 */
[----:B------:R-:W-:Y:S02]  /*cdd0*/  FMNMX.FTZ R85, R14, R85, !PT ;  /* 0x000000550e557209 */ /* 0x000fe40007810000 */
[----:B------:R-:W-:Y:S02]  /*cde0*/  FMNMX.FTZ R34, R75, R34, !PT ;  /* 0x000000224b227209 */ /* 0x000fe40007810000 */
[----:B------:R-:W-:-:S02]  /*cdf0*/  ISETP.GT.AND P4, PT, R83, 0x20, P2 ;  /* 0x000000205300780c */ /* 0x000fc40001784270 */
[----:B------:R-:W-:Y:S02]  /*ce00*/  FMNMX.FTZ R34, R77, R34, !PT ;  /* 0x000000224d227209 */ /* 0x000fe40007810000 */
[----:B------:R-:W-:Y:S02]  /*ce10*/  FMNMX.FTZ R10, R16, R85, !PT ;  /* 0x00000055100a7209 */ /* 0x000fe40007810000 */
[----:B------:R-:W-:Y:S02]  /*ce20*/  FMNMX.FTZ R34, R79, R34, !PT ;  /* 0x000000224f227209 */ /* 0x000fe40007810000 */
[----:B------:R-:W-:Y:S02]  /*ce30*/  ISETP.LT.OR P4, PT, R84, 0x21, P4 ;  /* 0x000000215400780c */ /* 0x000fe40002781670 */
[----:B------:R-:W-:Y:S01]  /*ce40*/  FMNMX.FTZ R10, R19, R10, !PT ;  /* 0x0000000a130a7209 */ /* 0x000fe20007810000 */
[----:B------:R-:W0:Y:S01]  /*ce50*/  SHFL.BFLY PT, R9, R34, 0x2, 0x1f ;  /* 0x0c401f0022097f89 */ /* 0x000e2200000e0000 */
[----:B------:R-:W-:-:S02]  /*ce60*/  FSEL R29, R29, -INF , !P4 ;  /* 0xff8000001d1d7808 */ /* 0x000fc40006000000 */
[----:B------:R-:W-:Y:S02]  /*ce70*/  ISETP.GT.AND P4, PT, R83, 0x28, P2 ;  /* 0x000000285300780c */ /* 0x000fe40001784270 */
[----:B------:R-:W-:Y:S02]  /*ce80*/  FMNMX.FTZ R10, R21, R10, !PT ;  /* 0x0000000a150a7209 */ /* 0x000fe40007810000 */
[----:B------:R-:W-:Y:S02]  /*ce90*/  ISETP.LT.OR P4, PT, R84, 0x29, P4 ;  /* 0x000000295400780c */ /* 0x000fe40002781670 */
[----:B------:R-:W-:Y:S02]  /*cea0*/  FMNMX.FTZ R10, R23, R10, !PT ;  /* 0x0000000a170a7209 */ /* 0x000fe40007810000 */
[----:B------:R-:W-:Y:S02]  /*ceb0*/  FSEL R33, R33, -INF , !P4 ;  /* 0xff80000021217808 */ /* 0x000fe40006000000 */
[----:B------:R-:W-:-:S02]  /*cec0*/  ISETP.GT.AND P4, PT, R83, 0x29, P2 ;  /* 0x000000295300780c */ /* 0x000fc40001784270 */
[----:B------:R-:W-:Y:S02]  /*ced0*/  FMNMX.FTZ R10, R25, R10, !PT ;  /* 0x0000000a190a7209 */ /* 0x000fe40007810000 */
[----:B------:R-:W-:Y:S02]  /*cee0*/  ISETP.GT.AND P3, PT, R83, 0x30, P2 ;  /* 0x000000305300780c */ /* 0x000fe40001764270 */
[C---:B------:R-:W-:Y:S02]  /*cef0*/  ISETP.LT.OR P4, PT, R84.reuse, 0x2a, P4 ;  /* 0x0000002a5400780c */ /* 0x040fe40002781670 */
[----:B------:R-:W-:Y:S02]  /*cf00*/  FMNMX.FTZ R10, R27, R10, !PT ;  /* 0x0000000a1b0a7209 */ /* 0x000fe40007810000 */
[----:B------:R-:W-:Y:S02]  /*cf10*/  ISETP.LT.OR P3, PT, R84, 0x31, P3 ;  /* 0x000000315400780c */ /* 0x000fe40001f61670 */
[----:B0-----:R-:W-:-:S02]  /*cf20*/  FMNMX.FTZ R35, R34, R9, !PT ;  /* 0x0000000922237209 */ /* 0x001fc40007810000 */
[----:B------:R-:W-:Y:S02]  /*cf30*/  FSEL R37, R37, -INF , !P4 ;  /* 0xff80000025257808 */ /* 0x000fe40006000000 */
[----:B------:R-:W-:Y:S01]  /*cf40*/  ISETP.GT.AND P4, PT, R83, 0x31, P2 ;  /* 0x000000315300780c */ /* 0x000fe20001784270 */
[----:B------:R-:W0:Y:S01]  /*cf50*/  SHFL.BFLY PT, R74, R35, 0x1, 0x1f ;  /* 0x0c201f00234a7f89 */ /* 0x000e2200000e0000 */
[----:B------:R-:W-:Y:S02]  /*cf60*/  FMNMX.FTZ R10, R29, R10, !PT ;  /* 0x0000000a1d0a7209 */ /* 0x000fe40007810000 */
[----:B------:R-:W-:Y:S02]  /*cf70*/  ISETP.LT.OR P4, PT, R84, 0x32, P4 ;  /* 0x000000325400780c */ /* 0x000fe40002781670 */
[----:B------:R-:W-:Y:S02]  /*cf80*/  FMNMX.FTZ R10, R31, R10, !PT ;  /* 0x0000000a1f0a7209 */ /* 0x000fe40007810000 */
[----:B------:R-:W-:-:S02]  /*cf90*/  FSEL R41, R41, -INF , !P4 ;  /* 0xff80000029297808 */ /* 0x000fc40006000000 */
[----:B------:R-:W-:Y:S02]  /*cfa0*/  FMNMX.FTZ R10, R33, R10, !PT ;  /* 0x0000000a210a7209 */ /* 0x000fe40007810000 */
[----:B------:R-:W-:Y:S02]  /*cfb0*/  ISETP.GT.AND P4, PT, R83, 0x39, P2 ;  /* 0x000000395300780c */ /* 0x000fe40001784270 */
[----:B------:R-:W-:Y:S02]  /*cfc0*/  FMNMX.FTZ R87, R37, R10, !PT ;  /* 0x0000000a25577209 */ /* 0x000fe40007810000 */
[----:B------:R-:W-:-:S04]  /*cfd0*/  ISETP.LT.OR P4, PT, R84, 0x3a, P4 ;  /* 0x0000003a5400780c */ /* 0x000fc80002781670 */
[----:B------:R-:W-:Y:S02]  /*cfe0*/  FSEL R45, R45, -INF , !P4 ;  /* 0xff8000002d2d7808 */ /* 0x000fe40006000000 */
[----:B------:R-:W-:Y:S02]  /*cff0*/  ISETP.GT.AND P4, PT, R83, 0x41, P2 ;  /* 0x000000415300780c */ /* 0x000fe40001784270 */
[----:B0-----:R-:W-:Y:S01]  /*d000*/  FMNMX.FTZ R9, R35, R74, !PT ;  /* 0x0000004a23097209 */ /* 0x001fe20007810000 */
[----:B------:R-:W-:Y:S01]  /*d010*/  IMAD.U32 R74, RZ, RZ, UR10 ;  /* 0x0000000aff4a7e24 */ /* 0x000fe2000f8e00ff */
[----:B------:R-:W-:Y:S02]  /*d020*/  ISETP.LT.OR P4, PT, R84, 0x42, P4 ;  /* 0x000000425400780c */ /* 0x000fe40002781670 */
[C---:B------:R-:W-:Y:S01]  /*d030*/  FSETP.NEU.FTZ.AND P6, PT, R9.reuse, -INF , PT ;  /* 0xff8000000900780b */ /* 0x040fe20003fdd000 */
[----:B------:R-:W-:-:S05]  /*d040*/  FFMA.FTZ R35, R9, R74, -8 ;  /* 0xc100000009237423 */ /* 0x000fca000001004a */
[----:B------:R-:W-:-:S05]  /*d050*/  FSEL R35, R35, RZ, P6 ;  /* 0x000000ff23237208 */ /* 0x000fca0003000000 */
[--C-:B------:R-:W-:Y:S01]  /*d060*/  FFMA.FTZ R74, R22, UR10, -R35.reuse ;  /* 0x0000000a164a7c23 */ /* 0x100fe20008010823 */
[----:B------:R-:W-:Y:S01]  /*d070*/  FSEL R22, R39, -INF , !P3 ;  /* 0xff80000027167808 */ /* 0x000fe20005800000 */
[--C-:B------:R-:W-:Y:S01]  /*d080*/  FFMA.FTZ R85, R26, UR10, -R35.reuse ;  /* 0x0000000a1a557c23 */ /* 0x100fe20008010823 */
[----:B------:R-:W-:Y:S01]  /*d090*/  ISETP.GT.AND P3, PT, R83, 0x38, P2 ;  /* 0x000000385300780c */ /* 0x000fe20001764270 */
[--C-:B------:R-:W-:Y:S01]  /*d0a0*/  FFMA.FTZ R26, R28, UR10, -R35.reuse ;  /* 0x0000000a1c1a7c23 */ /* 0x100fe20008010823 */
[----:B------:R-:W-:Y:S01]  /*d0b0*/  FMNMX.FTZ R10, R22, R87, !PT ;  /* 0x00000057160a7209 */ /* 0x000fe20007810000 */
[----:B------:R0:W-:Y:S01]  /*d0c0*/  MUFU.EX2 R39, R74 ;  /* 0x0000004a00277308 */ /* 0x0001e20000000800 */
[----:B------:R-:W-:Y:S01]  /*d0d0*/  ISETP.LT.OR P3, PT, R84, 0x39, P3 ;  /* 0x000000395400780c */ /* 0x000fe20001f61670 */
[--C-:B------:R-:W-:Y:S01]  /*d0e0*/  FFMA.FTZ R40, R40, UR10, -R35.reuse ;  /* 0x0000000a28287c23 */ /* 0x100fe20008010823 */
[----:B------:R-:W-:Y:S01]  /*d0f0*/  FMNMX.FTZ R10, R41, R10, !PT ;  /* 0x0000000a290a7209 */ /* 0x000fe20007810000 */
[--C-:B------:R-:W-:Y:S01]  /*d100*/  FFMA.FTZ R139, R62, UR10, -R35.reuse ;  /* 0x0000000a3e8b7c23 */ /* 0x100fe20008010823 */
[----:B------:R-:W-:Y:S01]  /*d110*/  FSEL R43, R43, -INF , !P3 ;  /* 0xff8000002b2b7808 */ /* 0x000fe20005800000 */
[--C-:B------:R-:W-:Y:S01]  /*d120*/  FFMA.FTZ R44, R44, UR10, -R35.reuse ;  /* 0x0000000a2c2c7c23 */ /* 0x100fe20008010823 */
[----:B------:R-:W-:Y:S01]  /*d130*/  ISETP.GT.AND P3, PT, R83, 0x40, P2 ;  /* 0x000000405300780c */ /* 0x000fe20001764270 */
[--C-:B------:R-:W-:Y:S01]  /*d140*/  FFMA.FTZ R34, R80, UR10, -R35.reuse ;  /* 0x0000000a50227c23 */ /* 0x100fe20008010823 */
[----:B------:R-:W-:Y:S01]  /*d150*/  FMNMX.FTZ R10, R43, R10, !PT ;  /* 0x0000000a2b0a7209 */ /* 0x000fe20007810000 */
[--C-:B0-----:R-:W-:Y:S01]  /*d160*/  FFMA.FTZ R74, R30, UR10, -R35.reuse ;  /* 0x0000000a1e4a7c23 */ /* 0x101fe20008010823 */
[----:B------:R-:W-:Y:S01]  /*d170*/  ISETP.LT.OR P3, PT, R84, 0x41, P3 ;  /* 0x000000415400780c */ /* 0x000fe20001f61670 */
[--C-:B------:R-:W-:Y:S01]  /*d180*/  FFMA.FTZ R30, R32, UR10, -R35.reuse ;  /* 0x0000000a201e7c23 */ /* 0x100fe20008010823 */
[----:B------:R-:W-:Y:S01]  /*d190*/  FSEL R28, R47, -INF , !P4 ;  /* 0xff8000002f1c7808 */ /* 0x000fe20006000000 */
[--C-:B------:R-:W-:Y:S01]  /*d1a0*/  FFMA.FTZ R13, R13, UR10, -R35.reuse ;  /* 0x0000000a0d0d7c23 */ /* 0x100fe20008010823 */
[----:B------:R-:W-:Y:S01]  /*d1b0*/  FSEL R46, R46, -INF , !P3 ;  /* 0xff8000002e2e7808 */ /* 0x000fe20005800000 */
[----:B------:R0:W-:Y:S01]  /*d1c0*/  MUFU.EX2 R47, R74 ;  /* 0x0000004a002f7308 */ /* 0x0001e20000000800 */
[----:B------:R-:W-:Y:S01]  /*d1d0*/  ISETP.GT.AND P3, PT, R83, 0x48, P2 ;  /* 0x000000485300780c */ /* 0x000fe20001764270 */
[--C-:B------:R-:W-:Y:S01]  /*d1e0*/  FFMA.FTZ R15, R15, UR10, -R35.reuse ;  /* 0x0000000a0f0f7c23 */ /* 0x100fe20008010823 */
[----:B------:R-:W-:Y:S01]  /*d1f0*/  ISETP.GT.AND P4, PT, R83, 0x49, P2 ;  /* 0x000000495300780c */ /* 0x000fe20001784270 */
[--C-:B------:R-:W-:Y:S01]  /*d200*/  FFMA.FTZ R18, R18, UR10, -R35.reuse ;  /* 0x0000000a12127c23 */ /* 0x100fe20008010823 */
[----:B------:R-:W-:Y:S01]  /*d210*/  ISETP.LT.OR P3, PT, R84, 0x49, P3 ;  /* 0x000000495400780c */ /* 0x000fe20001f61670 */
[--C-:B------:R-:W-:Y:S01]  /*d220*/  FFMA.FTZ R20, R20, UR10, -R35.reuse ;  /* 0x0000000a14147c23 */ /* 0x100fe20008010823 */
[----:B------:R-:W-:Y:S01]  /*d230*/  FMNMX.FTZ R87, R45, R10, !PT ;  /* 0x0000000a2d577209 */ /* 0x000fe20007810000 */
[--C-:B------:R-:W-:Y:S01]  /*d240*/  FFMA.FTZ R24, R24, UR10, -R35.reuse ;  /* 0x0000000a18187c23 */ /* 0x100fe20008010823 */
[----:B------:R-:W-:Y:S01]  /*d250*/  FSEL R51, R51, -INF , !P3 ;  /* 0xff80000033337808 */ /* 0x000fe20005800000 */
[--C-:B0-----:R-:W-:Y:S01]  /*d260*/  FFMA.FTZ R74, R36, UR10, -R35.reuse ;  /* 0x0000000a244a7c23 */ /* 0x101fe20008010823 */
[----:B------:R-:W-:Y:S01]  /*d270*/  ISETP.GT.AND P3, PT, R83, 0x50, P2 ;  /* 0x000000505300780c */ /* 0x000fe20001764270 */
[--C-:B------:R-:W-:Y:S01]  /*d280*/  FFMA.FTZ R36, R38, UR10, -R35.reuse ;  /* 0x0000000a26247c23 */ /* 0x100fe20008010823 */
[----:B------:R-:W-:Y:S01]  /*d290*/  ISETP.LT.OR P4, PT, R84, 0x4a, P4 ;  /* 0x0000004a5400780c */ /* 0x000fe20002781670 */
[--C-:B------:R-:W-:Y:S01]  /*d2a0*/  FFMA.FTZ R38, R42, UR10, -R35.reuse ;  /* 0x0000000a2a267c23 */ /* 0x100fe20008010823 */
[----:B------:R-:W-:Y:S01]  /*d2b0*/  FMNMX.FTZ R87, R46, R87, !PT ;  /* 0x000000572e577209 */ /* 0x000fe20007810000 */
[--C-:B------:R-:W-:Y:S01]  /*d2c0*/  FFMA.FTZ R42, R48, UR10, -R35.reuse ;  /* 0x0000000a302a7c23 */ /* 0x100fe20008010823 */
[----:B------:R-:W-:Y:S01]  /*d2d0*/  ISETP.LT.OR P3, PT, R84, 0x51, P3 ;  /* 0x000000515400780c */ /* 0x000fe20001f61670 */
[--C-:B------:R-:W-:Y:S01]  /*d2e0*/  FFMA.FTZ R48, R56, UR10, -R35.reuse ;  /* 0x0000000a38307c23 */ /* 0x100fe20008010823 */
[----:B------:R-:W-:Y:S01]  /*d2f0*/  FSEL R52, R52, -INF , !P4 ;  /* 0xff80000034347808 */ /* 0x000fe20006000000 */
[--C-:B------:R-:W-:Y:S01]  /*d300*/  FFMA.FTZ R49, R49, UR10, -R35.reuse ;  /* 0x0000000a31317c23 */ /* 0x100fe20008010823 */
[----:B------:R-:W-:Y:S01]  /*d310*/  ISETP.GT.AND P4, PT, R83, 0x51, P2 ;  /* 0x000000515300780c */ /* 0x000fe20001784270 */
[--C-:B------:R-:W-:Y:S01]  /*d320*/  FFMA.FTZ R65, R65, UR10, -R35.reuse ;  /* 0x0000000a41417c23 */ /* 0x100fe20008010823 */
[----:B------:R-:W-:Y:S01]  /*d330*/  FMNMX.FTZ R10, R28, R87, !PT ;  /* 0x000000571c0a7209 */ /* 0x000fe20007810000 */
[--C-:B------:R-:W-:Y:S01]  /*d340*/  FFMA.FTZ R56, R66, UR10, -R35.reuse ;  /* 0x0000000a42387c23 */ /* 0x100fe20008010823 */
[----:B------:R-:W-:Y:S01]  /*d350*/  FSEL R32, R53, -INF , !P3 ;  /* 0xff80000035207808 */ /* 0x000fe20005800000 */
[----:B------:R0:W-:Y:S01]  /*d360*/  MUFU.EX2 R87, R40 ;  /* 0x0000002800577308 */ /* 0x0001e20000000800 */
[----:B------:R-:W-:Y:S01]  /*d370*/  ISETP.GT.AND P3, PT, R83, 0x58, P2 ;  /* 0x000000585300780c */ /* 0x000fe20001764270 */
[--C-:B------:R-:W-:Y:S01]  /*d380*/  FFMA.FTZ R75, R75, UR10, -R35.reuse ;  /* 0x0000000a4b4b7c23 */ /* 0x100fe20008010823 */
[----:B------:R-:W-:Y:S01]  /*d390*/  ISETP.LT.OR P4, PT, R84, 0x52, P4 ;  /* 0x000000525400780c */ /* 0x000fe20002781670 */
[----:B------:R-:W-:Y:S01]  /*d3a0*/  FFMA.FTZ R79, R79, UR10, -R35 ;  /* 0x0000000a4f4f7c23 */ /* 0x000fe20008010823 */
[----:B------:R-:W-:-:S02]  /*d3b0*/  FMNMX.FTZ R137, R51, R10, !PT ;  /* 0x0000000a33897209 */ /* 0x000fc40007810000 */
[----:B------:R-:W-:Y:S01]  /*d3c0*/  ISETP.LT.OR P3, PT, R84, 0x59, P3 ;  /* 0x000000595400780c */ /* 0x000fe20001f61670 */
[----:B------:R-:W-:Y:S01]  /*d3d0*/  MUFU.EX2 R53, R74 ;  /* 0x0000004a00357308 */ /* 0x000fe20000000800 */
[----:B------:R-:W-:Y:S02]  /*d3e0*/  FSEL R55, R55, -INF , !P4 ;  /* 0xff80000037377808 */ /* 0x000fe40006000000 */
[----:B------:R-:W-:Y:S02]  /*d3f0*/  FMNMX.FTZ R137, R52, R137, !PT ;  /* 0x0000008934897209 */ /* 0x000fe40007810000 */
[----:B------:R-:W-:Y:S02]  /*d400*/  ISETP.GT.AND P4, PT, R83, 0x59, P2 ;  /* 0x000000595300780c */ /* 0x000fe40001784270 */
[----:B------:R-:W-:Y:S01]  /*d410*/  FSEL R57, R57, -INF , !P3 ;  /* 0xff80000039397808 */ /* 0x000fe20005800000 */
[----:B------:R-:W-:Y:S01]  /*d420*/  MUFU.EX2 R34, R34 ;  /* 0x0000002200227308 */ /* 0x000fe20000000800 */
[----:B------:R-:W-:-:S02]  /*d430*/  FMNMX.FTZ R10, R32, R137, !PT ;  /* 0x00000089200a7209 */ /* 0x000fc40007810000 */
[----:B------:R-:W-:Y:S02]  /*d440*/  ISETP.GT.AND P3, PT, R83, 0x60, P2 ;  /* 0x000000605300780c */ /* 0x000fe40001764270 */
[C---:B------:R-:W-:Y:S02]  /*d450*/  ISETP.LT.OR P4, PT, R84.reuse, 0x5a, P4 ;  /* 0x0000005a5400780c */ /* 0x040fe40002781670 */
[----:B------:R-:W-:Y:S01]  /*d460*/  FMNMX.FTZ R10, R55, R10, !PT ;  /* 0x0000000a370a7209 */ /* 0x000fe20007810000 */
[----:B------:R-:W-:Y:S01]  /*d470*/  MUFU.EX2 R13, R13 ;  /* 0x0000000d000d7308 */ /* 0x000fe20000000800 */
[----:B------:R-:W-:Y:S02]  /*d480*/  ISETP.LT.OR P3, PT, R84, 0x61, P3 ;  /* 0x000000615400780c */ /* 0x000fe40001f61670 */
[----:B------:R-:W-:Y:S02]  /*d490*/  FSEL R59, R59, -INF , !P4 ;  /* 0xff8000003b3b7808 */ /* 0x000fe40006000000 */
[----:B------:R-:W-:-:S02]  /*d4a0*/  ISETP.GT.AND P4, PT, R83, 0x61, P2 ;  /* 0x000000615300780c */ /* 0x000fc40001784270 */
[----:B------:R-:W-:Y:S01]  /*d4b0*/  FMNMX.FTZ R10, R57, R10, !PT ;  /* 0x0000000a390a7209 */ /* 0x000fe20007810000 */
[----:B------:R-:W-:Y:S01]  /*d4c0*/  MUFU.EX2 R15, R15 ;  /* 0x0000000f000f7308 */ /* 0x000fe20000000800 */
[----:B------:R-:W-:Y:S02]  /*d4d0*/  FSEL R61, R61, -INF , !P3 ;  /* 0xff8000003d3d7808 */ /* 0x000fe40005800000 */
[----:B------:R-:W-:Y:S02]  /*d4e0*/  ISETP.GT.AND P3, PT, R83, 0x68, P2 ;  /* 0x000000685300780c */ /* 0x000fe40001764270 */
[C---:B------:R-:W-:Y:S02]  /*d4f0*/  ISETP.LT.OR P4, PT, R84.reuse, 0x62, P4 ;  /* 0x000000625400780c */ /* 0x040fe40002781670 */
[----:B------:R-:W-:Y:S01]  /*d500*/  FMNMX.FTZ R10, R59, R10, !PT ;  /* 0x0000000a3b0a7209 */ /* 0x000fe20007810000 */
[----:B------:R-:W-:Y:S01]  /*d510*/  MUFU.EX2 R18, R18 ;  /* 0x0000001200127308 */ /* 0x000fe20000000800 */
[----:B------:R-:W-:-:S02]  /*d520*/  ISETP.LT.OR P3, PT, R84, 0x69, P3 ;  /* 0x000000695400780c */ /* 0x000fc40001f61670 */
[----:B0-----:R-:W-:Y:S02]  /*d530*/  FSEL R40, R63, -INF , !P4 ;  /* 0xff8000003f287808 */ /* 0x001fe40006000000 */
[----:B------:R-:W-:Y:S02]  /*d540*/  ISETP.GT.AND P4, PT, R83, 0x69, P2 ;  /* 0x000000695300780c */ /* 0x000fe40001784270 */
[----:B------:R-:W-:Y:S01]  /*d550*/  FMNMX.FTZ R137, R61, R10, !PT ;  /* 0x0000000a3d897209 */ /* 0x000fe20007810000 */
[----:B------:R0:W-:Y:S01]  /*d560*/  MUFU.EX2 R63, R44 ;  /* 0x0000002c003f7308 */ /* 0x0001e20000000800 */
[----:B------:R-:W-:Y:S02]  /*d570*/  FSEL R67, R67, -INF , !P3 ;  /* 0xff80000043437808 */ /* 0x000fe40005800000 */
[----:B------:R-:W-:Y:S02]  /*d580*/  ISETP.GT.AND P3, PT, R83, 0x70, P2 ;  /* 0x000000705300780c */ /* 0x000fe40001764270 */
[----:B------:R-:W-:-:S02]  /*d590*/  ISETP.LT.OR P4, PT, R84, 0x6a, P4 ;  /* 0x0000006a5400780c */ /* 0x000fc40002781670 */
[----:B------:R-:W-:Y:S01]  /*d5a0*/  FMNMX.FTZ R10, R40, R137, !PT ;  /* 0x00000089280a7209 */ /* 0x000fe20007810000 */
[----:B------:R-:W-:Y:S01]  /*d5b0*/  MUFU.EX2 R20, R20 ;  /* 0x0000001400147308 */ /* 0x000fe20000000800 */
[----:B------:R-:W-:Y:S01]  /*d5c0*/  ISETP.LT.OR P3, PT, R84, 0x71, P3 ;  /* 0x000000715400780c */ /* 0x000fe20001f61670 */
[--C-:B0-----:R-:W-:Y:S01]  /*d5d0*/  FFMA.FTZ R44, R50, UR10, -R35.reuse ;  /* 0x0000000a322c7c23 */ /* 0x101fe20008010823 */
[----:B------:R-:W-:Y:S01]  /*d5e0*/  FSEL R68, R68, -INF , !P4 ;  /* 0xff80000044447808 */ /* 0x000fe20006000000 */
[--C-:B------:R-:W-:Y:S01]  /*d5f0*/  FFMA.FTZ R50, R60, UR10, -R35.reuse ;  /* 0x0000000a3c327c23 */ /* 0x100fe20008010823 */
[----:B------:R-:W-:Y:S01]  /*d600*/  ISETP.GT.AND P4, PT, R83, 0x71, P2 ;  /* 0x000000715300780c */ /* 0x000fe20001784270 */
[----:B------:R-:W-:Y:S01]  /*d610*/  FFMA.FTZ R60, R77, UR10, -R35 ;  /* 0x0000000a4d3c7c23 */ /* 0x000fe20008010823 */
[----:B------:R-:W-:Y:S01]  /*d620*/  FMNMX.FTZ R137, R67, R10, !PT ;  /* 0x0000000a43897209 */ /* 0x000fe20007810000 */
[----:B------:R-:W-:Y:S01]  /*d630*/  MUFU.EX2 R24, R24 ;  /* 0x0000001800187308 */ /* 0x000fe20000000800 */
[----:B------:R-:W-:-:S02]  /*d640*/  FSEL R69, R69, -INF , !P3 ;  /* 0xff80000045457808 */ /* 0x000fc40005800000 */
[C---:B------:R-:W-:Y:S02]  /*d650*/  ISETP.GT.AND P3, PT, R83.reuse, 0x78, P2 ;  /* 0x000000785300780c */ /* 0x040fe40001764270 */
[----:B------:R-:W-:Y:S02]  /*d660*/  ISETP.LT.OR P4, PT, R84, 0x72, P4 ;  /* 0x000000725400780c */ /* 0x000fe40002781670 */
[----:B------:R-:W-:Y:S01]  /*d670*/  FMNMX.FTZ R10, R68, R137, !PT ;  /* 0x00000089440a7209 */ /* 0x000fe20007810000 */
[----:B------:R-:W-:Y:S01]  /*d680*/  MUFU.EX2 R85, R85 ;  /* 0x0000005500557308 */ /* 0x000fe20000000800 */
[----:B------:R-:W-:Y:S01]  /*d690*/  ISETP.GT.AND P2, PT, R83, 0x79, P2 ;  /* 0x000000795300780c */ /* 0x000fe20001744270 */
[--C-:B------:R-:W-:Y:S01]  /*d6a0*/  FFMA.FTZ R83, R54, UR10, -R35.reuse ;  /* 0x0000000a36537c23 */ /* 0x100fe20008010823 */
[----:B------:R-:W-:Y:S01]  /*d6b0*/  ISETP.LT.OR P3, PT, R84, 0x79, P3 ;  /* 0x000000795400780c */ /* 0x000fe20001f61670 */
[----:B------:R-:W-:Y:S01]  /*d6c0*/  FFMA.FTZ R54, R64, UR10, -R35 ;  /* 0x0000000a40367c23 */ /* 0x000fe20008010823 */
[----:B------:R-:W-:-:S02]  /*d6d0*/  FSEL R71, R71, -INF , !P4 ;  /* 0xff80000047477808 */ /* 0x000fc40006000000 */
[----:B------:R-:W-:Y:S01]  /*d6e0*/  FMNMX.FTZ R10, R69, R10, !PT ;  /* 0x0000000a450a7209 */ /* 0x000fe20007810000 */
[----:B------:R-:W-:Y:S01]  /*d6f0*/  MUFU.EX2 R26, R26 ;  /* 0x0000001a001a7308 */ /* 0x000fe20000000800 */
[----:B------:R-:W-:Y:S02]  /*d700*/  ISETP.LT.OR P2, PT, R84, 0x7a, P2 ;  /* 0x0000007a5400780c */ /* 0x000fe40001741670 */
[----:B------:R-:W-:Y:S02]  /*d710*/  FSEL R73, R73, -INF , !P3 ;  /* 0xff80000049497808 */ /* 0x000fe40005800000 */
[----:B------:R-:W-:Y:S02]  /*d720*/  FMNMX.FTZ R10, R71, R10, !PT ;  /* 0x0000000a470a7209 */ /* 0x000fe40007810000 */
[----:B------:R-:W-:Y:S01]  /*d730*/  FSEL R76, R76, -INF , !P2 ;  /* 0xff8000004c4c7808 */ /* 0x000fe20005000000 */
[----:B------:R-:W-:Y:S01]  /*d740*/  MUFU.EX2 R30, R30 ;  /* 0x0000001e001e7308 */ /* 0x000fe20000000800 */
[----:B------:R-:W-:-:S02]  /*d750*/  FMNMX.FTZ R137, R73, R10, !PT ;  /* 0x0000000a49897209 */ /* 0x000fc40007810000 */
[----:B------:R-:W-:Y:S02]  /*d760*/  FSEL R64, R9, RZ, P6 ;  /* 0x000000ff09407208 */ /* 0x000fe40003000000 */
[----:B------:R-:W-:Y:S01]  /*d770*/  FMNMX.FTZ R10, R76, R137, !PT ;  /* 0x000000894c0a7209 */ /* 0x000fe20007810000 */
[--C-:B------:R-:W-:Y:S01]  /*d780*/  FFMA.FTZ R137, R58, UR10, -R35.reuse ;  /* 0x0000000a3a897c23 */ /* 0x100fe20008010823 */
[----:B------:R-:W-:-:S01]  /*d790*/  FFMA.FTZ R58, R72, UR10, -R35 ;  /* 0x0000000a483a7c23 */ /* 0x000fc20008010823 */
[----:B------:R-:W-:Y:S01]  /*d7a0*/  FADD.FTZ R64, -R64, R11 ;  /* 0x0000000b40407221 */ /* 0x000fe20000010100 */
[----:B------:R-:W-:Y:S01]  /*d7b0*/  MUFU.EX2 R36, R36 ;  /* 0x0000002400247308 */ /* 0x000fe20000000800 */
[----:B------:R-:W0:Y:S07]  /*d7c0*/  SHFL.BFLY PT, R141, R10, 0x2, 0x1f ;  /* 0x0c401f000a8d7f89 */ /* 0x000e2e00000e0000 */
[----:B------:R-:W-:Y:S08]  /*d7d0*/  MUFU.EX2 R38, R38 ;  /* 0x0000002600267308 */ /* 0x000ff00000000800 */
[----:B------:R-:W-:Y:S08]  /*d7e0*/  MUFU.EX2 R42, R42 ;  /* 0x0000002a002a7308 */ /* 0x000ff00000000800 */
[----:B------:R-:W-:Y:S01]  /*d7f0*/  MUFU.EX2 R49, R49 ;  /* 0x0000003100317308 */ /* 0x000fe20000000800 */
[----:B0-----:R-:W-:Y:S01]  /*d800*/  FMNMX.FTZ R62, R10, R141, !PT ;  /* 0x0000008d0a3e7209 */ /* 0x001fe20007810000 */
[----:B------:R-:W-:Y:S01]  /*d810*/  FFMA.FTZ R141, R70, UR10, -R35 ;  /* 0x0000000a468d7c23 */ /* 0x000fe20008010823 */
[----:B------:R-:W-:-:S03]  /*d820*/  IMAD.U32 R35, RZ, RZ, UR10 ;  /* 0x0000000aff237e24 */ /* 0x000fc6000f8e00ff */
[----:B------:R-:W0:Y:S02]  /*d830*/  SHFL.BFLY PT, R143, R62, 0x1, 0x1f ;  /* 0x0c201f003e8f7f89 */ /* 0x000e2400000e0000 */
[----:B------:R-:W-:Y:S08]  /*d840*/  MUFU.EX2 R44, R44 ;  /* 0x0000002c002c7308 */ /* 0x000ff00000000800 */
[----:B------:R-:W-:Y:S08]  /*d850*/  MUFU.EX2 R83, R83 ;  /* 0x0000005300537308 */ /* 0x000ff00000000800 */
[----:B------:R-:W-:Y:S01]  /*d860*/  MUFU.EX2 R48, R48 ;  /* 0x0000003000307308 */ /* 0x000fe20000000800 */
[----:B0-----:R-:W-:-:S07]  /*d870*/  FMNMX.FTZ R10, R62, R143, !PT ;  /* 0x0000008f3e0a7209 */ /* 0x001fce0007810000 */
[----:B------:R-:W-:Y:S01]  /*d880*/  MUFU.EX2 R137, R137 ;  /* 0x0000008900897308 */ /* 0x000fe20000000800 */
[C---:B------:R-:W-:Y:S01]  /*d890*/  FSETP.NEU.FTZ.AND P2, PT, R10.reuse, -INF , PT ;  /* 0xff8000000a00780b */ /* 0x040fe20003f5d000 */
[----:B------:R-:W-:Y:S01]  /*d8a0*/  FFMA.FTZ R62, R10, R35, -8 ;  /* 0xc10000000a3e7423 */ /* 0x000fe20000010023 */
[----:B------:R-:W-:-:S04]  /*d8b0*/  FMUL.FTZ R35, R64, UR10 ;  /* 0x0000000a40237c20 */ /* 0x000fc80008410000 */
[----:B------:R-:W-:Y:S01]  /*d8c0*/  FSEL R62, R62, RZ, P2 ;  /* 0x000000ff3e3e7208 */ /* 0x000fe20001000000 */
[----:B------:R-:W-:Y:S04]  /*d8d0*/  MUFU.EX2 R50, R50 ;  /* 0x0000003200327308 */ /* 0x000fe80000000800 */
[----:B------:R-:W-:-:S01]  /*d8e0*/  FFMA.FTZ R70, R31, UR10, -R62 ;  /* 0x0000000a1f467c23 */ /* 0x000fc2000801083e */
[----:B------:R-:W-:Y:S01]  /*d8f0*/  FSEL R31, R10, RZ, P2 ;  /* 0x000000ff0a1f7208 */ /* 0x000fe20001000000 */
[----:B------:R-:W-:-:S01]  /*d900*/  FFMA.FTZ R77, R81, UR10, -R62 ;  /* 0x0000000a514d7c23 */ /* 0x000fc2000801083e */
[--C-:B------:R-:W-:Y:S01]  /*d910*/  FFMA.FTZ R14, R14, UR10, -R62.reuse ;  /* 0x0000000a0e0e7c23 */ /* 0x100fe2000801083e */
[----:B------:R-:W0:Y:S01]  /*d920*/  MUFU.EX2 R35, R35 ;  /* 0x0000002300237308 */ /* 0x000e220000000800 */
[----:B------:R-:W-:-:S01]  /*d930*/  FFMA.FTZ R16, R16, UR10, -R62 ;  /* 0x0000000a10107c23 */ /* 0x000fc2000801083e */
[----:B------:R-:W-:Y:S01]  /*d940*/  FADD.FTZ R31, -R31, R12 ;  /* 0x0000000c1f1f7221 */ /* 0x000fe20000010100 */
        /* <DEDUP_REMOVED lines=23> */
[----:B------:R-:W-:-:S06]  /*dac0*/  FFMA.FTZ R73, R73, UR10, -R62 ;  /* 0x0000000a49497c23 */ /* 0x000fcc000801083e */
[----:B------:R-:W2:Y:S01]  /*dad0*/  MUFU.EX2 R16, R16 ;  /* 0x0000001000107308 */ /* 0x000ea20000000800 */
[----:B-1----:R-:W-:-:S01]  /*dae0*/  FFMA.FTZ R5, R74, R4, R77 ;  /* 0x000000044a057223 */ /* 0x002fc2000001004d */
[----:B------:R-:W-:Y:S01]  /*daf0*/  FADD.FTZ R4, R13, R46 ;  /* 0x0000002e0d047221 */ /* 0x000fe20000010000 */
[----:B------:R-:W-:-:S03]  /*db00*/  FFMA.FTZ R46, R52, UR10, -R62 ;  /* 0x0000000a342e7c23 */ /* 0x000fc6000801083e */
[----:B------:R-:W-:Y:S02]  /*db10*/  FADD.FTZ R41, R15, R4 ;  /* 0x000000040f297221 */ /* 0x000fe40000010000 */
[----:B------:R-:W1:Y:S01]  /*db20*/  MUFU.EX2 R19, R19 ;  /* 0x0000001300137308 */ /* 0x000e620000000800 */
[----:B0-----:R-:W-:-:S01]  /*db30*/  FADD.FTZ R5, R14, R5 ;  /* 0x000000050e057221 */ /* 0x001fc20000010000 */
[----:B------:R-:W-:-:S04]  /*db40*/  FADD.FTZ R41, R18, R41 ;  /* 0x0000002912297221 */ /* 0x000fc80000010000 */
[----:B------:R-:W-:Y:S01]  /*db50*/  FADD.FTZ R52, R20, R41 ;  /* 0x0000002914347221 */ /* 0x000fe20000010000 */
[----:B------:R-:W-:-:S01]  /*db60*/  FFMA.FTZ R41, R55, UR10, -R62 ;  /* 0x0000000a37297c23 */ /* 0x000fc2000801083e */
        /* <DEDUP_REMOVED lines=10> */
[----:B------:R1:W-:Y:S01]  /*dc10*/  MUFU.EX2 R12, R43 ;  /* 0x0000002b000c7308 */ /* 0x0003e20000000800 */
[----:B0-----:R-:W-:-:S07]  /*dc20*/  FADD.FTZ R4, R66, R5 ;  /* 0x0000000542047221 */ /* 0x001fce0000010000 */
[----:B------:R-:W0:Y:S01]  /*dc30*/  MUFU.EX2 R70, R70 ;  /* 0x0000004600467308 */ /* 0x000e220000000800 */
[----:B-1----:R-:W-:-:S01]  /*dc40*/  FADD.FTZ R43, R39, R52 ;  /* 0x00000034272b7221 */ /* 0x002fc20000010000 */
[----:B--2---:R-:W-:-:S03]  /*dc50*/  FADD.FTZ R5, R25, R4 ;  /* 0x0000000419057221 */ /* 0x004fc60000010000 */
[----:B------:R-:W-:Y:S01]  /*dc60*/  FADD.FTZ R52, R24, R43 ;  /* 0x0000002b18347221 */ /* 0x000fe20000010000 */
[----:B------:R-:W-:-:S02]  /*dc70*/  FFMA.FTZ R43, R57, UR10, -R62 ;  /* 0x0000000a392b7c23 */ /* 0x000fc4000801083e */
[----:B------:R-:W1:Y:S01]  /*dc80*/  MUFU.EX2 R27, R27 ;  /* 0x0000001b001b7308 */ /* 0x000e620000000800 */
[----:B------:R-:W-:-:S04]  /*dc90*/  FADD.FTZ R45, R85, R52 ;  /* 0x00000034552d7221 */ /* 0x000fc80000010000 */
[----:B------:R-:W-:-:S03]  /*dca0*/  FADD.FTZ R52, R26, R45 ;  /* 0x0000002d1a347221 */ /* 0x000fc60000010000 */
[----:B------:R-:W2:Y:S01]  /*dcb0*/  MUFU.EX2 R72, R72 ;  /* 0x0000004800487308 */ /* 0x000ea20000000800 */
[----:B------:R-:W-:-:S01]  /*dcc0*/  FADD.FTZ R45, R47, R52 ;  /* 0x000000342f2d7221 */ /* 0x000fc20000010000 */
[----:B0-----:R-:W-:Y:S01]  /*dcd0*/  FADD.FTZ R4, R70, R5 ;  /* 0x0000000546047221 */ /* 0x001fe20000010000 */
[----:B------:R-:W-:-:S02]  /*dce0*/  FFMA.FTZ R52, R59, UR10, -R62 ;  /* 0x0000000a3b347c23 */ /* 0x000fc4000801083e */
[----:B------:R-:W-:Y:S01]  /*dcf0*/  FADD.FTZ R78, R30, R45 ;  /* 0x0000002d1e4e7221 */ /* 0x000fe20000010000 */
[----:B------:R-:W-:-:S02]  /*dd00*/  FFMA.FTZ R45, R61, UR10, -R62 ;  /* 0x0000000a3d2d7c23 */ /* 0x000fc4000801083e */
        /* <DEDUP_REMOVED lines=12> */
[----:B------:R-:W-:-:S03]  /*ddd0*/  FADD.FTZ R5, R63, R4 ;  /* 0x000000043f057221 */ /* 0x000fc60000010000 */
[----:B------:R-:W-:Y:S01]  /*dde0*/  FADD.FTZ R78, R12, R51 ;  /* 0x000000330c4e7221 */ /* 0x000fe20000010000 */
[----:B------:R-:W-:-:S01]  /*ddf0*/  FADD.FTZ R4, R42, R5 ;  /* 0x000000052a047221 */ /* 0x000fc20000010000 */
[----:B------:R-:W-:Y:S01]  /*de00*/  FFMA.FTZ R51, R67, UR10, -R62 ;  /* 0x0000000a43337c23 */ /* 0x000fe2000801083e */
[----:B------:R-:W1:Y:S01]  /*de10*/  MUFU.EX2 R28, R28 ;  /* 0x0000001c001c7308 */ /* 0x000e620000000800 */
[----:B--2---:R-:W-:-:S01]  /*de20*/  FADD.FTZ R78, R31, R78 ;  /* 0x0000004e1f4e7221 */ /* 0x004fc20000010000 */
[----:B------:R-:W-:-:S06]  /*de30*/  FADD.FTZ R55, R49, R4 ;  /* 0x0000000431377221 */ /* 0x000fcc0000010000 */
[----:B------:R-:W2:Y:S01]  /*de40*/  MUFU.EX2 R37, R37 ;  /* 0x0000002500257308 */ /* 0x000ea20000000800 */
[----:B0-----:R-:W-:-:S01]  /*de50*/  FADD.FTZ R5, R33, R78 ;  /* 0x0000004e21057221 */ /* 0x001fc20000010000 */
[----:B------:R-:W-:Y:S01]  /*de60*/  FADD.FTZ R78, R44, R55 ;  /* 0x000000372c4e7221 */ /* 0x000fe20000010000 */
[----:B------:R-:W-:-:S03]  /*de70*/  FFMA.FTZ R55, R69, UR10, -R62 ;  /* 0x0000000a45377c23 */ /* 0x000fc6000801083e */
[----:B------:R-:W-:Y:S02]  /*de80*/  FADD.FTZ R57, R83, R78 ;  /* 0x0000004e53397221 */ /* 0x000fe40000010000 */
[----:B------:R-:W0:Y:S01]  /*de90*/  MUFU.EX2 R46, R46 ;  /* 0x0000002e002e7308 */ /* 0x000e220000000800 */
[----:B-1----:R-:W-:-:S07]  /*dea0*/  FADD.FTZ R4, R28, R5 ;  /* 0x000000051c047221 */ /* 0x002fce0000010000 */
[----:B------:R-:W1:Y:S01]  /*deb0*/  MUFU.EX2 R32, R32 ;  /* 0x0000002000207308 */ /* 0x000e620000000800 */
[----:B--2---:R-:W-:-:S01]  /*dec0*/  FADD.FTZ R5, R37, R4 ;  /* 0x0000000425057221 */ /* 0x004fc20000010000 */
[----:B------:R-:W-:-:S06]  /*ded0*/  FADD.FTZ R4, R48, R57 ;  /* 0x0000003930047221 */ /* 0x000fcc0000010000 */
[----:B------:R-:W2:Y:S01]  /*dee0*/  MUFU.EX2 R41, R41 ;  /* 0x0000002900297308 */ /* 0x000ea20000000800 */
[----:B0-----:R-:W-:-:S07]  /*def0*/  FADD.FTZ R5, R46, R5 ;  /* 0x000000052e057221 */ /* 0x001fce0000010000 */
[----:B------:R-:W0:Y:S01]  /*df00*/  MUFU.EX2 R43, R43 ;  /* 0x0000002b002b7308 */ /* 0x000e220000000800 */
[----:B-1----:R-:W-:-:S01]  /*df10*/  FADD.FTZ R78, R32, R5 ;  /* 0x00000005204e7221 */ /* 0x002fc20000010000 */
[----:B------:R-:W-:-:S04]  /*df20*/  FADD.FTZ R5, R137, R4 ;  /* 0x0000000489057221 */ /* 0x000fc80000010000 */
[----:B------:R-:W-:Y:S02]  /*df30*/  FADD.FTZ R80, R50, R5 ;  /* 0x0000000532507221 */ /* 0x000fe40000010000 */
        /* <DEDUP_REMOVED lines=38> */
[----:B--2---:R-:W-:-:S03]  /*e1a0*/  FADD.FTZ R5, R11, R4 ;  /* 0x000000040b057221 */ /* 0x004fc60000010000 */
[----:B0-----:R-:W-:Y:S01]  /*e1b0*/  FADD.FTZ R4, R62, R57 ;  /* 0x000000393e047221 */ /* 0x001fe20000010000 */
[----:B------:R-:W-:Y:S06]  /*e1c0*/  @!P0 BRA `(.L_x_753) ;  /* 0x0000000000048947 */ /* 0x000fec0003800000 */
[----:B------:R-:W-:Y:S01]  /*e1d0*/  BPT.TRAP 0x1 ;  /* 0x000000040000795c */ /* 0x000fe20000300000 */
.L_x_753:
        /* <DEDUP_REMOVED lines=90> */
.L_x_736:
[----:B------:R-:W-:Y:S06]  /*e780*/  BAR.ARV 0x8, 0x200 ;  /* 0x0208000000007b1d */ /* 0x000fec0000002000 */
[----:B------:R-:W-:Y:S05]  /*e790*/  @!P0 BRA `(.L_x_755) ;  /* 0x0000000000048947 */ /* 0x000fea0003800000 */
[----:B------:R-:W-:Y:S01]  /*e7a0*/  BPT.TRAP 0x1 ;  /* 0x000000040000795c */ /* 0x000fe20000300000 */
.L_x_755:
[----:B------:R-:W-:Y:S01]  /*e7b0*/  ULEA UR11, UR4, UR38, 0x3 ;  /* 0x00000026040b7291 */ /* 0x000fe2000f8e183f */
[----:B------:R-:W-:-:S05]  /*e7c0*/  IMAD.U32 R0, RZ, RZ, UR5 ;  /* 0x00000005ff007e24 */ /* 0x000fca000f8e00ff */
[----:B------:R-:W-:-:S04]  /*e7d0*/  SHF.L.U32 R0, R0, 0x1f, RZ ;  /* 0x0000001f00007819 */ /* 0x000fc800000006ff */
[----:B------:R0:W1:Y:S01]  /*e7e0*/  SYNCS.PHASECHK.TRANS64.TRYWAIT P1, [UR11+0x17050], R0 ;  /* 0x01705000ff0075a7 */ /* 0x000062000802014b */
[----:B------:R-:W-:Y:S05]  /*e7f0*/  @!P0 BRA `(.L_x_756) ;  /* 0x0000000000048947 */ /* 0x000fea0003800000 */
[----:B------:R-:W-:Y:S01]  /*e800*/  BPT.TRAP 0x1 ;  /* 0x000000040000795c */ /* 0x000fe20000300000 */
.L_x_756:
[----:B-1----:R-:W-:Y:S05]  /*e810*/  @P1 BRA `(.L_x_757) ;  /* 0x0000000000081947 */ /* 0x002fea0003800000 */
[----:B------:R-:W1:Y:S02]  /*e820*/  SYNCS.PHASECHK.TRANS64.TRYWAIT P1, [UR11+0x17050], R0 ;  /* 0x01705000ff0075a7 */ /* 0x000e64000802014b */
[----:B-1----:R-:W-:Y:S05]  /*e830*/  @!P1 BRA `(.L_x_758) ;  /* 0x00000064001c9947 */ /* 0x002fea0003800000 */
.L_x_757:
[----:B------:R-:W-:Y:S01]  /*e840*/  ULDC.64 UR12, c[0x0][0x9a0] ;  /* 0x00026800000c7ab9 */ /* 0x000fe20000000a00 */
[----:B------:R-:W-:Y:S01]  /*e850*/  UIADD3 UR38, UR38, 0x400, URZ ;  /* 0x0000040026267890 */ /* 0x000fe2000fffe03f */
[----:B------:R-:W-:Y:S01]  /*e860*/  WARPGROUP.ARRIVE ;  /* 0x00000000000079c5 */ /* 0x000fe20000000000 */
[----:B------:R-:W-:Y:S01]  /*e870*/  UISETP.NE.U32.AND UP0, UPT, UR12, URZ, UPT ;  /* 0x0000003f0c00728c */ /* 0x000fe2000bf05070 */
[----:B------:R-:W-:Y:S01]  /*e880*/  IMAD.MOV.U32 R6, RZ, RZ, 0x3f800000 ;  /* 0x3f800000ff067424 */ /* 0x000fe200078e00ff */
[----:B------:R-:W-:Y:S02]  /*e890*/  USHF.R.U32.HI UR38, URZ, 0x4, UR38 ;  /* 0x000000043f267899 */ /* 0x000fe40008011626 */
[----:B------:R-:W-:Y:S02]  /*e8a0*/  UISETP.NE.AND.EX UP0, UPT, UR13, URZ, UPT, UP0 ;  /* 0x0000003f0d00728c */ /* 0x000fe4000bf05300 */
[----:B------:R-:W-:Y:S01]  /*e8b0*/  ULOP3.LUT UR38, UR38, 0x3fff, URZ, 0xc0, !UPT ;  /* 0x00003fff26267892 */ /* 0x000fe2000f8ec03f */
[----:B------:R-:W-:-:S03]  /*e8c0*/  UMOV UR15, 0x40000040 ;  /* 0x40000040000f7882 */ /* 0x000fc60000000000 */
[----:B------:R-:W-:Y:S01]  /*e8d0*/  ULOP3.LUT UR38, UR38, 0x10000, URZ, 0xfc, !UPT ;  /* 0x0001000026267892 */ /* 0x000fe2000f8efc3f */
[----:B------:R-:W-:-:S04]  /*e8e0*/  PLOP3.LUT P1, PT, PT, PT, UP0, 0x80, 0x0 ;  /* 0x000000000000781c */ /* 0x000fc80003f2f008 */
[----:B------:R-:W-:Y:S01]  /*e8f0*/  @UP0 ULDC.64 UR8, c[0x0][0x9c8] ;  /* 0x0002720000080ab9 */ /* 0x000fe20000000a00 */
[----:B------:R-:W-:Y:S02]  /*e900*/  @UP0 USHF.R.S32.HI UR14, URZ, 0x1f, UR36 ;  /* 0x0000001f3f0e0899 */ /* 0x000fe40008011424 */
[----:B------:R-:W-:Y:S02]  /*e910*/  @UP0 UIMAD UR5, UR40, UR8, URZ ;  /* 0x00000008280502a4 */ /* 0x000fe4000f8e023f */
[----:B------:R-:W-:Y:S02]  /*e920*/  @UP0 UIMAD.WIDE.U32 UR6, UR39, UR8, URZ ;  /* 0x00000008270602a5 */ /* 0x000fe4000f8e003f */
[----:B------:R-:W-:Y:S01]  /*e930*/  UIMAD UR8, UR4, 0x300, UR38 ;  /* 0x00000300040878a4 */ /* 0x000fe2000f8e0226 */
[----:B------:R-:W-:Y:S01]  /*e940*/  @UP0 ULDC.64 UR16, c[0x0][0x9d0] ;  /* 0x0002740000100ab9 */ /* 0x000fe20000000a00 */
[----:B------:R-:W-:Y:S02]  /*e950*/  @UP0 UIMAD UR5, UR39, UR9, UR5 ;  /* 0x00000009270502a4 */ /* 0x000fe4000f8e0205 */
[----:B------:R-:W-:-:S02]  /*e960*/  @UP0 UIMAD UR4, UR14, UR16, URZ ;  /* 0x000000100e0402a4 */ /* 0x000fc4000f8e023f */
[----:B------:R-:W-:Y:S01]  /*e970*/  @UP0 UIADD3 UR5, UR7, UR5, URZ ;  /* 0x0000000507050290 */ /* 0x000fe2000fffe03f */
[----:B------:R-:W-:Y:S01]  /*e980*/  UMOV UR14, UR8 ;  /* 0x00000008000e7c82 */ /* 0x000fe20008000000 */
[----:B------:R-:W-:Y:S01]  /*e990*/  @UP0 UIMAD UR7, UR36, UR17, UR4 ;  /* 0x00000011240702a4 */ /* 0x000fe2000f8e0204 */
[----:B------:R-:W-:Y:S02]  /*e9a0*/  QGMMA.64x96x32.F32.E4M3.E4M3 R88, R148, gdesc[UR12], R88, gsb0 ;  /* 0x0160000c94587df3 */ /* 0x000fe40008000858 */
[----:B------:R-:W-:Y:S02]  /*e9b0*/  @UP0 UMOV UR4, UR6 ;  /* 0x0000000600040c82 */ /* 0x000fe40008000000 */
        /* <DEDUP_REMOVED lines=16> */
[----:B0-----:R-:W0:Y:S01]  /*eac0*/  SHFL.BFLY PT, R0, R5, 0x2, 0x1f ;  /* 0x0c401f0005007f89 */ /* 0x001e2200000e0000 */
[----:B------:R-:W-:-:S03]  /*ead0*/  UIADD3 UR8, UR8, 0x6, URZ ;  /* 0x0000000608087890 */ /* 0x000fc6000fffe03f */
[----:B------:R-:W3:Y:S01]  /*eae0*/  SHFL.BFLY PT, R7, R4, 0x2, 0x1f ;  /* 0x0c401f0004077f89 */ /* 0x000ee200000e0000 */
[----:B------:R-:W-:Y:S02]  /*eaf0*/  WARPGROUP.DEPBAR.LE gsb0, 0x0 ;  /* 0x00008000000079c5 */ /* 0x000fe40000010000 */
[----:B------:R-:W-:-:S06]  /*eb00*/  WARPGROUP.ARRIVE ;  /* 0x00000000000079c5 */ /* 0x000fcc0000000000 */
[----:B------:R-:W-:Y:S01]  /*eb10*/  QGMMA.64x96x32.F32.E4M3.E4M3 R88, R140, gdesc[UR4], R88, gsb0 ;  /* 0x016000048c587df3 */ /* 0x000fe20008000858 */
[----:B------:R-:W-:Y:S01]  /*eb20*/  UMOV UR6, UR8 ;  /* 0x0000000800067c82 */ /* 0x000fe20008000000 */
[----:B------:R-:W-:Y:S01]  /*eb30*/  UMOV UR7, 0x40000040 ;  /* 0x4000004000077882 */ /* 0x000fe20000000000 */
[----:B0-----:R-:W-:Y:S01]  /*eb40*/  FADD.FTZ R0, R0, R5 ;  /* 0x0000000500007221 */ /* 0x001fe20000010000 */
[----:B---3--:R-:W-:-:S04]  /*eb50*/  FADD.FTZ R7, R7, R4 ;  /* 0x0000000407077221 */ /* 0x008fc80000010000 */
[----:B-1----:R-:W0:Y:S04]  /*eb60*/  SHFL.BFLY PT, R3, R0, 0x1, 0x1f ;  /* 0x0c201f0000037f89 */ /* 0x002e2800000e0000 */
[----:B------:R-:W1:Y:S01]  /*eb70*/  SHFL.BFLY PT, R2, R7, 0x1, 0x1f ;  /* 0x0c201f0007027f89 */ /* 0x000e6200000e0000 */
        /* <DEDUP_REMOVED lines=24> */
[----:B------:R-:W-:Y:S01]  /*ed00*/  @P2 FFMA.FTZ R2, R4, R9, R5 ;  /* 0x0000000904022223 */ /* 0x000fe20000010005 */
[----:B------:R-:W-:Y:S02]  /*ed10*/  IMAD.MOV.U32 R0, RZ, RZ, -0x800000 ;  /* 0xff800000ff007424 */ /* 0x000fe400078e00ff */
[----:B------:R-:W-:Y:S01]  /*ed20*/  @P3 FFMA.FTZ R0, R14, R10, R11 ;  /* 0x0000000a0e003223 */ /* 0x000fe2000001000b */
[-C--:B--2---:R-:W-:Y:S01]  /*ed30*/  FMUL.FTZ R20, R3, R6.reuse ;  /* 0x0000000603147220 */ /* 0x084fe20000410000 */
[----:B---3--:R-:W-:Y:S01]  /*ed40*/  FMUL.FTZ R7, R7, R6 ;  /* 0x0000000607077220 */ /* 0x008fe20000410000 */
[----:B------:R-:W-:-:S02]  /*ed50*/  WARPGROUP.DEPBAR.LE gsb0, 0x0 ;  /* 0x00008000000079c5 */ /* 0x000fc40000010000 */
[----:B------:R-:W-:Y:S05]  /*ed60*/  @!P0 BRA `(.L_x_759) ;  /* 0x0000000000048947 */ /* 0x000fea0003800000 */
[----:B------:R-:W-:Y:S01]  /*ed70*/  BPT.TRAP 0x1 ;  /* 0x000000040000795c */ /* 0x000fe20000300000 */
.L_x_759:
        /* <DEDUP_REMOVED lines=52> */
.L_x_685:
[----:B------:R-:W-:Y:S05]  /*f0c0*/  @P0 BRA `(.L_x_760) ;  /* 0x0000001800ec0947 */ /* 0x000fea0003800000 */
[----:B------:R-:W0:Y:S01]  /*f0d0*/  S2R R9, SR_TID.X ;  /* 0x0000000000097919 */ /* 0x000e220000002100 */
[----:B------:R-:W-:Y:S01]  /*f0e0*/  ULDC.64 UR4, c[0x4][0x38] ;  /* 0x01000e0000047ab9 */ /* 0x000fe20000000a00 */
[----:B------:R-:W1:Y:S01]  /*f0f0*/  LDC R46, c[0x0][0xbe8] ;  /* 0x0002fa00ff2e7b82 */ /* 0x000e620000000800 */
[----:B------:R-:W-:Y:S01]  /*f100*/  ULDC.64 UR8, c[0x0][0xbd0] ;  /* 0x0002f40000087ab9 */ /* 0x000fe20000000a00 */
[----:B------:R-:W-:Y:S01]  /*f110*/  USHF.R.S32.HI UR7, URZ, 0x1f, UR36 ;  /* 0x0000001f3f077899 */ /* 0x000fe20008011424 */
[----:B------:R-:W-:-:S05]  /*f120*/  ULDC.64 UR10, c[0x0][0xb38] ;  /* 0x0002ce00000a7ab9 */ /* 0x000fca0000000a00 */
[----:B------:R-:W2:Y:S01]  /*f130*/  LDC R72, c[0x0][0xc50] ;  /* 0x00031400ff487b82 */ /* 0x000ea20000000800 */
[----:B0-----:R-:W-:-:S05]  /*f140*/  IMAD.SHL.U32 R7, R9, 0x4, RZ ;  /* 0x0000000409077824 */ /* 0x001fca00078e00ff */
[----:B------:R-:W-:Y:S02]  /*f150*/  LOP3.LUT R7, R7, 0xc, RZ, 0xc0, !PT ;  /* 0x0000000c07077812 */ /* 0x000fe400078ec0ff */
[----:B------:R-:W-:Y:S02]  /*f160*/  BAR.SYNC.DEFER_BLOCKING 0x1, 0x180 ;  /* 0x0046000000007b1d */ /* 0x000fe40000010000 */
[----:B------:R-:W-:-:S05]  /*f170*/  IADD3 R12, P0, R7, UR4, RZ ;  /* 0x00000004070c7c10 */ /* 0x000fca000ff1e0ff */
[----:B------:R-:W-:-:S05]  /*f180*/  IMAD.X R13, RZ, RZ, UR5, P0 ;  /* 0x00000005ff0d7e24 */ /* 0x000fca00080e06ff */
[----:B------:R0:W3:Y:S01]  /*f190*/  LDG.E.CONSTANT R12, desc[UR44][R12.64] ;  /* 0x0000002c0c0c7981 */ /* 0x0000e2000c1e9900 */
[----:B------:R-:W-:Y:S01]  /*f1a0*/  LOP3.LUT P0, R7, R9, 0x3, RZ, 0xc0, !PT ;  /* 0x0000000309077812 */ /* 0x000fe2000780c0ff */
[----:B------:R-:W-:Y:S01]  /*f1b0*/  UIMAD.WIDE.U32 UR4, UR36, UR8, URZ ;  /* 0x00000008240472a5 */ /* 0x000fe2000f8e003f */
[----:B-1----:R-:W-:Y:S01]  /*f1c0*/  ISETP.NE.AND P2, PT, R46, 0x1, PT ;  /* 0x000000012e00780c */ /* 0x002fe20003f45270 */
[----:B------:R-:W-:Y:S01]  /*f1d0*/  UIMAD UR6, UR7, UR8, URZ ;  /* 0x00000008070672a4 */ /* 0x000fe2000f8e023f */
[----:B------:R-:W-:Y:S01]  /*f1e0*/  ISETP.EQ.OR P0, PT, R7, 0x3, !P0 ;  /* 0x000000030700780c */ /* 0x000fe20004702670 */
[----:B------:R-:W-:Y:S01]  /*f1f0*/  UIMAD UR8, UR7, UR10, URZ ;  /* 0x0000000a070872a4 */ /* 0x000fe2000f8e023f */
[----:B------:R-:W-:Y:S01]  /*f200*/  BSSY B0, `(.L_x_761) ;  /* 0x0000145000007945 */ /* 0x000fe20003800000 */
[----:B------:R-:W-:Y:S01]  /*f210*/  IMAD.U32 R26, RZ, RZ, UR4 ;  /* 0x00000004ff1a7e24 */ /* 0x000fe2000f8e00ff */
[----:B------:R-:W-:Y:S01]  /*f220*/  SEL R73, R3, R4, P0 ;  /* 0x0000000403497207 */ /* 0x000fe20000000000 */
[----:B------:R-:W-:Y:S01]  /*f230*/  UIMAD UR9, UR36, UR9, UR6 ;  /* 0x00000009240972a4 */ /* 0x000fe2000f8e0206 */
[----:B------:R-:W-:Y:S01]  /*f240*/  SEL R3, R4, R3, P0 ;  /* 0x0000000304037207 */ /* 0x000fe20000000000 */
[----:B------:R-:W-:Y:S01]  /*f250*/  VIADD R4, R9, 0xffffff80 ;  /* 0xffffff8009047836 */ /* 0x000fe20000000000 */
[----:B------:R-:W-:Y:S01]  /*f260*/  SEL R55, R15, R6, P0 ;  /* 0x000000060f377207 */ /* 0x000fe20000000000 */
[----:B------:R-:W2:Y:S01]  /*f270*/  S2UR UR4, SR_CTAID.Y ;  /* 0x00000000000479c3 */ /* 0x000ea20000002600 */
[----:B------:R-:W-:Y:S01]  /*f280*/  SEL R15, R6, R15, P0 ;  /* 0x0000000f060f7207 */ /* 0x000fe20000000000 */
[----:B------:R-:W-:Y:S01]  /*f290*/  UIADD3 UR9, UR5, UR9, URZ ;  /* 0x0000000905097290 */ /* 0x000fe2000fffe03f */
[----:B------:R-:W-:Y:S01]  /*f2a0*/  SHF.R.S32.HI R23, RZ, 0x1f, R4 ;  /* 0x0000001fff177819 */ /* 0x000fe20000011404 */
[----:B------:R-:W-:Y:S01]  /*f2b0*/  UIMAD.WIDE.U32 UR6, UR36, UR10, URZ ;  /* 0x0000000a240672a5 */ /* 0x000fe2000f8e003f */
[----:B------:R-:W-:Y:S01]  /*f2c0*/  SEL R57, R5, R8, P0 ;  /* 0x0000000805397207 */ /* 0x000fe20000000000 */
[----:B------:R-:W-:Y:S01]  /*f2d0*/  UIMAD UR8, UR36, UR11, UR8 ;  /* 0x0000000b240872a4 */ /* 0x000fe2000f8e0208 */
[----:B------:R-:W-:Y:S01]  /*f2e0*/  LEA.HI R6, R23, R4, RZ, 0x7 ;  /* 0x0000000417067211 */ /* 0x000fe200078f38ff */
[----:B------:R-:W1:Y:S01]  /*f2f0*/  @P2 LDC R70, c[0x0][0xbec] ;  /* 0x0002fb00ff462b82 */ /* 0x000e620000000800 */
[----:B------:R-:W-:Y:S01]  /*f300*/  SEL R5, R8, R5, P0 ;  /* 0x0000000508057207 */ /* 0x000fe20000000000 */
[----:B------:R-:W-:Y:S01]  /*f310*/  UIADD3 UR8, UR7, UR8, URZ ;  /* 0x0000000807087290 */ /* 0x000fe2000fffe03f */
[----:B------:R-:W-:Y:S01]  /*f320*/  LOP3.LUT R7, R6, 0xffffff80, RZ, 0xc0, !PT ;  /* 0xffffff8006077812 */ /* 0x000fe200078ec0ff */
[----:B------:R-:W-:Y:S01]  /*f330*/  IMAD.U32 R35, RZ, RZ, UR7 ;  /* 0x00000007ff237e24 */ /* 0x000fe2000f8e00ff */
[----:B------:R-:W-:Y:S01]  /*f340*/  SEL R69, R47, R10, P0 ;  /* 0x0000000a2f457207 */ /* 0x000fe20000000000 */
[----:B------:R-:W-:Y:S01]  /*f350*/  IMAD.U32 R34, RZ, RZ, UR6 ;  /* 0x00000006ff227e24 */ /* 0x000fe2000f8e00ff */
[----:B------:R-:W-:Y:S01]  /*f360*/  LEA.HI R23, R23, R4, RZ, 0x2 ;  /* 0x0000000417177211 */ /* 0x000fe200078f10ff */
[----:B------:R-:W-:Y:S01]  /*f370*/  IMAD.IADD R40, R4, 0x1, -R7 ;  /* 0x0000000104287824 */ /* 0x000fe200078e0a07 */
[----:B------:R-:W-:Y:S01]  /*f380*/  SHF.R.S32.HI R8, RZ, 0x7, R6 ;  /* 0x00000007ff087819 */ /* 0x000fe20000011406 */
[----:B------:R-:W4:Y:S01]  /*f390*/  @P2 LDC R74, c[0x0][0xbec] ;  /* 0x0002fb00ff4a2b82 */ /* 0x000f220000000800 */
[----:B------:R-:W-:Y:S01]  /*f3a0*/  SEL R47, R10, R47, P0 ;  /* 0x0000002f0a2f7207 */ /* 0x000fe20000000000 */
[----:B------:R-:W-:Y:S01]  /*f3b0*/  IMAD.U32 R35, RZ, RZ, UR8 ;  /* 0x00000008ff237e24 */ /* 0x000fe2000f8e00ff */
[----:B------:R-:W-:Y:S01]  /*f3c0*/  SHF.R.S32.HI R25, RZ, 0x1f, R40 ;  /* 0x0000001fff197819 */ /* 0x000fe20000011428 */
[----:B------:R-:W-:Y:S01]  /*f3d0*/  IMAD.HI R6, R8, 0x55555556, RZ ;  /* 0x5555555608067827 */ /* 0x000fe200078e02ff */
[----:B------:R-:W-:Y:S01]  /*f3e0*/  LOP3.LUT R23, R23, 0xfffffffc, RZ, 0xc0, !PT ;  /* 0xfffffffc17177812 */ /* 0x000fe200078ec0ff */
[----:B------:R-:W-:Y:S01]  /*f3f0*/  ULDC.64 UR6, c[0x0][0xb48] ;  /* 0x0002d20000067ab9 */ /* 0x000fe20000000a00 */
[----:B------:R-:W-:-:S02]  /*f400*/  LEA.HI R10, R25, R40, RZ, 0x2 ;  /* 0x00000028190a7211 */ /* 0x000fc400078f10ff */
[----:B------:R-:W-:Y:S02]  /*f410*/  SEL R67, R51, R20, P0 ;  /* 0x0000001433437207 */ /* 0x000fe40000000000 */
[--C-:B------:R-:W-:Y:S02]  /*f420*/  SHF.R.S32.HI R16, RZ, 0x2, R10.reuse ;  /* 0x00000002ff107819 */ /* 0x100fe4000001140a */
[----:B------:R-:W-:Y:S02]  /*f430*/  SHF.R.S32.HI R27, RZ, 0x1f, R10 ;  /* 0x0000001fff1b7819 */ /* 0x000fe4000001140a */
[----:B------:R-:W-:Y:S01]  /*f440*/  SEL R51, R20, R51, P0 ;  /* 0x0000003314337207 */ /* 0x000fe20000000000 */
[----:B------:R-:W-:Y:S01]  /*f450*/  IMAD.IADD R20, R4, 0x1, -R23 ;  /* 0x0000000104147824 */ /* 0x000fe200078e0a17 */
[----:B------:R-:W-:Y:S02]  /*f460*/  LEA.HI R23, R6, R6, RZ, 0x1 ;  /* 0x0000000606177211 */ /* 0x000fe400078f08ff */
[----:B------:R-:W-:Y:S01]  /*f470*/  LEA.HI R27, R27, R16, RZ, 0x3 ;  /* 0x000000101b1b7211 */ /* 0x000fe200078f18ff */
[----:B------:R-:W5:Y:S01]  /*f480*/  S2R R6, SR_CTAID.X ;  /* 0x0000000000067919 */ /* 0x000f620000002500 */
[----:B------:R-:W-:-:S02]  /*f490*/  SEL R61, R135, R134, P0 ;  /* 0x00000086873d7207 */ /* 0x000fc40000000000 */
[----:B------:R-:W-:Y:S01]  /*f4a0*/  LOP3.LUT R33, R27, 0xfffffff8, RZ, 0xc0, !PT ;  /* 0xfffffff81b217812 */ /* 0x000fe200078ec0ff */
[----:B------:R-:W-:Y:S01]  /*f4b0*/  IMAD R27, R23, -0x3, R8 ;  /* 0xfffffffd171b7824 */ /* 0x000fe200078e0208 */
[----:B------:R-:W-:Y:S02]  /*f4c0*/  LEA.HI R8, R20, R20, RZ, 0x1 ;  /* 0x0000001414087211 */ /* 0x000fe400078f08ff */
[----:B------:R-:W-:Y:S01]  /*f4d0*/  SEL R31, R98, R99, P0 ;  /* 0x00000063621f7207 */ /* 0x000fe20000000000 */
[----:B------:R-:W-:Y:S01]  /*f4e0*/  IMAD.IADD R4, R16, 0x1, -R33 ;  /* 0x0000000110047824 */ /* 0x000fe200078e0a21 */
[----:B------:R-:W-:Y:S02]  /*f4f0*/  LOP3.LUT R33, R8, 0x1ffffffe, RZ, 0xc0, !PT ;  /* 0x1ffffffe08217812 */ /* 0x000fe400078ec0ff */
[----:B------:R-:W-:Y:S02]  /*f500*/  SEL R21, R110, R111, P0 ;  /* 0x0000006f6e157207 */ /* 0x000fe40000000000 */
[----:B------:R-:W-:Y:S01]  /*f510*/  SEL R19, R14, R93, P0 ;  /* 0x0000005d0e137207 */ /* 0x000fe20000000000 */
[----:B------:R-:W-:Y:S01]  /*f520*/  IMAD.IADD R45, R20, 0x1, -R33 ;  /* 0x00000001142d7824 */ /* 0x000fe200078e0a21 */
[----:B------:R-:W-:-:S02]  /*f530*/  SEL R33, R134, R135, P0 ;  /* 0x0000008786217207 */ /* 0x000fc40000000000 */
[----:B------:R-:W-:Y:S02]  /*f540*/  SEL R14, R93, R14, P0 ;  /* 0x0000000e5d0e7207 */ /* 0x000fe40000000000 */
[----:B------:R-:W-:Y:S02]  /*f550*/  LOP3.LUT R75, R10, 0x7ffffffc, RZ, 0xc0, !PT ;  /* 0x7ffffffc0a4b7812 */ /* 0x000fe400078ec0ff */
[----:B------:R-:W-:Y:S02]  /*f560*/  LEA.HI R25, R25, R40, RZ, 0x5 ;  /* 0x0000002819197211 */ /* 0x000fe400078f28ff */
[----:B------:R-:W-:Y:S02]  /*f570*/  SEL R59, R108, R109, P0 ;  /* 0x0000006d6c3b7207 */ /* 0x000fe40000000000 */
[----:B------:R-:W-:Y:S02]  /*f580*/  SEL R18, R109, R108, P0 ;  /* 0x0000006c6d127207 */ /* 0x000fe40000000000 */
[----:B------:R-:W-:-:S02]  /*f590*/  SHF.R.S32.HI R25, RZ, 0x5, R25 ;  /* 0x00000005ff197819 */ /* 0x000fc40000011419 */
[----:B------:R-:W-:Y:S02]  /*f5a0*/  SEL R43, R58, R117, P0 ;  /* 0x000000753a2b7207 */ /* 0x000fe40000000000 */
[----:B------:R-:W-:Y:S01]  /*f5b0*/  SEL R65, R104, R105, P0 ;  /* 0x0000006968417207 */ /* 0x000fe20000000000 */
[----:B------:R-:W-:Y:S01]  /*f5c0*/  IMAD R4, R25, 0x10, R4 ;  /* 0x0000001019047824 */ /* 0x000fe200078e0204 */
[----:B------:R-:W-:Y:S02]  /*f5d0*/  SEL R17, R113, R112, P0 ;  /* 0x0000007071117207 */ /* 0x000fe40000000000 */
[----:B------:R-:W-:Y:S01]  /*f5e0*/  SEL R58, R117, R58, P0 ;  /* 0x0000003a753a7207 */ /* 0x000fe20000000000 */
[----:B------:R-:W-:Y:S01]  /*f5f0*/  IMAD R4, R27, 0x40, R4 ;  /* 0x000000401b047824 */ /* 0x000fe200078e0204 */
[----:B------:R-:W-:Y:S01]  /*f600*/  SEL R49, R124, R125, P0 ;  /* 0x0000007d7c317207 */ /* 0x000fe20000000000 */
[----:B------:R-:W-:Y:S01]  /*f610*/  IMAD.U32 R27, RZ, RZ, UR5 ;  /* 0x00000005ff1b7e24 */ /* 0x000fe2000f8e00ff */
[----:B------:R-:W-:Y:S01]  /*f620*/  SEL R53, R132, R133, P0 ;  /* 0x0000008584357207 */ /* 0x000fe20000000000 */
[--C-:B------:R-:W-:Y:S01]  /*f630*/  IMAD R45, R45, 0x8, R4.reuse ;  /* 0x000000082d2d7824 */ /* 0x100fe200078e0204 */
[----:B------:R-:W-:Y:S01]  /*f640*/  SEL R29, R90, R91, P0 ;  /* 0x0000005b5a1d7207 */ /* 0x000fe20000000000 */
[----:B-----5:R-:W-:Y:S01]  /*f650*/  IMAD R54, R6, 0xc0, R4 ;  /* 0x000000c006367824 */ /* 0x020fe200078e0204 */
[----:B------:R-:W-:Y:S01]  /*f660*/  SEL R63, R94, R95, P0 ;  /* 0x0000005f5e3f7207 */ /* 0x000fe20000000000 */
[----:B------:R-:W-:Y:S01]  /*f670*/  IMAD R45, R6, 0xc0, R45 ;  /* 0x000000c0062d7824 */ /* 0x000fe200078e022d */
[----:B------:R-:W-:Y:S01]  /*f680*/  SEL R41, R102, R103, P0 ;  /* 0x0000006766297207 */ /* 0x000fe20000000000 */
[----:B------:R-:W-:Y:S01]  /*f690*/  IMAD.U32 R27, RZ, RZ, UR9 ;  /* 0x00000009ff1b7e24 */ /* 0x000fe2000f8e00ff */
[----:B------:R-:W-:Y:S01]  /*f6a0*/  SEL R11, R106, R107, P0 ;  /* 0x0000006b6a0b7207 */ /* 0x000fe20000000000 */
[----:B----4-:R-:W-:Y:S01]  /*f6b0*/  @P2 IMAD.HI.U32 R74, R45, R74, RZ ;  /* 0x0000004a2d4a2227 */ /* 0x010fe200078e00ff */
[----:B------:R-:W-:Y:S01]  /*f6c0*/  SEL R9, R114, R115, P0 ;  /* 0x0000007372097207 */ /* 0x000fe20000000000 */
[----:B------:R-:W-:Y:S01]  /*f6d0*/  ULDC.64 UR8, c[0x0][0xb28] ;  /* 0x0002ca0000087ab9 */ /* 0x000fe20000000a00 */
[----:B------:R-:W-:-:S02]  /*f6e0*/  SEL R39, R118, R119, P0 ;  /* 0x0000007776277207 */ /* 0x000fc40000000000 */
[----:B------:R-:W-:Y:S02]  /*f6f0*/  SEL R7, R122, R123, P0 ;  /* 0x0000007b7a077207 */ /* 0x000fe40000000000 */
[----:B------:R-:W-:Y:S02]  /*f700*/  SEL R37, R126, R127, P0 ;  /* 0x0000007f7e257207 */ /* 0x000fe40000000000 */
[----:B------:R-:W-:Y:S02]  /*f710*/  SEL R25, R130, R131, P0 ;  /* 0x0000008382197207 */ /* 0x000fe40000000000 */
[----:B------:R-:W-:Y:S02]  /*f720*/  SEL R23, R131, R130, P0 ;  /* 0x0000008283177207 */ /* 0x000fe40000000000 */
[----:B0-----:R-:W-:Y:S02]  /*f730*/  SEL R13, R105, R104, P0 ;  /* 0x00000068690d7207 */ /* 0x001fe40000000000 */
        /* <DEDUP_REMOVED lines=13> */
[C---:B------:R-:W-:Y:S01]  /*f810*/  LOP3.LUT P1, RZ, R40.reuse, 0x3, RZ, 0xc0, !PT ;  /* 0x0000000328ff7812 */ /* 0x040fe2000782c0ff */
[----:B------:R-:W-:Y:S01]  /*f820*/  IMAD.IADD R40, R40, 0x1, -R75 ;  /* 0x0000000128287824 */ /* 0x000fe200078e0a4b */
[----:B---3--:R-:W-:Y:S01]  /*f830*/  LOP3.LUT R44, R12, 0x2, RZ, 0x3c, !PT ;  /* 0x000000020c2c7812 */ /* 0x008fe200078e3cff */
[----:B------:R-:W-:Y:S04]  /*f840*/  SHFL.IDX PT, R60, R33, R12, 0x1c1f ;  /* 0x001c1f0c213c7589 */ /* 0x000fe800000e0000 */
[----:B------:R-:W0:Y:S04]  /*f850*/  SHFL.IDX PT, R61, R61, R44, 0x1c1f ;  /* 0x001c1f2c3d3d7589 */ /* 0x000e2800000e0000 */
[----:B------:R3:W-:Y:S04]  /*f860*/  SHFL.IDX PT, R24, R31, R12, 0x1c1f ;  /* 0x001c1f0c1f187589 */ /* 0x0007e800000e0000 */
[----:B------:R-:W-:Y:S04]  /*f870*/  SHFL.IDX PT, R10, R21, R12, 0x1c1f ;  /* 0x001c1f0c150a7589 */ /* 0x000fe800000e0000 */
[----:B------:R-:W-:Y:S01]  /*f880*/  SHFL.IDX PT, R20, R73, R12, 0x1c1f ;  /* 0x001c1f0c49147589 */ /* 0x000fe200000e0000 */
[----:B---3--:R-:W3:Y:S03]  /*f890*/  LDC.64 R30, c[0x0][0xbd8] ;  /* 0x0002f600ff1e7b82 */ /* 0x008ee60000000a00 */
[----:B------:R0:W-:Y:S04]  /*f8a0*/  SHFL.IDX PT, R21, R3, R44, 0x1c1f ;  /* 0x001c1f2c03157589 */ /* 0x0001e800000e0000 */
[----:B------:R-:W-:Y:S04]  /*f8b0*/  SHFL.IDX PT, R19, R19, R12, 0x1c1f ;  /* 0x001c1f0c13137589 */ /* 0x000fe800000e0000 */
[----:B------:R-:W-:Y:S01]  /*f8c0*/  SHFL.IDX PT, R14, R14, R44, 0x1c1f ;  /* 0x001c1f2c0e0e7589 */ /* 0x000fe200000e0000 */
[----:B0-----:R-:W-:-:S03]  /*f8d0*/  SEL R3, R61, R60, P0 ;  /* 0x0000003c3d037207 */ /* 0x001fc60000000000 */
[----:B------:R-:W-:Y:S04]  /*f8e0*/  SHFL.IDX PT, R57, R57, R12, 0x1c1f ;  /* 0x001c1f0c39397589 */ /* 0x000fe800000e0000 */
[----:B------:R0:W4:Y:S04]  /*f8f0*/  SHFL.IDX PT, R62, R5, R44, 0x1c1f ;  /* 0x001c1f2c053e7589 */ /* 0x00012800000e0000 */
[----:B------:R-:W-:Y:S04]  /*f900*/  SHFL.IDX PT, R59, R59, R12, 0x1c1f ;  /* 0x001c1f0c3b3b7589 */ /* 0x000fe800000e0000 */
[----:B------:R4:W-:Y:S01]  /*f910*/  SHFL.IDX PT, R66, R18, R44, 0x1c1f ;  /* 0x001c1f2c12427589 */ /* 0x0009e200000e0000 */
[----:B0-----:R-:W-:-:S03]  /*f920*/  SEL R5, R60, R61, P0 ;  /* 0x0000003d3c057207 */ /* 0x001fc60000000000 */
[----:B------:R-:W-:Y:S01]  /*f930*/  SHFL.IDX PT, R55, R55, R12, 0x1c1f ;  /* 0x001c1f0c37377589 */ /* 0x000fe200000e0000 */
[----:B------:R-:W0:Y:S03]  /*f940*/  LDC.64 R60, c[0x0][0xb40] ;  /* 0x0002d000ff3c7b82 */ /* 0x000e260000000a00 */
[----:B------:R-:W5:Y:S04]  /*f950*/  SHFL.IDX PT, R64, R15, R44, 0x1c1f ;  /* 0x001c1f2c0f407589 */ /* 0x000f6800000e0000 */
[----:B------:R2:W-:Y:S04]  /*f960*/  SHFL.IDX PT, R48, R69, R12, 0x1c1f ;  /* 0x001c1f0c45307589 */ /* 0x0005e800000e0000 */
[----:B------:R-:W-:Y:S01]  /*f970*/  SHFL.IDX PT, R52, R67, R12, 0x1c1f ;  /* 0x001c1f0c43347589 */ /* 0x000fe200000e0000 */
[----:B----4-:R-:W-:-:S03]  /*f980*/  SEL R18, R57, R62, P0 ;  /* 0x0000003e39127207 */ /* 0x010fc60000000000 */
[----:B------:R-:W-:Y:S01]  /*f990*/  SHFL.IDX PT, R16, R41, R12, 0x1c1f ;  /* 0x001c1f0c29107589 */ /* 0x000fe200000e0000 */
[----:B--2---:R-:W2:Y:S03]  /*f9a0*/  @P2 LDC R69, c[0x0][0xbf0] ;  /* 0x0002fc00ff452b82 */ /* 0x004ea60000000800 */
[----:B------:R-:W-:Y:S04]  /*f9b0*/  SHFL.IDX PT, R8, R39, R12, 0x1c1f ;  /* 0x001c1f0c27087589 */ /* 0x000fe800000e0000 */
[----:B------:R-:W-:Y:S01]  /*f9c0*/  SHFL.IDX PT, R4, R37, R12, 0x1c1f ;  /* 0x001c1f0c25047589 */ /* 0x000fe200000e0000 */
[----:B0-----:R-:W-:-:S03]  /*f9d0*/  IMAD.WIDE.U32 R34, R60, UR39, R34 ;  /* 0x000000273c227c25 */ /* 0x001fc6000f8e0022 */
[----:B------:R-:W-:Y:S01]  /*f9e0*/  SHFL.IDX PT, R6, R25, R12, 0x1c1f ;  /* 0x001c1f0c19067589 */ /* 0x000fe200000e0000 */
[----:B-----5:R-:W-:-:S03]  /*f9f0*/  SEL R15, R64, R55, P0 ;  /* 0x00000037400f7207 */ /* 0x020fc60000000000 */
[----:B------:R-:W-:Y:S04]  /*fa00*/  SHFL.IDX PT, R67, R17, R44, 0x1c1f ;  /* 0x001c1f2c11437589 */ /* 0x000fe800000e0000 */
[----:B------:R-:W-:Y:S04]  /*fa10*/  SHFL.IDX PT, R65, R65, R12, 0x1c1f ;  /* 0x001c1f0c41417589 */ /* 0x000fe800000e0000 */
        /* <DEDUP_REMOVED lines=9> */
[----:B------:R4:W-:Y:S04]  /*fab0*/  SHFL.IDX PT, R7, R7, R12, 0x1c1f ;  /* 0x001c1f0c07077589 */ /* 0x0009e800000e0000 */
[----:B------:R5:W1:Y:S04]  /*fac0*/  SHFL.IDX PT, R68, R13, R44, 0x1c1f ;  /* 0x001c1f2c0d447589 */ /* 0x000a6800000e0000 */
[----:B------:R-:W-:Y:S01]  /*fad0*/  SHFL.IDX PT, R58, R58, R44, 0x1c1f ;  /* 0x001c1f2c3a3a7589 */ /* 0x000fe200000e0000 */
[----:B----4-:R-:W-:-:S03]  /*fae0*/  SEL R12, R20, R21, P0 ;  /* 0x00000015140c7207 */ /* 0x010fc60000000000 */
[----:B------:R-:W-:Y:S01]  /*faf0*/  SHFL.IDX PT, R50, R125, R44, 0x1c1f ;  /* 0x001c1f2c7d327589 */ /* 0x000fe200000e0000 */
[----:B------:R-:W-:Y:S02]  /*fb00*/  SEL R20, R21, R20, P0 ;  /* 0x0000001415147207 */ /* 0x000fe40000000000 */
[----:B-----5:R-:W-:Y:S01]  /*fb10*/  SEL R13, R19, R14, P0 ;  /* 0x0000000e130d7207 */ /* 0x020fe20000000000 */
[----:B------:R-:W4:Y:S01]  /*fb20*/  SHFL.IDX PT, R47, R47, R44, 0x1c1f ;  /* 0x001c1f2c2f2f7589 */ /* 0x000f2200000e0000 */
[----:B------:R-:W-:Y:S02]  /*fb30*/  SEL R21, R14, R19, P0 ;  /* 0x000000130e157207 */ /* 0x000fe40000000000 */
[----:B------:R-:W-:Y:S01]  /*fb40*/  SEL R14, R62, R57, P0 ;  /* 0x000000393e0e7207 */ /* 0x000fe20000000000 */
[----:B------:R-:W-:Y:S01]  /*fb50*/  SHFL.IDX PT, R56, R133, R44, 0x1c1f ;  /* 0x001c1f2c85387589 */ /* 0x000fe200000e0000 */
[----:B---3--:R-:W-:Y:S01]  /*fb60*/  IMAD.WIDE.U32 R62, R30, UR39, R26 ;  /* 0x000000271e3e7c25 */ /* 0x008fe2000f8e001a */
[----:B------:R-:W-:-:S02]  /*fb70*/  SEL R27, R59, R66, P0 ;  /* 0x000000423b1b7207 */ /* 0x000fc40000000000 */
[----:B------:R-:W3:Y:S01]  /*fb80*/  SHFL.IDX PT, R51, R51, R44, 0x1c1f ;  /* 0x001c1f2c33337589 */ /* 0x000ee200000e0000 */
[----:B------:R-:W-:Y:S01]  /*fb90*/  IMAD R57, RZ, RZ, -UR36 ;  /* 0x80000024ff397e24 */ /* 0x000fe2000f8e02ff */
[----:B------:R-:W-:Y:S01]  /*fba0*/  SEL R19, R55, R64, P0 ;  /* 0x0000004037137207 */ /* 0x000fe20000000000 */
[----:B------:R-:W-:Y:S01]  /*fbb0*/  IMAD R64, R60, UR40, RZ ;  /* 0x000000283c407c24 */ /* 0x000fe2000f8e02ff */
[----:B------:R-:W-:Y:S01]  /*fbc0*/  SHFL.IDX PT, R41, R95, R44, 0x1c1f ;  /* 0x001c1f2c5f297589 */ /* 0x000fe200000e0000 */
[----:B------:R-:W-:Y:S01]  /*fbd0*/  IMAD.MOV.U32 R55, RZ, RZ, R45 ;  /* 0x000000ffff377224 */ /* 0x000fe200078e002d */
[----:B-1----:R-:W-:Y:S01]  /*fbe0*/  SEL R26, R65, R68, P0 ;  /* 0x00000044411a7207 */ /* 0x002fe20000000000 */
[----:B------:R-:W-:Y:S01]  /*fbf0*/  IMAD R61, R61, UR39, R64 ;  /* 0x000000273d3d7c24 */ /* 0x000fe2000f8e0240 */
[----:B------:R-:W-:Y:S01]  /*fc00*/  SHFL.IDX PT, R38, R91, R44, 0x1c1f ;  /* 0x001c1f2c5b267589 */ /* 0x000fe200000e0000 */
[----:B------:R-:W-:Y:S02]  /*fc10*/  IMAD.MOV.U32 R60, RZ, RZ, R34 ;  /* 0x000000ffff3c7224 */ /* 0x000fe400078e0022 */
[----:B------:R-:W-:Y:S01]  /*fc20*/  IMAD.IADD R61, R35, 0x1, R61 ;  /* 0x00000001233d7824 */ /* 0x000fe200078e023d */
        /* <DEDUP_REMOVED lines=8> */
[----:B------:R1:W-:Y:S02]  /*fcb0*/  SHFL.IDX PT, R23, R23, R44, 0x1c1f ;  /* 0x001c1f2c17177589 */ /* 0x0003e400000e0000 */
[----:B-1----:R-:W-:Y:S01]  /*fcc0*/  IMAD R44, R30, UR40, RZ ;  /* 0x000000281e2c7c24 */ /* 0x002fe2000f8e02ff */
[----:B------:R-:W-:-:S03]  /*fcd0*/  SEL R30, R68, R65, P0 ;  /* 0x00000041441e7207 */ /* 0x000fc60000000000 */
[----:B------:R-:W-:Y:S02]  /*fce0*/  IMAD R31, R31, UR39, R44 ;  /* 0x000000271f1f7c24 */ /* 0x000fe4000f8e022c */
[----:B------:R-:W-:-:S04]  /*fcf0*/  @P2 IMAD.HI.U32 R44, R45, R70, RZ ;  /* 0x000000462d2c2227 */ /* 0x000fc800078e00ff */
[----:B------:R-:W-:Y:S01]  /*fd00*/  IMAD.IADD R63, R63, 0x1, R31 ;  /* 0x000000013f3f7824 */ /* 0x000fe200078e021f */
[----:B------:R-:W-:Y:S01]  /*fd10*/  SEL R31, R66, R59, P0 ;  /* 0x0000003b421f7207 */ /* 0x000fe20000000000 */
[----:B------:R-:W-:Y:S01]  /*fd20*/  IMAD R59, R72, R57, UR4 ;  /* 0x00000004483b7e24 */ /* 0x000fe2000f8e0239 */
[----:B--2---:R-:W-:Y:S01]  /*fd30*/  @P2 SHF.R.U32.HI R55, RZ, R69, R44 ;  /* 0x00000045ff372219 */ /* 0x004fe2000001162c */
[----:B------:R-:W-:Y:S01]  /*fd40*/  ULDC.64 UR4, c[0x0][0xbe0] ;  /* 0x0002f80000047ab9 */ /* 0x000fe20000000a00 */
[----:B------:R-:W-:Y:S01]  /*fd50*/  IMAD.MOV.U32 R57, RZ, RZ, R45 ;  /* 0x000000ffff397224 */ /* 0x000fe200078e002d */
[----:B0-----:R-:W-:Y:S01]  /*fd60*/  @P2 SHF.R.U32.HI R57, RZ, R71, R74 ;  /* 0x00000047ff392219 */ /* 0x001fe2000001164a */
[----:B------:R-:W-:Y:S01]  /*fd70*/  IMAD.WIDE.U32 R60, R59, UR6, R60 ;  /* 0x000000063b3c7c25 */ /* 0x000fe2000f8e003c */
[----:B------:R-:W-:-:S05]  /*fd80*/  SHF.R.S32.HI R44, RZ, 0x1f, R59 ;  /* 0x0000001fff2c7819 */ /* 0x000fca000001143b */
[C---:B------:R-:W-:Y:S02]  /*fd90*/  IMAD R35, R44.reuse, UR4, RZ ;  /* 0x000000042c237c24 */ /* 0x040fe4000f8e02ff */
[----:B------:R-:W-:Y:S02]  /*fda0*/  IMAD R44, R44, UR6, RZ ;  /* 0x000000062c2c7c24 */ /* 0x000fe4000f8e02ff */
[C---:B------:R-:W-:Y:S02]  /*fdb0*/  IMAD R64, R59.reuse, UR5, R35 ;  /* 0x000000053b407c24 */ /* 0x040fe4000f8e0223 */
[----:B------:R-:W-:Y:S01]  /*fdc0*/  IMAD.WIDE.U32 R34, R59, UR4, R62 ;  /* 0x000000043b227c25 */ /* 0x000fe2000f8e003e */
[----:B------:R-:W-:-:S03]  /*fdd0*/  ULDC.64 UR4, c[0x0][0xb30] ;  /* 0x0002cc0000047ab9 */ /* 0x000fc60000000a00 */
[----:B------:R-:W-:Y:S01]  /*fde0*/  IMAD R63, R59, UR7, R44 ;  /* 0x000000073b3f7c24 */ /* 0x000fe2000f8e022c */
[----:B------:R-:W-:Y:S01]  /*fdf0*/  SHF.R.S32.HI R59, RZ, 0x1f, R55 ;  /* 0x0000001fff3b7819 */ /* 0x000fe20000011437 */
[----:B------:R-:W-:Y:S01]  /*fe00*/  IMAD.MOV R62, RZ, RZ, -R57 ;  /* 0x000000ffff3e7224 */ /* 0x000fe200078e0a39 */
[----:B------:R-:W-:Y:S01]  /*fe10*/  IADD3 R34, P2, R55, R34, RZ ;  /* 0x0000002237227210 */ /* 0x000fe20007f5e0ff */
[----:B------:R-:W-:Y:S01]  /*fe20*/  IMAD.MOV R55, RZ, RZ, -R55 ;  /* 0x000000ffff377224 */ /* 0x000fe200078e0a37 */
[----:B------:R-:W-:Y:S01]  /*fe30*/  SHF.R.S32.HI R44, RZ, 0x1f, R57 ;  /* 0x0000001fff2c7819 */ /* 0x000fe20000011439 */
[----:B------:R-:W-:Y:S01]  /*fe40*/  IMAD.IADD R61, R61, 0x1, R63 ;  /* 0x000000013d3d7824 */ /* 0x000fe200078e023f */
[----:B------:R-:W-:Y:S01]  /*fe50*/  IADD3.X R35, R59, R35, R64, P2, !PT ;  /* 0x000000233b237210 */ /* 0x000fe200017fe440 */
[----:B------:R-:W-:Y:S01]  /*fe60*/  IMAD R55, R46, R55, R45 ;  /* 0x000000372e377224 */ /* 0x000fe200078e022d */
[----:B------:R-:W-:Y:S01]  /*fe70*/  ULDC.64 UR6, c[0x0][0xbc8] ;  /* 0x0002f20000067ab9 */ /* 0x000fe20000000a00 */
[----:B------:R-:W-:-:S02]  /*fe80*/  IMAD R44, R44, UR4, RZ ;  /* 0x000000042c2c7c24 */ /* 0x000fc4000f8e02ff */
[----:B------:R-:W-:Y:S02]  /*fe90*/  IMAD R59, R46, R62, R45 ;  /* 0x0000003e2e3b7224 */ /* 0x000fe400078e022d */
[C---:B------:R-:W-:Y:S01]  /*fea0*/  IMAD R63, R57.reuse, UR5, R44 ;  /* 0x00000005393f7c24 */ /* 0x040fe2000f8e022c */
[----:B------:R-:W-:Y:S01]  /*feb0*/  SHF.R.S32.HI R44, RZ, 0x1f, R55 ;  /* 0x0000001fff2c7819 */ /* 0x000fe20000011437 */
[----:B------:R-:W-:Y:S01]  /*fec0*/  IMAD.WIDE.U32 R60, R57, UR4, R60 ;  /* 0x00000004393c7c25 */ /* 0x000fe2000f8e003c */
[----:B------:R-:W-:Y:S01]  /*fed0*/  SHF.R.S32.HI R45, RZ, 0x1f, R59 ;  /* 0x0000001fff2d7819 */ /* 0x000fe2000001143b */
[----:B------:R-:W0:Y:S01]  /*fee0*/  S2UR UR5, SR_CgaCtaId ;  /* 0x00000000000579c3 */ /* 0x000e220000008800 */
[----:B------:R-:W-:Y:S01]  /*fef0*/  UMOV UR4, 0x400 ;  /* 0x0000040000047882 */ /* 0x000fe20000000000 */
[----:B------:R-:W-:Y:S02]  /*ff00*/  IMAD R44, R44, UR6, RZ ;  /* 0x000000062c2c7c24 */ /* 0x000fe4000f8e02ff */
[----:B------:R-:W-:-:S02]  /*ff10*/  IMAD R62, R45, UR8, RZ ;  /* 0x000000082d3e7c24 */ /* 0x000fc4000f8e02ff */
[----:B------:R-:W-:Y:S02]  /*ff20*/  IMAD R57, R55, UR7, R44 ;  /* 0x0000000737397c24 */ /* 0x000fe4000f8e022c */
[----:B------:R-:W-:Y:S02]  /*ff30*/  IMAD.IADD R61, R61, 0x1, R63 ;  /* 0x000000013d3d7824 */ /* 0x000fe400078e023f */
[----:B------:R-:W-:Y:S01]  /*ff40*/  IMAD.WIDE.U32 R44, R55, UR6, R34 ;  /* 0x00000006372c7c25 */ /* 0x000fe2000f8e0022 */
[----:B------:R-:W-:Y:S01]  /*ff50*/  ULDC.64 UR6, c[0x0][0xba8] ;  /* 0x0002ea0000067ab9 */ /* 0x000fe20000000a00 */
[----:B------:R-:W-:Y:S02]  /*ff60*/  SEL R34, R42, R67, P0 ;  /* 0x000000432a227207 */ /* 0x000fe40000000000 */
[C---:B------:R-:W-:Y:S01]  /*ff70*/  IMAD R35, R59.reuse, UR9, R62 ;  /* 0x000000093b237c24 */ /* 0x040fe2000f8e023e */
[----:B------:R-:W-:Y:S01]  /*ff80*/  LEA R55, P2, R44, UR6, 0x2 ;  /* 0x000000062c377c11 */ /* 0x000fe2000f8410ff */
[----:B------:R-:W-:Y:S01]  /*ff90*/  IMAD.WIDE.U32 R60, R59, UR8, R60 ;  /* 0x000000083b3c7c25 */ /* 0x000fe2000f8e003c */
[----:B------:R-:W-:Y:S01]  /*ffa0*/  ULDC.64 UR8, c[0x0][0xb00] ;  /* 0x0002c00000087ab9 */ /* 0x000fe20000000a00 */
[----:B------:R-:W-:Y:S01]  /*ffb0*/  ULDC UR6, c[0x0][0xa88] ;  /* 0x0002a20000067ab9 */ /* 0x000fe20000000800 */
[----:B------:R-:W-:Y:S01]  /*ffc0*/  SEL R42, R67, R42, P0 ;  /* 0x0000002a432a7207 */ /* 0x000fe20000000000 */
[----:B------:R-:W-:Y:S01]  /*ffd0*/  IMAD.IADD R45, R45, 0x1, R57 ;  /* 0x000000012d2d7824 */ /* 0x000fe200078e0239 */
[----:B------:R-:W-:Y:S01]  /*ffe0*/  LEA R66, P3, R60, UR8, 0x2 ;  /* 0x000000083c427c11 */ /* 0x000fe2000f8610ff */
[----:B------:R-:W-:Y:S01]  /*fff0*/  IMAD.IADD R35, R61, 0x1, R35 ;  /* 0x000000013d237824 */ /* 0x000fe200078e0223 */
[----:B------:R-:W-:Y:S01]  /*10000*/  SHFL.IDX PT, R62, R55, 0x1, 0x1c1f ;  /* 0x003c1f00373e7f89 */ /* 0x000fe200000e0000 */
        /* <DEDUP_REMOVED lines=8> */
[----:B------:R-:W1:Y:S01]  /*10090*/  SHFL.IDX PT, R61, R57, RZ, 0x1c1f ;  /* 0x001c1fff393d7589 */ /* 0x000e6200000e0000 */
[-C--:B------:R-:W-:Y:S01]  /*100a0*/  ISETP.GE.OR P1, PT, R64, R65.reuse, P1 ;  /* 0x000000414000720c */ /* 0x080fe20000f26670 */
[----:B------:R-:W-:Y:S01]  /*100b0*/  UPRMT UR4, URZ, 0x654, UR4 ;  /* 0x000006543f047896 */ /* 0x000fe20008000004 */
[----:B------:R-:W-:Y:S01]  /*100c0*/  ISETP.GE.AND P3, PT, R54, R65, PT ;  /* 0x000000413600720c */ /* 0x000fe20003f66270 */
[----:B------:R-:W2:Y:S01]  /*100d0*/  SHFL.IDX PT, R63, R57, 0x1, 0x1c1f ;  /* 0x003c1f00393f7f89 */ /* 0x000ea200000e0000 */
[----:B----4-:R-:W-:Y:S01]  /*100e0*/  SEL R46, R48, R47, P0 ;  /* 0x0000002f302e7207 */ /* 0x010fe20000000000 */
[----:B0-----:R-:W-:Y:S01]  /*100f0*/  IMAD.SHL.U32 R55, R40, 0x2, RZ ;  /* 0x0000000228377824 */ /* 0x001fe200078e00ff */
[----:B------:R-:W-:Y:S01]  /*10100*/  SEL R48, R47, R48, P0 ;  /* 0x000000302f307207 */ /* 0x000fe20000000000 */
[----:B------:R0:W4:Y:S01]  /*10110*/  SHFL.IDX PT, R44, R66, RZ, 0x1c1f ;  /* 0x001c1fff422c7589 */ /* 0x00012200000e0000 */
[----:B------:R-:W-:Y:S02]  /*10120*/  SEL R47, R49, R50, P0 ;  /* 0x00000032312f7207 */ /* 0x000fe40000000000 */
[----:B------:R-:W-:Y:S01]  /*10130*/  SYNCS.ARRIVE.TRANS64.RED.A1T0 RZ, [UR4], RZ ;  /* 0x000000ffffff79a7 */ /* 0x000fe20008100404 */
[----:B------:R-:W-:Y:S01]  /*10140*/  SEL R49, R50, R49, P0 ;  /* 0x0000003132317207 */ /* 0x000fe20000000000 */
[----:B------:R0:W0:Y:S01]  /*10150*/  SHFL.IDX PT, R45, R68, RZ, 0x1c1f ;  /* 0x001c1fff442d7589 */ /* 0x00002200000e0000 */
[----:B---3--:R-:W-:-:S02]  /*10160*/  SEL R50, R52, R51, P0 ;  /* 0x0000003334327207 */ /* 0x008fc40000000000 */
[----:B------:R-:W-:Y:S02]  /*10170*/  SEL R52, R51, R52, P0 ;  /* 0x0000003433347207 */ /* 0x000fe40000000000 */
[----:B------:R-:W-:Y:S02]  /*10180*/  SEL R35, R43, R58, P0 ;  /* 0x0000003a2b237207 */ /* 0x000fe40000000000 */
[----:B------:R-:W-:Y:S02]  /*10190*/  SEL R51, R53, R56, P0 ;  /* 0x0000003835337207 */ /* 0x000fe40000000000 */
[----:B------:R-:W-:Y:S01]  /*101a0*/  SEL R43, R58, R43, P0 ;  /* 0x0000002b3a2b7207 */ /* 0x000fe20000000000 */
[----:B-1----:R1:W-:Y:S01]  /*101b0*/  @!P2 ST.E desc[UR44][R60.64], R2 ;  /* 0x000000023c00a985 */ /* 0x0023e2000c10192c */
[----:B------:R-:W-:-:S03]  /*101c0*/  SEL R53, R56, R53, P0 ;  /* 0x0000003538357207 */ /* 0x000fc60000000000 */
[----:B--2---:R1:W-:Y:S01]  /*101d0*/  @!P1 ST.E desc[UR44][R62.64], R0 ;  /* 0x000000003e009985 */ /* 0x0043e2000c10192c */
[----:B------:R-:W-:Y:S05]  /*101e0*/  @P3 BRA `(.L_x_762) ;  /* 0x0000000400183947 */ /* 0x000fea0003800000 */
[C---:B-1----:R-:W-:Y:S01]  /*101f0*/  VIADD R0, R55.reuse, 0x8 ;  /* 0x0000000837007836 */ /* 0x042fe20000000000 */
        /* <DEDUP_REMOVED lines=11> */
[--C-:B0---4-:R-:W-:Y:S02]  /*102b0*/  @!P1 IMAD.WIDE R56, R55, 0x4, R44.reuse ;  /* 0x0000000437389825 */ /* 0x111fe400078e022c */
        /* <DEDUP_REMOVED lines=16> */
[----:B------:R0:W-:Y:S02]  /*103c0*/  @!P3 ST.E.64 desc[UR44][R60.64], R18 ;  /* 0x000000123c00b985 */ /* 0x0001e4000c101b2c */
[----:B------:R-:W-:Y:S01]  /*103d0*/  ISETP.GE.AND P1, PT, R0, UR4, PT ;  /* 0x0000000400007c0c */ /* 0x000fe2000bf26270 */
[----:B------:R-:W-:Y:S01]  /*103e0*/  VIADD R40, R55, 0x38 ;  /* 0x0000003837287836 */ /* 0x000fe20000000000 */
[----:B------:R-:W-:Y:S01]  /*103f0*/  @!P4 ST.E.64 desc[UR44][R62.64], R14 ;  /* 0x0000000e3e00c985 */ /* 0x000fe2000c101b2c */
[----:B------:R-:W-:-:S03]  /*10400*/  @!P5 IMAD.WIDE R12, R67, 0x4, R44 ;  /* 0x00000004430cd825 */ /* 0x000fc600078e022c */
[----:B------:R-:W-:Y:S01]  /*10410*/  ISETP.GE.AND P2, PT, R40, UR4, PT ;  /* 0x0000000428007c0c */ /* 0x000fe2000bf46270 */
[----:B------:R-:W-:Y:S01]  /*10420*/  VIADD R54, R55, 0x40 ;  /* 0x0000004037367836 */ /* 0x000fe20000000000 */
[----:B------:R2:W-:Y:S01]  /*10430*/  @!P5 ST.E.64 desc[UR44][R12.64], R26 ;  /* 0x0000001a0c00d985 */ /* 0x0005e2000c101b2c */
[----:B-1----:R-:W-:-:S03]  /*10440*/  @!P6 IMAD.WIDE R20, R57, 0x4, R44 ;  /* 0x000000043914e825 */ /* 0x002fc600078e022c */
[----:B------:R-:W-:Y:S01]  /*10450*/  ISETP.GE.AND P3, PT, R54, UR4, PT ;  /* 0x0000000436007c0c */ /* 0x000fe2000bf66270 */
[C---:B------:R-:W-:Y:S01]  /*10460*/  VIADD R56, R55.reuse, 0x48 ;  /* 0x0000004837387836 */ /* 0x040fe20000000000 */
[----:B------:R1:W-:Y:S01]  /*10470*/  @!P6 ST.E.64 desc[UR44][R20.64], R30 ;  /* 0x0000001e1400e985 */ /* 0x0003e2000c101b2c */
[C---:B0-----:R-:W-:Y:S01]  /*10480*/  VIADD R18, R55.reuse, 0x50 ;  /* 0x0000005037127836 */ /* 0x041fe20000000000 */
[----:B------:R-:W-:Y:S01]  /*10490*/  @!P1 LEA.HI R0, R0, R0, RZ, 0x1 ;  /* 0x0000000000009211 */ /* 0x000fe200078f08ff */
[----:B------:R-:W-:Y:S01]  /*104a0*/  VIADD R19, R55, 0x58 ;  /* 0x0000005837137836 */ /* 0x000fe20000000000 */
[----:B------:R-:W-:Y:S02]  /*104b0*/  ISETP.GE.AND P4, PT, R56, UR4, PT ;  /* 0x0000000438007c0c */ /* 0x000fe4000bf86270 */
[----:B------:R-:W-:Y:S02]  /*104c0*/  ISETP.GE.AND P5, PT, R18, UR4, PT ;  /* 0x0000000412007c0c */ /* 0x000fe4000bfa6270 */
[----:B------:R-:W-:-:S02]  /*104d0*/  ISETP.GE.AND P6, PT, R19, UR4, PT ;  /* 0x0000000413007c0c */ /* 0x000fc4000bfc6270 */
[----:B------:R-:W-:Y:S02]  /*104e0*/  @!P2 LEA.HI R40, R40, R40, RZ, 0x1 ;  /* 0x000000282828a211 */ /* 0x000fe400078f08ff */
[----:B------:R-:W-:Y:S02]  /*104f0*/  @!P3 LEA.HI R54, R54, R54, RZ, 0x1 ;  /* 0x000000363636b211 */ /* 0x000fe400078f08ff */
[----:B--2---:R-:W-:Y:S02]  /*10500*/  @!P1 LOP3.LUT R13, R0, 0xfffffffe, RZ, 0xc0, !PT ;  /* 0xfffffffe000d9812 */ /* 0x004fe400078ec0ff */
[----:B------:R-:W-:Y:S02]  /*10510*/  @!P2 LOP3.LUT R15, R40, 0xfffffffe, RZ, 0xc0, !PT ;  /* 0xfffffffe280fa812 */ /* 0x000fe400078ec0ff */
[----:B------:R-:W-:Y:S02]  /*10520*/  @!P4 LEA.HI R56, R56, R56, RZ, 0x1 ;  /* 0x000000383838c211 */ /* 0x000fe400078f08ff */
[----:B------:R-:W-:Y:S01]  /*10530*/  @!P5 LEA.HI R18, R18, R18, RZ, 0x1 ;  /* 0x000000121212d211 */ /* 0x000fe200078f08ff */
[----:B------:R-:W-:Y:S01]  /*10540*/  @!P2 IMAD.WIDE R14, R15, 0x4, R44 ;  /* 0x000000040f0ea825 */ /* 0x000fe200078e022c */
[----:B------:R-:W-:-:S02]  /*10550*/  @!P6 LEA.HI R12, R19, R19, RZ, 0x1 ;  /* 0x00000013130ce211 */ /* 0x000fc400078f08ff */
[----:B------:R-:W-:Y:S02]  /*10560*/  @!P3 LOP3.LUT R19, R54, 0xfffffffe, RZ, 0xc0, !PT ;  /* 0xfffffffe3613b812 */ /* 0x000fe400078ec0ff */
[----:B-1----:R-:W-:Y:S02]  /*10570*/  @!P4 LOP3.LUT R21, R56, 0xfffffffe, RZ, 0xc0, !PT ;  /* 0xfffffffe3815c812 */ /* 0x002fe400078ec0ff */
        /* <DEDUP_REMOVED lines=13> */
.L_x_762:
[----:B------:R-:W-:Y:S05]  /*10650*/  BSYNC B0 ;  /* 0x0000000000007941 */ /* 0x000fea0003800000 */
.L_x_761:
[----:B------:R-:W-:Y:S01]  /*10660*/  ISETP.GE.AND P1, PT, R64, R65, PT ;  /* 0x000000414000720c */ /* 0x000fe20003f26270 */
[----:B--2---:R2:W3:Y:S01]  /*10670*/  SHFL.IDX PT, R13, R68, 0x1, 0x1c1f ;  /* 0x003c1f00440d7f89 */ /* 0x0044e200000e0000 */
        /* <DEDUP_REMOVED lines=22> */
[----:B-1----:R-:W-:Y:S01]  /*107e0*/  SEL R2, R23, R6, P0 ;  /* 0x0000000617027207 */ /* 0x002fe20000000000 */
[----:B0-23--:R-:W-:Y:S06]  /*107f0*/  @P1 BRA `(.L_x_677) ;  /* 0x0000004000641947 */ /* 0x00dfec0003800000 */
        /* <DEDUP_REMOVED lines=32> */
[C---:B-1----:R-:W-:Y:S02]  /*10a00*/  VIADD R18, R55.reuse, 0x40 ;  /* 0x0000004037127836 */ /* 0x042fe40000000000 */
[----:B------:R-:W-:Y:S01]  /*10a10*/  @!P0 LEA.HI R16, R16, R16, RZ, 0x1 ;  /* 0x0000001010108211 */ /* 0x000fe200078f08ff */
[----:B------:R-:W-:Y:S01]  /*10a20*/  VIADD R19, R55, 0x48 ;  /* 0x0000004837137836 */ /* 0x000fe20000000000 */
[----:B------:R-:W-:Y:S01]  /*10a30*/  ISETP.GE.AND P3, PT, R17, UR4, PT ;  /* 0x0000000411007c0c */ /* 0x000fe2000bf66270 */
[----:B------:R-:W-:Y:S01]  /*10a40*/  VIADD R55, R55, 0x58 ;  /* 0x0000005837377836 */ /* 0x000fe20000000000 */
[----:B------:R-:W-:-:S02]  /*10a50*/  ISETP.GE.AND P4, PT, R18, UR4, PT ;  /* 0x0000000412007c0c */ /* 0x000fc4000bf86270 */
[----:B------:R-:W-:Y:S02]  /*10a60*/  ISETP.GE.AND P5, PT, R19, UR4, PT ;  /* 0x0000000413007c0c */ /* 0x000fe4000bfa6270 */
[----:B------:R-:W-:Y:S02]  /*10a70*/  @!P1 LEA.HI R0, R0, R0, RZ, 0x1 ;  /* 0x0000000000009211 */ /* 0x000fe400078f08ff */
[----:B------:R-:W-:Y:S02]  /*10a80*/  @!P2 LEA.HI R14, R14, R14, RZ, 0x1 ;  /* 0x0000000e0e0ea211 */ /* 0x000fe400078f08ff */
[----:B------:R-:W-:Y:S02]  /*10a90*/  @!P0 LOP3.LUT R9, R16, 0xfffffffe, RZ, 0xc0, !PT ;  /* 0xfffffffe10098812 */ /* 0x000fe400078ec0ff */
[----:B0-----:R-:W-:Y:S02]  /*10aa0*/  @!P1 LOP3.LUT R11, R0, 0xfffffffe, RZ, 0xc0, !PT ;  /* 0xfffffffe000b9812 */ /* 0x001fe400078ec0ff */
[----:B------:R-:W-:Y:S01]  /*10ab0*/  @!P2 LOP3.LUT R15, R14, 0xfffffffe, RZ, 0xc0, !PT ;  /* 0xfffffffe0e0fa812 */ /* 0x000fe200078ec0ff */
[----:B--2---:R-:W-:Y:S01]  /*10ac0*/  @!P0 IMAD.WIDE R6, R9, 0x4, R12 ;  /* 0x0000000409068825 */ /* 0x004fe200078e020c */
[----:B------:R-:W-:-:S02]  /*10ad0*/  @!P3 LEA.HI R17, R17, R17, RZ, 0x1 ;  /* 0x000000111111b211 */ /* 0x000fc400078f08ff */
[----:B------:R-:W-:Y:S01]  /*10ae0*/  @!P4 LEA.HI R18, R18, R18, RZ, 0x1 ;  /* 0x000000121212c211 */ /* 0x000fe200078f08ff */
[--C-:B------:R-:W-:Y:S01]  /*10af0*/  @!P1 IMAD.WIDE R8, R11, 0x4, R12.reuse ;  /* 0x000000040b089825 */ /* 0x100fe200078e020c */
[----:B------:R-:W-:Y:S01]  /*10b00*/  @!P5 LEA.HI R19, R19, R19, RZ, 0x1 ;  /* 0x000000131313d211 */ /* 0x000fe200078f08ff */
[----:B------:R0:W-:Y:S01]  /*10b10*/  @!P0 ST.E.64 desc[UR44][R6.64], R28 ;  /* 0x0000001c06008985 */ /* 0x0001e2000c101b2c */
[----:B------:R-:W-:Y:S01]  /*10b20*/  @!P6 LOP3.LUT R21, R22, 0xfffffffe, RZ, 0xc0, !PT ;  /* 0xfffffffe1615e812 */ /* 0x000fe200078ec0ff */
[--C-:B------:R-:W-:Y:S01]  /*10b30*/  @!P2 IMAD.WIDE R10, R15, 0x4, R12.reuse ;  /* 0x000000040f0aa825 */ /* 0x100fe200078e020c */
[----:B------:R-:W-:Y:S01]  /*10b40*/  @!P3 LOP3.LUT R15, R17, 0xfffffffe, RZ, 0xc0, !PT ;  /* 0xfffffffe110fb812 */ /* 0x000fe200078ec0ff */
[----:B------:R1:W-:Y:S01]  /*10b50*/  @!P1 ST.E.64 desc[UR44][R8.64], R36 ;  /* 0x0000002408009985 */ /* 0x0003e2000c101b2c */
[----:B------:R-:W-:Y:S02]  /*10b60*/  @!P4 LOP3.LUT R17, R18, 0xfffffffe, RZ, 0xc0, !PT ;  /* 0xfffffffe1211c812 */ /* 0x000fe400078ec0ff */
[----:B------:R-:W-:Y:S01]  /*10b70*/  @!P5 LOP3.LUT R19, R19, 0xfffffffe, RZ, 0xc0, !PT ;  /* 0xfffffffe1313d812 */ /* 0x000fe200078ec0ff */
[----:B------:R-:W-:Y:S01]  /*10b80*/  @!P3 IMAD.WIDE R14, R15, 0x4, R12 ;  /* 0x000000040f0eb825 */ /* 0x000fe200078e020c */
[----:B------:R2:W-:Y:S01]  /*10b90*/  @!P2 ST.E.64 desc[UR44][R10.64], R30 ;  /* 0x0000001e0a00a985 */ /* 0x0005e2000c101b2c */
[----:B------:R-:W-:-:S03]  /*10ba0*/  ISETP.GE.AND P0, PT, R55, UR4, PT ;  /* 0x0000000437007c0c */ /* 0x000fc6000bf06270 */
[----:B------:R2:W-:Y:S01]  /*10bb0*/  @!P3 ST.E.64 desc[UR44][R14.64], R32 ;  /* 0x000000200e00b985 */ /* 0x0005e2000c101b2c */
[----:B0-----:R-:W-:-:S04]  /*10bc0*/  @!P4 IMAD.WIDE R6, R17, 0x4, R12 ;  /* 0x000000041106c825 */ /* 0x001fc800078e020c */
[--C-:B-1----:R-:W-:Y:S01]  /*10bd0*/  @!P5 IMAD.WIDE R8, R19, 0x4, R12.reuse ;  /* 0x000000041308d825 */ /* 0x102fe200078e020c */
        /* <DEDUP_REMOVED lines=10> */
.L_x_760:
        /* <DEDUP_REMOVED lines=31> */
[----:B------:R-:W1:Y:S03]  /*10e70*/  LDC R8, c[0x0][0xc50] ;  /* 0x00031400ff087b82 */ /* 0x000e660000000800 */
[----:B------:R-:W-:Y:S02]  /*10e80*/  IMAD.IADD R3, R11, 0x1, R3 ;  /* 0x000000010b037824 */ /* 0x000fe400078e0203 */
        /* <DEDUP_REMOVED lines=25> */
.L_x_675:
        /* <DEDUP_REMOVED lines=18> */
.L_x_763:
[----:B------:R-:W-:Y:S01]  /*11140*/  ULDC UR8, c[0x0][0xc50] ;  /* 0x0003140000087ab9 */ /* 0x000fe20000000800 */
[----:B------:R-:W-:Y:S01]  /*11150*/  UMOV UR36, UR7 ;  /* 0x0000000700247c82 */ /* 0x000fe20008000000 */
[----:B------:R-:W-:-:S11]  /*11160*/  UISETP.NE.AND UP0, UPT, UR8, 0x1, UPT ;  /* 0x000000010800788c */ /* 0x000fd6000bf05270 */
[----:B------:R-:W-:Y:S01]  /*11170*/  @UP0 ULDC UR4, c[0x0][0xc54] ;  /* 0x0003150000040ab9 */ /* 0x000fe20000000800 */
[----:B------:R-:W-:Y:S01]  /*11180*/  @UP0 ULDC UR6, c[0x0][0xc58] ;  /* 0x0003160000060ab9 */ /* 0x000fe20000000800 */
[----:B------:R-:W-:-:S04]  /*11190*/  UIMAD.WIDE.U32 UR4, UR7, UR4, URZ ;  /* 0x00000004070472a5 */ /* 0x000fc8000f8e003f */
[----:B------:R-:W-:-:S12]  /*111a0*/  @UP0 USHF.R.U32.HI UR36, URZ, UR6, UR5 ;  /* 0x000000063f240299 */ /* 0x000fd80008011605 */
.L_x_764:
[----:B------:R-:W-:Y:S01]  /*111b0*/  ISETP.GE.AND P0, PT, R19, RZ, PT ;  /* 0x000000ff1300720c */ /* 0x000fe20003f06270 */
[----:B------:R-:W-:Y:S01]  /*111c0*/  UIADD3 UR6, -UR36, URZ, URZ ;  /* 0x0000003f24067290 */ /* 0x000fe2000fffe13f */
[----:B------:R-:W-:Y:S02]  /*111d0*/  IMAD.MOV.U32 R13, RZ, RZ, 0x1 ;  /* 0x00000001ff0d7424 */ /* 0x000fe400078e00ff */
[----:B------:R-:W-:Y:S01]  /*111e0*/  IMAD.MOV.U32 R0, RZ, RZ, RZ ;  /* 0x000000ffff007224 */ /* 0x000fe200078e00ff */
[----:B------:R-:W-:Y:S01]  /*111f0*/  UIMAD UR6, UR8, UR6, UR7 ;  /* 0x00000006080672a4 */ /* 0x000fe2000f8e0207 */
[----:B------:R-:W-:-:S07]  /*11200*/  IMAD.MOV.U32 R2, RZ, RZ, 0x1 ;  /* 0x00000001ff027424 */ /* 0x000fce00078e00ff */
[----:B------:R-:W-:Y:S05]  /*11210*/  @!P0 BRA `(.L_x_765) ;  /* 0x0000003400108947 */ /* 0x000fea0003800000 */
[----:B------:R-:W0:Y:S01]  /*11220*/  S2UR UR39, SR_CTAID.X ;  /* 0x00000000002779c3 */ /* 0x000e220000002500 */
[----:B------:R-:W-:Y:S01]  /*11230*/  ULDC.64 UR4, c[0x0][0x418] ;  /* 0x0001060000047ab9 */ /* 0x000fe20000000a00 */
[----:B------:R-:W-:Y:S01]  /*11240*/  ULDC UR7, c[0x0][0x448] ;  /* 0x0001120000077ab9 */ /* 0x000fe20000000800 */
[----:B------:R-:W-:Y:S02]  /*11250*/  UISETP.NE.U32.AND UP0, UPT, UR4, URZ, UPT ;  /* 0x0000003f0400728c */ /* 0x000fe4000bf05070 */
[----:B------:R-:W-:Y:S02]  /*11260*/  UISETP.NE.AND UP1, UPT, UR7, 0x1, UPT ;  /* 0x000000010700788c */ /* 0x000fe4000bf25270 */
[----:B------:R-:W-:Y:S01]  /*11270*/  UISETP.NE.AND.EX UP0, UPT, UR5, URZ, UPT, UP0 ;  /* 0x0000003f0500728c */ /* 0x000fe2000bf05300 */
[----:B------:R-:W-:Y:S01]  /*11280*/  ULDC UR4, c[0x0][0x424] ;  /* 0x0001090000047ab9 */ /* 0x000fe20000000800 */
[----:B------:R-:W-:Y:S02]  /*11290*/  ULDC UR12, c[0x0][0x288] ;  /* 0x0000a200000c7ab9 */ /* 0x000fe40000000800 */
[----:B------:R-:W-:-:S02]  /*112a0*/  USEL UR11, UR4, 0x1, UP0 ;  /* 0x00000001040b7887 */ /* 0x000fc40008000000 */
[----:B------:R-:W-:Y:S01]  /*112b0*/  UIADD3 UR10, -UR12, 0x1, URZ ;  /* 0x000000010c0a7890 */ /* 0x000fe2000fffe13f */
[----:B------:R-:W-:Y:S02]  /*112c0*/  ULDC.64 UR4, c[0x0][0x9e0] ;  /* 0x0002780000047ab9 */ /* 0x000fe40000000a00 */
[----:B------:R-:W-:Y:S01]  /*112d0*/  @UP1 ULDC UR8, c[0x0][0x44c] ;  /* 0x0001130000081ab9 */ /* 0x000fe20000000800 */
[----:B------:R-:W-:Y:S01]  /*112e0*/  UISETP.GE.AND UP0, UPT, UR5, 0x1, UPT ;  /* 0x000000010500788c */ /* 0x000fe2000bf06270 */
[----:B------:R-:W-:Y:S01]  /*112f0*/  ULDC UR13, c[0x0][0x2f0] ;  /* 0x0000bc00000d7ab9 */ /* 0x000fe20000000800 */
[----:B------:R-:W-:Y:S01]  /*11300*/  @UP1 ULDC UR14, c[0x0][0x450] ;  /* 0x00011400000e1ab9 */ /* 0x000fe20000000800 */
[----:B------:R-:W-:-:S03]  /*11310*/  UIMAD UR10, UR11, UR13, UR10 ;  /* 0x0000000d0b0a72a4 */ /* 0x000fc6000f8e020a */
[----:B------:R-:W-:Y:S01]  /*11320*/  PLOP3.LUT P1, PT, PT, PT, UP0, 0x80, 0x0 ;  /* 0x000000000000781c */ /* 0x000fe20003f2f008 */
[----:B0-----:R-:W-:-:S04]  /*11330*/  UIMAD UR39, UR39, 0xc0, URZ ;  /* 0x000000c0272778a4 */ /* 0x001fc8000f8e023f */
[----:B------:R-:W-:-:S04]  /*11340*/  UIADD3 UR7, UR39, 0xbf, URZ ;  /* 0x000000bf27077890 */ /* 0x000fc8000fffe03f */
[----:B------:R-:W-:-:S04]  /*11350*/  UIMAD.WIDE.U32 UR8, UR7, UR8, URZ ;  /* 0x00000008070872a5 */ /* 0x000fc8000f8e003f */
[----:B------:R-:W-:-:S04]  /*11360*/  @UP1 USHF.R.U32.HI UR7, URZ, UR14, UR9 ;  /* 0x0000000e3f071299 */ /* 0x000fc80008011609 */
[----:B------:R-:W-:-:S04]  /*11370*/  UIADD3 UR8, UR10, UR7, URZ ;  /* 0x000000070a087290 */ /* 0x000fc8000fffe03f */
[----:B------:R-:W-:Y:S01]  /*11380*/  UIADD3 UR4, UR8, UR4, URZ ;  /* 0x0000000408047290 */ /* 0x000fe2000fffe03f */
[----:B------:R-:W-:Y:S11]  /*11390*/  @!P1 BRA `(.L_x_766) ;  /* 0x0000000000449947 */ /* 0x000ff60003800000 */
        /* <DEDUP_REMOVED lines=10> */
.L_x_767:
[----:B------:R-:W-:-:S11]  /*11440*/  UISETP.NE.AND UP0, UPT, UR5, 0x1, UPT ;  /* 0x000000010500788c */ /* 0x000fd6000bf05270 */
[----:B------:R-:W-:Y:S02]  /*11450*/  @UP0 ULDC.64 UR14, c[0x0][0x9e8] ;  /* 0x00027a00000e0ab9 */ /* 0x000fe40000000a00 */
[----:B------:R-:W-:-:S04]  /*11460*/  UIMAD.WIDE.U32 UR8, UR7, UR14, URZ ;  /* 0x0000000e070872a5 */ /* 0x000fc8000f8e003f */
[----:B------:R-:W-:-:S12]  /*11470*/  @UP0 USHF.R.U32.HI UR7, URZ, UR15, UR9 ;  /* 0x0000000f3f070299 */ /* 0x000fd80008011609 */
.L_x_768:
[----:B------:R-:W-:-:S04]  /*11480*/  UIMAD UR7, UR7, UR5, UR5 ;  /* 0x00000005070772a4 */ /* 0x000fc8000f8e0205 */
[----:B------:R-:W-:-:S04]  /*11490*/  UISETP.LT.AND UP0, UPT, UR4, UR7, UPT ;  /* 0x000000070400728c */ /* 0x000fc8000bf01270 */
[----:B------:R-:W-:-:S12]  /*114a0*/  USEL UR4, UR4, UR7, UP0 ;  /* 0x0000000704047287 */ /* 0x000fd80008000000 */
.L_x_766:
[----:B------:R-:W-:Y:S02]  /*114b0*/  UIMAD UR14, UR11, UR13, 0x7f ;  /* 0x0000007f0b0e74a4 */ /* 0x000fe4000f8e020d */
[----:B------:R-:W-:Y:S02]  /*114c0*/  UIADD3 UR4, UR4, 0x7f, URZ ;  /* 0x0000007f04047890 */ /* 0x000fe4000fffe03f */
[----:B------:R-:W-:Y:S02]  /*114d0*/  USHF.R.S32.HI UR15, URZ, 0x1f, UR14 ;  /* 0x0000001f3f0f7899 */ /* 0x000fe4000801140e */
[----:B------:R-:W-:Y:S01]  /*114e0*/  USHF.R.S32.HI UR7, URZ, 0x1f, UR4 ;  /* 0x0000001f3f077899 */ /* 0x000fe20008011404 */
[----:B------:R-:W-:Y:S01]  /*114f0*/  @UP1 ULDC UR8, c[0x0][0x44c] ;  /* 0x0001130000081ab9 */ /* 0x000fe20000000800 */
[----:B------:R-:W-:Y:S02]  /*11500*/  ULEA.HI UR15, UR15, UR14, URZ, 0x7 ;  /* 0x0000000e0f0f7291 */ /* 0x000fe4000f8f383f */
[----:B------:R-:W-:-:S02]  /*11510*/  ULEA.HI UR7, UR7, UR4, URZ, 0x7 ;  /* 0x0000000407077291 */ /* 0x000fc4000f8f383f */
[----:B------:R-:W-:Y:S01]  /*11520*/  UIMAD.WIDE.U32 UR8, UR39, UR8, URZ ;  /* 0x00000008270872a5 */ /* 0x000fe2000f8e003f */
[----:B------:R-:W-:Y:S01]  /*11530*/  @UP1 ULDC UR16, c[0x0][0x450] ;  /* 0x0001140000101ab9 */ /* 0x000fe20000000800 */
[----:B------:R-:W-:Y:S01]  /*11540*/  UMOV UR10, UR39 ;  /* 0x00000027000a7c82 */ /* 0x000fe20008000000 */
[----:B------:R-:W-:Y:S02]  /*11550*/  USHF.R.S32.HI UR15, URZ, 0x7, UR15 ;  /* 0x000000073f0f7899 */ /* 0x000fe4000801140f */
[----:B------:R-:W-:Y:S02]  /*11560*/  USHF.R.S32.HI UR7, URZ, 0x7, UR7 ;  /* 0x000000073f077899 */ /* 0x000fe40008011407 */
[----:B------:R-:W-:Y:S02]  /*11570*/  UIMAD UR4, UR11, UR13, -UR12 ;  /* 0x0000000d0b0472a4 */ /* 0x000fe4000f8e0a0c */
[----:B------:R-:W-:Y:S02]  /*11580*/  @UP1 USHF.R.U32.HI UR10, URZ, UR16, UR9 ;  /* 0x000000103f0a1299 */ /* 0x000fe40008011609 */
[----:B------:R-:W-:-:S02]  /*11590*/  UISETP.LT.AND UP0, UPT, UR15, UR7, UPT ;  /* 0x000000070f00728c */ /* 0x000fc4000bf01270 */
[----:B------:R-:W-:Y:S01]  /*115a0*/  UIADD3 UR4, UR4, UR10, URZ ;  /* 0x0000000a04047290 */ /* 0x000fe2000fffe03f */
[----:B------:R-:W-:Y:S01]  /*115b0*/  ULDC UR8, c[0x0][0x9dc] ;  /* 0x0002770000087ab9 */ /* 0x000fe20000000800 */
[----:B------:R-:W-:Y:S02]  /*115c0*/  USEL UR10, UR15, UR7, UP0 ;  /* 0x000000070f0a7287 */ /* 0x000fe40008000000 */
        /* <DEDUP_REMOVED lines=12> */
.L_x_770:
[----:B------:R-:W-:-:S11]  /*11690*/  UISETP.NE.AND UP0, UPT, UR5, 0x1, UPT ;  /* 0x000000010500788c */ /* 0x000fd6000bf05270 */
[----:B------:R-:W-:Y:S02]  /*116a0*/  @UP0 ULDC.64 UR12, c[0x0][0x9e8] ;  /* 0x00027a00000c0ab9 */ /* 0x000fe40000000a00 */
[----:B------:R-:W-:-:S04]  /*116b0*/  UIMAD.WIDE.U32 UR8, UR4, UR12, URZ ;  /* 0x0000000c040872a5 */ /* 0x000fc8000f8e003f */
[----:B------:R-:W-:-:S12]  /*116c0*/  @UP0 USHF.R.U32.HI UR4, URZ, UR13, UR9 ;  /* 0x0000000d3f040299 */ /* 0x000fd80008011609 */
.L_x_771:
[----:B------:R-:W-:-:S04]  /*116d0*/  UIMAD UR4, UR4, UR5, URZ ;  /* 0x00000005040472a4 */ /* 0x000fc8000f8e023f */
[----:B------:R-:W-:-:S04]  /*116e0*/  UISETP.LT.AND UP0, UPT, UR7, UR4, UPT ;  /* 0x000000040700728c */ /* 0x000fc8000bf01270 */
[----:B------:R-:W-:-:S12]  /*116f0*/  USEL UR7, UR7, UR4, !UP0 ;  /* 0x0000000407077287 */ /* 0x000fd8000c000000 */
.L_x_769:
[----:B------:R-:W-:Y:S02]  /*11700*/  USHF.R.S32.HI UR4, URZ, 0x1f, UR7 ;  /* 0x0000001f3f047899 */ /* 0x000fe40008011407 */
[----:B------:R-:W-:Y:S02]  /*11710*/  USHF.R.U32.HI UR11, URZ, 0x10, UR6 ;  /* 0x000000103f0b7899 */ /* 0x000fe40008011606 */
[----:B------:R-:W-:Y:S02]  /*11720*/  ULEA.HI UR4, UR4, UR7, URZ, 0x7 ;  /* 0x0000000704047291 */ /* 0x000fe4000f8f383f */
[----:B------:R-:W-:Y:S02]  /*11730*/  ULOP3.LUT UR40, UR6, 0xffff, URZ, 0xc0, !UPT ;  /* 0x0000ffff06287892 */ /* 0x000fe4000f8ec03f */
[----:B------:R-:W-:-:S04]  /*11740*/  USHF.R.S32.HI UR4, URZ, 0x7, UR4 ;  /* 0x000000073f047899 */ /* 0x000fc80008011404 */
[----:B------:R-:W-:-:S04]  /*11750*/  UISETP.LT.AND UP0, UPT, URZ, UR4, UPT ;  /* 0x000000043f00728c */ /* 0x000fc8000bf01270 */
[----:B------:R-:W-:Y:S02]  /*11760*/  USEL UR9, URZ, UR4, !UP0 ;  /* 0x000000043f097287 */ /* 0x000fe4000c000000 */
[----:B------:R-:W-:Y:S02]  /*11770*/  UISETP.NE.AND UP0, UPT, UR11, URZ, UPT ;  /* 0x0000003f0b00728c */ /* 0x000fe4000bf05270 */
[----:B------:R-:W-:Y:S01]  /*11780*/  UISETP.GT.AND UP1, UPT, UR10, UR9, UPT ;  /* 0x000000090a00728c */ /* 0x000fe2000bf24270 */
[----:B------:R-:W-:-:S05]  /*11790*/  UMOV UR4, URZ ;  /* 0x0000003f00047c82 */ /* 0x000fca0008000000 */
[----:B------:R-:W-:-:S03]  /*117a0*/  PLOP3.LUT P0, PT, PT, PT, UP1, 0x80, 0x0 ;  /* 0x000000000000781c */ /* 0x000fc60003f0f018 */
[----:B------:R-:W-:-:S10]  /*117b0*/  @!UP0 ULDC UR11, c[0x0][0x9f0] ;  /* 0x00027c00000b8ab9 */ /* 0x000fd40000000800 */
[----:B------:R-:W-:Y:S05]  /*117c0*/  @!P0 BRA `(.L_x_772) ;  /* 0x0000000000848947 */ /* 0x000fea0003800000 */
[----:B------:R-:W-:Y:S01]  /*117d0*/  IMAD.U32 R3, RZ, RZ, UR11 ;  /* 0x0000000bff037e24 */ /* 0x000fe2000f8e00ff */
[----:B------:R-:W-:-:S04]  /*117e0*/  UIADD3 UR4, UR11, -0x1, UR10 ;  /* 0xffffffff0b047890 */ /* 0x000fc8000fffe00a */
[-C--:B------:R-:W-:Y:S01]  /*117f0*/  IABS R0, R3.reuse ;  /* 0x0000000300007213 */ /* 0x080fe20000000000 */
[----:B------:R-:W-:Y:S01]  /*11800*/  UIADD3 UR6, -UR9, UR4, URZ ;  /* 0x0000000409067290 */ /* 0x000fe2000fffe13f */
[----:B------:R-:W-:Y:S02]  /*11810*/  IABS R5, R3 ;  /* 0x0000000300057213 */ /* 0x000fe40000000000 */
[----:B------:R-:W-:Y:S01]  /*11820*/  R2UR UR12, R0 ;  /* 0x00000000000c72ca */ /* 0x000fe200000e0000 */
[----:B------:R-:W-:Y:S02]  /*11830*/  UMOV UR4, URZ ;  /* 0x0000003f00047c82 */ /* 0x000fe40008000000 */
[----:B------:R-:W-:Y:S01]  /*11840*/  IABS R4, UR6 ;  /* 0x0000000600047c13 */ /* 0x000fe20008000000 */
[----:B------:R-:W-:-:S04]  /*11850*/  ULOP3.LUT UR6, UR6, UR11, URZ, 0x3c, !UPT ;  /* 0x0000000b06067292 */ /* 0x000fc8000f8e3c3f */
[----:B------:R-:W-:-:S05]  /*11860*/  IMAD.MOV.U32 R3, RZ, RZ, R4 ;  /* 0x000000ffff037224 */ /* 0x000fca00078e0004 */
[----:B------:R-:W0:Y:S01]  /*11870*/  I2F.RP R0, UR12 ;  /* 0x0000000c00007d06 */ /* 0x000e220008209400 */
[----:B------:R-:W-:-:S07]  /*11880*/  R2UR UR8, R3 ;  /* 0x00000000030872ca */ /* 0x000fce00000e0000 */
[----:B0-----:R-:W0:Y:S02]  /*11890*/  MUFU.RCP R0, R0 ;  /* 0x0000000000007308 */ /* 0x001e240000001000 */
[----:B0-----:R-:W-:Y:S02]  /*118a0*/  VIADD R2, R0, 0xffffffe ;  /* 0x0ffffffe00027836 */ /* 0x001fe40000000000 */
        /* <DEDUP_REMOVED lines=19> */
.L_x_772:
[----:B------:R-:W-:Y:S01]  /*119e0*/  UIMAD UR40, UR40, UR4, UR9 ;  /* 0x00000004282872a4 */ /* 0x000fe2000f8e0209 */
[----:B------:R-:W-:Y:S02]  /*119f0*/  IMAD.U32 R25, RZ, RZ, UR10 ;  /* 0x0000000aff197e24 */ /* 0x000fe4000f8e00ff */
[----:B------:R-:W-:Y:S02]  /*11a00*/  IMAD.MOV.U32 R13, RZ, RZ, 0x1 ;  /* 0x00000001ff0d7424 */ /* 0x000fe400078e00ff */
[----:B------:R-:W-:Y:S02]  /*11a10*/  IMAD.MOV.U32 R2, RZ, RZ, 0x1 ;  /* 0x00000001ff027424 */ /* 0x000fe400078e00ff */
[----:B------:R-:W-:-:S05]  /*11a20*/  IMAD.U32 R0, RZ, RZ, UR40 ;  /* 0x00000028ff007e24 */ /* 0x000fca000f8e00ff */
[----:B------:R-:W-:Y:S01]  /*11a30*/  VIADDMNMX R25, R0, UR4, R25, PT ;  /* 0x0000000400197c46 */ /* 0x000fe2000b800119 */
[----:B------:R-:W-:-:S03]  /*11a40*/  IMAD.MOV.U32 R0, RZ, RZ, RZ ;  /* 0x000000ffff007224 */ /* 0x000fc600078e00ff */
[----:B------:R-:W-:-:S13]  /*11a50*/  ISETP.GT.AND P0, PT, R25, UR40, PT ;  /* 0x0000002819007c0c */ /* 0x000fda000bf04270 */
        /* <DEDUP_REMOVED lines=24> */
.L_x_773:
[----:B------:R-:W-:-:S06]  /*11be0*/  UIADD3 UR4, UR38, 0x6400, URZ ;  /* 0x0000640026047890 */ /* 0x000fcc000fffe03f */
[----:B------:R-:W-:-:S05]  /*11bf0*/  IMAD.U32 R17, RZ, RZ, UR4 ;  /* 0x00000004ff117e24 */ /* 0x000fca000f8e00ff */
[----:B------:R-:W-:-:S13]  /*11c00*/  LOP3.LUT P0, RZ, R17, 0x9f, RZ, 0xc0, !PT ;  /* 0x0000009f11ff7812 */ /* 0x000fda000780c0ff */
        /* <DEDUP_REMOVED lines=17> */
.L_x_774:
        /* <DEDUP_REMOVED lines=20> */
.L_x_775:
        /* <DEDUP_REMOVED lines=18> */
.L_x_776:
        /* <DEDUP_REMOVED lines=12> */
[----:B------:R-:W-:Y:S01]  /*12040*/  IMAD.SHL.U32 R8, R26, 0x10, RZ ;  /* 0x000000101a087824 */ /* 0x000fe200078e00ff */
[C---:B------:R-:W-:Y:S01]  /*12050*/  LOP3.LUT R6, R0.reuse, 0x80, RZ, 0xc0, !PT ;  /* 0x0000008000067812 */ /* 0x040fe200078ec0ff */
[----:B------:R-:W-:Y:S01]  /*12060*/  IMAD.MOV.U32 R23, RZ, RZ, 0x40 ;  /* 0x00000040ff177424 */ /* 0x000fe200078e00ff */
[----:B------:R-:W-:Y:S01]  /*12070*/  LOP3.LUT R0, R0, 0x360, RZ, 0xc0, !PT ;  /* 0x0000036000007812 */ /* 0x000fe200078ec0ff */
[----:B------:R-:W-:Y:S01]  /*12080*/  UMOV UR4, 0xffffffff ;  /* 0xffffffff00047882 */ /* 0x000fe20000000000 */
[----:B------:R-:W-:Y:S01]  /*12090*/  LOP3.LUT R6, R6, 0x10, R9, 0xf8, !PT ;  /* 0x0000001006067812 */ /* 0x000fe200078ef809 */
[----:B0-----:R-:W-:Y:S01]  /*120a0*/  IMAD.SHL.U32 R3, R16, 0x800, RZ ;  /* 0x0000080010037824 */ /* 0x001fe200078e00ff */
[----:B------:R-:W-:-:S02]  /*120b0*/  LOP3.LUT R9, R9, 0x20, RZ, 0xc0, !PT ;  /* 0x0000002009097812 */ /* 0x000fc400078ec0ff */
[----:B------:R-:W-:Y:S01]  /*120c0*/  LOP3.LUT R7, R6, 0x10, R7, 0x78, !PT ;  /* 0x0000001006077812 */ /* 0x000fe200078e7807 */
[----:B------:R-:W-:Y:S01]  /*120d0*/  IMAD.SHL.U32 R6, R28, 0x80, RZ ;  /* 0x000000801c067824 */ /* 0x000fe200078e00ff */
[----:B------:R-:W-:Y:S02]  /*120e0*/  ISETP.NE.AND.EX P2, PT, R5, RZ, PT, P0 ;  /* 0x000000ff0500720c */ /* 0x000fe40003f45300 */
[----:B------:R-:W-:Y:S02]  /*120f0*/  LOP3.LUT R9, R9, 0x10, R28, 0xf8, !PT ;  /* 0x0000001009097812 */ /* 0x000fe400078ef81c */
[----:B------:R-:W-:Y:S01]  /*12100*/  LOP3.LUT R0, R0, 0x400, R8, 0xf8, !PT ;  /* 0x0000040000007812 */ /* 0x000fe200078ef808 */
[----:B------:R-:W-:Y:S01]  /*12110*/  IMAD.SHL.U32 R8, R28, 0x10, RZ ;  /* 0x000000101c087824 */ /* 0x000fe200078e00ff */
[----:B------:R-:W-:Y:S02]  /*12120*/  LOP3.LUT R2, R6, 0x400, RZ, 0xc0, !PT ;  /* 0x0000040006027812 */ /* 0x000fe400078ec0ff */
[----:B------:R-:W-:-:S02]  /*12130*/  LOP3.LUT R9, R9, 0x380, R6, 0xf8, !PT ;  /* 0x0000038009097812 */ /* 0x000fc400078ef806 */
[----:B------:R-:W-:Y:S02]  /*12140*/  LOP3.LUT R2, R2, 0x800, R3, 0xf8, !PT ;  /* 0x0000080002027812 */ /* 0x000fe400078ef803 */
[----:B------:R-:W-:Y:S02]  /*12150*/  LOP3.LUT P1, RZ, R28, 0x4, RZ, 0xc0, !PT ;  /* 0x000000041cff7812 */ /* 0x000fe4000782c0ff */
[----:B------:R-:W-:Y:S02]  /*12160*/  SHF.R.U32.HI R27, RZ, 0x3, R28 ;  /* 0x00000003ff1b7819 */ /* 0x000fe4000001161c */
[----:B------:R-:W-:Y:S02]  /*12170*/  LOP3.LUT R9, R9, 0x70, R8, 0x78, !PT ;  /* 0x0000007009097812 */ /* 0x000fe400078e7808 */
[----:B------:R-:W-:Y:S02]  /*12180*/  LOP3.LUT R16, R16, 0xfffffffe, RZ, 0xc0, !PT ;  /* 0xfffffffe10107812 */ /* 0x000fe400078ec0ff */
[----:B------:R-:W-:-:S02]  /*12190*/  SHF.R.U32.HI R20, RZ, 0x5, R28 ;  /* 0x00000005ff147819 */ /* 0x000fc4000001161c */
[----:B------:R-:W-:Y:S02]  /*121a0*/  LOP3.LUT R24, R0, R7, RZ, 0xfc, !PT ;  /* 0x0000000700187212 */ /* 0x000fe400078efcff */
[----:B------:R-:W-:Y:S02]  /*121b0*/  LOP3.LUT R22, R2, R9, RZ, 0xfc, !PT ;  /* 0x0000000902167212 */ /* 0x000fe400078efcff */
[----:B------:R-:W-:Y:S02]  /*121c0*/  LOP3.LUT R27, R27, 0x1, RZ, 0xc0, !PT ;  /* 0x000000011b1b7812 */ /* 0x000fe400078ec0ff */
[----:B------:R-:W-:Y:S02]  /*121d0*/  SEL R23, R23, 0xffffffc0, !P1 ;  /* 0xffffffc017177807 */ /* 0x000fe40004800000 */
[----:B------:R-:W-:Y:S02]  /*121e0*/  @P2 LOP3.LUT R16, R16, 0x1, RZ, 0xfc, !PT ;  /* 0x0000000110102812 */ /* 0x000fe400078efcff */
[----:B------:R-:W-:-:S02]  /*121f0*/  LOP3.LUT R20, R20, 0x3, RZ, 0xc0, !PT ;  /* 0x0000000314147812 */ /* 0x000fc400078ec0ff */
[----:B--2---:R-:W-:Y:S02]  /*12200*/  SHF.R.S32.HI R19, RZ, 0x1f, R18 ;  /* 0x0000001fff137819 */ /* 0x004fe40000011412 */
[----:B------:R-:W-:Y:S01]  /*12210*/  SEL R17, R18, RZ, !P2 ;  /* 0x000000ff12117207 */ /* 0x000fe20005000000 */
[----:B------:R-:W-:Y:S06]  /*12220*/  BRA.DIV UR4, `(.L_x_777) ;  /* 0x0000002a04b87947 */ /* 0x000fec000b800000 */
[----:B------:R0:W1:Y:S02]  /*12230*/  SHFL.IDX PT, R14, R20, RZ, 0x1f ;  /* 0x00001fff140e7589 */ /* 0x00006400000e0000 */
.L_x_832:
[----:B-1----:R-:W-:Y:S02]  /*12240*/  ISETP.NE.AND P0, PT, R14, RZ, PT ;  /* 0x000000ff0e00720c */ /* 0x002fe40003f05270 */
[----:B------:R-:W-:Y:S02]  /*12250*/  PLOP3.LUT P1, PT, PT, PT, PT, 0x8, 0x0 ;  /* 0x000000000000781c */ /* 0x000fe40003f2e170 */
[----:B------:R-:W-:-:S11]  /*12260*/  LOP3.LUT R16, R16, 0xfffffffd, RZ, 0xc0, !PT ;  /* 0xfffffffd10107812 */ /* 0x000fd600078ec0ff */
[----:B------:R-:W-:Y:S01]  /*12270*/  @P1 LOP3.LUT R16, R16, 0x2, RZ, 0xfc, !PT ;  /* 0x0000000210101812 */ /* 0x000fe200078efcff */
[----:B------:R-:W-:Y:S06]  /*12280*/  @P0 BRA `(.L_x_778) ;  /* 0x00000004008c0947 */ /* 0x000fec0003800000 */
[----:B------:R-:W-:Y:S01]  /*12290*/  UMOV UR4, 0xffffffff ;  /* 0xffffffff00047882 */ /* 0x000fe20000000000 */
[----:B------:R-:W-:Y:S02]  /*122a0*/  VIADD R7, R25, 0xffffffff ;  /* 0xffffffff19077836 */ /* 0x000fe40000000000 */
[----:B------:R-:W-:Y:S05]  /*122b0*/  BRA.DIV UR4, `(.L_x_779) ;  /* 0x0000002a04b47947 */ /* 0x000fea000b800000 */
[----:B------:R-:W-:-:S13]  /*122c0*/  ELECT P6, URZ, PT ;  /* 0x00000000003f782f */ /* 0x000fda00038c0000 */
.L_x_835:
        /* <DEDUP_REMOVED lines=17> */
[----:B------:R-:W-:-:S05]  /*123e0*/  LEA.HI.X R5, R2, R5, R3, 0x2, P0 ;  /* 0x0000000502057211 */ /* 0x000fca00000f1403 */
[----:B------:R1:W5:Y:S01]  /*123f0*/  LDG.E R17, desc[UR44][R4.64] ;  /* 0x0000002c04117981 */ /* 0x000362000c1e1900 */
[----:B------:R-:W-:-:S04]  /*12400*/  IMAD.MOV R2, RZ, RZ, -R9 ;  /* 0x000000ffff027224 */ /* 0x000fc800078e0a09 */
[----:B------:R-:W-:-:S07]  /*12410*/  IMAD R7, R0, R2, R7 ;  /* 0x0000000200077224 */ /* 0x000fce00078e0207 */
.L_x_780:
[----:B------:R-:W-:Y:S01]  /*12420*/  IMAD.MOV.U32 R0, RZ, RZ, 0x1 ;  /* 0x00000001ff007424 */ /* 0x000fe200078e00ff */
[----:B------:R-:W-:-:S04]  /*12430*/  ISETP.NE.AND P1, PT, R26, RZ, PT ;  /* 0x000000ff1a00720c */ /* 0x000fc80003f25270 */
[----:B------:R-:W-:-:S04]  /*12440*/  SHF.L.U32 R0, R0, 0x1f, RZ ;  /* 0x0000001f00007819 */ /* 0x000fc800000006ff */
[----:B------:R-:W2:Y:S02]  /*12450*/  SYNCS.PHASECHK.TRANS64.TRYWAIT P0, [UR38+0x17080], R0 ;  /* 0x01708000ff0075a7 */ /* 0x000ea40008000166 */
[----:B--2---:R-:W-:Y:S05]  /*12460*/  @!P0 BRA `(.L_x_781) ;  /* 0x0000002800688947 */ /* 0x004fea0003800000 */
.L_x_836:
[----:B------:R-:W-:Y:S05]  /*12470*/  @P1 BRA `(.L_x_782) ;  /* 0x0000000000141947 */ /* 0x000fea0003800000 */
[----:B------:R-:W-:Y:S01]  /*12480*/  LOP3.LUT P0, RZ, R28, 0x1f, RZ, 0xc0, !PT ;  /* 0x0000001f1cff7812 */ /* 0x000fe2000780c0ff */
[----:B------:R-:W-:-:S04]  /*12490*/  IMAD.MOV.U32 R2, RZ, RZ, 0x3000 ;  /* 0x00003000ff027424 */ /* 0x000fc800078e00ff */
[----:B------:R3:W-:Y:S08]  /*124a0*/  SYNCS.ARRIVE.TRANS64 RZ, [UR38+0x17070], R2 ;  /* 0x01707002ffff79a7 */ /* 0x0007f00008000026 */
[----:B---3--:R-:W-:Y:S05]  /*124b0*/  @!P0 BRA `(.L_x_782) ;  /* 0x0000000000048947 */ /* 0x008fea0003800000 */
[----:B------:R-:W-:Y:S01]  /*124c0*/  BPT.TRAP 0x1 ;  /* 0x000000040000795c */ /* 0x000fe20000300000 */
.L_x_782:
        /* <DEDUP_REMOVED lines=28> */
.L_x_837:
[----:B------:R-:W-:Y:S05]  /*12690*/  @P1 BRA `(.L_x_784) ;  /* 0x0000000000141947 */ /* 0x000fea0003800000 */
[----:B------:R-:W-:Y:S01]  /*126a0*/  LOP3.LUT P0, RZ, R28, 0x1f, RZ, 0xc0, !PT ;  /* 0x0000001f1cff7812 */ /* 0x000fe2000780c0ff */
[----:B--2---:R-:W-:-:S04]  /*126b0*/  IMAD.MOV.U32 R0, RZ, RZ, 0x3000 ;  /* 0x00003000ff007424 */ /* 0x004fc800078e00ff */
[----:B------:R3:W-:Y:S08]  /*126c0*/  SYNCS.ARRIVE.TRANS64 RZ, [UR38+0x17030], R0 ;  /* 0x01703000ffff79a7 */ /* 0x0007f00008000026 */
[----:B---3--:R-:W-:Y:S05]  /*126d0*/  @!P0 BRA `(.L_x_784) ;  /* 0x0000000000048947 */ /* 0x008fea0003800000 */
[----:B------:R-:W-:Y:S01]  /*126e0*/  BPT.TRAP 0x1 ;  /* 0x000000040000795c */ /* 0x000fe20000300000 */
.L_x_784:
        /* <DEDUP_REMOVED lines=29> */
.L_x_778:
[----:B------:R-:W-:Y:S05]  /*128c0*/  WARPSYNC.ALL ;  /* 0x0000000000007948 */ /* 0x000fea0003800000 */
[----:B--2---:R-:W2:Y:S01]  /*128d0*/  S2R R0, SR_CTAID.Z ;  /* 0x0000000000007919 */ /* 0x004ea20000002700 */
        /* <DEDUP_REMOVED lines=10> */
[----:B--2---:R-:W-:-:S03]  /*12980*/  SHF.R.S32.HI R29, RZ, 0x1f, R0 ;  /* 0x0000001fff1d7819 */ /* 0x004fc60000011400 */
[----:B------:R-:W-:Y:S08]  /*12990*/  @!P0 BRA `(.L_x_785) ;  /* 0x0000000000408947 */ /* 0x000ff00003800000 */
[----:B------:R-:W-:Y:S01]  /*129a0*/  MOV R2, 0x0 ;  /* 0x0000000000027802 */ /* 0x000fe20000000f00 */
[----:B------:R-:W-:Y:S01]  /*129b0*/  ULDC.64 UR6, c[0x4][0x98] ;  /* 0x0100260000067ab9 */ /* 0x000fe20000000a00 */
[----:B------:R-:W-:Y:S01]  /*129c0*/  ULDC.64 UR8, c[0x4][0xa0] ;  /* 0x0100280000087ab9 */ /* 0x000fe20000000a00 */
[----:B------:R-:W-:Y:S01]  /*129d0*/  ULDC.64 UR4, c[0x4][0x28] ;  /* 0x01000a0000047ab9 */ /* 0x000fe20000000a00 */
[----:B-1----:R-:W-:Y:S02]  /*129e0*/  IMAD.U32 R4, RZ, RZ, UR6 ;  /* 0x00000006ff047e24 */ /* 0x002fe4000f8e00ff */
        /* <DEDUP_REMOVED lines=11> */
.L_x_785:
[----:B------:R-:W2:Y:S01]  /*12aa0*/  LDC R10, c[0x0][0x448] ;  /* 0x00011200ff0a7b82 */ /* 0x000ea20000000800 */
[----:B------:R-:W-:Y:S01]  /*12ab0*/  SHF.R.U32.HI R2, RZ, 0x1, R28 ;  /* 0x00000001ff027819 */ /* 0x000fe2000001161c */
[----:B0-----:R-:W-:Y:S01]  /*12ac0*/  IMAD.SHL.U32 R20, R28, 0x10, RZ ;  /* 0x000000101c147824 */ /* 0x001fe200078e00ff */
[----:B------:R-:W-:Y:S01]  /*12ad0*/  SHF.R.U32.HI R9, RZ, 0x1, R26 ;  /* 0x00000001ff097819 */ /* 0x000fe2000001161a */
[----:B------:R-:W-:Y:S01]  /*12ae0*/  UMOV UR42, UR46 ;  /* 0x0000002e002a7c82 */ /* 0x000fe20008000000 */
[----:B------:R-:W-:Y:S01]  /*12af0*/  ULDC.64 UR4, c[0x0][0x2d0] ;  /* 0x0000b40000047ab9 */ /* 0x000fe20000000a00 */
[----:B------:R-:W-:Y:S01]  /*12b00*/  IMAD.SHL.U32 R0, R2, 0x20, RZ ;  /* 0x0000002002007824 */ /* 0x000fe200078e00ff */
[----:B------:R-:W-:Y:S01]  /*12b10*/  LOP3.LUT R6, R20, 0x10, RZ, 0xc0, !PT ;  /* 0x0000001014067812 */ /* 0x000fe200078ec0ff */
[----:B------:R-:W-:Y:S01]  /*12b20*/  IMAD.SHL.U32 R2, R26, 0x10, RZ ;  /* 0x000000101a027824 */ /* 0x000fe200078e00ff */
[----:B------:R-:W0:Y:S01]  /*12b30*/  S2R R20, SR_CTAID.Z ;  /* 0x0000000000147919 */ /* 0x000e220000002700 */
[----:B------:R-:W-:Y:S01]  /*12b40*/  ULDC.64 UR6, c[0x0][0x2c8] ;  /* 0x0000b20000067ab9 */ /* 0x000fe20000000a00 */
[----:B------:R-:W-:Y:S01]  /*12b50*/  LOP3.LUT R0, R0, 0x60, RZ, 0xc0, !PT ;  /* 0x0000006000007812 */ /* 0x000fe200078ec0ff */
[----:B------:R-:W-:-:S03]  /*12b60*/  ULDC.64 UR8, c[0x0][0x280] ;  /* 0x0000a00000087ab9 */ /* 0x000fc60000000a00 */
[----:B------:R-:W-:Y:S01]  /*12b70*/  LOP3.LUT R0, R0, 0x700, R2, 0xf8, !PT ;  /* 0x0000070000007812 */ /* 0x000fe200078ef802 */
[C---:B------:R-:W-:Y:S02]  /*12b80*/  IMAD.SHL.U32 R2, R27.reuse, 0x10, RZ ;  /* 0x000000101b027824 */ /* 0x040fe400078e00ff */
[----:B------:R-:W-:-:S05]  /*12b90*/  IMAD R27, R27, 0x80, R6 ;  /* 0x000000801b1b7824 */ /* 0x000fca00078e0206 */
[----:B------:R-:W-:Y:S01]  /*12ba0*/  LOP3.LUT R0, R0, R27, R2, 0xf6, !PT ;  /* 0x0000001b00007212 */ /* 0x000fe200078ef602 */
[----:B------:R-:W-:Y:S01]  /*12bb0*/  IMAD.SHL.U32 R2, R28, 0x40, RZ ;  /* 0x000000401c027824 */ /* 0x000fe200078e00ff */
[----:B--2---:R-:W-:-:S04]  /*12bc0*/  ISETP.NE.AND P0, PT, R10, 0x1, PT ;  /* 0x000000010a00780c */ /* 0x004fc80003f05270 */
[----:B------:R-:W-:-:S05]  /*12bd0*/  LOP3.LUT R2, R9, 0x40, R2, 0xf8, !PT ;  /* 0x0000004009027812 */ /* 0x000fca00078ef802 */
[----:B------:R-:W-:Y:S02]  /*12be0*/  VIADD R11, R2, UR39 ;  /* 0x00000027020b7c36 */ /* 0x000fe40008000000 */
[----:B------:R-:W2:Y:S02]  /*12bf0*/  LDC.64 R2, c[0x0][0x2e0] ;  /* 0x0000b800ff027b82 */ /* 0x000ea40000000a00 */
[----:B-1----:R-:W-:-:S06]  /*12c00*/  IMAD.MOV.U32 R5, RZ, RZ, R11 ;  /* 0x000000ffff057224 */ /* 0x002fcc00078e000b */
[----:B------:R-:W1:Y:S08]  /*12c10*/  @P0 LDC R4, c[0x0][0x44c] ;  /* 0x00011300ff040b82 */ /* 0x000e700000000800 */
[----:B------:R-:W3:Y:S08]  /*12c20*/  @P0 LDC R7, c[0x0][0x450] ;  /* 0x00011400ff070b82 */ /* 0x000ef00000000800 */
[----:B------:R-:W4:Y:S08]  /*12c30*/  @P0 LDC R8, c[0x0][0x44c] ;  /* 0x00011300ff080b82 */ /* 0x000f300000000800 */
[----:B------:R-:W5:Y:S01]  /*12c40*/  @P0 LDC R13, c[0x0][0x450] ;  /* 0x00011400ff0d0b82 */ /* 0x000f620000000800 */
[----:B-1----:R-:W-:-:S05]  /*12c50*/  @P0 IMAD.HI.U32 R4, R11, R4, RZ ;  /* 0x000000040b040227 */ /* 0x002fca00078e00ff */
[----:B---3--:R-:W-:Y:S01]  /*12c60*/  @P0 SHF.R.U32.HI R5, RZ, R7, R4 ;  /* 0x00000007ff050219 */ /* 0x008fe20000011604 */
[----:B------:R-:W-:-:S04]  /*12c70*/  VIADD R7, R11, 0x80 ;  /* 0x000000800b077836 */ /* 0x000fc80000000000 */
[----:B------:R-:W-:Y:S02]  /*12c80*/  IMAD.MOV R12, RZ, RZ, -R5 ;  /* 0x000000ffff0c7224 */ /* 0x000fe400078e0a05 */
[----:B----4-:R-:W-:-:S04]  /*12c90*/  @P0 IMAD.HI.U32 R4, R7, R8, RZ ;  /* 0x0000000807040227 */ /* 0x010fc800078e00ff */
[----:B------:R-:W-:Y:S02]  /*12ca0*/  IMAD.MOV.U32 R8, RZ, RZ, R7 ;  /* 0x000000ffff087224 */ /* 0x000fe400078e0007 */
[----:B------:R-:W-:Y:S01]  /*12cb0*/  IMAD R11, R10, R12, R11 ;  /* 0x0000000c0a0b7224 */ /* 0x000fe200078e020b */
[----:B-----5:R-:W-:Y:S01]  /*12cc0*/  @P0 SHF.R.U32.HI R8, RZ, R13, R4 ;  /* 0x0000000dff080219 */ /* 0x020fe20000011604 */
[----:B--2---:R-:W-:-:S03]  /*12cd0*/  IMAD R4, R29, R2, RZ ;  /* 0x000000021d047224 */ /* 0x004fc600078e02ff */
[----:B------:R-:W-:Y:S01]  /*12ce0*/  SHF.R.S32.HI R12, RZ, 0x1f, R11 ;  /* 0x0000001fff0c7819 */ /* 0x000fe2000001140b */
[C---:B0-----:R-:W-:Y:S01]  /*12cf0*/  IMAD R13, R20.reuse, R3, R4 ;  /* 0x00000003140d7224 */ /* 0x041fe200078e0204 */
[----:B------:R-:W-:Y:S01]  /*12d00*/  SHF.R.S32.HI R4, RZ, 0x1f, R5 ;  /* 0x0000001fff047819 */ /* 0x000fe20000011405 */
[----:B------:R-:W-:-:S04]  /*12d10*/  IMAD.WIDE.U32 R2, R20, R2, UR42 ;  /* 0x0000002a14027e25 */ /* 0x000fc8000f8e0002 */
[----:B------:R-:W-:Y:S02]  /*12d20*/  IMAD R4, R4, UR4, RZ ;  /* 0x0000000404047c24 */ /* 0x000fe4000f8e02ff */
[----:B------:R-:W-:Y:S02]  /*12d30*/  IMAD.IADD R3, R3, 0x1, R13 ;  /* 0x0000000103037824 */ /* 0x000fe400078e020d */
[C---:B------:R-:W-:Y:S02]  /*12d40*/  IMAD R13, R5.reuse, UR5, R4 ;  /* 0x00000005050d7c24 */ /* 0x040fe4000f8e0204 */
[----:B------:R-:W-:-:S04]  /*12d50*/  IMAD.WIDE.U32 R4, R5, UR4, R2 ;  /* 0x0000000405047c25 */ /* 0x000fc8000f8e0002 */
[----:B------:R-:W-:Y:S02]  /*12d60*/  IMAD.IADD R5, R5, 0x1, R13 ;  /* 0x0000000105057824 */ /* 0x000fe400078e020d */
[----:B------:R-:W-:Y:S02]  /*12d70*/  IMAD R12, R12, UR6, RZ ;  /* 0x000000060c0c7c24 */ /* 0x000fe4000f8e02ff */
[----:B------:R-:W-:-:S04]  /*12d80*/  IMAD.WIDE.U32 R4, R11, UR6, R4 ;  /* 0x000000060b047c25 */ /* 0x000fc8000f8e0004 */
[----:B------:R-:W-:Y:S01]  /*12d90*/  IMAD R11, R11, UR7, R12 ;  /* 0x000000070b0b7c24 */ /* 0x000fe2000f8e020c */
[----:B------:R-:W-:Y:S01]  /*12da0*/  IADD3 R4, P0, R4, UR8, RZ ;  /* 0x0000000804047c10 */ /* 0x000fe2000ff1e0ff */
[----:B------:R-:W-:-:S03]  /*12db0*/  IMAD.WIDE.U32 R2, R8, UR4, R2 ;  /* 0x0000000408027c25 */ /* 0x000fc6000f8e0002 */
[----:B------:R-:W-:Y:S02]  /*12dc0*/  IADD3.X R5, R5, UR9, R11, P0, !PT ;  /* 0x0000000905057c10 */ /* 0x000fe400087fe40b */
[----:B------:R-:W-:-:S05]  /*12dd0*/  SHF.R.S32.HI R11, RZ, 0x1f, R8 ;  /* 0x0000001fff0b7819 */ /* 0x000fca0000011408 */
[----:B------:R-:W-:Y:S01]  /*12de0*/  IMAD R11, R11, UR4, RZ ;  /* 0x000000040b0b7c24 */ /* 0x000fe2000f8e02ff */
[----:B------:R-:W-:Y:S02]  /*12df0*/  ULDC UR4, c[0x0][0x2b8] ;  /* 0x0000ae0000047ab9 */ /* 0x000fe40000000800 */
[----:B------:R-:W-:Y:S01]  /*12e00*/  ISETP.GE.AND P2, PT, R6, UR4, PT ;  /* 0x0000000406007c0c */ /* 0x000fe2000bf46270 */
[----:B------:R-:W-:Y:S02]  /*12e10*/  IMAD R11, R8, UR5, R11 ;  /* 0x00000005080b7c24 */ /* 0x000fe4000f8e020b */
[----:B------:R-:W-:Y:S02]  /*12e20*/  IMAD.MOV R8, RZ, RZ, -R8 ;  /* 0x000000ffff087224 */ /* 0x000fe400078e0a08 */
[----:B------:R-:W-:Y:S02]  /*12e30*/  IMAD.IADD R3, R3, 0x1, R11 ;  /* 0x0000000103037824 */ /* 0x000fe400078e020b */
[----:B------:R-:W-:-:S04]  /*12e40*/  IMAD R7, R10, R8, R7 ;  /* 0x000000080a077224 */ /* 0x000fc800078e0207 */
[----:B------:R-:W-:Y:S01]  /*12e50*/  IMAD.WIDE.U32 R2, R7, UR6, R2 ;  /* 0x0000000607027c25 */ /* 0x000fe2000f8e0002 */
[----:B------:R-:W-:-:S05]  /*12e60*/  SHF.R.S32.HI R8, RZ, 0x1f, R7 ;  /* 0x0000001fff087819 */ /* 0x000fca0000011407 */
[----:B------:R-:W-:-:S04]  /*12e70*/  IMAD R8, R8, UR6, RZ ;  /* 0x0000000608087c24 */ /* 0x000fc8000f8e02ff */
[----:B------:R-:W-:Y:S01]  /*12e80*/  IMAD R11, R7, UR7, R8 ;  /* 0x00000007070b7c24 */ /* 0x000fe2000f8e0208 */
[----:B------:R-:W-:Y:S02]  /*12e90*/  IADD3 R7, P0, R2, UR8, RZ ;  /* 0x0000000802077c10 */ /* 0x000fe4000ff1e0ff */
[----:B------:R-:W-:Y:S02]  /*12ea0*/  LOP3.LUT R2, R6, 0x20, RZ, 0xfc, !PT ;  /* 0x0000002006027812 */ /* 0x000fe400078efcff */
[----:B------:R-:W-:Y:S02]  /*12eb0*/  IADD3.X R8, R3, UR9, R11, P0, !PT ;  /* 0x0000000903087c10 */ /* 0x000fe400087fe40b */
[----:B------:R-:W-:Y:S02]  /*12ec0*/  ISETP.GE.AND P0, PT, R2, UR4, PT ;  /* 0x0000000402007c0c */ /* 0x000fe4000bf06270 */
[----:B------:R-:W-:-:S04]  /*12ed0*/  LOP3.LUT R2, R6, 0x40, RZ, 0xfc, !PT ;  /* 0x0000004006027812 */ /* 0x000fc800078efcff */
[----:B------:R-:W-:Y:S01]  /*12ee0*/  ISETP.GE.AND P1, PT, R2, UR4, PT ;  /* 0x0000000402007c0c */ /* 0x000fe2000bf26270 */
[----:B------:R-:W-:-:S03]  /*12ef0*/  UMOV UR4, 0xffffffff ;  /* 0xffffffff00047882 */ /* 0x000fc60000000000 */
[----:B------:R-:W-:Y:S09]  /*12f00*/  BRA.DIV UR4, `(.L_x_786) ;  /* 0x0000001e04f07947 */ /* 0x000ff2000b800000 */
[----:B------:R-:W0:Y:S01]  /*12f10*/  SHFL.IDX PT, R14, R4, RZ, 0x1e1f ;  /* 0x001e1fff040e7589 */ /* 0x000e2200000e0000 */
[----:B------:R-:W-:Y:S01]  /*12f20*/  ULDC UR4, c[0x0][0x288] ;  /* 0x0000a20000047ab9 */ /* 0x000fe20000000800 */
[----:B------:R-:W-:Y:S02]  /*12f30*/  VIADD R9, R9, UR39 ;  /* 0x0000002709097c36 */ /* 0x000fe40008000000 */
        /* <DEDUP_REMOVED lines=18> */
[----:B----4-:R-:W-:Y:S02]  /*13060*/  @!P4 IMAD.X R20, RZ, RZ, R20, P3 ;  /* 0x000000ffff14c224 */ /* 0x010fe400018e0614 */
[----:B---3--:R-:W-:Y:S02]  /*13070*/  @!P4 IMAD.MOV.U32 R2, RZ, RZ, R27 ;  /* 0x000000ffff02c224 */ /* 0x008fe400078e001b */
[----:B------:R-:W-:-:S05]  /*13080*/  @!P4 IMAD.MOV.U32 R3, RZ, RZ, R20 ;  /* 0x000000ffff03c224 */ /* 0x000fca00078e0014 */
[----:B------:R0:W-:Y:S04]  /*13090*/  @!P4 LDGSTS.E.BYPASS.LTC128B.128 [R5+0xcc00], desc[UR44][R2.64], !P2 ;  /* 0x0cc000000205cfae */ /* 0x0001e8000d101d6c */
[----:B------:R0:W-:Y:S04]  /*130a0*/  @!P4 LDGSTS.E.BYPASS.LTC128B.128 [R5+0xe400], desc[UR44][R2.64+0x20], !P0 ;  /* 0x0e4000200205cfae */ /* 0x0001e8000c101d6c */
[----:B-1----:R0:W-:Y:S02]  /*130b0*/  @!P4 LDGSTS.E.BYPASS.LTC128B.128 [R5+0xfc00], desc[UR44][R2.64+0x40], !P1 ;  /* 0x0fc000400205cfae */ /* 0x0021e4000c901d6c */
.L_x_844:
        /* <DEDUP_REMOVED lines=15> */
.L_x_788:
[----:B------:R-:W-:Y:S05]  /*131b0*/  BSYNC B0 ;  /* 0x0000000000007941 */ /* 0x000fea0003800000 */
.L_x_787:
[----:B------:R-:W-:Y:S01]  /*131c0*/  NOP ;  /* 0x0000000000007918 */ /* 0x000fe20000000000 */
[----:B------:R-:W-:Y:S01]  /*131d0*/  SYNCS.ARRIVE.TRANS64.RED.A0T1 RZ, [UR38+0x17000], RZ ;  /* 0x017000ffffff79a7 */ /* 0x000fe20008200426 */
[----:B------:R-:W-:Y:S01]  /*131e0*/  ARRIVES.LDGSTSBAR.64.TRANSCNT [UR38+0x17000] ;  /* 0x01700000ff0079b0 */ /* 0x000fe20008000aa6 */
[----:B------:R-:W-:Y:S01]  /*131f0*/  NOP ;  /* 0x0000000000007918 */ /* 0x000fe20000000000 */
[----:B------:R-:W-:Y:S01]  /*13200*/  SYNCS.ARRIVE.TRANS64.A1T0 RZ, [UR38+0x17000], RZ ;  /* 0x017000ffffff79a7 */ /* 0x000fe20008100026 */
[----:B------:R-:W-:-:S05]  /*13210*/  VIADD R0, R25, 0xfffffffe ;  /* 0xfffffffe19007836 */ /* 0x000fca0000000000 */
[----:B------:R-:W-:Y:S01]  /*13220*/  ISETP.GE.AND P1, PT, R0, UR40, PT ;  /* 0x0000002800007c0c */ /* 0x000fe2000bf26270 */
[----:B------:R-:W2:Y:S02]  /*13230*/  SYNCS.PHASECHK.TRANS64.TRYWAIT P0, [UR38+0x17020], R4 ;  /* 0x01702004ff0075a7 */ /* 0x000ea40008000166 */
[----:B--2---:R-:W-:Y:S10]  /*13240*/  @!P0 BRA `(.L_x_789) ;  /* 0x0000002000148947 */ /* 0x004ff40003800000 */
.L_x_845:
[----:B------:R-:W-:Y:S01]  /*13250*/  IMAD.MOV.U32 R13, RZ, RZ, 0x1 ;  /* 0x00000001ff0d7424 */ /* 0x000fe200078e00ff */
[----:B------:R-:W-:Y:S06]  /*13260*/  @!P1 BRA `(.L_x_790) ;  /* 0x0000000c00b09947 */ /* 0x000fec0003800000 */
[----:B------:R-:W-:Y:S01]  /*13270*/  IMAD.U32 R20, RZ, RZ, UR41 ;  /* 0x00000029ff147e24 */ /* 0x000fe2000f8e00ff */
[----:B------:R-:W-:Y:S01]  /*13280*/  LOP3.LUT R15, R28, 0x1f, RZ, 0xc0, !PT ;  /* 0x0000001f1c0f7812 */ /* 0x000fe200078ec0ff */
[----:B------:R-:W-:Y:S02]  /*13290*/  IMAD.U32 R21, RZ, RZ, UR41 ;  /* 0x00000029ff157e24 */ /* 0x000fe4000f8e00ff */
[----:B------:R-:W-:Y:S01]  /*132a0*/  IMAD.MOV.U32 R6, RZ, RZ, 0x1 ;  /* 0x00000001ff067424 */ /* 0x000fe200078e00ff */
[----:B------:R-:W-:Y:S01]  /*132b0*/  LOP3.LUT R20, R20, 0x1, RZ, 0xfc, !PT ;  /* 0x0000000114147812 */ /* 0x000fe200078efcff */
[----:B0-----:R-:W-:Y:S01]  /*132c0*/  IMAD.MOV.U32 R7, RZ, RZ, RZ ;  /* 0x000000ffff077224 */ /* 0x001fe200078e00ff */
[----:B------:R-:W-:-:S07]  /*132d0*/  LOP3.LUT R21, R21, 0x2, RZ, 0xfc, !PT ;  /* 0x0000000215157812 */ /* 0x000fce00078efcff */
.L_x_811:
[----:B------:R-:W-:Y:S01]  /*132e0*/  LOP3.LUT P1, RZ, R16, 0x2, RZ, 0xc0, !PT ;  /* 0x0000000210ff7812 */ /* 0x000fe2000782c0ff */
[----:B------:R-:W-:Y:S01]  /*132f0*/  VIADD R12, R7, 0x1 ;  /* 0x00000001070c7836 */ /* 0x000fe20000000000 */
[----:B------:R-:W-:Y:S04]  /*13300*/  BSSY B0, `(.L_x_791) ;  /* 0x0000096000007945 */ /* 0x000fe80003800000 */
[----:B------:R-:W-:-:S04]  /*13310*/  ISETP.NE.AND P0, PT, R12, 0x2, PT ;  /* 0x000000020c00780c */ /* 0x000fc80003f05270 */
[----:B------:R-:W-:Y:S02]  /*13320*/  SEL R13, RZ, 0x1, P0 ;  /* 0x00000001ff0d7807 */ /* 0x000fe40000000000 */
[----:B------:R-:W-:Y:S02]  /*13330*/  SEL R12, R12, RZ, P0 ;  /* 0x000000ff0c0c7207 */ /* 0x000fe40000000000 */
[----:B------:R-:W-:Y:S01]  /*13340*/  LOP3.LUT R13, R6, R13, RZ, 0x3c, !PT ;  /* 0x0000000d060d7212 */ /* 0x000fe200078e3cff */
[----:B0-----:R-:W-:Y:S06]  /*13350*/  @!P1 BRA `(.L_x_792) ;  /* 0x0000000800409947 */ /* 0x001fec0003800000 */
[----:B------:R-:W-:Y:S01]  /*13360*/  LOP3.LUT P1, RZ, R16, 0x1, RZ, 0xc0, !PT ;  /* 0x0000000110ff7812 */ /* 0x000fe2000782c0ff */
[----:B------:R-:W-:-:S12]  /*13370*/  IMAD.MOV.U32 R9, RZ, RZ, R0 ;  /* 0x000000ffff097224 */ /* 0x000fd800078e0000 */
[----:B------:R-:W-:Y:S05]  /*13380*/  @!P1 BRA `(.L_x_793) ;  /* 0x00000000004c9947 */ /* 0x000fea0003800000 */
[----:B------:R-:W0:Y:S01]  /*13390*/  LDC R9, c[0x0][0x43c] ;  /* 0x00010f00ff097b82 */ /* 0x000e220000000800 */
[----:B------:R-:W-:Y:S01]  /*133a0*/  IMAD.MOV.U32 R11, RZ, RZ, R0 ;  /* 0x000000ffff0b7224 */ /* 0x000fe200078e0000 */
[----:B------:R-:W-:Y:S02]  /*133b0*/  ULDC.64 UR4, c[0x0][0x428] ;  /* 0x00010a0000047ab9 */ /* 0x000fe40000000a00 */
[----:B------:R-:W-:-:S04]  /*133c0*/  IMAD R17, R19, UR4, RZ ;  /* 0x0000000413117c24 */ /* 0x000fc8000f8e02ff */
[----:B-1----:R-:W1:Y:S01]  /*133d0*/  LDC.64 R4, c[0x0][0x418] ;  /* 0x00010600ff047b82 */ /* 0x002e620000000a00 */
[----:B------:R-:W-:Y:S01]  /*133e0*/  IMAD R17, R18, UR5, R17 ;  /* 0x0000000512117c24 */ /* 0x000fe2000f8e0211 */
[----:B0-----:R-:W-:-:S13]  /*133f0*/  ISETP.NE.AND P0, PT, R9, 0x1, PT ;  /* 0x000000010900780c */ /* 0x001fda0003f05270 */
[----:B------:R-:W0:Y:S02]  /*13400*/  @P0 LDC.64 R2, c[0x0][0x440] ;  /* 0x00011000ff020b82 */ /* 0x000e240000000a00 */
[----:B0-----:R-:W-:-:S05]  /*13410*/  @P0 IMAD.HI.U32 R2, R0, R2, RZ ;  /* 0x0000000200020227 */ /* 0x001fca00078e00ff */
[----:B------:R-:W-:-:S04]  /*13420*/  @P0 SHF.R.U32.HI R11, RZ, R3, R2 ;  /* 0x00000003ff0b0219 */ /* 0x000fc80000011602 */
[--C-:B------:R-:W-:Y:S01]  /*13430*/  SHF.R.S32.HI R3, RZ, 0x1f, R11.reuse ;  /* 0x0000001fff037819 */ /* 0x100fe2000001140b */
        /* <DEDUP_REMOVED lines=8> */
.L_x_793:
[----:B0-----:R-:W-:Y:S02]  /*134c0*/  LEA R4, R12, UR38, 0x3 ;  /* 0x000000260c047c11 */ /* 0x001fe4000f8e18ff */
[----:B-1----:R-:W-:Y:S02]  /*134d0*/  SHF.L.U32 R3, R13, 0x1f, RZ ;  /* 0x0000001f0d037819 */ /* 0x002fe400000006ff */
[----:B------:R-:W-:Y:S02]  /*134e0*/  ISETP.NE.AND P1, PT, R26, RZ, PT ;  /* 0x000000ff1a00720c */ /* 0x000fe40003f25270 */
[----:B------:R-:W0:Y:S02]  /*134f0*/  SYNCS.PHASECHK.TRANS64.TRYWAIT P0, [R4+URZ+0x17080], R3 ;  /* 0x01708003040075a7 */ /* 0x000e24000800017f */
[----:B0-----:R-:W-:Y:S09]  /*13500*/  @!P0 BRA `(.L_x_794) ;  /* 0x0000001c007c8947 */ /* 0x001ff20003800000 */
.L_x_846:
[----:B------:R-:W-:Y:S04]  /*13510*/  BSSY B1, `(.L_x_795) ;  /* 0x0000007000017945 */ /* 0x000fe80003800000 */
[----:B------:R-:W-:Y:S05]  /*13520*/  @P1 BRA `(.L_x_796) ;  /* 0x0000000000141947 */ /* 0x000fea0003800000 */
[----:B------:R-:W-:Y:S01]  /*13530*/  ISETP.NE.AND P0, PT, R15, RZ, PT ;  /* 0x000000ff0f00720c */ /* 0x000fe20003f05270 */
[----:B------:R-:W-:-:S04]  /*13540*/  IMAD.MOV.U32 R5, RZ, RZ, 0x3000 ;  /* 0x00003000ff057424 */ /* 0x000fc800078e00ff */
[----:B------:R1:W-:Y:S08]  /*13550*/  SYNCS.ARRIVE.TRANS64 RZ, [R4+URZ+0x17070], R5 ;  /* 0x0170700504ff79a7 */ /* 0x0003f0000800003f */
[----:B------:R-:W-:Y:S05]  /*13560*/  @!P0 BRA `(.L_x_796) ;  /* 0x0000000000048947 */ /* 0x000fea0003800000 */
[----:B------:R-:W-:Y:S01]  /*13570*/  BPT.TRAP 0x1 ;  /* 0x000000040000795c */ /* 0x000fe20000300000 */
.L_x_796:
[----:B------:R-:W-:Y:S05]  /*13580*/  BSYNC B1 ;  /* 0x0000000000017941 */ /* 0x000fea0003800000 */
.L_x_795:
[----:B-1----:R-:W-:Y:S01]  /*13590*/  IMAD.U32 R5, RZ, RZ, UR38 ;  /* 0x00000026ff057e24 */ /* 0x002fe2000f8e00ff */
[----:B------:R-:W-:Y:S01]  /*135a0*/  R2UR UR33, R4 ;  /* 0x00000000042172ca */ /* 0x000fe200000e0000 */
[----:B------:R-:W-:Y:S01]  /*135b0*/  IMAD.SHL.U32 R8, R9, 0x80, RZ ;  /* 0x0000008009087824 */ /* 0x000fe200078e00ff */
[----:B------:R-:W-:Y:S01]  /*135c0*/  ULDC.64 UR6, c[0x0][0x198] ;  /* 0x0000660000067ab9 */ /* 0x000fe20000000a00 */
[----:B------:R-:W-:Y:S01]  /*135d0*/  IMAD R5, R12, 0x3000, R5 ;  /* 0x000030000c057824 */ /* 0x000fe200078e0205 */
[----:B------:R-:W-:Y:S01]  /*135e0*/  UIADD3 UR6, UP0, UR6, 0x470, URZ ;  /* 0x0000047006067890 */ /* 0x000fe2000ff1e03f */
[----:B------:R-:W-:Y:S01]  /*135f0*/  IMAD.MOV.U32 R10, RZ, RZ, RZ ;  /* 0x000000ffff0a7224 */ /* 0x000fe200078e00ff */
        /* <DEDUP_REMOVED lines=9> */
.L_x_797:
[----:B------:R-:W-:-:S13]  /*13690*/  @P0 ELECT P2, URZ, PT ;  /* 0x00000000003f082f */ /* 0x000fda0003840000 */
[----:B-----5:R-:W-:Y:S02]  /*136a0*/  @P2 R2UR UR37, R17 ;  /* 0x00000000112522ca */ /* 0x020fe400000e0000 */
[----:B------:R-:W-:-:S11]  /*136b0*/  @P2 PLOP3.LUT P0, PT, P2, PT, PT, 0x8, 0x0 ;  /* 0x000000000000281c */ /* 0x000fd6000170e170 */
[----:B------:R1:W-:Y:S01]  /*136c0*/  UTMALDG.4D [UR32], [UR6], desc[UR8] ;  /* 0x00000820060075b4 */ /* 0x0003e20008019000 */
[----:B------:R-:W-:Y:S01]  /*136d0*/  PLOP3.LUT P2, PT, PT, PT, PT, 0x8, 0x0 ;  /* 0x000000000000781c */ /* 0x000fe20003f4e170 */
[----:B-1----:R-:W-:-:S12]  /*136e0*/  @P0 BRA.U.ANY `(.L_x_797) ;  /* 0xfffffffd00e80947 */ /* 0x002fd8000393ffff */
[----:B------:R-:W-:Y:S01]  /*136f0*/  IMAD.MOV.U32 R11, RZ, RZ, 0x20 ;  /* 0x00000020ff0b7424 */ /* 0x000fe200078e00ff */
[----:B------:R-:W-:Y:S01]  /*13700*/  R2UR UR11, R8 ;  /* 0x00000000080b72ca */ /* 0x000fe200000e0000 */
[----:B------:R-:W-:Y:S01]  /*13710*/  UIADD3 UR8, UR4, 0x7400, URZ ;  /* 0x0000740004087890 */ /* 0x000fe2000fffe03f */
[----:B------:R-:W-:Y:S01]  /*13720*/  PLOP3.LUT P0, PT, PT, PT, PT, 0x80, 0x0 ;  /* 0x000000000000781c */ /* 0x000fe20003f0f070 */
[----:B------:R-:W-:Y:S01]  /*13730*/  UMOV UR14, 0x0 ;  /* 0x00000000000e7882 */ /* 0x000fe20000000000 */
[----:B------:R-:W-:Y:S01]  /*13740*/  R2UR UR10, R11 ;  /* 0x000000000b0a72ca */ /* 0x000fe200000e0000 */
[----:B------:R-:W-:-:S14]  /*13750*/  UMOV UR15, 0x14f00000 ;  /* 0x14f00000000f7882 */ /* 0x000fdc0000000000 */
.L_x_798:
[----:B------:R-:W-:-:S13]  /*13760*/  @P0 ELECT P2, URZ, PT ;  /* 0x00000000003f082f */ /* 0x000fda0003840000 */
[----:B------:R-:W-:Y:S01]  /*13770*/  @P2 R2UR UR13, R17 ;  /* 0x00000000110d22ca */ /* 0x000fe200000e0000 */
[----:B------:R-:W-:Y:S01]  /*13780*/  UMOV UR9, UR33 ;  /* 0x0000002100097c82 */ /* 0x000fe20008000000 */
[----:B------:R-:W-:Y:S01]  /*13790*/  UMOV UR12, UR36 ;  /* 0x00000024000c7c82 */ /* 0x000fe20008000000 */
[----:B------:R-:W-:-:S10]  /*137a0*/  @P2 PLOP3.LUT P0, PT, P2, PT, PT, 0x8, 0x0 ;  /* 0x000000000000281c */ /* 0x000fd4000170e170 */
[----:B------:R1:W-:Y:S01]  /*137b0*/  UTMALDG.4D [UR8], [UR6], desc[UR14] ;  /* 0x00000e08060075b4 */ /* 0x0003e20008019000 */
[----:B------:R-:W-:Y:S02]  /*137c0*/  PLOP3.LUT P2, PT, PT, PT, PT, 0x8, 0x0 ;  /* 0x000000000000781c */ /* 0x000fe40003f4e170 */
[----:B-1----:R-:W-:Y:S11]  /*137d0*/  @P0 BRA.U.ANY `(.L_x_798) ;  /* 0xfffffffd00e00947 */ /* 0x002ff6000393ffff */
[----:B------:R-:W-:Y:S01]  /*137e0*/  IMAD.MOV.U32 R14, RZ, RZ, 0x40 ;  /* 0x00000040ff0e7424 */ /* 0x000fe200078e00ff */
[----:B------:R-:W-:Y:S01]  /*137f0*/  R2UR UR11, R8 ;  /* 0x00000000080b72ca */ /* 0x000fe200000e0000 */
[----:B------:R-:W-:Y:S01]  /*13800*/  UIADD3 UR8, UR4, 0x8400, URZ ;  /* 0x0000840004087890 */ /* 0x000fe2000fffe03f */
[----:B------:R-:W-:Y:S01]  /*13810*/  PLOP3.LUT P0, PT, PT, PT, PT, 0x80, 0x0 ;  /* 0x000000000000781c */ /* 0x000fe20003f0f070 */
[----:B------:R-:W-:Y:S01]  /*13820*/  UMOV UR5, 0x14f00000 ;  /* 0x14f0000000057882 */ /* 0x000fe20000000000 */
[----:B------:R-:W-:Y:S01]  /*13830*/  R2UR UR10, R14 ;  /* 0x000000000e0a72ca */ /* 0x000fe200000e0000 */
[----:B------:R-:W-:-:S14]  /*13840*/  UMOV UR4, 0x0 ;  /* 0x0000000000047882 */ /* 0x000fdc0000000000 */
.L_x_799:
        /* <DEDUP_REMOVED lines=8> */
[----:B------:R-:W1:Y:S02]  /*138d0*/  SYNCS.PHASECHK.TRANS64.TRYWAIT P0, [R4+URZ+0x17040], R3 ;  /* 0x01704003040075a7 */ /* 0x000e64000800017f */
[----:B-1----:R-:W-:Y:S05]  /*138e0*/  @!P0 BRA `(.L_x_800) ;  /* 0x0000001800988947 */ /* 0x002fea0003800000 */
.L_x_847:
[----:B------:R-:W-:Y:S01]  /*138f0*/  BSSY B1, `(.L_x_801) ;  /* 0x0000009000017945 */ /* 0x000fe20003800000 */
[----:B------:R-:W-:Y:S02]  /*13900*/  IMAD.MOV.U32 R2, RZ, RZ, 0x0 ;  /* 0x00000000ff027424 */ /* 0x000fe400078e00ff */
[----:B01----:R-:W-:Y:S01]  /*13910*/  IMAD.MOV.U32 R3, RZ, RZ, 0x14f00000 ;  /* 0x14f00000ff037424 */ /* 0x003fe200078e00ff */
[----:B------:R-:W-:Y:S06]  /*13920*/  @P1 BRA `(.L_x_802) ;  /* 0x0000000000141947 */ /* 0x000fec0003800000 */
[----:B------:R-:W-:Y:S01]  /*13930*/  ISETP.NE.AND P0, PT, R15, RZ, PT ;  /* 0x000000ff0f00720c */ /* 0x000fe20003f05270 */
[----:B------:R-:W-:-:S04]  /*13940*/  IMAD.MOV.U32 R9, RZ, RZ, 0x3000 ;  /* 0x00003000ff097424 */ /* 0x000fc800078e00ff */
[----:B------:R0:W-:Y:S08]  /*13950*/  SYNCS.ARRIVE.TRANS64 RZ, [R4+URZ+0x17030], R9 ;  /* 0x0170300904ff79a7 */ /* 0x0001f0000800003f */
[----:B------:R-:W-:Y:S05]  /*13960*/  @!P0 BRA `(.L_x_802) ;  /* 0x0000000000048947 */ /* 0x000fea0003800000 */
[----:B------:R-:W-:Y:S01]  /*13970*/  BPT.TRAP 0x1 ;  /* 0x000000040000795c */ /* 0x000fe20000300000 */
.L_x_802:
[----:B------:R-:W-:Y:S05]  /*13980*/  BSYNC B1 ;  /* 0x0000000000017941 */ /* 0x000fea0003800000 */
.L_x_801:
        /* <DEDUP_REMOVED lines=12> */
.L_x_803:
[----:B------:R-:W-:-:S13]  /*13a50*/  @P0 ELECT P1, URZ, PT ;  /* 0x00000000003f082f */ /* 0x000fda0003820000 */
[----:B------:R-:W-:Y:S01]  /*13a60*/  @P1 R2UR UR13, R17 ;  /* 0x00000000110d12ca */ /* 0x000fe200000e0000 */
[----:B------:R-:W-:Y:S01]  /*13a70*/  UMOV UR12, UR36 ;  /* 0x00000024000c7c82 */ /* 0x000fe20008000000 */
[----:B------:R-:W-:-:S11]  /*13a80*/  @P1 PLOP3.LUT P0, PT, P1, PT, PT, 0x8, 0x0 ;  /* 0x000000000000181c */ /* 0x000fd60000f0e170 */
[----:B------:R1:W-:Y:S01]  /*13a90*/  UTMALDG.4D [UR8], [UR6], desc[UR14] ;  /* 0x00000e08060075b4 */ /* 0x0003e20008019000 */
[----:B------:R-:W-:Y:S01]  /*13aa0*/  PLOP3.LUT P1, PT, PT, PT, PT, 0x8, 0x0 ;  /* 0x000000000000781c */ /* 0x000fe20003f2e170 */
[----:B-1----:R-:W-:-:S12]  /*13ab0*/  @P0 BRA.U.ANY `(.L_x_803) ;  /* 0xfffffffd00e40947 */ /* 0x002fd8000393ffff */
[----:B------:R-:W-:Y:S01]  /*13ac0*/  R2UR UR10, R11 ;  /* 0x000000000b0a72ca */ /* 0x000fe200000e0000 */
[----:B------:R-:W-:Y:S01]  /*13ad0*/  UIADD3 UR8, UR4, 0x11c00, URZ ;  /* 0x00011c0004087890 */ /* 0x000fe2000fffe03f */
[----:B------:R-:W-:Y:S02]  /*13ae0*/  R2UR UR14, R2 ;  /* 0x00000000020e72ca */ /* 0x000fe400000e0000 */
[----:B------:R-:W-:Y:S02]  /*13af0*/  R2UR UR15, R3 ;  /* 0x00000000030f72ca */ /* 0x000fe400000e0000 */
[----:B------:R-:W-:Y:S02]  /*13b00*/  R2UR UR11, R8 ;  /* 0x00000000080b72ca */ /* 0x000fe400000e0000 */
[----:B------:R-:W-:-:S13]  /*13b10*/  PLOP3.LUT P0, PT, PT, PT, PT, 0x80, 0x0 ;  /* 0x000000000000781c */ /* 0x000fda0003f0f070 */
.L_x_804:
        /* <DEDUP_REMOVED lines=13> */
.L_x_805:
[----:B------:R-:W-:-:S13]  /*13bf0*/  @P0 ELECT P1, URZ, PT ;  /* 0x00000000003f082f */ /* 0x000fda0003820000 */
[----:B------:R-:W-:Y:S01]  /*13c00*/  @P1 R2UR UR13, R17 ;  /* 0x00000000110d12ca */ /* 0x000fe200000e0000 */
[----:B------:R-:W-:Y:S01]  /*13c10*/  UMOV UR12, UR36 ;  /* 0x00000024000c7c82 */ /* 0x000fe20008000000 */
[----:B------:R-:W-:-:S11]  /*13c20*/  @P1 PLOP3.LUT P0, PT, P1, PT, PT, 0x8, 0x0 ;  /* 0x000000000000181c */ /* 0x000fd60000f0e170 */
[----:B------:R2:W-:Y:S01]  /*13c30*/  UTMALDG.4D [UR8], [UR6], desc[UR14] ;  /* 0x00000e08060075b4 */ /* 0x0005e20008019000 */
[----:B------:R-:W-:Y:S01]  /*13c40*/  PLOP3.LUT P1, PT, PT, PT, PT, 0x8, 0x0 ;  /* 0x000000000000781c */ /* 0x000fe20003f2e170 */
[----:B--2---:R-:W-:-:S12]  /*13c50*/  @P0 BRA.U.ANY `(.L_x_805) ;  /* 0xfffffffd00e40947 */ /* 0x004fd8000393ffff */
.L_x_792:
[----:B------:R-:W-:Y:S05]  /*13c60*/  BSYNC B0 ;  /* 0x0000000000007941 */ /* 0x000fea0003800000 */
.L_x_791:
[----:B------:R-:W-:-:S13]  /*13c70*/  ISETP.NE.AND P0, PT, R20, 0x3, PT ;  /* 0x000000031400780c */ /* 0x000fda0003f05270 */
[----:B------:R-:W-:Y:S05]  /*13c80*/  @!P0 BRA `(.L_x_806) ;  /* 0x0000000000048947 */ /* 0x000fea0003800000 */
[----:B------:R-:W-:Y:S01]  /*13c90*/  BPT.TRAP 0x1 ;  /* 0x000000040000795c */ /* 0x000fe20000300000 */
.L_x_806:
[----:B-1----:R-:W-:Y:S02]  /*13ca0*/  LOP3.LUT R2, R6, 0x1, RZ, 0x3c, !PT ;  /* 0x0000000106027812 */ /* 0x002fe400078e3cff */
[----:B------:R-:W-:Y:S02]  /*13cb0*/  LEA R3, R7, UR38, 0x3 ;  /* 0x0000002607037c11 */ /* 0x000fe4000f8e18ff */
[----:B------:R-:W-:Y:S02]  /*13cc0*/  SHF.L.U32 R2, R2, 0x1f, RZ ;  /* 0x0000001f02027819 */ /* 0x000fe400000006ff */
[----:B------:R-:W-:Y:S02]  /*13cd0*/  ISETP.NE.AND P1, PT, R21, 0x3, PT ;  /* 0x000000031500780c */ /* 0x000fe40003f25270 */
[----:B------:R-:W1:Y:S02]  /*13ce0*/  SYNCS.PHASECHK.TRANS64.TRYWAIT P0, [R3+URZ+0x17070], R2 ;  /* 0x01707002030075a7 */ /* 0x000e64000800017f */
[----:B-1----:R-:W-:Y:S09]  /*13cf0*/  @!P0 BRA `(.L_x_807) ;  /* 0x0000001400a88947 */ /* 0x002ff20003800000 */
.L_x_848:
[----:B------:R-:W-:Y:S05]  /*13d00*/  @!P1 BRA `(.L_x_808) ;  /* 0x0000000000049947 */ /* 0x000fea0003800000 */
[----:B------:R-:W-:Y:S01]  /*13d10*/  BPT.TRAP 0x1 ;  /* 0x000000040000795c */ /* 0x000fe20000300000 */
.L_x_808:
[----:B-1----:R-:W-:Y:S01]  /*13d20*/  SHF.L.U32 R2, R6, 0x1f, RZ ;  /* 0x0000001f06027819 */ /* 0x002fe200000006ff */
[----:B------:R-:W-:-:S03]  /*13d30*/  IMAD R11, R7, 0x3000, RZ ;  /* 0x00003000070b7824 */ /* 0x000fc600078e02ff */
[----:B------:R-:W1:Y:S02]  /*13d40*/  SYNCS.PHASECHK.TRANS64.TRYWAIT P0, [R3+URZ+0x17060], R2 ;  /* 0x01706002030075a7 */ /* 0x000e64000800017f */
[----:B-1----:R-:W-:Y:S05]  /*13d50*/  @!P0 BRA `(.L_x_809) ;  /* 0x0000001400a48947 */ /* 0x002fea0003800000 */
.L_x_849:
[C---:B-1----:R-:W-:Y:S01]  /*13d60*/  LOP3.LUT R2, R11.reuse, R24, RZ, 0xfc, !PT ;  /* 0x000000180b027212 */ /* 0x042fe200078efcff */
[----:B------:R-:W-:Y:S05]  /*13d70*/  WARPSYNC.ALL ;  /* 0x0000000000007948 */ /* 0x000fea0003800000 */
[----:B0-----:R-:W0:Y:S01]  /*13d80*/  LDSM.16.MT88.4 R4, [R2+UR38+0x6400] ;  /* 0x006400260204783b */ /* 0x001e220008004200 */
[----:B------:R-:W-:-:S05]  /*13d90*/  LOP3.LUT R14, R11, R22, RZ, 0xfc, !PT ;  /* 0x000000160b0e7212 */ /* 0x000fca00078efcff */
[----:B------:R-:W-:Y:S01]  /*13da0*/  VIADD R14, R14, UR38 ;  /* 0x000000260e0e7c36 */ /* 0x000fe20008000000 */
[C-C-:B0-----:R-:W-:Y:S02]  /*13db0*/  PRMT R8, R4.reuse, 0x6420, R5.reuse ;  /* 0x0000642004087816 */ /* 0x141fe40000000005 */
[----:B------:R-:W-:Y:S02]  /*13dc0*/  PRMT R9, R4, 0x7531, R5 ;  /* 0x0000753104097816 */ /* 0x000fe40000000005 */
[C-C-:B------:R-:W-:Y:S02]  /*13dd0*/  PRMT R10, R6.reuse, 0x6420, R7.reuse ;  /* 0x00006420060a7816 */ /* 0x140fe40000000007 */
[----:B------:R-:W-:-:S05]  /*13de0*/  PRMT R11, R6, 0x7531, R7 ;  /* 0x00007531060b7816 */ /* 0x000fca0000000007 */
[----:B------:R-:W-:Y:S04]  /*13df0*/  STSM.16.M88.4 [R14+0x400], R8 ;  /* 0x000400080e007844 */ /* 0x000fe80000000200 */
[----:B------:R-:W0:Y:S02]  /*13e00*/  LDSM.16.MT88.4 R4, [R2+UR38+0x7400] ;  /* 0x007400260204783b */ /* 0x000e240008004200 */
[C-C-:B0-----:R-:W-:Y:S02]  /*13e10*/  PRMT R8, R4.reuse, 0x6420, R5.reuse ;  /* 0x0000642004087816 */ /* 0x141fe40000000005 */
[----:B------:R-:W-:Y:S02]  /*13e20*/  PRMT R9, R4, 0x7531, R5 ;  /* 0x0000753104097816 */ /* 0x000fe40000000005 */
[----:B------:R-:W-:-:S02]  /*13e30*/  PRMT R10, R6, 0x6420, R7 ;  /* 0x00006420060a7816 */ /* 0x000fc40000000007 */
[----:B------:R-:W-:-:S05]  /*13e40*/  PRMT R11, R6, 0x7531, R7 ;  /* 0x00007531060b7816 */ /* 0x000fca0000000007 */
[----:B------:R-:W-:Y:S04]  /*13e50*/  STSM.16.M88.4 [R14+0x1400], R8 ;  /* 0x001400080e007844 */ /* 0x000fe80000000200 */
[----:B------:R-:W0:Y:S02]  /*13e60*/  LDSM.16.MT88.4 R4, [R2+UR38+0x8400] ;  /* 0x008400260204783b */ /* 0x000e240008004200 */
[C-C-:B0-----:R-:W-:Y:S02]  /*13e70*/  PRMT R8, R4.reuse, 0x6420, R5.reuse ;  /* 0x0000642004087816 */ /* 0x141fe40000000005 */
[----:B------:R-:W-:Y:S02]  /*13e80*/  PRMT R9, R4, 0x7531, R5 ;  /* 0x0000753104097816 */ /* 0x000fe40000000005 */
[----:B------:R-:W-:-:S02]  /*13e90*/  PRMT R10, R6, 0x6420, R7 ;  /* 0x00006420060a7816 */ /* 0x000fc40000000007 */
[----:B------:R-:W-:-:S05]  /*13ea0*/  PRMT R11, R6, 0x7531, R7 ;  /* 0x00007531060b7816 */ /* 0x000fca0000000007 */
[----:B------:R0:W-:Y:S04]  /*13eb0*/  STSM.16.M88.4 [R14+0x2400], R8 ;  /* 0x002400080e007844 */ /* 0x0001e80000000200 */
[----:B------:R-:W1:Y:S01]  /*13ec0*/  LDSM.16.MT88.4 R4, [R2+UR38+0x6c00] ;  /* 0x006c00260204783b */ /* 0x000e620008004200 */
[----:B0-----:R-:W-:Y:S02]  /*13ed0*/  IADD3 R14, R23, 0x400, R14 ;  /* 0x00000400170e7810 */ /* 0x001fe40007ffe00e */
[C-C-:B-1----:R-:W-:Y:S02]  /*13ee0*/  PRMT R8, R4.reuse, 0x6420, R5.reuse ;  /* 0x0000642004087816 */ /* 0x142fe40000000005 */
[----:B------:R-:W-:Y:S02]  /*13ef0*/  PRMT R9, R4, 0x7531, R5 ;  /* 0x0000753104097816 */ /* 0x000fe40000000005 */
[----:B------:R-:W-:-:S02]  /*13f00*/  PRMT R10, R6, 0x6420, R7 ;  /* 0x00006420060a7816 */ /* 0x000fc40000000007 */
[----:B------:R-:W-:-:S05]  /*13f10*/  PRMT R11, R6, 0x7531, R7 ;  /* 0x00007531060b7816 */ /* 0x000fca0000000007 */
[----:B------:R-:W-:Y:S04]  /*13f20*/  STSM.16.M88.4 [R14], R8 ;  /* 0x000000080e007844 */ /* 0x000fe80000000200 */
        /* <DEDUP_REMOVED lines=20> */
.L_x_810:
[----:B-1----:R2:W-:Y:S01]  /*14070*/  SYNCS.ARRIVE.TRANS64.A1T0 RZ, [R3+URZ+0x17050], RZ ;  /* 0x017050ff03ff79a7 */ /* 0x0025e2000810003f */
        /* <DEDUP_REMOVED lines=11> */
.L_x_790:
[----:B------:R-:W-:-:S07]  /*14130*/  IMAD.MOV.U32 R12, RZ, RZ, RZ ;  /* 0x000000ffff0c7224 */ /* 0x000fce00078e00ff */
.L_x_812:
[----:B------:R-:W-:-:S04]  /*14140*/  ULOP3.LUT UR4, UR41, 0x1, URZ, 0xfc, !UPT ;  /* 0x0000000129047892 */ /* 0x000fc8000f8efc3f */
[----:B------:R-:W-:-:S06]  /*14150*/  UISETP.NE.AND UP0, UPT, UR4, 0x3, UPT ;  /* 0x000000030400788c */ /* 0x000fcc000bf05270 */
[----:B------:R-:W-:-:S13]  /*14160*/  PLOP3.LUT P0, PT, PT, PT, UP0, 0x80, 0x0 ;  /* 0x000000000000781c */ /* 0x000fda0003f0f008 */
[----:B------:R-:W-:Y:S05]  /*14170*/  @!P0 BRA `(.L_x_813) ;  /* 0x0000000000048947 */ /* 0x000fea0003800000 */
[----:B------:R-:W-:Y:S01]  /*14180*/  BPT.TRAP 0x1 ;  /* 0x000000040000795c */ /* 0x000fe20000300000 */
.L_x_813:
[----:B01----:R-:W-:Y:S01]  /*14190*/  LOP3.LUT R3, R13, 0x1, RZ, 0x3c, !PT ;  /* 0x000000010d037812 */ /* 0x003fe200078e3cff */
[----:B------:R-:W-:Y:S01]  /*141a0*/  BSSY B0, `(.L_x_814) ;  /* 0x0000005000007945 */ /* 0x000fe20003800000 */
[----:B------:R-:W-:Y:S02]  /*141b0*/  LEA R0, R12, UR38, 0x3 ;  /* 0x000000260c007c11 */ /* 0x000fe4000f8e18ff */
[----:B------:R-:W-:-:S04]  /*141c0*/  SHF.L.U32 R3, R3, 0x1f, RZ ;  /* 0x0000001f03037819 */ /* 0x000fc800000006ff */
[----:B------:R-:W0:Y:S02]  /*141d0*/  SYNCS.PHASECHK.TRANS64.TRYWAIT P0, [R0+URZ+0x17070], R3 ;  /* 0x01707003000075a7 */ /* 0x000e24000800017f */
[----:B0-----:R-:W-:Y:S05]  /*141e0*/  @!P0 BRA `(.L_x_815) ;  /* 0x0000001000948947 */ /* 0x001fea0003800000 */
.L_x_850:
[----:B------:R-:W-:Y:S05]  /*141f0*/  BSYNC B0 ;  /* 0x0000000000007941 */ /* 0x000fea0003800000 */
.L_x_814:
[----:B------:R-:W-:-:S06]  /*14200*/  ULOP3.LUT UR4, UR41, 0x2, URZ, 0xfc, !UPT ;  /* 0x0000000229047892 */ /* 0x000fcc000f8efc3f */
[----:B------:R-:W-:-:S05]  /*14210*/  IMAD.U32 R2, RZ, RZ, UR4 ;  /* 0x00000004ff027e24 */ /* 0x000fca000f8e00ff */
[----:B------:R-:W-:-:S13]  /*14220*/  ISETP.NE.AND P1, PT, R2, 0x3, PT ;  /* 0x000000030200780c */ /* 0x000fda0003f25270 */
[----:B------:R-:W-:Y:S05]  /*14230*/  @!P1 BRA `(.L_x_816) ;  /* 0x0000000000049947 */ /* 0x000fea0003800000 */
[----:B------:R-:W-:Y:S01]  /*14240*/  BPT.TRAP 0x1 ;  /* 0x000000040000795c */ /* 0x000fe20000300000 */
.L_x_816:
[----:B------:R-:W-:Y:S01]  /*14250*/  SHF.L.U32 R5, R13, 0x1f, RZ ;  /* 0x0000001f0d057819 */ /* 0x000fe200000006ff */
[----:B0-----:R-:W-:-:S03]  /*14260*/  IMAD R3, R12, 0x3000, RZ ;  /* 0x000030000c037824 */ /* 0x001fc600078e02ff */
[----:B------:R-:W0:Y:S02]  /*14270*/  SYNCS.PHASECHK.TRANS64.TRYWAIT P0, [R0+URZ+0x17060], R5 ;  /* 0x01706005000075a7 */ /* 0x000e24000800017f */
[----:B------:R-:W-:Y:S01]  /*14280*/  LOP3.LUT R24, R3, R24, RZ, 0xfc, !PT ;  /* 0x0000001803187212 */ /* 0x000fe200078efcff */
[----:B0-----:R-:W-:Y:S06]  /*14290*/  @!P0 BRA `(.L_x_817) ;  /* 0x00000010007c8947 */ /* 0x001fec0003800000 */
.L_x_851:
        /* <DEDUP_REMOVED lines=48> */
.L_x_818:
[----:B-1----:R1:W-:Y:S01]  /*145a0*/  SYNCS.ARRIVE.TRANS64.A1T0 RZ, [R0+URZ+0x17050], RZ ;  /* 0x017050ff00ff79a7 */ /* 0x0023e2000810003f */
[----:B------:R-:W-:Y:S01]  /*145b0*/  BAR.SYNC.DEFER_BLOCKING 0x2, 0x80 ;  /* 0x0082000000007b1d */ /* 0x000fe20000010000 */
[----:B------:R-:W-:-:S13]  /*145c0*/  ISETP.NE.AND P0, PT, R26, RZ, PT ;  /* 0x000000ff1a00720c */ /* 0x000fda0003f05270 */
[----:B0-----:R-:W-:Y:S02]  /*145d0*/  @!P0 VIADD R2, R0, 0x17080 ;  /* 0x0001708000028836 */ /* 0x001fe40000000000 */
[----:B-1----:R-:W-:-:S03]  /*145e0*/  VIADD R0, R12, 0x1 ;  /* 0x000000010c007836 */ /* 0x002fc60000000000 */
[----:B------:R-:W-:-:S04]  /*145f0*/  @!P0 PRMT R2, RZ, 0x654, R2 ;  /* 0x00000654ff028816 */ /* 0x000fc80000000002 */
[----:B------:R0:W-:Y:S01]  /*14600*/  @!P0 SYNCS.ARRIVE.TRANS64.RED.A1T0 RZ, [R2+URZ], RZ ;  /* 0x000000ff02ff89a7 */ /* 0x0001e2000810043f */
[----:B------:R-:W-:-:S04]  /*14610*/  ISETP.NE.AND P0, PT, R0, 0x2, PT ;  /* 0x000000020000780c */ /* 0x000fc80003f05270 */
[----:B------:R-:W-:Y:S02]  /*14620*/  SEL R4, RZ, 0x1, P0 ;  /* 0x00000001ff047807 */ /* 0x000fe40000000000 */
[----:B------:R-:W-:Y:S01]  /*14630*/  SEL R0, R0, RZ, P0 ;  /* 0x000000ff00007207 */ /* 0x000fe20000000000 */
[----:B0-----:R-:W-:Y:S01]  /*14640*/  IMAD.MOV.U32 R2, RZ, RZ, RZ ;  /* 0x000000ffff027224 */ /* 0x001fe200078e00ff */
[----:B------:R-:W-:-:S07]  /*14650*/  LOP3.LUT R13, R13, R4, RZ, 0x3c, !PT ;  /* 0x000000040d0d7212 */ /* 0x000fce00078e3cff */
.L_x_765:
[----:B------:R-:W0:Y:S01]  /*14660*/  S2R R4, SR_CgaCtaId ;  /* 0x0000000000047919 */ /* 0x000e220000008800 */
[----:B------:R-:W-:Y:S02]  /*14670*/  MOV R3, 0x400 ;  /* 0x0000040000037802 */ /* 0x000fe40000000f00 */
[----:B------:R-:W-:Y:S02]  /*14680*/  SHF.L.U32 R2, R2, 0x1f, RZ ;  /* 0x0000001f02027819 */ /* 0x000fe400000006ff */
[----:B0-----:R-:W-:-:S04]  /*14690*/  LEA R9, R4, R3, 0x18 ;  /* 0x0000000304097211 */ /* 0x001fc800078ec0ff */
[----:B------:R-:W0:Y:S02]  /*146a0*/  SYNCS.PHASECHK.TRANS64.TRYWAIT P0, [R9+URZ+0x17020], R2 ;  /* 0x01702002090075a7 */ /* 0x000e24000800017f */
[----:B0-----:R-:W-:Y:S05]  /*146b0*/  @!P0 BRA `(.L_x_819) ;  /* 0x0000000c00888947 */ /* 0x001fea0003800000 */
.L_x_852:
        /* <DEDUP_REMOVED lines=13> */
.L_x_820:
        /* <DEDUP_REMOVED lines=12> */
.L_x_853:
[----:B------:R-:W1:Y:S02]  /*14850*/  SYNCS.PHASECHK.TRANS64.TRYWAIT P1, [R7+URZ], R2 ;  /* 0x00000002070075a7 */ /* 0x000e64000802017f */
[----:B-1----:R-:W-:Y:S05]  /*14860*/  @!P1 BRA `(.L_x_822) ;  /* 0x0000000c00449947 */ /* 0x002fea0003800000 */
.L_x_854:
[----:B------:R-:W-:Y:S05]  /*14870*/  @!P0 BRA `(.L_x_823) ;  /* 0x0000000000048947 */ /* 0x000fea0003800000 */
[----:B------:R-:W-:Y:S01]  /*14880*/  BPT.TRAP 0x1 ;  /* 0x000000040000795c */ /* 0x000fe20000300000 */
.L_x_823:
[----:B------:R-:W-:-:S04]  /*14890*/  IMAD R0, R0, 0x8, R9 ;  /* 0x0000000800007824 */ /* 0x000fc800078e0209 */
[----:B------:R-:W2:Y:S02]  /*148a0*/  SYNCS.PHASECHK.TRANS64.TRYWAIT P1, [R0+URZ+0x17060], R3 ;  /* 0x01706003000075a7 */ /* 0x000ea4000802017f */
[----:B--2---:R-:W-:Y:S05]  /*148b0*/  @!P1 BRA `(.L_x_824) ;  /* 0x0000000c00449947 */ /* 0x004fea0003800000 */
.L_x_855:
[----:B------:R-:W-:Y:S05]  /*148c0*/  @!P0 BRA `(.L_x_825) ;  /* 0x0000000000048947 */ /* 0x000fea0003800000 */
[----:B------:R-:W-:Y:S01]  /*148d0*/  BPT.TRAP 0x1 ;  /* 0x000000040000795c */ /* 0x000fe20000300000 */
.L_x_825:
[----:B------:R-:W-:-:S04]  /*148e0*/  IMAD R5, R5, 0x8, R9 ;  /* 0x0000000805057824 */ /* 0x000fc800078e0209 */
[----:B------:R-:W3:Y:S02]  /*148f0*/  SYNCS.PHASECHK.TRANS64.TRYWAIT P1, [R5+URZ+0x17060], R2 ;  /* 0x01706002050075a7 */ /* 0x000ee4000802017f */
[----:B---3--:R-:W-:Y:S05]  /*14900*/  @!P1 BRA `(.L_x_826) ;  /* 0x0000000c00449947 */ /* 0x008fea0003800000 */
.L_x_856:
[----:B------:R-:W-:Y:S05]  /*14910*/  @!P0 BRA `(.L_x_827) ;  /* 0x0000000000048947 */ /* 0x000fea0003800000 */
[----:B------:R-:W-:Y:S01]  /*14920*/  BPT.TRAP 0x1 ;  /* 0x000000040000795c */ /* 0x000fe20000300000 */
.L_x_827:
[----:B------:R-:W4:Y:S02]  /*14930*/  SYNCS.PHASECHK.TRANS64.TRYWAIT P0, [R0+URZ+0x17080], R3 ;  /* 0x01708003000075a7 */ /* 0x000f24000800017f */
[----:B----4-:R-:W-:Y:S05]  /*14940*/  @!P0 BRA `(.L_x_828) ;  /* 0x0000000c00488947 */ /* 0x010fea0003800000 */
.L_x_829:
[----:B------:R0:W0:Y:S02]  /*14950*/  SYNCS.PHASECHK.TRANS64.TRYWAIT P0, [R5+URZ+0x17080], R2 ;  /* 0x01708002050075a7 */ /* 0x000024000800017f */
[----:B0-----:R-:W-:Y:S05]  /*14960*/  @!P0 NANOSLEEP.SYNCS 0x989680 ;  /* 0x009896800000895d */ /* 0x001fea0003900000 */
[----:B------:R-:W0:Y:S02]  /*14970*/  @!P0 SYNCS.PHASECHK.TRANS64 P0, [R5+URZ+0x17080], R2 ;  /* 0x01708002050085a7 */ /* 0x000e24000800007f */
[----:B0-----:R-:W-:Y:S05]  /*14980*/  @!P0 BRA `(.L_x_829) ;  /* 0xfffffffc00f08947 */ /* 0x001fea000383ffff */
.L_x_677:
[----:B------:R-:W-:Y:S05]  /*14990*/  BSYNC B6 ;  /* 0x0000000000067941 */ /* 0x000fea0003800000 */
.L_x_674:
[----:B------:R-:W-:Y:S05]  /*149a0*/  EXIT ;  /* 0x000000000000794d */ /* 0x000fea0003800000 */
.L_x_687:
[----:B0-----:R-:W-:-:S04]  /*149b0*/  IMAD.U32 R3, RZ, RZ, UR38 ;  /* 0x00000026ff037e24 */ /* 0x001fc8000f8e00ff */
[----:B------:R0:W1:Y:S03]  /*149c0*/  SYNCS.PHASECHK.TRANS64.TRYWAIT P0, [R3+URZ+0x17000], R8 ;  /* 0x01700008030075a7 */ /* 0x000066000800017f */
[----:B-1----:R-:W-:Y:S05]  /*149d0*/  @!P0 NANOSLEEP.SYNCS 0x989680 ;  /* 0x009896800000895d */ /* 0x002fea0003900000 */
[----:B------:R-:W1:Y:S02]  /*149e0*/  @!P0 SYNCS.PHASECHK.TRANS64 P0, [R3+URZ+0x17000], R8 ;  /* 0x01700008030085a7 */ /* 0x000e64000800007f */
[----:B-1----:R-:W-:Y:S05]  /*149f0*/  @!P0 BRA `(.L_x_687) ;  /* 0xfffffffc00ec8947 */ /* 0x002fea000383ffff */
[----:B------:R-:W-:Y:S05]  /*14a00*/  BRA `(.L_x_830) ;  /* 0xfffffed000007947 */ /* 0x000fea000383ffff */
.L_x_691:
[----:B0-----:R-:W-:-:S04]  /*14a10*/  IMAD.U32 R3, RZ, RZ, UR38 ;  /* 0x00000026ff037e24 */ /* 0x001fc8000f8e00ff */
[----:B------:R0:W2:Y:S03]  /*14a20*/  SYNCS.PHASECHK.TRANS64.TRYWAIT P2, [R3+URZ+0x17030], R8 ;  /* 0x01703008030075a7 */ /* 0x0000a6000804017f */
[----:B--2---:R-:W-:Y:S05]  /*14a30*/  @!P2 NANOSLEEP.SYNCS 0x989680 ;  /* 0x009896800000a95d */ /* 0x004fea0003900000 */
[----:B------:R-:W2:Y:S02]  /*14a40*/  @!P2 SYNCS.PHASECHK.TRANS64 P2, [R3+URZ+0x17030], R8 ;  /* 0x017030080300a5a7 */ /* 0x000ea4000804007f */
[----:B--2---:R-:W-:Y:S05]  /*14a50*/  @!P2 BRA `(.L_x_691) ;  /* 0xfffffffc00eca947 */ /* 0x004fea000383ffff */
[----:B------:R-:W-:Y:S05]  /*14a60*/  BRA `(.L_x_690) ;  /* 0xfffffed000207947 */ /* 0x000fea000383ffff */
.L_x_707:
[----:B-1----:R-:W-:-:S04]  /*14a70*/  IMAD.U32 R12, RZ, RZ, UR28 ;  /* 0x0000001cff0c7e24 */ /* 0x002fc8000f8e00ff */
[----:B------:R1:W2:Y:S03]  /*14a80*/  SYNCS.PHASECHK.TRANS64.TRYWAIT P2, [R12+URZ+0x17030], R11 ;  /* 0x0170300b0c0075a7 */ /* 0x0002a6000804017f */
[----:B--2---:R-:W-:Y:S05]  /*14a90*/  @!P2 NANOSLEEP.SYNCS 0x989680 ;  /* 0x009896800000a95d */ /* 0x004fea0003900000 */
[----:B------:R-:W2:Y:S02]  /*14aa0*/  @!P2 SYNCS.PHASECHK.TRANS64 P2, [R12+URZ+0x17030], R11 ;  /* 0x0170300b0c00a5a7 */ /* 0x000ea4000804007f */
[----:B--2---:R-:W-:Y:S05]  /*14ab0*/  @!P2 BRA `(.L_x_707) ;  /* 0xfffffffc00eca947 */ /* 0x004fea000383ffff */
[----:B------:R-:W-:Y:S05]  /*14ac0*/  BRA `(.L_x_706) ;  /* 0xffffff0c00707947 */ /* 0x000fea000383ffff */
.L_x_711:
[----:B---3--:R-:W-:-:S04]  /*14ad0*/  IMAD.U32 R14, RZ, RZ, UR11 ;  /* 0x0000000bff0e7e24 */ /* 0x008fc8000f8e00ff */
[----:B------:R3:W4:Y:S03]  /*14ae0*/  SYNCS.PHASECHK.TRANS64.TRYWAIT P2, [R14+URZ+0x17050], R13 ;  /* 0x0170500d0e0075a7 */ /* 0x000726000804017f */
[----:B----4-:R-:W-:Y:S05]  /*14af0*/  @!P2 NANOSLEEP.SYNCS 0x989680 ;  /* 0x009896800000a95d */ /* 0x010fea0003900000 */
[----:B------:R-:W4:Y:S02]  /*14b00*/  @!P2 SYNCS.PHASECHK.TRANS64 P2, [R14+URZ+0x17050], R13 ;  /* 0x0170500d0e00a5a7 */ /* 0x000f24000804007f */
[----:B----4-:R-:W-:Y:S05]  /*14b10*/  @!P2 BRA `(.L_x_711) ;  /* 0xfffffffc00eca947 */ /* 0x010fea000383ffff */
[----:B------:R-:W-:Y:S05]  /*14b20*/  BRA `(.L_x_710) ;  /* 0xffffff0c00d87947 */ /* 0x000fea000383ffff */
.L_x_729:
[----:B-1----:R-:W-:-:S04]  /*14b30*/  IMAD.U32 R10, RZ, RZ, UR25 ;  /* 0x00000019ff0a7e24 */ /* 0x002fc8000f8e00ff */
[----:B------:R1:W2:Y:S03]  /*14b40*/  SYNCS.PHASECHK.TRANS64.TRYWAIT P2, [R10+URZ+0x17030], R9 ;  /* 0x017030090a0075a7 */ /* 0x0002a6000804017f */
[----:B--2---:R-:W-:Y:S05]  /*14b50*/  @!P2 NANOSLEEP.SYNCS 0x989680 ;  /* 0x009896800000a95d */ /* 0x004fea0003900000 */
[----:B------:R-:W2:Y:S02]  /*14b60*/  @!P2 SYNCS.PHASECHK.TRANS64 P2, [R10+URZ+0x17030], R9 ;  /* 0x017030090a00a5a7 */ /* 0x000ea4000804007f */
[----:B--2---:R-:W-:Y:S05]  /*14b70*/  @!P2 BRA `(.L_x_729) ;  /* 0xfffffffc00eca947 */ /* 0x004fea000383ffff */
[----:B------:R-:W-:Y:S05]  /*14b80*/  BRA `(.L_x_728) ;  /* 0xffffff4400287947 */ /* 0x000fea000383ffff */
.L_x_733:
[----:B-1----:R-:W-:-:S04]  /*14b90*/  IMAD.U32 R10, RZ, RZ, UR14 ;  /* 0x0000000eff0a7e24 */ /* 0x002fc8000f8e00ff */
[----:B------:R1:W3:Y:S03]  /*14ba0*/  SYNCS.PHASECHK.TRANS64.TRYWAIT P2, [R10+URZ+0x17050], R9 ;  /* 0x017050090a0075a7 */ /* 0x0002e6000804017f */
[----:B---3--:R-:W-:Y:S05]  /*14bb0*/  @!P2 NANOSLEEP.SYNCS 0x989680 ;  /* 0x009896800000a95d */ /* 0x008fea0003900000 */
[----:B------:R-:W3:Y:S02]  /*14bc0*/  @!P2 SYNCS.PHASECHK.TRANS64 P2, [R10+URZ+0x17050], R9 ;  /* 0x017050090a00a5a7 */ /* 0x000ee4000804007f */
[----:B---3--:R-:W-:Y:S05]  /*14bd0*/  @!P2 BRA `(.L_x_733) ;  /* 0xfffffffc00eca947 */ /* 0x008fea000383ffff */
[----:B------:R-:W-:Y:S05]  /*14be0*/  BRA `(.L_x_732) ;  /* 0xffffff50007c7947 */ /* 0x000fea000383ffff */
.L_x_740:
[----:B-1----:R-:W-:-:S04]  /*14bf0*/  IMAD.U32 R10, RZ, RZ, UR28 ;  /* 0x0000001cff0a7e24 */ /* 0x002fc8000f8e00ff */
[----:B------:R1:W2:Y:S03]  /*14c00*/  SYNCS.PHASECHK.TRANS64.TRYWAIT P2, [R10+URZ+0x17030], R9 ;  /* 0x017030090a0075a7 */ /* 0x0002a6000804017f */
[----:B--2---:R-:W-:Y:S05]  /*14c10*/  @!P2 NANOSLEEP.SYNCS 0x989680 ;  /* 0x009896800000a95d */ /* 0x004fea0003900000 */
[----:B------:R-:W2:Y:S02]  /*14c20*/  @!P2 SYNCS.PHASECHK.TRANS64 P2, [R10+URZ+0x17030], R9 ;  /* 0x017030090a00a5a7 */ /* 0x000ea4000804007f */
[----:B--2---:R-:W-:Y:S05]  /*14c30*/  @!P2 BRA `(.L_x_740) ;  /* 0xfffffffc00eca947 */ /* 0x004fea000383ffff */
[----:B------:R-:W-:Y:S05]  /*14c40*/  BRA `(.L_x_739) ;  /* 0xffffff6800047947 */ /* 0x000fea000383ffff */
.L_x_744:
[----:B--2---:R-:W-:-:S04]  /*14c50*/  IMAD.U32 R15, RZ, RZ, UR14 ;  /* 0x0000000eff0f7e24 */ /* 0x004fc8000f8e00ff */
[----:B------:R2:W4:Y:S03]  /*14c60*/  SYNCS.PHASECHK.TRANS64.TRYWAIT P2, [R15+URZ+0x17050], R10 ;  /* 0x0170500a0f0075a7 */ /* 0x000526000804017f */
[----:B----4-:R-:W-:Y:S05]  /*14c70*/  @!P2 NANOSLEEP.SYNCS 0x989680 ;  /* 0x009896800000a95d */ /* 0x010fea0003900000 */
[----:B------:R-:W4:Y:S02]  /*14c80*/  @!P2 SYNCS.PHASECHK.TRANS64 P2, [R15+URZ+0x17050], R10 ;  /* 0x0170500a0f00a5a7 */ /* 0x000f24000804007f */
[----:B----4-:R-:W-:Y:S05]  /*14c90*/  @!P2 BRA `(.L_x_744) ;  /* 0xfffffffc00eca947 */ /* 0x010fea000383ffff */
[----:B------:R-:W-:Y:S05]  /*14ca0*/  BRA `(.L_x_743) ;  /* 0xffffff68006c7947 */ /* 0x000fea000383ffff */
.L_x_758:
[----:B-1----:R-:W-:-:S04]  /*14cb0*/  IMAD.U32 R3, RZ, RZ, UR11 ;  /* 0x0000000bff037e24 */ /* 0x002fc8000f8e00ff */
[----:B------:R1:W2:Y:S03]  /*14cc0*/  SYNCS.PHASECHK.TRANS64.TRYWAIT P1, [R3+URZ+0x17050], R0 ;  /* 0x01705000030075a7 */ /* 0x0002a6000802017f */
[----:B--2---:R-:W-:Y:S05]  /*14cd0*/  @!P1 NANOSLEEP.SYNCS 0x989680 ;  /* 0x009896800000995d */ /* 0x004fea0003900000 */
[----:B------:R-:W2:Y:S02]  /*14ce0*/  @!P1 SYNCS.PHASECHK.TRANS64 P1, [R3+URZ+0x17050], R0 ;  /* 0x01705000030095a7 */ /* 0x000ea4000802007f */
[----:B--2---:R-:W-:Y:S05]  /*14cf0*/  @!P1 BRA `(.L_x_758) ;  /* 0xfffffffc00ec9947 */ /* 0x004fea000383ffff */
[----:B------:R-:W-:Y:S05]  /*14d00*/  BRA `(.L_x_757) ;  /* 0xffffff9800cc7947 */ /* 0x000fea000383ffff */
.L_x_777:
[----:B------:R-:W-:Y:S02]  /*14d10*/  IMAD.MOV.U32 R13, RZ, RZ, R20 ;  /* 0x000000ffff0d7224 */ /* 0x000fe400078e0014 */
[----:B------:R-:W-:Y:S02]  /*14d20*/  IMAD.MOV.U32 R12, RZ, RZ, RZ ;  /* 0x000000ffff0c7224 */ /* 0x000fe400078e00ff */
[----:B------:R-:W-:Y:S02]  /*14d30*/  IMAD.MOV.U32 R11, RZ, RZ, 0x1f ;  /* 0x0000001fff0b7424 */ /* 0x000fe400078e00ff */
[----:B------:R-:W-:-:S07]  /*14d40*/  IMAD.MOV.U32 R15, RZ, RZ, -0x1 ;  /* 0xffffffffff0f7424 */ /* 0x000fce00078e00ff */
[----:B------:R-:W-:Y:S05]  /*14d50*/  WARPSYNC.COLLECTIVE R15, `(.L_x_831) ;  /* 0x000000000f087348 */ /* 0x000fea0003c00000 */
[----:B------:R0:W1:Y:S02]  /*14d60*/  SHFL.IDX P6, R14, R13, R12, R11 ;  /* 0x0000000c0d0e7389 */ /* 0x00006400000c000b */
[----:B01----:R-:W-:Y:S01]  /*14d70*/  ENDCOLLECTIVE ;  /* 0x000000000000791b */ /* 0x003fe20003800000 */
.L_x_831:
[----:B------:R-:W-:Y:S05]  /*14d80*/  BRA `(.L_x_832) ;  /* 0xffffffd4002c7947 */ /* 0x000fea000383ffff */
.L_x_779:
[----:B------:R-:W-:Y:S01]  /*14d90*/  BSSY B0, `(.L_x_833) ;  /* 0x0000006000007945 */ /* 0x000fe20003800000 */
[----:B------:R-:W-:-:S07]  /*14da0*/  IMAD.MOV.U32 R15, RZ, RZ, -0x1 ;  /* 0xffffffffff0f7424 */ /* 0x000fce00078e00ff */
[----:B0-----:R-:W-:Y:S05]  /*14db0*/  WARPSYNC.COLLECTIVE R15, `(.L_x_834) ;  /* 0x000000000f0c7348 */ /* 0x001fea0003c00000 */
[----:B------:R-:W-:Y:S02]  /*14dc0*/  ELECT P6, UR62, PT ;  /* 0x00000000003e782f */ /* 0x000fe400038c0000 */
[----:B------:R-:W-:Y:S01]  /*14dd0*/  MOV R14, UR62 ;  /* 0x0000003e000e7c02 */ /* 0x000fe20008000f00 */
[----:B0-----:R-:W-:Y:S10]  /*14de0*/  ENDCOLLECTIVE ;  /* 0x000000000000791b */ /* 0x001ff40003800000 */
.L_x_834:
[----:B------:R-:W-:Y:S05]  /*14df0*/  BSYNC B0 ;  /* 0x0000000000007941 */ /* 0x000fea0003800000 */
.L_x_833:
[----:B------:R-:W-:Y:S05]  /*14e00*/  BRA `(.L_x_835) ;  /* 0xffffffd400307947 */ /* 0x000fea000383ffff */
.L_x_781:
[----:B--2---:R-:W-:-:S04]  /*14e10*/  IMAD.U32 R3, RZ, RZ, UR38 ;  /* 0x00000026ff037e24 */ /* 0x004fc8000f8e00ff */
[----:B------:R2:W3:Y:S03]  /*14e20*/  SYNCS.PHASECHK.TRANS64.TRYWAIT P0, [R3+URZ+0x17080], R0 ;  /* 0x01708000030075a7 */ /* 0x0004e6000800017f */
[----:B---3--:R-:W-:Y:S05]  /*14e30*/  @!P0 NANOSLEEP.SYNCS 0x989680 ;  /* 0x009896800000895d */ /* 0x008fea0003900000 */
[----:B------:R-:W3:Y:S02]  /*14e40*/  @!P0 SYNCS.PHASECHK.TRANS64 P0, [R3+URZ+0x17080], R0 ;  /* 0x01708000030085a7 */ /* 0x000ee4000800007f */
[----:B---3--:R-:W-:Y:S05]  /*14e50*/  @!P0 BRA `(.L_x_781) ;  /* 0xfffffffc00ec8947 */ /* 0x008fea000383ffff */
[----:B------:R-:W-:Y:S05]  /*14e60*/  BRA `(.L_x_836) ;  /* 0xffffffd400807947 */ /* 0x000fea000383ffff */
.L_x_783:
[----:B--2---:R-:W-:-:S04]  /*14e70*/  IMAD.U32 R3, RZ, RZ, UR38 ;  /* 0x00000026ff037e24 */ /* 0x004fc8000f8e00ff */
[----:B------:R2:W3:Y:S03]  /*14e80*/  SYNCS.PHASECHK.TRANS64.TRYWAIT P0, [R3+URZ+0x17040], R0 ;  /* 0x01704000030075a7 */ /* 0x0004e6000800017f */
[----:B---3--:R-:W-:Y:S05]  /*14e90*/  @!P0 NANOSLEEP.SYNCS 0x989680 ;  /* 0x009896800000895d */ /* 0x008fea0003900000 */
[----:B------:R-:W3:Y:S02]  /*14ea0*/  @!P0 SYNCS.PHASECHK.TRANS64 P0, [R3+URZ+0x17040], R0 ;  /* 0x01704000030085a7 */ /* 0x000ee4000800007f */
[----:B---3--:R-:W-:Y:S05]  /*14eb0*/  @!P0 BRA `(.L_x_783) ;  /* 0xfffffffc00ec8947 */ /* 0x008fea000383ffff */
[----:B------:R-:W-:Y:S05]  /*14ec0*/  BRA `(.L_x_837) ;  /* 0xffffffd400f07947 */ /* 0x000fea000383ffff */
.L_x_786:
[----:B------:R-:W-:Y:S02]  /*14ed0*/  IMAD.MOV.U32 R13, RZ, RZ, R5 ;  /* 0x000000ffff0d7224 */ /* 0x000fe400078e0005 */
[----:B------:R-:W-:Y:S02]  /*14ee0*/  IMAD.MOV.U32 R12, RZ, RZ, RZ ;  /* 0x000000ffff0c7224 */ /* 0x000fe400078e00ff */
[----:B------:R-:W-:Y:S02]  /*14ef0*/  IMAD.MOV.U32 R11, RZ, RZ, 0x1e1f ;  /* 0x00001e1fff0b7424 */ /* 0x000fe400078e00ff */
[----:B------:R-:W-:Y:S02]  /*14f00*/  IMAD.MOV.U32 R15, RZ, RZ, -0x1 ;  /* 0xffffffffff0f7424 */ /* 0x000fe400078e00ff */
[----:B------:R-:W-:-:S07]  /*14f10*/  VIADD R9, R9, UR39 ;  /* 0x0000002709097c36 */ /* 0x000fce0008000000 */
[----:B------:R-:W-:Y:S05]  /*14f20*/  WARPSYNC.COLLECTIVE R15, `(.L_x_838) ;  /* 0x000000000f087348 */ /* 0x000fea0003c00000 */
[----:B------:R0:W1:Y:S02]  /*14f30*/  SHFL.IDX P6, R14, R13, R12, R11 ;  /* 0x0000000c0d0e7389 */ /* 0x00006400000c000b */
[----:B01----:R-:W-:Y:S01]  /*14f40*/  ENDCOLLECTIVE ;  /* 0x000000000000791b */ /* 0x003fe20003800000 */
.L_x_838:
[----:B------:R-:W-:Y:S02]  /*14f50*/  IMAD.MOV.U32 R13, RZ, RZ, R4 ;  /* 0x000000ffff0d7224 */ /* 0x000fe400078e0004 */
[----:B------:R-:W-:-:S07]  /*14f60*/  IMAD.MOV.U32 R2, RZ, RZ, R14 ;  /* 0x000000ffff027224 */ /* 0x000fce00078e000e */
[----:B------:R-:W-:Y:S05]  /*14f70*/  WARPSYNC.COLLECTIVE R15, `(.L_x_839) ;  /* 0x000000000f087348 */ /* 0x000fea0003c00000 */
[----:B------:R0:W1:Y:S02]  /*14f80*/  SHFL.IDX P6, R14, R13, R12, R11 ;  /* 0x0000000c0d0e7389 */ /* 0x00006400000c000b */
[----:B01----:R-:W-:Y:S01]  /*14f90*/  ENDCOLLECTIVE ;  /* 0x000000000000791b */ /* 0x003fe20003800000 */
.L_x_839:
        /* <DEDUP_REMOVED lines=12> */
.L_x_840:
        /* <DEDUP_REMOVED lines=11> */
.L_x_841:
        /* <DEDUP_REMOVED lines=9> */
.L_x_842:
[----:B------:R-:W-:-:S05]  /*151a0*/  @!P4 IADD3 R27, P3, R6, R27, RZ ;  /* 0x0000001b061bc210 */ /* 0x000fca0007f7e0ff */
[----:B------:R-:W-:Y:S02]  /*151b0*/  @!P4 IMAD.X R20, RZ, RZ, R20, P3 ;  /* 0x000000ffff14c224 */ /* 0x000fe400018e0614 */
[----:B------:R-:W-:Y:S02]  /*151c0*/  @!P4 IMAD.MOV.U32 R2, RZ, RZ, R27 ;  /* 0x000000ffff02c224 */ /* 0x000fe400078e001b */
        /* <DEDUP_REMOVED lines=12> */
.L_x_843:
[----:B------:R-:W-:Y:S05]  /*15290*/  BRA `(.L_x_844) ;  /* 0xffffffdc00887947 */ /* 0x000fea000383ffff */
.L_x_789:
[----:B01----:R-:W-:-:S04]  /*152a0*/  IMAD.U32 R3, RZ, RZ, UR38 ;  /* 0x00000026ff037e24 */ /* 0x003fc8000f8e00ff */
[----:B------:R0:W1:Y:S03]  /*152b0*/  SYNCS.PHASECHK.TRANS64.TRYWAIT P0, [R3+URZ+0x17020], R4 ;  /* 0x01702004030075a7 */ /* 0x000066000800017f */
[----:B-1----:R-:W-:Y:S05]  /*152c0*/  @!P0 NANOSLEEP.SYNCS 0x989680 ;  /* 0x009896800000895d */ /* 0x002fea0003900000 */
[----:B------:R-:W1:Y:S02]  /*152d0*/  @!P0 SYNCS.PHASECHK.TRANS64 P0, [R3+URZ+0x17020], R4 ;  /* 0x01702004030085a7 */ /* 0x000e64000800007f */
[----:B-1----:R-:W-:Y:S05]  /*152e0*/  @!P0 BRA `(.L_x_789) ;  /* 0xfffffffc00ec8947 */ /* 0x002fea000383ffff */
[----:B------:R-:W-:Y:S05]  /*152f0*/  BRA `(.L_x_845) ;  /* 0xffffffdc00d47947 */ /* 0x000fea000383ffff */
.L_x_794:
[----:B0-----:R0:W1:Y:S02]  /*15300*/  SYNCS.PHASECHK.TRANS64.TRYWAIT P0, [R4+URZ+0x17080], R3 ;  /* 0x01708003040075a7 */ /* 0x001064000800017f */
[----:B-1----:R-:W-:Y:S05]  /*15310*/  @!P0 NANOSLEEP.SYNCS 0x989680 ;  /* 0x009896800000895d */ /* 0x002fea0003900000 */
[----:B------:R-:W1:Y:S02]  /*15320*/  @!P0 SYNCS.PHASECHK.TRANS64 P0, [R4+URZ+0x17080], R3 ;  /* 0x01708003040085a7 */ /* 0x000e64000800007f */
[----:B-1----:R-:W-:Y:S05]  /*15330*/  @!P0 BRA `(.L_x_794) ;  /* 0xfffffffc00f08947 */ /* 0x002fea000383ffff */
[----:B------:R-:W-:Y:S05]  /*15340*/  BRA `(.L_x_846) ;  /* 0xffffffe000707947 */ /* 0x000fea000383ffff */
.L_x_800:
[----:B-1----:R1:W2:Y:S02]  /*15350*/  SYNCS.PHASECHK.TRANS64.TRYWAIT P0, [R4+URZ+0x17040], R3 ;  /* 0x01704003040075a7 */ /* 0x0022a4000800017f */
[----:B--2---:R-:W-:Y:S05]  /*15360*/  @!P0 NANOSLEEP.SYNCS 0x989680 ;  /* 0x009896800000895d */ /* 0x004fea0003900000 */
[----:B------:R-:W2:Y:S02]  /*15370*/  @!P0 SYNCS.PHASECHK.TRANS64 P0, [R4+URZ+0x17040], R3 ;  /* 0x01704003040085a7 */ /* 0x000ea4000800007f */
[----:B--2---:R-:W-:Y:S05]  /*15380*/  @!P0 BRA `(.L_x_800) ;  /* 0xfffffffc00f08947 */ /* 0x004fea000383ffff */
[----:B------:R-:W-:Y:S05]  /*15390*/  BRA `(.L_x_847) ;  /* 0xffffffe400547947 */ /* 0x000fea000383ffff */
.L_x_807:
[----:B-1----:R1:W2:Y:S02]  /*153a0*/  SYNCS.PHASECHK.TRANS64.TRYWAIT P0, [R3+URZ+0x17070], R2 ;  /* 0x01707002030075a7 */ /* 0x0022a4000800017f */
[----:B--2---:R-:W-:Y:S05]  /*153b0*/  @!P0 NANOSLEEP.SYNCS 0x989680 ;  /* 0x009896800000895d */ /* 0x004fea0003900000 */
[----:B------:R-:W2:Y:S02]  /*153c0*/  @!P0 SYNCS.PHASECHK.TRANS64 P0, [R3+URZ+0x17070], R2 ;  /* 0x01707002030085a7 */ /* 0x000ea4000800007f */
[----:B--2---:R-:W-:Y:S05]  /*153d0*/  @!P0 BRA `(.L_x_807) ;  /* 0xfffffffc00f08947 */ /* 0x004fea000383ffff */
[----:B------:R-:W-:Y:S05]  /*153e0*/  BRA `(.L_x_848) ;  /* 0xffffffe800447947 */ /* 0x000fea000383ffff */
.L_x_809:
[----:B-1----:R1:W2:Y:S02]  /*153f0*/  SYNCS.PHASECHK.TRANS64.TRYWAIT P0, [R3+URZ+0x17060], R2 ;  /* 0x01706002030075a7 */ /* 0x0022a4000800017f */
[----:B--2---:R-:W-:Y:S05]  /*15400*/  @!P0 NANOSLEEP.SYNCS 0x989680 ;  /* 0x009896800000895d */ /* 0x004fea0003900000 */
[----:B------:R-:W2:Y:S02]  /*15410*/  @!P0 SYNCS.PHASECHK.TRANS64 P0, [R3+URZ+0x17060], R2 ;  /* 0x01706002030085a7 */ /* 0x000ea4000800007f */
[----:B--2---:R-:W-:Y:S05]  /*15420*/  @!P0 BRA `(.L_x_809) ;  /* 0xfffffffc00f08947 */ /* 0x004fea000383ffff */
[----:B------:R-:W-:Y:S05]  /*15430*/  BRA `(.L_x_849) ;  /* 0xffffffe800487947 */ /* 0x000fea000383ffff */
.L_x_815:
[----:B0-----:R0:W1:Y:S02]  /*15440*/  SYNCS.PHASECHK.TRANS64.TRYWAIT P0, [R0+URZ+0x17070], R3 ;  /* 0x01707003000075a7 */ /* 0x001064000800017f */
[----:B-1----:R-:W-:Y:S05]  /*15450*/  @!P0 NANOSLEEP.SYNCS 0x989680 ;  /* 0x009896800000895d */ /* 0x002fea0003900000 */
[----:B------:R-:W1:Y:S02]  /*15460*/  @!P0 SYNCS.PHASECHK.TRANS64 P0, [R0+URZ+0x17070], R3 ;  /* 0x01707003000085a7 */ /* 0x000e64000800007f */
[----:B-1----:R-:W-:Y:S05]  /*15470*/  @!P0 BRA `(.L_x_815) ;  /* 0xfffffffc00f08947 */ /* 0x002fea000383ffff */
[----:B------:R-:W-:Y:S05]  /*15480*/  BRA `(.L_x_850) ;  /* 0xffffffec00587947 */ /* 0x000fea000383ffff */
.L_x_817:
[----:B0-----:R0:W1:Y:S02]  /*15490*/  SYNCS.PHASECHK.TRANS64.TRYWAIT P0, [R0+URZ+0x17060], R5 ;  /* 0x01706005000075a7 */ /* 0x001064000800017f */
[----:B-1----:R-:W-:Y:S05]  /*154a0*/  @!P0 NANOSLEEP.SYNCS 0x989680 ;  /* 0x009896800000895d */ /* 0x002fea0003900000 */
[----:B------:R-:W1:Y:S02]  /*154b0*/  @!P0 SYNCS.PHASECHK.TRANS64 P0, [R0+URZ+0x17060], R5 ;  /* 0x01706005000085a7 */ /* 0x000e64000800007f */
[----:B-1----:R-:W-:Y:S05]  /*154c0*/  @!P0 BRA `(.L_x_817) ;  /* 0xfffffffc00f08947 */ /* 0x002fea000383ffff */
[----:B------:R-:W-:Y:S05]  /*154d0*/  BRA `(.L_x_851) ;  /* 0xffffffec00707947 */ /* 0x000fea000383ffff */
.L_x_819:
[----:B0-----:R0:W1:Y:S02]  /*154e0*/  SYNCS.PHASECHK.TRANS64.TRYWAIT P0, [R9+URZ+0x17020], R2 ;  /* 0x01702002090075a7 */ /* 0x001064000800017f */
[----:B-1----:R-:W-:Y:S05]  /*154f0*/  @!P0 NANOSLEEP.SYNCS 0x989680 ;  /* 0x009896800000895d */ /* 0x002fea0003900000 */
[----:B------:R-:W1:Y:S02]  /*15500*/  @!P0 SYNCS.PHASECHK.TRANS64 P0, [R9+URZ+0x17020], R2 ;  /* 0x01702002090085a7 */ /* 0x000e64000800007f */
[----:B-1----:R-:W-:Y:S05]  /*15510*/  @!P0 BRA `(.L_x_819) ;  /* 0xfffffffc00f08947 */ /* 0x002fea000383ffff */
[----:B------:R-:W-:Y:S05]  /*15520*/  BRA `(.L_x_852) ;  /* 0xfffffff000647947 */ /* 0x000fea000383ffff */
.L_x_821:
[----:B0-----:R0:W1:Y:S02]  /*15530*/  SYNCS.PHASECHK.TRANS64.TRYWAIT P1, [R6+URZ], R3 ;  /* 0x00000003060075a7 */ /* 0x001064000802017f */
[----:B-1----:R-:W-:Y:S05]  /*15540*/  @!P1 NANOSLEEP.SYNCS 0x989680 ;  /* 0x009896800000995d */ /* 0x002fea0003900000 */
[----:B------:R-:W1:Y:S02]  /*15550*/  @!P1 SYNCS.PHASECHK.TRANS64 P1, [R6+URZ], R3 ;  /* 0x00000003060095a7 */ /* 0x000e64000802007f */
[----:B-1----:R-:W-:Y:S05]  /*15560*/  @!P1 BRA `(.L_x_821) ;  /* 0xfffffffc00f09947 */ /* 0x002fea000383ffff */
[----:B------:R-:W-:Y:S05]  /*15570*/  BRA `(.L_x_853) ;  /* 0xfffffff000b47947 */ /* 0x000fea000383ffff */
.L_x_822:
[----:B-1----:R1:W2:Y:S02]  /*15580*/  SYNCS.PHASECHK.TRANS64.TRYWAIT P1, [R7+URZ], R2 ;  /* 0x00000002070075a7 */ /* 0x0022a4000802017f */
[----:B--2---:R-:W-:Y:S05]  /*15590*/  @!P1 NANOSLEEP.SYNCS 0x989680 ;  /* 0x009896800000995d */ /* 0x004fea0003900000 */
[----:B------:R-:W2:Y:S02]  /*155a0*/  @!P1 SYNCS.PHASECHK.TRANS64 P1, [R7+URZ], R2 ;  /* 0x00000002070095a7 */ /* 0x000ea4000802007f */
[----:B--2---:R-:W-:Y:S05]  /*155b0*/  @!P1 BRA `(.L_x_822) ;  /* 0xfffffffc00f09947 */ /* 0x004fea000383ffff */
[----:B------:R-:W-:Y:S05]  /*155c0*/  BRA `(.L_x_854) ;  /* 0xfffffff000a87947 */ /* 0x000fea000383ffff */
.L_x_824:
[----:B--2---:R2:W3:Y:S02]  /*155d0*/  SYNCS.PHASECHK.TRANS64.TRYWAIT P1, [R0+URZ+0x17060], R3 ;  /* 0x01706003000075a7 */ /* 0x0044e4000802017f */
[----:B---3--:R-:W-:Y:S05]  /*155e0*/  @!P1 NANOSLEEP.SYNCS 0x989680 ;  /* 0x009896800000995d */ /* 0x008fea0003900000 */
[----:B------:R-:W3:Y:S02]  /*155f0*/  @!P1 SYNCS.PHASECHK.TRANS64 P1, [R0+URZ+0x17060], R3 ;  /* 0x01706003000095a7 */ /* 0x000ee4000802007f */
[----:B---3--:R-:W-:Y:S05]  /*15600*/  @!P1 BRA `(.L_x_824) ;  /* 0xfffffffc00f09947 */ /* 0x008fea000383ffff */
[----:B------:R-:W-:Y:S05]  /*15610*/  BRA `(.L_x_855) ;  /* 0xfffffff000a87947 */ /* 0x000fea000383ffff */
.L_x_826:
[----:B---3--:R3:W4:Y:S02]  /*15620*/  SYNCS.PHASECHK.TRANS64.TRYWAIT P1, [R5+URZ+0x17060], R2 ;  /* 0x01706002050075a7 */ /* 0x008724000802017f */
[----:B----4-:R-:W-:Y:S05]  /*15630*/  @!P1 NANOSLEEP.SYNCS 0x989680 ;  /* 0x009896800000995d */ /* 0x010fea0003900000 */
[----:B------:R-:W4:Y:S02]  /*15640*/  @!P1 SYNCS.PHASECHK.TRANS64 P1, [R5+URZ+0x17060], R2 ;  /* 0x01706002050095a7 */ /* 0x000f24000802007f */
[----:B----4-:R-:W-:Y:S05]  /*15650*/  @!P1 BRA `(.L_x_826) ;  /* 0xfffffffc00f09947 */ /* 0x010fea000383ffff */
[----:B------:R-:W-:Y:S05]  /*15660*/  BRA `(.L_x_856) ;  /* 0xfffffff000a87947 */ /* 0x000fea000383ffff */
.L_x_828:
[----:B----4-:R4:W0:Y:S02]  /*15670*/  SYNCS.PHASECHK.TRANS64.TRYWAIT P0, [R0+URZ+0x17080], R3 ;  /* 0x01708003000075a7 */ /* 0x010824000800017f */
[----:B0-----:R-:W-:Y:S05]  /*15680*/  @!P0 NANOSLEEP.SYNCS 0x989680 ;  /* 0x009896800000895d */ /* 0x001fea0003900000 */
[----:B------:R-:W0:Y:S02]  /*15690*/  @!P0 SYNCS.PHASECHK.TRANS64 P0, [R0+URZ+0x17080], R3 ;  /* 0x01708003000085a7 */ /* 0x000e24000800007f */
[----:B0-----:R-:W-:Y:S05]  /*156a0*/  @!P0 BRA `(.L_x_828) ;  /* 0xfffffffc00f08947 */ /* 0x001fea000383ffff */
[----:B------:R-:W-:Y:S05]  /*156b0*/  BRA `(.L_x_829) ;  /* 0xfffffff000a47947 */ /* 0x000fea000383ffff */
.L_x_857:
        /* <DEDUP_REMOVED lines=12> */
.L_x_2279:


//--------------------- .text._ZN7cutlass13device_kernelIN5flash11enable_sm90INS1_16FlashAttnFwdSm90INS1_25CollectiveMainloopFwdSm90ILi2EN4cute5tupleIJNS5_1CILi1EEES8_S8_EEENS6_IJNS7_ILi192EEENS7_ILi128EEENS7_ILi96EEEEEELi96ENS_12float_e4m3_tEfNS_4arch4Sm90ELb0ELb1ELb1ELb1ELb0ELb0ELb0ELb1ELb1ELb1ELb1ELb0EEENS1_21CollectiveEpilogueFwdINS6_IJSA_SC_SB_EEES9_NS_10bfloat16_tESG_Li384ELb1ELb1ELb1ELb1EEENS1_36VarlenDynamicPersistentTileSchedulerILi192ELi128ELi384ELi128ELb1ELb1ELb1ELb1ELb0ELb1EEEEEEEEEvNT_6ParamsE --------------------------
	.section	.text._ZN7cutlass13device_kernelIN5flash11enable_sm90INS1_16FlashAttnFwdSm90INS1_25CollectiveMainloopFwdSm90ILi2EN4cute5tupleIJNS5_1CILi1EEES8_S8_EEENS6_IJNS7_ILi192EEENS7_ILi128EEENS7_ILi96EEEEEELi96ENS_12float_e4m3_tEfNS_4arch4Sm90ELb0ELb1ELb1ELb1ELb0ELb0ELb0ELb1ELb1ELb1ELb1ELb0EEENS1_21CollectiveEpilogueFwdINS6_IJSA_SC_SB_EEES9_NS_10bfloat16_tESG_Li384ELb1ELb1ELb1ELb1EEENS1_36VarlenDynamicPersistentTileSchedulerILi192ELi128ELi384ELi128ELb1ELb1ELb1ELb1ELb0ELb1EEEEEEEEEvNT_6ParamsE,"ax",@progbits
	.align	128
.text._ZN7cutlass13device_kernelIN5flash11enable_sm90INS1_16FlashAttnFwdSm90INS1_25CollectiveMainloopFwdSm90ILi2EN4cute5tupleIJNS5_1CILi1EEES8_S8_EEENS6_IJNS7_ILi192EEENS7_ILi128EEENS7_ILi96EEEEEELi96ENS_12float_e4m3_tEfNS_4arch4Sm90ELb0ELb1ELb1ELb1ELb0ELb0ELb0ELb1ELb1ELb1ELb1ELb0EEENS1_21CollectiveEpilogueFwdINS6_IJSA_SC_SB_EEES9_NS_10bfloat16_tESG_Li384ELb1ELb1ELb1ELb1EEENS1_36VarlenDynamicPersistentTileSchedulerILi192ELi128ELi384ELi128ELb1ELb1ELb1ELb1ELb0ELb1EEEEEEEEEvNT_6ParamsE:
        .type           _ZN7cutlass13device_kernelIN5flash11enable_sm90INS1_16FlashAttnFwdSm90INS1_25CollectiveMainloopFwdSm90ILi2EN4cute5tupleIJNS5_1CILi1EEES8_S8_EEENS6_IJNS7_ILi192EEENS7_ILi128EEENS7_ILi96EEEEEELi96ENS_12float_e4m3_tEfNS_4arch4Sm90ELb0ELb1ELb1ELb1ELb0ELb0ELb0ELb1ELb1ELb1ELb1ELb0EEENS1_21CollectiveEpilogueFwdINS6_IJSA_SC_SB_EEES9_NS_10bfloat16_tESG_Li384ELb1ELb1ELb1ELb1EEENS1_36VarlenDynamicPersistentTileSchedulerILi192ELi128ELi384ELi128ELb1ELb1ELb1ELb1ELb0ELb1EEEEEEEEEvNT_6ParamsE,@function
        .size           _ZN7cutlass13device_kernelIN5flash11enable_sm90INS1_16FlashAttnFwdSm90INS1_25CollectiveMainloopFwdSm90ILi2EN4cute5tupleIJNS5_1CILi1EEES8_S8_EEENS6_IJNS7_ILi192EEENS7_ILi128EEENS7_ILi96EEEEEELi96ENS_12float_e4m3_tEfNS_4arch4Sm90ELb0ELb1ELb1ELb1ELb0ELb0ELb0ELb1ELb1ELb1ELb1ELb0EEENS1_21CollectiveEpilogueFwdINS6_IJSA_SC_SB_EEES9_NS_10bfloat16_tESG_Li384ELb1ELb1ELb1ELb1EEENS1_36VarlenDynamicPersistentTileSchedulerILi192ELi128ELi384ELi128ELb1ELb1ELb1ELb1ELb0ELb1EEEEEEEEEvNT_6ParamsE,(.L_x_2280 - _ZN7cutlass13device_kernelIN5flash11enable_sm90INS1_16FlashAttnFwdSm90INS1_25CollectiveMainloopFwdSm90ILi2EN4cute5tupleIJNS5_1CILi1EEES8_S8_EEENS6_IJNS7_ILi192EEENS7_ILi128EEENS7_ILi96EEEEEELi96ENS_12float_e4m3_tEfNS_4arch4Sm90ELb0ELb1ELb1ELb1ELb0ELb0ELb0ELb1ELb1ELb1ELb1ELb0EEENS1_21CollectiveEpilogueFwdINS6_IJSA_SC_SB_EEES9_NS_10bfloat16_tESG_Li384ELb1ELb1ELb1ELb1EEENS1_36VarlenDynamicPersistentTileSchedulerILi192ELi128ELi384ELi128ELb1ELb1ELb1ELb1ELb0ELb1EEEEEEEEEvNT_6ParamsE)
        .other          _ZN7cutlass13device_kernelIN5flash11enable_sm90INS1_16FlashAttnFwdSm90INS1_25CollectiveMainloopFwdSm90ILi2EN4cute5tupleIJNS5_1CILi1EEES8_S8_EEENS6_IJNS7_ILi192EEENS7_ILi128EEENS7_ILi96EEEEEELi96ENS_12float_e4m3_tEfNS_4arch4Sm90ELb0ELb1ELb1ELb1ELb0ELb0ELb0ELb1ELb1ELb1ELb1ELb0EEENS1_21CollectiveEpilogueFwdINS6_IJSA_SC_SB_EEES9_NS_10bfloat16_tESG_Li384ELb1ELb1ELb1ELb1EEENS1_36VarlenDynamicPersistentTileSchedulerILi192ELi128ELi384ELi128ELb1ELb1ELb1ELb1ELb0ELb1EEEEEEEEEvNT_6ParamsE,@"STO_CUDA_ENTRY STV_DEFAULT"
_ZN7cutlass13device_kernelIN5flash11enable_sm90INS1_16FlashAttnFwdSm90INS1_25CollectiveMainloopFwdSm90ILi2EN4cute5tupleIJNS5_1CILi1EEES8_S8_EEENS6_IJNS7_ILi192EEENS7_ILi128EEENS7_ILi96EEEEEELi96ENS_12float_e4m3_tEfNS_4arch4Sm90ELb0ELb1ELb1ELb1ELb0ELb0ELb0ELb1ELb1ELb1ELb1ELb0EEENS1_21CollectiveEpilogueFwdINS6_IJSA_SC_SB_EEES9_NS_10bfloat16_tESG_Li384ELb1ELb1ELb1ELb1EEENS1_36VarlenDynamicPersistentTileSchedulerILi192ELi128ELi384ELi128ELb1ELb1ELb1ELb1ELb0ELb1EEEEEEEEEvNT_6ParamsE:
        /* <DEDUP_REMOVED lines=18> */
.L_x_859:
[----:B------:R-:W-:Y:S05]  /*0120*/  BSYNC B0 ;  /* 0x0000000000007941 */ /* 0x000fea0003800000 */
.L_x_858:
        /* <DEDUP_REMOVED lines=41> */
.L_x_860:
        /* <DEDUP_REMOVED lines=22> */
.L_x_861:
        /* <DEDUP_REMOVED lines=18> */
.L_x_862:
        /* <DEDUP_REMOVED lines=22> */
.L_x_863:
        /* <DEDUP_REMOVED lines=22> */
.L_x_864:
[----:B------:R-:W-:Y:S01]  /*0900*/  PLOP3.LUT P0, PT, PT, PT, UP0, 0x80, 0x0 ;  /* 0x000000000000781c */ /* 0x000fe20003f0f008 */
[----:B------:R-:W-:Y:S01]  /*0910*/  UMOV UR38, 0x1 ;  /* 0x0000000100267882 */ /* 0x000fe20000000000 */
[----:B------:R-:W-:Y:S01]  /*0920*/  NOP ;  /* 0x0000000000007918 */ /* 0x000fe20000000000 */
[----:B------:R-:W-:Y:S01]  /*0930*/  USEL UR38, UR38, 0x2, !UP0 ;  /* 0x0000000226267887 */ /* 0x000fe2000c000000 */
[----:B------:R-:W-:Y:S01]  /*0940*/  ULDC.64 UR50, c[0x0][0x208] ;  /* 0x0000820000327ab9 */ /* 0x000fe20000000a00 */
[----:B012-4-:R-:W-:Y:S08]  /*0950*/  BAR.SYNC.DEFER_BLOCKING 0x0 ;  /* 0x0000000000007b1d */ /* 0x017ff00000010000 */
[----:B------:R-:W-:Y:S05]  /*0960*/  @!P0 BRA `(.L_x_865) ;  /* 0x0000012000448947 */ /* 0x000fea0003800000 */
.L_x_866:
        /* <DEDUP_REMOVED lines=31> */
[----:B------:R-:W-:Y:S02]  /*0b60*/  LOP3.LUT R5, R5, 0xfffffe00, RZ, 0xc0, !PT ;  /* 0xfffffe0005057812 */ /* 0x000fe400078ec0ff */
[----:B------:R-:W-:Y:S02]  /*0b70*/  SHF.R.S32.HI R7, RZ, 0x1f, R12 ;  /* 0x0000001fff077819 */ /* 0x000fe4000001140c */
[----:B------:R-:W-:Y:S02]  /*0b80*/  SHF.R.S32.HI R4, RZ, 0x4, R3 ;  /* 0x00000004ff047819 */ /* 0x000fe40000011403 */
[----:B------:R-:W-:Y:S02]  /*0b90*/  LEA.HI R8, R7, R12, RZ, 0x2 ;  /* 0x0000000c07087211 */ /* 0x000fe400078f10ff */
[----:B------:R-:W-:Y:S02]  /*0ba0*/  LOP3.LUT R2, R3, 0x7fffff0, RZ, 0xc0, !PT ;  /* 0x07fffff003027812 */ /* 0x000fe400078ec0ff */
[----:B------:R-:W-:-:S02]  /*0bb0*/  SHF.R.S32.HI R9, RZ, 0x2, R8 ;  /* 0x00000002ff097819 */ /* 0x000fc40000011408 */
[----:B------:R-:W-:Y:S01]  /*0bc0*/  SHF.R.S32.HI R6, RZ, 0x1f, R8 ;  /* 0x0000001fff067819 */ /* 0x000fe20000011408 */
[----:B------:R-:W-:Y:S01]  /*0bd0*/  IMAD.IADD R2, R13, 0x1, -R2 ;  /* 0x000000010d027824 */ /* 0x000fe200078e0a02 */
[----:B------:R-:W-:Y:S02]  /*0be0*/  LEA.HI R3, R3, R4, RZ, 0x1 ;  /* 0x0000000403037211 */ /* 0x000fe400078f08ff */
[----:B------:R-:W-:Y:S01]  /*0bf0*/  LEA.HI R10, R6, R9, RZ, 0x3 ;  /* 0x00000009060a7211 */ /* 0x000fe200078f18ff */
[----:B------:R-:W-:Y:S01]  /*0c00*/  IMAD.HI R6, R14, 0x55555556, RZ ;  /* 0x555555560e067827 */ /* 0x000fe200078e02ff */
[----:B------:R-:W-:Y:S02]  /*0c10*/  LEA.HI R7, R7, R12, RZ, 0x5 ;  /* 0x0000000c07077211 */ /* 0x000fe400078f28ff */
[----:B------:R-:W-:Y:S01]  /*0c20*/  LOP3.LUT R10, R10, 0xfffffff8, RZ, 0xc0, !PT ;  /* 0xfffffff80a0a7812 */ /* 0x000fe200078ec0ff */
[----:B------:R-:W-:Y:S01]  /*0c30*/  IMAD R2, R2, 0x20, R5 ;  /* 0x0000002002027824 */ /* 0x000fe200078e0205 */
[----:B------:R-:W-:-:S02]  /*0c40*/  LOP3.LUT R3, R3, 0x1ffffffe, RZ, 0xc0, !PT ;  /* 0x1ffffffe03037812 */ /* 0x000fc400078ec0ff */
[----:B------:R-:W-:Y:S01]  /*0c50*/  LEA.HI R6, R6, R6, RZ, 0x1 ;  /* 0x0000000606067211 */ /* 0x000fe200078f08ff */
[----:B------:R-:W-:Y:S01]  /*0c60*/  IMAD.IADD R10, R9, 0x1, -R10 ;  /* 0x00000001090a7824 */ /* 0x000fe200078e0a0a */
[----:B------:R-:W-:Y:S01]  /*0c70*/  SHF.R.S32.HI R7, RZ, 0x5, R7 ;  /* 0x00000005ff077819 */ /* 0x000fe20000011407 */
[----:B------:R-:W-:Y:S01]  /*0c80*/  IMAD.IADD R3, R4, 0x1, -R3 ;  /* 0x0000000104037824 */ /* 0x000fe200078e0a03 */
[----:B------:R-:W-:Y:S01]  /*0c90*/  LEA.HI R0, R0, R13, RZ, 0x2 ;  /* 0x0000000d00007211 */ /* 0x000fe200078f10ff */
[----:B------:R-:W-:Y:S01]  /*0ca0*/  IMAD R6, R6, -0x3, R14 ;  /* 0xfffffffd06067824 */ /* 0x000fe200078e020e */
[----:B------:R-:W-:Y:S01]  /*0cb0*/  LOP3.LUT R8, R8, 0x7ffffffc, RZ, 0xc0, !PT ;  /* 0x7ffffffc08087812 */ /* 0x000fe200078ec0ff */
[----:B------:R-:W-:Y:S01]  /*0cc0*/  IMAD R7, R7, 0x10, R10 ;  /* 0x0000001007077824 */ /* 0x000fe200078e020a */
[----:B------:R-:W-:Y:S01]  /*0cd0*/  LOP3.LUT R4, R0, 0xfffffffc, RZ, 0xc0, !PT ;  /* 0xfffffffc00047812 */ /* 0x000fe200078ec0ff */
[----:B------:R-:W-:Y:S01]  /*0ce0*/  IMAD R2, R3, 0x8, R2 ;  /* 0x0000000803027824 */ /* 0x000fe200078e0202 */
[----:B------:R-:W-:Y:S01]  /*0cf0*/  SHF.R.S32.HI R0, RZ, 0x2, R0 ;  /* 0x00000002ff007819 */ /* 0x000fe20000011400 */
[----:B------:R-:W-:-:S02]  /*0d00*/  IMAD R5, R6, 0x40, R7 ;  /* 0x0000004006057824 */ /* 0x000fc400078e0207 */
[----:B------:R-:W-:Y:S01]  /*0d10*/  IMAD.IADD R4, R13, 0x1, -R4 ;  /* 0x000000010d047824 */ /* 0x000fe200078e0a04 */
[----:B------:R0:W-:Y:S01]  /*0d20*/  STL [R1+0x1c], R2 ;  /* 0x00001c0201007387 */ /* 0x0001e20000100800 */
[----:B------:R-:W-:Y:S02]  /*0d30*/  IMAD.IADD R8, R12, 0x1, -R8 ;  /* 0x000000010c087824 */ /* 0x000fe400078e0a08 */
[----:B------:R-:W-:Y:S01]  /*0d40*/  IMAD.SHL.U32 R18, R4, 0x8, RZ ;  /* 0x0000000804127824 */ /* 0x000fe200078e00ff */
[----:B------:R1:W-:Y:S01]  /*0d50*/  STL [R1+0x18], R5 ;  /* 0x0000180501007387 */ /* 0x0003e20000100800 */
[----:B------:R-:W-:Y:S02]  /*0d60*/  IMAD.SHL.U32 R16, R8, 0x2, RZ ;  /* 0x0000000208107824 */ /* 0x000fe400078e00ff */
[C---:B------:R-:W-:Y:S02]  /*0d70*/  VIADD R22, R18.reuse, 0x20 ;  /* 0x0000002012167836 */ /* 0x040fe40000000000 */
[----:B------:R-:W-:Y:S01]  /*0d80*/  VIADD R152, R18, 0x40 ;  /* 0x0000004012987836 */ /* 0x000fe20000000000 */
[----:B0-----:R-:W-:Y:S01]  /*0d90*/  LEA.HI R2, R4, R4, RZ, 0x1 ;  /* 0x0000000404027211 */ /* 0x001fe200078f08ff */
[C---:B------:R-:W-:Y:S01]  /*0da0*/  VIADD R157, R16.reuse, 0x38 ;  /* 0x00000038109d7836 */ /* 0x040fe20000000000 */
[----:B------:R-:W-:Y:S01]  /*0db0*/  SHF.R.S32.HI R3, RZ, 0x1f, R22 ;  /* 0x0000001fff037819 */ /* 0x000fe20000011416 */
[----:B------:R-:W-:Y:S01]  /*0dc0*/  VIADD R3, R16, 0x28 ;  /* 0x0000002810037836 */ /* 0x000fe20000000000 */
[----:B------:R-:W-:Y:S01]  /*0dd0*/  LOP3.LUT R2, R2, 0x1ffffffe, RZ, 0xc0, !PT ;  /* 0x1ffffffe02027812 */ /* 0x000fe200078ec0ff */
[C---:B------:R-:W-:Y:S01]  /*0de0*/  VIADD R156, R16.reuse, 0x40 ;  /* 0x00000040109c7836 */ /* 0x040fe20000000000 */
[----:B------:R-:W-:Y:S01]  /*0df0*/  SHF.R.S32.HI R0, RZ, 0x1f, R152 ;  /* 0x0000001fff007819 */ /* 0x000fe20000011498 */
[----:B------:R-:W-:Y:S01]  /*0e00*/  VIADD R0, R16, 0x30 ;  /* 0x0000003010007836 */ /* 0x000fe20000000000 */
[----:B------:R-:W-:Y:S01]  /*0e10*/  SHF.R.S32.HI R6, RZ, 0x1f, R3 ;  /* 0x0000001fff067819 */ /* 0x000fe20000011403 */
[----:B------:R-:W-:Y:S01]  /*0e20*/  IMAD.IADD R2, R4, 0x1, -R2 ;  /* 0x0000000104027824 */ /* 0x000fe200078e0a02 */
[----:B------:R-:W-:Y:S01]  /*0e30*/  SHF.R.S32.HI R3, RZ, 0x1f, R157 ;  /* 0x0000001fff037819 */ /* 0x000fe2000001149d */
[----:B------:R-:W-:-:S02]  /*0e40*/  VIADD R4, R16, 0x20 ;  /* 0x0000002010047836 */ /* 0x000fc40000000000 */
[C---:B------:R-:W-:Y:S02]  /*0e50*/  VIADD R155, R16.reuse, 0x48 ;  /* 0x00000048109b7836 */ /* 0x040fe40000000000 */
[C---:B------:R-:W-:Y:S01]  /*0e60*/  VIADD R154, R16.reuse, 0x50 ;  /* 0x00000050109a7836 */ /* 0x040fe20000000000 */
[----:B------:R-:W-:Y:S01]  /*0e70*/  SHF.R.S32.HI R7, RZ, 0x1f, R4 ;  /* 0x0000001fff077819 */ /* 0x000fe20000011404 */
[C---:B------:R-:W-:Y:S01]  /*0e80*/  VIADD R153, R16.reuse, 0x58 ;  /* 0x0000005810997836 */ /* 0x040fe20000000000 */
[----:B------:R-:W-:Y:S01]  /*0e90*/  SHF.R.S32.HI R4, RZ, 0x1f, R0 ;  /* 0x0000001fff047819 */ /* 0x000fe20000011400 */
[----:B------:R-:W-:Y:S01]  /*0ea0*/  VIADD R23, R16, 0x18 ;  /* 0x0000001810177836 */ /* 0x000fe20000000000 */
[----:B------:R-:W-:Y:S01]  /*0eb0*/  SHF.R.S32.HI R0, RZ, 0x1f, R156 ;  /* 0x0000001fff007819 */ /* 0x000fe2000001149c */
[----:B------:R-:W-:Y:S01]  /*0ec0*/  IMAD R17, R2, 0x8, R5 ;  /* 0x0000000802117824 */ /* 0x000fe200078e0205 */
[----:B------:R-:W-:Y:S02]  /*0ed0*/  SHF.R.S32.HI R4, RZ, 0x1f, R155 ;  /* 0x0000001fff047819 */ /* 0x000fe4000001149b */
[----:B------:R-:W-:-:S02]  /*0ee0*/  SHF.R.S32.HI R3, RZ, 0x1f, R154 ;  /* 0x0000001fff037819 */ /* 0x000fc4000001149a */
[----:B-1----:R-:W-:-:S07]  /*0ef0*/  SHF.R.S32.HI R0, RZ, 0x1f, R153 ;  /* 0x0000001fff007819 */ /* 0x002fce0000011499 */
.L_x_966:
[----:B------:R-:W-:Y:S01]  /*0f00*/  ULDC.64 UR8, c[0x0][0xa28] ;  /* 0x00028a0000087ab9 */ /* 0x000fe20000000a00 */
[----:B------:R-:W-:Y:S02]  /*0f10*/  ULOP3.LUT UR4, UR6, 0xff000000, URZ, 0xc0, !UPT ;  /* 0xff00000006047892 */ /* 0x000fe4000f8ec03f */
[----:B------:R-:W-:Y:S01]  /*0f20*/  UISETP.NE.U32.AND UP0, UPT, UR8, URZ, UPT ;  /* 0x0000003f0800728c */ /* 0x000fe2000bf05070 */
[----:B------:R-:W-:-:S03]  /*0f30*/  ULDC UR7, c[0x0][0x424] ;  /* 0x0001090000077ab9 */ /* 0x000fc60000000800 */
[----:B------:R-:W-:-:S03]  /*0f40*/  UISETP.NE.AND.EX UP0, UPT, UR9, URZ, UPT, UP0 ;  /* 0x0000003f0900728c */ /* 0x000fc6000bf05300 */
[----:B------:R-:W-:Y:S02]  /*0f50*/  ULDC.64 UR8, c[0x0][0xa18] ;  /* 0x0002860000087ab9 */ /* 0x000fe40000000a00 */
[----:B------:R-:W-:Y:S01]  /*0f60*/  UISETP.NE.U32.AND UP1, UPT, UR8, URZ, UPT ;  /* 0x0000003f0800728c */ /* 0x000fe2000bf25070 */
[----:B------:R-:W-:-:S03]  /*0f70*/  PLOP3.LUT P0, PT, PT, PT, UP0, 0x80, 0x0 ;  /* 0x000000000000781c */ /* 0x000fc60003f0f008 */
[----:B------:R-:W-:-:S03]  /*0f80*/  UISETP.NE.AND.EX UP1, UPT, UR9, URZ, UPT, UP1 ;  /* 0x0000003f0900728c */ /* 0x000fc6000bf25310 */
[----:B------:R-:W-:Y:S02]  /*0f90*/  @UP0 ULDC.64 UR8, c[0x0][0xa28] ;  /* 0x00028a0000080ab9 */ /* 0x000fe40000000a00 */
[----:B------:R-:W-:Y:S01]  /*0fa0*/  @UP0 UIMAD.WIDE UR8, UR49, 0x4, UR8 ;  /* 0x00000004310808a5 */ /* 0x000fe2000f8e0208 */
[----:B------:R-:W-:-:S05]  /*0fb0*/  PLOP3.LUT P2, PT, PT, PT, UP1, 0x80, 0x0 ;  /* 0x000000000000781c */ /* 0x000fca0003f4f018 */
[----:B------:R-:W-:Y:S01]  /*0fc0*/  @UP1 ULDC.64 UR10, c[0x0][0xa18] ;  /* 0x00028600000a1ab9 */ /* 0x000fe20000000a00 */
[----:B012---:R-:W-:Y:S02]  /*0fd0*/  IMAD.U32 R2, RZ, RZ, UR8 ;  /* 0x00000008ff027e24 */ /* 0x007fe4000f8e00ff */
[----:B----4-:R-:W-:Y:S01]  /*0fe0*/  IMAD.U32 R3, RZ, RZ, UR9 ;  /* 0x00000009ff037e24 */ /* 0x010fe2000f8e00ff */
[----:B------:R-:W-:Y:S02]  /*0ff0*/  @UP1 UIMAD.WIDE UR8, UR49, 0x4, UR10 ;  /* 0x00000004310818a5 */ /* 0x000fe4000f8e020a */
[----:B------:R-:W-:Y:S02]  /*1000*/  ULOP3.LUT UR43, UR6, 0xff0000, URZ, 0xc0, !UPT ;  /* 0x00ff0000062b7892 */ /* 0x000fe4000f8ec03f */
[----:B------:R-:W2:Y:S01]  /*1010*/  @P0 LDG.E R2, desc[UR50][R2.64] ;  /* 0x0000003202020981 */ /* 0x000ea2000c1e1900 */
[----:B------:R-:W-:Y:S01]  /*1020*/  ULDC.64 UR10, c[0x0][0xa20] ;  /* 0x00028800000a7ab9 */ /* 0x000fe20000000a00 */
[----:B------:R-:W-:-:S02]  /*1030*/  IMAD.U32 R4, RZ, RZ, UR8 ;  /* 0x00000008ff047e24 */ /* 0x000fc4000f8e00ff */
[----:B---3--:R-:W-:Y:S01]  /*1040*/  IMAD.U32 R5, RZ, RZ, UR9 ;  /* 0x00000009ff057e24 */ /* 0x008fe2000f8e00ff */
[----:B------:R-:W-:-:S04]  /*1050*/  ULDC.64 UR8, c[0x0][0x418] ;  /* 0x0001060000087ab9 */ /* 0x000fc80000000a00 */
[----:B------:R-:W3:Y:S01]  /*1060*/  @P2 LDG.E R4, desc[UR50][R4.64] ;  /* 0x0000003204042981 */ /* 0x000ee2000c1e1900 */
[----:B------:R-:W-:Y:S01]  /*1070*/  UISETP.NE.U32.AND UP0, UPT, UR8, URZ, UPT ;  /* 0x0000003f0800728c */ /* 0x000fe2000bf05070 */
[----:B------:R-:W-:Y:S01]  /*1080*/  ISETP.NE.U32.AND P1, PT, RZ, UR10, PT ;  /* 0x0000000aff007c0c */ /* 0x000fe2000bf25070 */
[----:B------:R-:W-:Y:S02]  /*1090*/  USHF.R.U32.HI UR4, URZ, 0x8, UR4 ;  /* 0x000000083f047899 */ /* 0x000fe40008011604 */
[----:B------:R-:W-:Y:S01]  /*10a0*/  UISETP.NE.AND.EX UP0, UPT, UR9, URZ, UPT, UP0 ;  /* 0x0000003f0900728c */ /* 0x000fe2000bf05300 */
[----:B------:R-:W-:Y:S01]  /*10b0*/  ISETP.NE.AND.EX P1, PT, RZ, UR11, PT, P1 ;  /* 0x0000000bff007c0c */ /* 0x000fe2000bf25310 */
[----:B------:R-:W-:Y:S01]  /*10c0*/  ULDC UR8, c[0x0][0x2f0] ;  /* 0x0000bc0000087ab9 */ /* 0x000fe20000000800 */
[----:B------:R-:W-:Y:S01]  /*10d0*/  UMOV UR41, URZ ;  /* 0x0000003f00297c82 */ /* 0x000fe20008000000 */
[----:B------:R-:W-:Y:S02]  /*10e0*/  USEL UR7, UR7, 0x1, UP0 ;  /* 0x0000000107077887 */ /* 0x000fe40008000000 */
[----:B------:R-:W-:Y:S01]  /*10f0*/  ULEA.HI UR43, UR43, UR4, URZ, 0x10 ;  /* 0x000000042b2b7291 */ /* 0x000fe2000f8f803f */
[----:B------:R-:W-:Y:S01]  /*1100*/  ULDC UR36, c[0x0][0x288] ;  /* 0x0000a20000247ab9 */ /* 0x000fe20000000800 */
[----:B------:R-:W-:-:S02]  /*1110*/  UIMAD UR4, UR7, UR8, URZ ;  /* 0x00000008070472a4 */ /* 0x000fc4000f8e023f */
[----:B------:R-:W-:Y:S01]  /*1120*/  ULOP3.LUT UR37, UR6, 0xffff, URZ, 0xc0, !UPT ;  /* 0x0000ffff06257892 */ /* 0x000fe2000f8ec03f */
[----:B--2---:R-:W-:Y:S02]  /*1130*/  @P0 R2UR UR41, R2 ;  /* 0x00000000022902ca */ /* 0x004fe400000e0000 */
        /* <DEDUP_REMOVED lines=11> */
[----:B------:R-:W3:Y:S01]  /*11f0*/  LDG.E R0, desc[UR50][R2.64+0x4] ;  /* 0x0000043202007981 */ /* 0x000ee2000c1e1900 */
[----:B--2---:R-:W-:Y:S02]  /*1200*/  R2UR UR36, R4 ;  /* 0x00000000042472ca */ /* 0x004fe400000e0000 */
[----:B---3--:R-:W-:-:S13]  /*1210*/  R2UR UR6, R0 ;  /* 0x00000000000672ca */ /* 0x008fda00000e0000 */
[----:B------:R-:W-:-:S12]  /*1220*/  UIADD3 UR36, -UR36, UR6, URZ ;  /* 0x0000000624247290 */ /* 0x000fd8000fffe13f */
.L_x_867:
[----:B------:R-:W-:Y:S01]  /*1230*/  UMOV UR39, UR49 ;  /* 0x0000003100277c82 */ /* 0x000fe20008000000 */
[----:B------:R-:W-:Y:S05]  /*1240*/  @!P1 BRA `(.L_x_868) ;  /* 0x00000000001c9947 */ /* 0x000fea0003800000 */
[----:B------:R-:W-:Y:S02]  /*1250*/  ULDC.64 UR6, c[0x0][0xa20] ;  /* 0x0002880000067ab9 */ /* 0x000fe40000000a00 */
[----:B------:R-:W-:-:S06]  /*1260*/  UIMAD.WIDE UR6, UR49, 0x4, UR6 ;  /* 0x00000004310678a5 */ /* 0x000fcc000f8e0206 */
[----:B------:R-:W-:Y:S02]  /*1270*/  IMAD.U32 R2, RZ, RZ, UR6 ;  /* 0x00000006ff027e24 */ /* 0x000fe4000f8e00ff */
[----:B------:R-:W-:-:S05]  /*1280*/  IMAD.U32 R3, RZ, RZ, UR7 ;  /* 0x00000007ff037e24 */ /* 0x000fca000f8e00ff */
[----:B------:R-:W2:Y:S02]  /*1290*/  LDG.E R2, desc[UR50][R2.64] ;  /* 0x0000003202027981 */ /* 0x000ea4000c1e1900 */
[----:B--2---:R-:W-:Y:S01]  /*12a0*/  R2UR UR4, R2 ;  /* 0x00000000020472ca */ /* 0x004fe200000e0000 */
[----:B------:R-:W-:-:S14]  /*12b0*/  BRA `(.L_x_869) ;  /* 0x0000000000347947 */ /* 0x000fdc0003800000 */
.L_x_868:
        /* <DEDUP_REMOVED lines=13> */
.L_x_869:
[----:B------:R-:W-:Y:S01]  /*1390*/  ULDC UR6, c[0x0][0x448] ;  /* 0x0001120000067ab9 */ /* 0x000fe20000000800 */
[----:B------:R-:W-:Y:S02]  /*13a0*/  UIMAD UR40, UR5, 0xc0, URZ ;  /* 0x000000c0052878a4 */ /* 0x000fe4000f8e023f */
[----:B------:R-:W-:Y:S02]  /*13b0*/  UISETP.NE.AND UP0, UPT, UR6, 0x1, UPT ;  /* 0x000000010600788c */ /* 0x000fe4000bf05270 */
[----:B------:R-:W-:Y:S02]  /*13c0*/  UIADD3 UR41, -UR41, UR4, URZ ;  /* 0x0000000429297290 */ /* 0x000fe4000fffe13f */
[----:B------:R-:W-:Y:S01]  /*13d0*/  UIADD3 UR8, UR40, 0xbf, URZ ;  /* 0x000000bf28087890 */ /* 0x000fe2000fffe03f */
[----:B------:R-:W-:Y:S01]  /*13e0*/  ULDC.64 UR4, c[0x0][0x9e0] ;  /* 0x0002780000047ab9 */ /* 0x000fe20000000a00 */
[----:B------:R-:W-:Y:S02]  /*13f0*/  UIADD3 UR9, UR41, 0x1, -UR36 ;  /* 0x0000000129097890 */ /* 0x000fe4000fffe824 */
[----:B------:R-:W-:-:S03]  /*1400*/  UISETP.GE.AND UP1, UPT, UR5, 0x1, UPT ;  /* 0x000000010500788c */ /* 0x000fc6000bf26270 */
[----:B------:R-:W-:Y:S01]  /*1410*/  @UP0 ULDC UR6, c[0x0][0x44c] ;  /* 0x0001130000060ab9 */ /* 0x000fe20000000800 */
[----:B------:R-:W-:Y:S01]  /*1420*/  @UP0 ULDC UR10, c[0x0][0x450] ;  /* 0x00011400000a0ab9 */ /* 0x000fe20000000800 */
[----:B------:R-:W-:Y:S01]  /*1430*/  UIMAD.WIDE.U32 UR6, UR8, UR6, URZ ;  /* 0x00000006080672a5 */ /* 0x000fe2000f8e003f */
[----:B------:R-:W-:-:S03]  /*1440*/  PLOP3.LUT P1, PT, PT, PT, UP1, 0x80, 0x0 ;  /* 0x000000000000781c */ /* 0x000fc60003f2f018 */
[----:B------:R-:W-:-:S04]  /*1450*/  @UP0 USHF.R.U32.HI UR8, URZ, UR10, UR7 ;  /* 0x0000000a3f080299 */ /* 0x000fc80008011607 */
[----:B------:R-:W-:-:S04]  /*1460*/  UIADD3 UR9, UR9, UR8, URZ ;  /* 0x0000000809097290 */ /* 0x000fc8000fffe03f */
[----:B------:R-:W-:Y:S02]  /*1470*/  UIADD3 UR4, UR9, UR4, URZ ;  /* 0x0000000409047290 */ /* 0x000fe4000fffe03f */
[----:B------:R-:W-:Y:S10]  /*1480*/  @!P1 BRA `(.L_x_870) ;  /* 0x0000000000449947 */ /* 0x000ff40003800000 */
        /* <DEDUP_REMOVED lines=10> */
.L_x_871:
[----:B------:R-:W-:-:S11]  /*1530*/  UISETP.NE.AND UP1, UPT, UR5, 0x1, UPT ;  /* 0x000000010500788c */ /* 0x000fd6000bf25270 */
[----:B------:R-:W-:Y:S02]  /*1540*/  @UP1 ULDC.64 UR10, c[0x0][0x9e8] ;  /* 0x00027a00000a1ab9 */ /* 0x000fe40000000a00 */
[----:B------:R-:W-:-:S04]  /*1550*/  UIMAD.WIDE.U32 UR6, UR8, UR10, URZ ;  /* 0x0000000a080672a5 */ /* 0x000fc8000f8e003f */
[----:B------:R-:W-:-:S12]  /*1560*/  @UP1 USHF.R.U32.HI UR8, URZ, UR11, UR7 ;  /* 0x0000000b3f081299 */ /* 0x000fd80008011607 */
.L_x_872:
[----:B------:R-:W-:-:S04]  /*1570*/  UIMAD UR8, UR8, UR5, UR5 ;  /* 0x00000005080872a4 */ /* 0x000fc8000f8e0205 */
[----:B------:R-:W-:-:S04]  /*1580*/  UISETP.LT.AND UP1, UPT, UR4, UR8, UPT ;  /* 0x000000080400728c */ /* 0x000fc8000bf21270 */
[----:B------:R-:W-:-:S12]  /*1590*/  USEL UR4, UR4, UR8, UP1 ;  /* 0x0000000804047287 */ /* 0x000fd80008800000 */
.L_x_870:
[----:B------:R-:W-:Y:S02]  /*15a0*/  UIADD3 UR8, UR41, 0x7f, URZ ;  /* 0x0000007f29087890 */ /* 0x000fe4000fffe03f */
        /* <DEDUP_REMOVED lines=11> */
[----:B------:R-:W-:Y:S02]  /*1660*/  UIADD3 UR54, UR41, -UR36, URZ ;  /* 0x8000002429367290 */ /* 0x000fe4000fffe03f */
        /* <DEDUP_REMOVED lines=17> */
.L_x_874:
[----:B------:R-:W-:-:S11]  /*1780*/  UISETP.NE.AND UP0, UPT, UR5, 0x1, UPT ;  /* 0x000000010500788c */ /* 0x000fd6000bf05270 */
[----:B------:R-:W-:Y:S02]  /*1790*/  @UP0 ULDC.64 UR10, c[0x0][0x9e8] ;  /* 0x00027a00000a0ab9 */ /* 0x000fe40000000a00 */
[----:B------:R-:W-:-:S04]  /*17a0*/  UIMAD.WIDE.U32 UR8, UR7, UR10, URZ ;  /* 0x0000000a070872a5 */ /* 0x000fc8000f8e003f */
[----:B------:R-:W-:-:S12]  /*17b0*/  @UP0 USHF.R.U32.HI UR7, URZ, UR11, UR9 ;  /* 0x0000000b3f070299 */ /* 0x000fd80008011609 */
.L_x_875:
[----:B------:R-:W-:-:S04]  /*17c0*/  UIMAD UR5, UR7, UR5, URZ ;  /* 0x00000005070572a4 */ /* 0x000fc8000f8e023f */
[----:B------:R-:W-:-:S04]  /*17d0*/  UISETP.LT.AND UP0, UPT, UR4, UR5, UPT ;  /* 0x000000050400728c */ /* 0x000fc8000bf01270 */
[----:B------:R-:W-:-:S12]  /*17e0*/  USEL UR4, UR4, UR5, !UP0 ;  /* 0x0000000504047287 */ /* 0x000fd8000c000000 */
.L_x_873:
[----:B------:R-:W-:Y:S02]  /*17f0*/  USHF.R.S32.HI UR5, URZ, 0x1f, UR4 ;  /* 0x0000001f3f057899 */ /* 0x000fe40008011404 */
[----:B------:R-:W-:Y:S02]  /*1800*/  ULOP3.LUT UR42, UR43, 0xff, URZ, 0xc0, !UPT ;  /* 0x000000ff2b2a7892 */ /* 0x000fe4000f8ec03f */
[----:B------:R-:W-:Y:S02]  /*1810*/  ULEA.HI UR5, UR5, UR4, URZ, 0x7 ;  /* 0x0000000405057291 */ /* 0x000fe4000f8f383f */
[----:B------:R-:W-:Y:S02]  /*1820*/  USHF.R.U32.HI UR43, URZ, 0x10, UR43 ;  /* 0x000000103f2b7899 */ /* 0x000fe4000801162b */
[----:B------:R-:W-:Y:S01]  /*1830*/  USHF.R.S32.HI UR5, URZ, 0x7, UR5 ;  /* 0x000000073f057899 */ /* 0x000fe20008011405 */
[----:B------:R-:W-:-:S03]  /*1840*/  UMOV UR4, URZ ;  /* 0x0000003f00047c82 */ /* 0x000fc60008000000 */
[----:B------:R-:W-:-:S04]  /*1850*/  UISETP.LT.AND UP0, UPT, URZ, UR5, UPT ;  /* 0x000000053f00728c */ /* 0x000fc8000bf01270 */
[----:B------:R-:W-:-:S04]  /*1860*/  USEL UR44, URZ, UR5, !UP0 ;  /* 0x000000053f2c7287 */ /* 0x000fc8000c000000 */
[----:B------:R-:W-:-:S06]  /*1870*/  UISETP.GT.AND UP0, UPT, UR6, UR44, UPT ;  /* 0x0000002c0600728c */ /* 0x000fcc000bf04270 */
[----:B------:R-:W-:-:S13]  /*1880*/  PLOP3.LUT P0, PT, PT, PT, UP0, 0x80, 0x0 ;  /* 0x000000000000781c */ /* 0x000fda0003f0f008 */
[----:B------:R-:W-:Y:S05]  /*1890*/  @!P0 BRA `(.L_x_876) ;  /* 0x0000000000948947 */ /* 0x000fea0003800000 */
[----:B------:R-:W-:Y:S01]  /*18a0*/  UISETP.NE.AND UP0, UPT, UR43, URZ, UPT ;  /* 0x0000003f2b00728c */ /* 0x000fe2000bf05270 */
[----:B------:R-:W-:-:S03]  /*18b0*/  ULDC UR4, c[0x0][0x9f0] ;  /* 0x00027c0000047ab9 */ /* 0x000fc60000000800 */
[----:B------:R-:W-:-:S04]  /*18c0*/  USEL UR10, UR43, UR4, UP0 ;  /* 0x000000042b0a7287 */ /* 0x000fc80008000000 */
[----:B------:R-:W-:Y:S02]  /*18d0*/  UIADD3 UR4, UR10, -0x1, UR6 ;  /* 0xffffffff0a047890 */ /* 0x000fe4000fffe006 */
[----:B------:R-:W-:Y:S02]  /*18e0*/  IMAD.U32 R3, RZ, RZ, UR10 ;  /* 0x0000000aff037e24 */ /* 0x000fe4000f8e00ff */
[----:B------:R-:W-:-:S03]  /*18f0*/  UIADD3 UR7, -UR44, UR4, URZ ;  /* 0x000000042c077290 */ /* 0x000fc6000fffe13f */
[-C--:B------:R-:W-:Y:S01]  /*1900*/  IABS R0, R3.reuse ;  /* 0x0000000300007213 */ /* 0x080fe20000000000 */
[----:B------:R-:W-:Y:S01]  /*1910*/  UMOV UR4, URZ ;  /* 0x0000003f00047c82 */ /* 0x000fe20008000000 */
[----:B------:R-:W-:Y:S01]  /*1920*/  IABS R5, R3 ;  /* 0x0000000300057213 */ /* 0x000fe20000000000 */
[----:B------:R-:W-:Y:S01]  /*1930*/  IMAD.U32 R4, RZ, RZ, UR7 ;  /* 0x00000007ff047e24 */ /* 0x000fe2000f8e00ff */
[----:B------:R-:W-:Y:S01]  /*1940*/  R2UR UR11, R0 ;  /* 0x00000000000b72ca */ /* 0x000fe200000e0000 */
[----:B------:R-:W-:-:S03]  /*1950*/  ULOP3.LUT UR7, UR7, UR10, URZ, 0x3c, !UPT ;  /* 0x0000000a07077292 */ /* 0x000fc6000f8e3c3f */
[----:B------:R-:W-:-:S05]  /*1960*/  IABS R4, R4 ;  /* 0x0000000400047213 */ /* 0x000fca0000000000 */
[----:B------:R-:W-:-:S04]  /*1970*/  IMAD.MOV.U32 R3, RZ, RZ, R4 ;  /* 0x000000ffff037224 */ /* 0x000fc800078e0004 */
        /* <DEDUP_REMOVED lines=23> */
.L_x_876:
[----:B------:R-:W-:Y:S01]  /*1af0*/  UIMAD UR44, UR42, UR4, UR44 ;  /* 0x000000042a2c72a4 */ /* 0x000fe2000f8e022c */
[----:B------:R-:W-:Y:S01]  /*1b00*/  IMAD.U32 R88, RZ, RZ, UR6 ;  /* 0x00000006ff587e24 */ /* 0x000fe2000f8e00ff */
[----:B------:R-:W-:Y:S01]  /*1b10*/  PLOP3.LUT P0, PT, PT, PT, PT, 0x80, 0x0 ;  /* 0x000000000000781c */ /* 0x000fe20003f0f070 */
[----:B------:R-:W-:Y:S01]  /*1b20*/  IMAD.U32 R3, RZ, RZ, UR4 ;  /* 0x00000004ff037e24 */ /* 0x000fe2000f8e00ff */
[----:B------:R-:W-:Y:S01]  /*1b30*/  CS2R R14, SRZ ;  /* 0x00000000000e7805 */ /* 0x000fe2000001ff00 */
[----:B------:R-:W-:Y:S01]  /*1b40*/  IMAD.MOV.U32 R2, RZ, RZ, RZ ;  /* 0x000000ffff027224 */ /* 0x000fe200078e00ff */
[----:B------:R-:W-:Y:S01]  /*1b50*/  CS2R R42, SRZ ;  /* 0x00000000002a7805 */ /* 0x000fe2000001ff00 */
[----:B------:R-:W-:Y:S01]  /*1b60*/  IMAD.MOV.U32 R0, RZ, RZ, RZ ;  /* 0x000000ffff007224 */ /* 0x000fe200078e00ff */
[----:B------:R-:W-:Y:S01]  /*1b70*/  VIADDMNMX R88, R3, UR44, R88, PT ;  /* 0x0000002c03587c46 */ /* 0x000fe2000b800158 */
[----:B------:R-:W-:Y:S01]  /*1b80*/  IMAD.MOV.U32 R13, RZ, RZ, RZ ;  /* 0x000000ffff0d7224 */ /* 0x000fe200078e00ff */
[----:B------:R-:W-:Y:S01]  /*1b90*/  CS2R R40, SRZ ;  /* 0x0000000000287805 */ /* 0x000fe2000001ff00 */
[----:B------:R-:W-:Y:S01]  /*1ba0*/  IMAD.MOV.U32 R93, RZ, RZ, RZ ;  /* 0x000000ffff5d7224 */ /* 0x000fe200078e00ff */
[----:B------:R-:W-:Y:S01]  /*1bb0*/  ISETP.GT.AND P1, PT, R88, UR44, PT ;  /* 0x0000002c58007c0c */ /* 0x000fe2000bf24270 */
[----:B------:R-:W-:Y:S01]  /*1bc0*/  IMAD.MOV.U32 R8, RZ, RZ, RZ ;  /* 0x000000ffff087224 */ /* 0x000fe200078e00ff */
[----:B------:R-:W-:Y:S01]  /*1bd0*/  CS2R R24, SRZ ;  /* 0x0000000000187805 */ /* 0x000fe2000001ff00 */
[----:B------:R-:W-:Y:S01]  /*1be0*/  IMAD.MOV.U32 R95, RZ, RZ, RZ ;  /* 0x000000ffff5f7224 */ /* 0x000fe200078e00ff */
[----:B------:R-:W-:Y:S01]  /*1bf0*/  CS2R R34, SRZ ;  /* 0x0000000000227805 */ /* 0x000fe2000001ff00 */
[----:B------:R-:W-:Y:S01]  /*1c00*/  IMAD.MOV.U32 R10, RZ, RZ, RZ ;  /* 0x000000ffff0a7224 */ /* 0x000fe200078e00ff */
[----:B------:R-:W-:Y:S01]  /*1c10*/  CS2R R36, SRZ ;  /* 0x0000000000247805 */ /* 0x000fe2000001ff00 */
[----:B------:R-:W-:Y:S01]  /*1c20*/  IMAD.MOV.U32 R20, RZ, RZ, RZ ;  /* 0x000000ffff147224 */ /* 0x000fe200078e00ff */
[----:B------:R-:W-:Y:S01]  /*1c30*/  CS2R R28, SRZ ;  /* 0x00000000001c7805 */ /* 0x000fe2000001ff00 */
[----:B------:R-:W-:Y:S01]  /*1c40*/  IMAD.MOV.U32 R99, RZ, RZ, RZ ;  /* 0x000000ffff637224 */ /* 0x000fe200078e00ff */
[----:B------:R-:W-:-:S02]  /*1c50*/  CS2R R104, SRZ ;  /* 0x0000000000687805 */ /* 0x000fc4000001ff00 */
[----:B------:R-:W-:Y:S01]  /*1c60*/  CS2R R38, SRZ ;  /* 0x0000000000267805 */ /* 0x000fe2000001ff00 */
[----:B------:R-:W-:Y:S01]  /*1c70*/  IMAD.MOV.U32 R109, RZ, RZ, RZ ;  /* 0x000000ffff6d7224 */ /* 0x000fe200078e00ff */
[----:B------:R-:W-:Y:S02]  /*1c80*/  CS2R R26, SRZ ;  /* 0x00000000001a7805 */ /* 0x000fe4000001ff00 */
[----:B------:R-:W-:Y:S02]  /*1c90*/  CS2R R114, SRZ ;  /* 0x0000000000727805 */ /* 0x000fe4000001ff00 */
[----:B------:R-:W-:Y:S01]  /*1ca0*/  CS2R R30, SRZ ;  /* 0x00000000001e7805 */ /* 0x000fe2000001ff00 */
[----:B------:R-:W-:Y:S01]  /*1cb0*/  IMAD.MOV.U32 R113, RZ, RZ, RZ ;  /* 0x000000ffff717224 */ /* 0x000fe200078e00ff */
[----:B------:R-:W-:Y:S02]  /*1cc0*/  CS2R R44, SRZ ;  /* 0x00000000002c7805 */ /* 0x000fe4000001ff00 */
[----:B------:R-:W-:Y:S01]  /*1cd0*/  CS2R R124, SRZ ;  /* 0x00000000007c7805 */ /* 0x000fe2000001ff00 */
[----:B------:R-:W-:Y:S01]  /*1ce0*/  IMAD.MOV.U32 R126, RZ, RZ, RZ ;  /* 0x000000ffff7e7224 */ /* 0x000fe200078e00ff */
[----:B------:R-:W-:Y:S01]  /*1cf0*/  CS2R R122, SRZ ;  /* 0x00000000007a7805 */ /* 0x000fe2000001ff00 */
[----:B------:R-:W-:Y:S01]  /*1d00*/  IMAD.MOV.U32 R46, RZ, RZ, RZ ;  /* 0x000000ffff2e7224 */ /* 0x000fe200078e00ff */
[----:B------:R-:W-:Y:S01]  /*1d10*/  CS2R R134, SRZ ;  /* 0x0000000000867805 */ /* 0x000fe2000001ff00 */
[----:B------:R-:W-:Y:S01]  /*1d20*/  IMAD.MOV.U32 R132, RZ, RZ, RZ ;  /* 0x000000ffff847224 */ /* 0x000fe200078e00ff */
[----:B------:R-:W-:Y:S01]  /*1d30*/  CS2R R130, SRZ ;  /* 0x0000000000827805 */ /* 0x000fe2000001ff00 */
[----:B------:R-:W-:-:S02]  /*1d40*/  IMAD.MOV.U32 R32, RZ, RZ, RZ ;  /* 0x000000ffff207224 */ /* 0x000fc400078e00ff */
[----:B------:R-:W-:Y:S01]  /*1d50*/  IMAD.MOV.U32 R129, RZ, RZ, RZ ;  /* 0x000000ffff817224 */ /* 0x000fe200078e00ff */
[----:B------:R-:W-:Y:S06]  /*1d60*/  @!P1 BRA `(.L_x_877) ;  /* 0x000000d800409947 */ /* 0x000fec0003800000 */
        /* <DEDUP_REMOVED lines=36> */
.L_x_878:
        /* <DEDUP_REMOVED lines=10> */
[----:B------:R-:W-:Y:S02]  /*2050*/  @UP0 USHF.R.S32.HI UR10, URZ, 0x1f, UR49 ;  /* 0x0000001f3f0a0899 */ /* 0x000fe40008011431 */
[----:B------:R-:W-:Y:S01]  /*2060*/  @UP1 USHF.R.S32.HI UR15, URZ, 0x1f, UR49 ;  /* 0x0000001f3f0f1899 */ /* 0x000fe20008011431 */
[----:B------:R-:W-:Y:S01]  /*2070*/  @UP0 ULDC.64 UR16, c[0x0][0x9a8] ;  /* 0x00026a0000100ab9 */ /* 0x000fe20000000a00 */
[----:B------:R-:W-:Y:S01]  /*2080*/  @UP1 ULDC.64 UR12, c[0x0][0x9b8] ;  /* 0x00026e00000c1ab9 */ /* 0x000fe20000000a00 */
[----:B------:R-:W-:Y:S02]  /*2090*/  @UP0 UIMAD UR10, UR10, UR16, URZ ;  /* 0x000000100a0a02a4 */ /* 0x000fe4000f8e023f */
[----:B------:R-:W-:Y:S02]  /*20a0*/  @UP1 UIMAD UR15, UR15, UR12, URZ ;  /* 0x0000000c0f0f12a4 */ /* 0x000fe4000f8e023f */
[----:B------:R-:W-:Y:S02]  /*20b0*/  @UP0 UIMAD UR14, UR49, UR17, UR10 ;  /* 0x00000011310e02a4 */ /* 0x000fe4000f8e020a */
[----:B------:R-:W-:-:S02]  /*20c0*/  @UP1 UIMAD UR13, UR49, UR13, UR15 ;  /* 0x0000000d310d12a4 */ /* 0x000fc4000f8e020f */
[----:B------:R-:W-:Y:S02]  /*20d0*/  @UP0 UIMAD.WIDE.U32 UR8, UR49, UR16, URZ ;  /* 0x00000010310802a5 */ /* 0x000fe4000f8e003f */
[----:B------:R-:W-:Y:S02]  /*20e0*/  @UP1 UIMAD.WIDE.U32 UR10, UR49, UR12, URZ ;  /* 0x0000000c310a12a5 */ /* 0x000fe4000f8e003f */
[----:B------:R-:W-:Y:S02]  /*20f0*/  @UP0 UIADD3 UR9, UR9, UR14, URZ ;  /* 0x0000000e09090290 */ /* 0x000fe4000fffe03f */
[----:B------:R-:W-:Y:S01]  /*2100*/  @UP1 UIADD3 UR11, UR11, UR13, URZ ;  /* 0x0000000d0b0b1290 */ /* 0x000fe2000fffe03f */
[----:B------:R-:W-:Y:S02]  /*2110*/  @UP0 ULDC.64 UR14, c[0x0][0x9b0] ;  /* 0x00026c00000e0ab9 */ /* 0x000fe40000000a00 */
[----:B------:R-:W-:Y:S01]  /*2120*/  @UP1 ULDC.64 UR12, c[0x0][0x9c0] ;  /* 0x00027000000c1ab9 */ /* 0x000fe20000000a00 */
[----:B------:R-:W-:-:S02]  /*2130*/  @UP0 UIMAD.WIDE.U32 UR8, UR37, UR14, UR8 ;  /* 0x0000000e250802a5 */ /* 0x000fc4000f8e0008 */
[----:B------:R-:W-:Y:S02]  /*2140*/  @UP1 UIMAD.WIDE.U32 UR10, UR37, UR12, UR10 ;  /* 0x0000000c250a12a5 */ /* 0x000fe4000f8e000a */
[----:B------:R-:W-:Y:S02]  /*2150*/  @UP0 UIMAD UR9, UR37, UR15, UR9 ;  /* 0x0000000f250902a4 */ /* 0x000fe4000f8e0209 */
[----:B------:R-:W-:Y:S02]  /*2160*/  @UP1 UIMAD UR13, UR37, UR13, UR11 ;  /* 0x0000000d250d12a4 */ /* 0x000fe4000f8e020b */
[----:B------:R-:W-:Y:S02]  /*2170*/  @UP0 ULEA UR6, UP2, UR8, UR6, 0x2 ;  /* 0x0000000608060291 */ /* 0x000fe4000f84103f */
[----:B------:R-:W-:Y:S02]  /*2180*/  @UP1 ULEA UR4, UP3, UR10, UR4, 0x2 ;  /* 0x000000040a041291 */ /* 0x000fe4000f86103f */
[----:B------:R-:W-:-:S02]  /*2190*/  @UP0 ULEA.HI.X UR7, UR8, UR7, UR9, 0x2, UP2 ;  /* 0x0000000708070291 */ /* 0x000fc400090f1409 */
[----:B------:R-:W-:Y:S01]  /*21a0*/  @UP1 ULEA.HI.X UR5, UR10, UR5, UR13, 0x2, UP3 ;  /* 0x000000050a051291 */ /* 0x000fe200098f140d */
[----:B------:R-:W-:Y:S02]  /*21b0*/  IMAD.U32 R2, RZ, RZ, UR6 ;  /* 0x00000006ff027e24 */ /* 0x000fe4000f8e00ff */
[----:B------:R-:W-:Y:S02]  /*21c0*/  IMAD.U32 R4, RZ, RZ, UR4 ;  /* 0x00000004ff047e24 */ /* 0x000fe4000f8e00ff */
[----:B------:R-:W-:Y:S02]  /*21d0*/  IMAD.U32 R3, RZ, RZ, UR7 ;  /* 0x00000007ff037e24 */ /* 0x000fe4000f8e00ff */
[----:B------:R-:W-:-:S03]  /*21e0*/  IMAD.U32 R5, RZ, RZ, UR5 ;  /* 0x00000005ff057e24 */ /* 0x000fc6000f8e00ff */
[----:B------:R-:W2:Y:S04]  /*21f0*/  @P0 LDG.E R7, desc[UR50][R2.64] ;  /* 0x0000003202070981 */ /* 0x000ea8000c1e1900 */
[----:B------:R-:W2:Y:S01]  /*2200*/  @P1 LDG.E R0, desc[UR50][R4.64] ;  /* 0x0000003204001981 */ /* 0x000ea2000c1e1900 */
[----:B------:R-:W-:Y:S01]  /*2210*/  ULEA.HI UR4, UR47, UR47, URZ, 0x1 ;  /* 0x0000002f2f047291 */ /* 0x000fe2000f8f083f */
[----:B------:R-:W-:-:S03]  /*2220*/  IMAD.U32 R8, RZ, RZ, UR48 ;  /* 0x00000030ff087e24 */ /* 0x000fc6000f8e00ff */
[----:B------:R-:W-:Y:S02]  /*2230*/  ULOP3.LUT UR4, UR4, 0xfffffffe, URZ, 0xc0, !UPT ;  /* 0xfffffffe04047892 */ /* 0x000fe4000f8ec03f */
[----:B------:R-:W-:Y:S02]  /*2240*/  ISETP.NE.AND P0, PT, R8, 0x3, PT ;  /* 0x000000030800780c */ /* 0x000fe40003f05270 */
[----:B------:R-:W-:-:S06]  /*2250*/  UIADD3 UR4, UR47, -UR4, URZ ;  /* 0x800000042f047290 */ /* 0x000fcc000fffe03f */
[----:B------:R-:W-:Y:S01]  /*2260*/  IMAD.U32 R6, RZ, RZ, UR4 ;  /* 0x00000004ff067e24 */ /* 0x000fe2000f8e00ff */
[----:B------:R-:W-:-:S04]  /*2270*/  ULDC UR4, c[0x0][0x9d8] ;  /* 0x0002760000047ab9 */ /* 0x000fc80000000800 */
[----:B------:R-:W-:-:S04]  /*2280*/  SHF.L.U32 R6, R6, 0x1f, RZ ;  /* 0x0000001f06067819 */ /* 0x000fc800000006ff */
[----:B------:R-:W0:Y:S01]  /*2290*/  SYNCS.PHASECHK.TRANS64.TRYWAIT P1, [UR46+0x19c00], R6 ;  /* 0x019c0006ff0075a7 */ /* 0x000e22000802016e */
[----:B--2---:R-:W-:-:S04]  /*22a0*/  FMUL.FTZ R0, R7, R0 ;  /* 0x0000000007007220 */ /* 0x004fc80000410000 */
[----:B------:R-:W-:Y:S01]  /*22b0*/  FMUL.FTZ R0, R0, UR4 ;  /* 0x0000000400007c20 */ /* 0x000fe20008410000 */
[----:B0-----:R-:W-:Y:S06]  /*22c0*/  @!P1 BRA `(.L_x_879) ;  /* 0x0000016800b49947 */ /* 0x001fec0003800000 */
.L_x_1073:
[----:B------:R-:W-:Y:S05]  /*22d0*/  @!P0 BRA `(.L_x_880) ;  /* 0x0000000000048947 */ /* 0x000fea0003800000 */
[----:B------:R-:W-:Y:S01]  /*22e0*/  BPT.TRAP 0x1 ;  /* 0x000000040000795c */ /* 0x000fe20000300000 */
.L_x_880:
[----:B------:R-:W-:Y:S02]  /*22f0*/  IMAD.U32 R90, RZ, RZ, UR52 ;  /* 0x00000034ff5a7e24 */ /* 0x000fe4000f8e00ff */
[----:B0-----:R-:W-:-:S03]  /*2300*/  IMAD.U32 R3, RZ, RZ, UR53 ;  /* 0x00000035ff037e24 */ /* 0x001fc6000f8e00ff */
[----:B------:R-:W-:Y:S02]  /*2310*/  LEA R90, R90, UR46, 0x3 ;  /* 0x0000002e5a5a7c11 */ /* 0x000fe4000f8e18ff */
[----:B------:R-:W-:-:S04]  /*2320*/  SHF.L.U32 R3, R3, 0x1f, RZ ;  /* 0x0000001f03037819 */ /* 0x000fc800000006ff */
[----:B------:R0:W1:Y:S01]  /*2330*/  SYNCS.PHASECHK.TRANS64.TRYWAIT P2, [R90+URZ+0x19c30], R3 ;  /* 0x019c30035a0075a7 */ /* 0x000062000804017f */
[----:B------:R-:W-:Y:S05]  /*2340*/  @!P0 BRA `(.L_x_881) ;  /* 0x0000000000048947 */ /* 0x000fea0003800000 */
[----:B------:R-:W-:Y:S01]  /*2350*/  BPT.TRAP 0x1 ;  /* 0x000000040000795c */ /* 0x000fe20000300000 */
.L_x_881:
[----:B------:R-:W2:Y:S02]  /*2360*/  S2R R2, SR_TID.X ;  /* 0x0000000000027919 */ /* 0x000ea40000002100 */
[----:B--2---:R-:W-:Y:S01]  /*2370*/  LOP3.LUT P1, RZ, R2, 0x7f, RZ, 0xc0, !PT ;  /* 0x0000007f02ff7812 */ /* 0x004fe2000782c0ff */
[----:B-1----:R-:W-:-:S12]  /*2380*/  @P2 BRA `(.L_x_882) ;  /* 0x0000000000082947 */ /* 0x002fd80003800000 */
[----:B------:R-:W1:Y:S02]  /*2390*/  SYNCS.PHASECHK.TRANS64.TRYWAIT P2, [R90+URZ+0x19c30], R3 ;  /* 0x019c30035a0075a7 */ /* 0x000e64000804017f */
[----:B-1----:R-:W-:Y:S05]  /*23a0*/  @!P2 BRA `(.L_x_883) ;  /* 0x000001680094a947 */ /* 0x002fea0003800000 */
.L_x_882:
[----:B------:R-:W-:Y:S05]  /*23b0*/  WARPSYNC.ALL ;  /* 0x0000000000007948 */ /* 0x000fea0003800000 */
[----:B------:R-:W-:Y:S01]  /*23c0*/  UIADD3 UR4, UR46, 0x13800, URZ ;  /* 0x000138002e047890 */ /* 0x000fe2000fffe03f */
[----:B------:R-:W-:Y:S01]  /*23d0*/  WARPGROUP.ARRIVE ;  /* 0x00000000000079c5 */ /* 0x000fe20000000000 */
[----:B------:R-:W-:Y:S01]  /*23e0*/  ULOP3.LUT UR12, UR55, 0x10000, URZ, 0xfc, !UPT ;  /* 0x00010000370c7892 */ /* 0x000fe2000f8efc3f */
[----:B01----:R-:W-:Y:S01]  /*23f0*/  @!P1 VIADD R90, R90, 0x19c40 ;  /* 0x00019c405a5a9836 */ /* 0x003fe20000000000 */
[----:B------:R-:W-:Y:S01]  /*2400*/  USHF.R.U32.HI UR4, URZ, 0x4, UR4 ;  /* 0x000000043f047899 */ /* 0x000fe20008011604 */
[----:B------:R-:W-:Y:S01]  /*2410*/  UMOV UR13, 0xc0000010 ;  /* 0xc0000010000d7882 */ /* 0x000fe20000000000 */
[----:B------:R-:W-:-:S02]  /*2420*/  UMOV UR15, 0xc0000010 ;  /* 0xc0000010000f7882 */ /* 0x000fc40000000000 */
[----:B------:R-:W-:Y:S01]  /*2430*/  ULOP3.LUT UR4, UR4, 0x3fff, URZ, 0xc0, !UPT ;  /* 0x00003fff04047892 */ /* 0x000fe2000f8ec03f */
[----:B------:R-:W-:Y:S01]  /*2440*/  @!P1 PRMT R90, RZ, 0x654, R90 ;  /* 0x00000654ff5a9816 */ /* 0x000fe2000000005a */
[----:B------:R-:W-:Y:S01]  /*2450*/  UMOV UR5, 0xc0000010 ;  /* 0xc000001000057882 */ /* 0x000fe20000000000 */
[----:B------:R-:W-:Y:S01]  /*2460*/  UMOV UR7, 0xc0000010 ;  /* 0xc000001000077882 */ /* 0x000fe20000000000 */
[----:B------:R-:W-:Y:S02]  /*2470*/  ULOP3.LUT UR16, UR4, 0x10000, URZ, 0xfc, !UPT ;  /* 0x0001000004107892 */ /* 0x000fe4000f8efc3f */
[----:B------:R-:W-:Y:S02]  /*2480*/  UIADD3 UR4, UR12, 0x180, URZ ;  /* 0x000001800c047890 */ /* 0x000fe4000fffe03f */
[----:B------:R-:W-:Y:S02]  /*2490*/  UIMAD UR14, UR52, 0x300, UR16 ;  /* 0x00000300340e78a4 */ /* 0x000fe4000f8e0210 */
[----:B------:R-:W-:-:S02]  /*24a0*/  UIADD3 UR8, UR12, 0x300, URZ ;  /* 0x000003000c087890 */ /* 0x000fc4000fffe03f */
[----:B------:R-:W-:Y:S02]  /*24b0*/  UIADD3 UR6, UR14, 0x100, URZ ;  /* 0x000001000e067890 */ /* 0x000fe4000fffe03f */
[----:B------:R-:W-:Y:S01]  /*24c0*/  UIADD3 UR10, UR14, 0x200, URZ ;  /* 0x000002000e0a7890 */ /* 0x000fe2000fffe03f */
[----:B------:R-:W-:Y:S02]  /*24d0*/  UMOV UR9, 0xc0000010 ;  /* 0xc000001000097882 */ /* 0x000fe40000000000 */
[----:B------:R-:W-:Y:S01]  /*24e0*/  QGMMA.64x128x32.F32.E4M3.E4M3 R24, gdesc[UR12], RZ, !UPT, gsb0 ;  /* 0x01e000000c1879f3 */ /* 0x000fe2000c0008ff */
[----:B------:R-:W-:Y:S01]  /*24f0*/  UMOV UR11, 0xc0000010 ;  /* 0xc0000010000b7882 */ /* 0x000fe20000000000 */
[----:B------:R-:W-:Y:S02]  /*2500*/  ULDC UR17, c[0x0][0x9dc] ;  /* 0x0002770000117ab9 */ /* 0x000fe40000000800 */
[----:B------:R-:W-:Y:S01]  /*2510*/  ULOP3.LUT UR17, URZ, UR17, URZ, 0x33, !UPT ;  /* 0x000000113f117292 */ /* 0x000fe2000f8e333f */
[----:B------:R-:W-:-:S02]  /*2520*/  WARPGROUP.DEPBAR.LE gsb0, 0x0 ;  /* 0x00008000000079c5 */ /* 0x000fc40000010000 */
[----:B------:R-:W-:-:S06]  /*2530*/  WARPGROUP.ARRIVE ;  /* 0x00000000000079c5 */ /* 0x000fcc0000000000 */
[----:B------:R-:W-:Y:S01]  /*2540*/  QGMMA.64x128x32.F32.E4M3.E4M3 R24, gdesc[UR4], R24, gsb0 ;  /* 0x01e00000041879f3 */ /* 0x000fe20008000818 */
[----:B------:R-:W-:Y:S02]  /*2550*/  ULDC UR6, c[0x0][0x448] ;  /* 0x0001120000067ab9 */ /* 0x000fe40000000800 */
[----:B------:R-:W-:-:S06]  /*2560*/  UISETP.NE.AND UP0, UPT, UR6, 0x1, UPT ;  /* 0x000000010600788c */ /* 0x000fcc000bf05270 */
[----:B------:R-:W-:Y:S02]  /*2570*/  PLOP3.LUT P2, PT, PT, PT, UP0, 0x80, 0x0 ;  /* 0x000000000000781c */ /* 0x000fe40003f4f008 */
[----:B------:R-:W-:-:S03]  /*2580*/  PLOP3.LUT P3, PT, PT, PT, UP0, 0x80, 0x0 ;  /* 0x000000000000781c */ /* 0x000fc60003f6f008 */
[----:B------:R-:W-:Y:S01]  /*2590*/  @UP0 ULDC UR6, c[0x0][0x44c] ;  /* 0x0001130000060ab9 */ /* 0x000fe20000000800 */
[----:B------:R-:W-:Y:S02]  /*25a0*/  WARPGROUP.DEPBAR.LE gsb0, 0x0 ;  /* 0x00008000000079c5 */ /* 0x000fe40000010000 */
[----:B------:R-:W-:-:S06]  /*25b0*/  WARPGROUP.ARRIVE ;  /* 0x00000000000079c5 */ /* 0x000fcc0000000000 */
[----:B------:R-:W-:Y:S01]  /*25c0*/  QGMMA.64x128x32.F32.E4M3.E4M3 R24, gdesc[UR8], R24, gsb0 ;  /* 0x01e00000081879f3 */ /* 0x000fe20008000818 */
[----:B------:R-:W-:Y:S02]  /*25d0*/  ULDC.64 UR10, c[0x0][0x9e0] ;  /* 0x00027800000a7ab9 */ /* 0x000fe40000000a00 */
[----:B------:R-:W-:Y:S01]  /*25e0*/  UISETP.GE.AND UP1, UPT, UR11, 0x1, UPT ;  /* 0x000000010b00788c */ /* 0x000fe2000bf26270 */
[----:B------:R-:W-:Y:S02]  /*25f0*/  WARPGROUP.DEPBAR.LE gsb0, 0x0 ;  /* 0x00008000000079c5 */ /* 0x000fe40000010000 */
[C---:B------:R-:W-:Y:S01]  /*2600*/  FMUL.FTZ R93, R0.reuse, R33 ;  /* 0x00000021005d7220 */ /* 0x040fe20000410000 */
[C---:B------:R-:W-:Y:S01]  /*2610*/  FMUL.FTZ R33, R0.reuse, R70 ;  /* 0x0000004600217220 */ /* 0x040fe20000410000 */
[----:B------:R-:W-:Y:S02]  /*2620*/  VIADD R70, R17, UR40 ;  /* 0x0000002811467c36 */ /* 0x000fe40008000000 */
[C---:B------:R-:W-:Y:S01]  /*2630*/  FMUL.FTZ R10, R0.reuse, R39 ;  /* 0x00000027000a7220 */ /* 0x040fe20000410000 */
[C---:B------:R-:W-:Y:S01]  /*2640*/  FMUL.FTZ R12, R0.reuse, R43 ;  /* 0x0000002b000c7220 */ /* 0x040fe20000410000 */
[----:B------:R-:W-:Y:S01]  /*2650*/  FMUL.FTZ R14, R0, R47 ;  /* 0x0000002f000e7220 */ /* 0x000fe20000410000 */
[----:B------:R-:W-:Y:S01]  /*2660*/  @P2 IMAD.HI.U32 R39, R70, UR6, RZ ;  /* 0x0000000646272c27 */ /* 0x000fe2000f8e00ff */
[----:B------:R-:W-:-:S03]  /*2670*/  @UP0 ULDC UR6, c[0x0][0x450] ;  /* 0x0001140000060ab9 */ /* 0x000fc60000000800 */
[C---:B------:R-:W-:Y:S01]  /*2680*/  FMUL.FTZ R2, R0.reuse, R24 ;  /* 0x0000001800027220 */ /* 0x040fe20000410000 */
[C---:B------:R-:W-:Y:S01]  /*2690*/  FMUL.FTZ R43, R0.reuse, R45 ;  /* 0x0000002d002b7220 */ /* 0x040fe20000410000 */
[C---:B------:R-:W-:Y:S01]  /*26a0*/  FMUL.FTZ R3, R0.reuse, R26 ;  /* 0x0000001a00037220 */ /* 0x040fe20000410000 */
[----:B------:R-:W-:Y:S01]  /*26b0*/  @P3 SHF.R.U32.HI R70, RZ, UR6, R39 ;  /* 0x00000006ff463c19 */ /* 0x000fe20008011627 */
[C---:B------:R-:W-:Y:S01]  /*26c0*/  FMUL.FTZ R24, R0.reuse, R55 ;  /* 0x0000003700187220 */ /* 0x040fe20000410000 */
[----:B------:R-:W-:Y:S02]  /*26d0*/  IMAD.MOV.U32 R45, RZ, RZ, -0x80 ;  /* 0xffffff80ff2d7424 */ /* 0x000fe400078e00ff */
[C---:B------:R-:W-:Y:S01]  /*26e0*/  FMUL.FTZ R89, R0.reuse, R25 ;  /* 0x0000001900597220 */ /* 0x040fe20000410000 */
[C---:B------:R-:W-:Y:S01]  /*26f0*/  FMUL.FTZ R55, R0.reuse, R56 ;  /* 0x0000003800377220 */ /* 0x040fe20000410000 */
[----:B------:R-:W0:Y:S01]  /*2700*/  SHFL.IDX PT, R47, R70, RZ, 0x1c1f ;  /* 0x001c1fff462f7589 */ /* 0x000e2200000e0000 */
        /* <DEDUP_REMOVED lines=27> */
[----:B------:R-:W-:-:S02]  /*28c0*/  IMAD R73, R88, R45, 0x80 ;  /* 0x0000008058497424 */ /* 0x000fc400078e022d */
        /* <DEDUP_REMOVED lines=26> */
[----:B------:R-:W-:Y:S01]  /*2a70*/  IMAD.U32 R46, RZ, RZ, UR36 ;  /* 0x00000024ff2e7e24 */ /* 0x000fe2000f8e00ff */
[----:B------:R-:W-:Y:S01]  /*2a80*/  PLOP3.LUT P2, PT, PT, PT, UP1, 0x40, 0x0 ;  /* 0x000000000000781c */ /* 0x000fe20003f4e818 */
[----:B------:R-:W1:Y:S01]  /*2a90*/  MUFU.TANH R2, R2 ;  /* 0x0000000200027308 */ /* 0x000e620000002400 */
[C-C-:B------:R-:W-:Y:S01]  /*2aa0*/  IADD3 R45, -R16.reuse, 0x1, R73.reuse ;  /* 0x00000001102d7810 */ /* 0x140fe20007ffe149 */
[----:B------:R2:W-:Y:S01]  /*2ab0*/  @!P1 SYNCS.ARRIVE.TRANS64.RED.A1T0 RZ, [R90+URZ], RZ ;  /* 0x000000ff5aff99a7 */ /* 0x0005e2000810043f */
[----:B------:R-:W-:-:S02]  /*2ac0*/  IADD3 R74, -R16, UR41, R73 ;  /* 0x00000029104a7c10 */ /* 0x000fc4000fffe149 */
[----:B------:R-:W-:Y:S02]  /*2ad0*/  IADD3 R45, -R46, UR41, R45 ;  /* 0x000000292e2d7c10 */ /* 0x000fe4000fffe12d */
[----:B------:R-:W-:Y:S01]  /*2ae0*/  LEA R75, R88, 0xffffff80, 0x7 ;  /* 0xffffff80584b7811 */ /* 0x000fe200078e38ff */
[----:B------:R-:W3:Y:S02]  /*2af0*/  MUFU.TANH R89, R89 ;  /* 0x0000005900597308 */ /* 0x000ee40000002400 */
[C---:B------:R-:W-:Y:S02]  /*2b00*/  VIADD R79, R45.reuse, UR10 ;  /* 0x0000000a2d4f7c36 */ /* 0x040fe40008000000 */
[----:B------:R-:W-:-:S03]  /*2b10*/  VIADD R76, R45, UR17 ;  /* 0x000000112d4c7c36 */ /* 0x000fc60008000000 */
[----:B0-----:R-:W-:Y:S01]  /*2b20*/  VIADDMNMX R71, R47, R79, R74, PT ;  /* 0x0000004f2f477246 */ /* 0x001fe2000380014a */
[----:B------:R-:W0:Y:S01]  /*2b30*/  MUFU.TANH R3, R3 ;  /* 0x0000000300037308 */ /* 0x000e220000002400 */
[----:B------:R-:W-:-:S07]  /*2b40*/  IMAD.IADD R72, R76, 0x1, R47 ;  /* 0x000000014c487824 */ /* 0x000fce00078e022f */
        /* <DEDUP_REMOVED lines=62> */
[----:B------:R-:W-:Y:S01]  /*2f30*/  IMAD.U32 R46, RZ, RZ, UR36 ;  /* 0x00000024ff2e7e24 */ /* 0x000fe2000f8e00ff */
[----:B------:R-:W-:Y:S04]  /*2f40*/  BSSY B0, `(.L_x_885) ;  /* 0x0000011000007945 */ /* 0x000fe80003800000 */
[----:B------:R-:W-:-:S04]  /*2f50*/  IADD3 R45, -R46, UR41, R47 ;  /* 0x000000292e2d7c10 */ /* 0x000fc8000fffe12f */
        /* <DEDUP_REMOVED lines=10> */
.L_x_886:
[----:B------:R-:W-:-:S06]  /*3000*/  UISETP.NE.AND UP2, UPT, UR11, 0x1, UPT ;  /* 0x000000010b00788c */ /* 0x000fcc000bf45270 */
[----:B------:R-:W-:-:S05]  /*3010*/  PLOP3.LUT P2, PT, PT, PT, UP2, 0x80, 0x0 ;  /* 0x000000000000781c */ /* 0x000fca0003f4f028 */
[----:B------:R-:W-:-:S08]  /*3020*/  @UP2 ULDC.64 UR6, c[0x0][0x9e8] ;  /* 0x00027a0000062ab9 */ /* 0x000fd00000000a00 */
[----:B------:R-:W-:-:S05]  /*3030*/  @P2 IMAD.HI.U32 R46, R45, UR6, RZ ;  /* 0x000000062d2e2c27 */ /* 0x000fca000f8e00ff */
[----:B------:R-:W-:-:S07]  /*3040*/  @P2 SHF.R.U32.HI R45, RZ, UR7, R46 ;  /* 0x00000007ff2d2c19 */ /* 0x000fce000801162e */
.L_x_887:
[----:B------:R-:W-:Y:S05]  /*3050*/  BSYNC B0 ;  /* 0x0000000000007941 */ /* 0x000fea0003800000 */
.L_x_885:
[----:B------:R-:W-:-:S04]  /*3060*/  IMAD R45, R45, UR11, -R75 ;  /* 0x0000000b2d2d7c24 */ /* 0x000fc8000f8e0a4b */
[----:B------:R-:W-:-:S05]  /*3070*/  IMAD.IADD R45, R45, 0x1, -R16 ;  /* 0x000000012d2d7824 */ /* 0x000fca00078e0a10 */
[----:B------:R-:W-:Y:S02]  /*3080*/  VIMNMX R72, R72, R45, !PT ;  /* 0x0000002d48487248 */ /* 0x000fe40007fe0100 */
[----:B------:R-:W-:-:S07]  /*3090*/  VIADDMNMX R71, R45, UR11, R71, PT ;  /* 0x0000000b2d477c46 */ /* 0x000fce000b800147 */
.L_x_884:
        /* <DEDUP_REMOVED lines=15> */
[----:B0-----:R-:W-:Y:S02]  /*3190*/  FSEL R52, R92, -INF , !P4 ;  /* 0xff8000005c347808 */ /* 0x001fe40006000000 */
[----:B------:R-:W-:-:S02]  /*31a0*/  ISETP.GE.AND P4, PT, R73, 0x12, PT ;  /* 0x000000124900780c */ /* 0x000fc40003f86270 */
[----:B------:R-:W-:Y:S02]  /*31b0*/  LOP3.LUT R19, R19, 0xfffffff7, RZ, 0xc0, !PT ;  /* 0xfffffff713137812 */ /* 0x000fe400078ec0ff */
[----:B------:R-:W-:Y:S02]  /*31c0*/  FSEL R51, R91, -INF , !P3 ;  /* 0xff8000005b337808 */ /* 0x000fe40005800000 */
        /* <DEDUP_REMOVED lines=11> */
[----:B------:R-:W-:-:S04]  /*3280*/  ISETP.GT.AND P3, PT, R72, 0x18, !P4 ;  /* 0x000000184800780c */ /* 0x000fc80006764270 */
[----:B------:R-:W-:Y:S02]  /*3290*/  ISETP.LT.OR P3, PT, R71, 0x19, P3 ;  /* 0x000000194700780c */ /* 0x000fe40001f61670 */
        /* <DEDUP_REMOVED lines=133> */
[----:B------:R-:W-:-:S04]  /*3af0*/  ISETP.GE.AND P4, PT, R73, 0x72, PT ;  /* 0x000000724900780c */ /* 0x000fc80003f86270 */
        /* <DEDUP_REMOVED lines=16> */
[----:B------:R-:W-:Y:S02]  /*3c00*/  ISETP.LT.OR P6, PT, R71, 0x7a, P6 ;  /* 0x0000007a4700780c */ /* 0x000fe400037c1670 */
[----:B------:R-:W0:Y:S02]  /*3c10*/  SHFL.IDX PT, R71, R70, 0x1, 0x1c1f ;  /* 0x003c1f0046477f89 */ /* 0x000e2400000e0000 */
[----:B------:R-:W-:Y:S02]  /*3c20*/  FSEL R2, R85, -INF , !P6 ;  /* 0xff80000055027808 */ /* 0x000fe40007000000 */
[----:B------:R-:W-:Y:S02]  /*3c30*/  PLOP3.LUT P6, PT, PT, PT, UP1, 0x40, 0x0 ;  /* 0x000000000000781c */ /* 0x000fe40003fce818 */
[----:B0-----:R-:W-:Y:S01]  /*3c40*/  VIADDMNMX R73, R71, R79, R74, PT ;  /* 0x0000004f47497246 */ /* 0x001fe2000380014a */
[----:B------:R-:W-:-:S10]  /*3c50*/  IMAD.IADD R74, R76, 0x1, R71 ;  /* 0x000000014c4a7824 */ /* 0x000fd400078e0247 */
[----:B------:R-:W-:Y:S05]  /*3c60*/  @P6 BRA `(.L_x_888) ;  /* 0x0000000000646947 */ /* 0x000fea0003800000 */
        /* <DEDUP_REMOVED lines=14> */
.L_x_890:
[----:B------:R-:W-:-:S06]  /*3d50*/  UISETP.NE.AND UP2, UPT, UR11, 0x1, UPT ;  /* 0x000000010b00788c */ /* 0x000fcc000bf45270 */
[----:B------:R-:W-:-:S05]  /*3d60*/  PLOP3.LUT P6, PT, PT, PT, UP2, 0x80, 0x0 ;  /* 0x000000000000781c */ /* 0x000fca0003fcf028 */
[----:B------:R-:W-:-:S08]  /*3d70*/  @UP2 ULDC.64 UR6, c[0x0][0x9e8] ;  /* 0x00027a0000062ab9 */ /* 0x000fd00000000a00 */
[----:B------:R-:W-:Y:S01]  /*3d80*/  @P6 IMAD.HI.U32 R71, R70, UR6, RZ ;  /* 0x0000000646476c27 */ /* 0x000fe2000f8e00ff */
[----:B------:R-:W-:-:S13]  /*3d90*/  PLOP3.LUT P6, PT, PT, PT, UP2, 0x80, 0x0 ;  /* 0x000000000000781c */ /* 0x000fda0003fcf028 */
[----:B------:R-:W-:-:S07]  /*3da0*/  @P6 SHF.R.U32.HI R70, RZ, UR7, R71 ;  /* 0x00000007ff466c19 */ /* 0x000fce0008011647 */
.L_x_891:
[----:B------:R-:W-:Y:S05]  /*3db0*/  BSYNC B0 ;  /* 0x0000000000007941 */ /* 0x000fea0003800000 */
.L_x_889:
[----:B------:R-:W-:-:S04]  /*3dc0*/  IMAD R71, R70, UR11, -R75 ;  /* 0x0000000b46477c24 */ /* 0x000fc8000f8e0a4b */
[----:B------:R-:W-:-:S05]  /*3dd0*/  IMAD.IADD R71, R71, 0x1, -R16 ;  /* 0x0000000147477824 */ /* 0x000fca00078e0a10 */
[----:B------:R-:W-:Y:S02]  /*3de0*/  VIMNMX R74, R74, R71, !PT ;  /* 0x000000474a4a7248 */ /* 0x000fe40007fe0100 */
[----:B------:R-:W-:-:S07]  /*3df0*/  VIADDMNMX R73, R71, UR11, R73, PT ;  /* 0x0000000b47497c46 */ /* 0x000fce000b800149 */
.L_x_888:
[C---:B------:R-:W-:Y:S01]  /*3e00*/  ISETP.GT.AND P2, PT, R74.reuse, 0x1, !P2 ;  /* 0x000000014a00780c */ /* 0x040fe20005744270 */
        /* <DEDUP_REMOVED lines=8> */
[----:B------:R-:W-:Y:S01]  /*3e90*/  UMOV UR7, UR40 ;  /* 0x0000002800077c82 */ /* 0x000fe20008000000 */
[----:B------:R-:W-:Y:S01]  /*3ea0*/  LOP3.LUT P2, RZ, R19, 0x2, RZ, 0xc0, !PT ;  /* 0x0000000213ff7812 */ /* 0x000fe2000784c0ff */
[----:B------:R-:W-:Y:S01]  /*3eb0*/  @UP0 USHF.R.U32.HI UR7, URZ, UR18, UR15 ;  /* 0x000000123f070299 */ /* 0x000fe2000801160f */
[----:B------:R-:W-:-:S02]  /*3ec0*/  ISETP.GT.AND P4, PT, R74, 0x71, !P4 ;  /* 0x000000714a00780c */ /* 0x000fc40006784270 */
[C---:B------:R-:W-:Y:S01]  /*3ed0*/  ISETP.GT.AND P2, PT, R74.reuse, 0x8, !P2 ;  /* 0x000000084a00780c */ /* 0x040fe20005744270 */
[----:B------:R-:W-:Y:S01]  /*3ee0*/  UIADD3 UR54, UR54, UR7, URZ ;  /* 0x0000000736367290 */ /* 0x000fe2000fffe03f */
[----:B------:R-:W-:Y:S02]  /*3ef0*/  ISETP.GT.AND P5, PT, R74, 0x78, !P5 ;  /* 0x000000784a00780c */ /* 0x000fe40006fa4270 */
[C---:B------:R-:W-:Y:S01]  /*3f00*/  ISETP.LT.OR P2, PT, R73.reuse, 0x9, P2 ;  /* 0x000000094900780c */ /* 0x040fe20001741670 */
[----:B------:R-:W-:Y:S01]  /*3f10*/  UIADD3 UR10, UR54, UR10, URZ ;  /* 0x0000000a360a7290 */ /* 0x000fe2000fffe03f */
[----:B------:R-:W-:Y:S02]  /*3f20*/  ISETP.LT.OR P3, PT, R73, 0x71, P3 ;  /* 0x000000714900780c */ /* 0x000fe40001f61670 */
[----:B------:R-:W-:Y:S02]  /*3f30*/  FSEL R5, R5, -INF , !P2 ;  /* 0xff80000005057808 */ /* 0x000fe40005000000 */
[----:B------:R-:W-:-:S02]  /*3f40*/  LOP3.LUT P2, RZ, R19, 0x4, RZ, 0xc0, !PT ;  /* 0x0000000413ff7812 */ /* 0x000fc4000784c0ff */
[C---:B------:R-:W-:Y:S02]  /*3f50*/  ISETP.LT.OR P4, PT, R73.reuse, 0x72, P4 ;  /* 0x000000724900780c */ /* 0x040fe40002781670 */
[----:B------:R-:W-:Y:S02]  /*3f60*/  ISETP.GT.AND P2, PT, R74, 0x9, !P2 ;  /* 0x000000094a00780c */ /* 0x000fe40005744270 */
[----:B------:R-:W-:Y:S02]  /*3f70*/  FSEL R32, R32, -INF , !P3 ;  /* 0xff80000020207808 */ /* 0x000fe40005800000 */
[C---:B------:R-:W-:Y:S02]  /*3f80*/  ISETP.LT.OR P2, PT, R73.reuse, 0xa, P2 ;  /* 0x0000000a4900780c */ /* 0x040fe40001741670 */
[----:B------:R-:W-:Y:S02]  /*3f90*/  ISETP.LT.OR P5, PT, R73, 0x79, P5 ;  /* 0x000000794900780c */ /* 0x000fe40002fa1670 */
[----:B------:R-:W-:-:S02]  /*3fa0*/  FSEL R6, R6, -INF , !P2 ;  /* 0xff80000006067808 */ /* 0x000fc40005000000 */
[----:B------:R-:W-:Y:S02]  /*3fb0*/  ISETP.GT.AND P2, PT, R74, 0x10, !P6 ;  /* 0x000000104a00780c */ /* 0x000fe40007744270 */
[----:B------:R-:W-:Y:S02]  /*3fc0*/  LOP3.LUT P6, RZ, R19, 0x8000, RZ, 0xc0, !PT ;  /* 0x0000800013ff7812 */ /* 0x000fe400078cc0ff */
[----:B------:R-:W-:Y:S02]  /*3fd0*/  ISETP.LT.OR P2, PT, R73, 0x11, P2 ;  /* 0x000000114900780c */ /* 0x000fe40001741670 */
[----:B------:R-:W-:Y:S02]  /*3fe0*/  FSEL R35, R35, -INF , !P4 ;  /* 0xff80000023237808 */ /* 0x000fe40006000000 */
[----:B------:R-:W-:Y:S02]  /*3ff0*/  FSEL R70, R7, -INF , !P2 ;  /* 0xff80000007467808 */ /* 0x000fe40005000000 */
[----:B------:R-:W-:-:S02]  /*4000*/  LOP3.LUT P2, RZ, R19, 0x2000000, RZ, 0xc0, !PT ;  /* 0x0200000013ff7812 */ /* 0x000fc4000784c0ff */
[----:B------:R-:W-:Y:S02]  /*4010*/  FMNMX.FTZ R7, R77, R89, !PT ;  /* 0x000000594d077209 */ /* 0x000fe40007810000 */
[----:B------:R-:W-:Y:S02]  /*4020*/  ISETP.GT.AND P2, PT, R74, 0x11, !P2 ;  /* 0x000000114a00780c */ /* 0x000fe40005744270 */
[----:B------:R-:W-:Y:S02]  /*4030*/  FSEL R39, R39, -INF , !P5 ;  /* 0xff80000027277808 */ /* 0x000fe40006800000 */
[----:B------:R-:W-:-:S04]  /*4040*/  ISETP.LT.OR P2, PT, R73, 0x12, P2 ;  /* 0x000000124900780c */ /* 0x000fc80001741670 */
        /* <DEDUP_REMOVED lines=72> */
[----:B------:R-:W-:Y:S01]  /*44d0*/  LOP3.LUT P6, RZ, R19, 0x10, RZ, 0xc0, !PT ;  /* 0x0000001013ff7812 */ /* 0x000fe200078cc0ff */
[----:B------:R-:W0:Y:S01]  /*44e0*/  SHFL.BFLY PT, R8, R7, 0x2, 0x1f ;  /* 0x0c401f0007087f89 */ /* 0x000e2200000e0000 */
[----:B------:R-:W-:-:S04]  /*44f0*/  ISETP.LT.OR P2, PT, R73, 0x41, P2 ;  /* 0x000000414900780c */ /* 0x000fc80001741670 */
[----:B------:R-:W-:Y:S02]  /*4500*/  FSEL R25, R25, -INF , !P2 ;  /* 0xff80000019197808 */ /* 0x000fe40005000000 */
[----:B------:R-:W-:-:S04]  /*4510*/  LOP3.LUT P2, RZ, R19, 0x2000, RZ, 0xc0, !PT ;  /* 0x0000200013ff7812 */ /* 0x000fc8000784c0ff */
[----:B------:R-:W-:-:S04]  /*4520*/  ISETP.GT.AND P2, PT, R74, 0x41, !P2 ;  /* 0x000000414a00780c */ /* 0x000fc80005744270 */
[----:B------:R-:W-:-:S04]  /*4530*/  ISETP.LT.OR P2, PT, R73, 0x42, P2 ;  /* 0x000000424900780c */ /* 0x000fc80001741670 */
[----:B------:R-:W-:Y:S02]  /*4540*/  FSEL R26, R26, -INF , !P2 ;  /* 0xff8000001a1a7808 */ /* 0x000fe40005000000 */
[----:B------:R-:W-:Y:S02]  /*4550*/  LOP3.LUT P2, RZ, R19, 0x1000, RZ, 0xc0, !PT ;  /* 0x0000100013ff7812 */ /* 0x000fe4000784c0ff */
[----:B0-----:R-:W-:Y:S02]  /*4560*/  FMNMX.FTZ R72, R7, R8, !PT ;  /* 0x0000000807487209 */ /* 0x001fe40007810000 */
[----:B------:R-:W-:-:S03]  /*4570*/  ISETP.GT.AND P2, PT, R74, 0x48, !P2 ;  /* 0x000000484a00780c */ /* 0x000fc60005744270 */
        /* <DEDUP_REMOVED lines=8> */
[----:B0-----:R-:W-:Y:S01]  /*4600*/  FMNMX.FTZ R8, R72, R75, !PT ;  /* 0x0000004b48087209 */ /* 0x001fe20007810000 */
[----:B------:R-:W-:Y:S01]  /*4610*/  IMAD.U32 R75, RZ, RZ, UR6 ;  /* 0x00000006ff4b7e24 */ /* 0x000fe2000f8e00ff */
[----:B------:R-:W-:-:S03]  /*4620*/  ISETP.GT.AND P2, PT, R74, 0x50, !P2 ;  /* 0x000000504a00780c */ /* 0x000fc60005744270 */
[----:B------:R-:W-:Y:S01]  /*4630*/  FFMA.FTZ R76, R8, R75, -8 ;  /* 0xc1000000084c7423 */ /* 0x000fe2000001004b */
        /* <DEDUP_REMOVED lines=30> */
[----:B------:R-:W-:-:S01]  /*4820*/  FFMA.FTZ R72, R89, UR6, -R76 ;  /* 0x0000000659487c23 */ /* 0x000fc2000801084c */
[----:B------:R-:W-:Y:S01]  /*4830*/  ISETP.LT.OR P2, PT, R73, 0x1, P2 ;  /* 0x000000014900780c */ /* 0x000fe20001741670 */
[----:B------:R-:W-:-:S01]  /*4840*/  FFMA.FTZ R52, R52, UR6, -R76 ;  /* 0x0000000634347c23 */ /* 0x000fc2000801084c */
[----:B------:R-:W-:Y:S01]  /*4850*/  ISETP.GT.AND P6, PT, R74, 0x79, !P6 ;  /* 0x000000794a00780c */ /* 0x000fe200077c4270 */
[----:B------:R-:W-:-:S01]  /*4860*/  FFMA.FTZ R51, R51, UR6, -R76 ;  /* 0x0000000633337c23 */ /* 0x000fc2000801084c */
[----:B------:R-:W-:Y:S01]  /*4870*/  FSEL R75, R3, -INF , !P2 ;  /* 0xff800000034b7808 */ /* 0x000fe20005000000 */
[----:B------:R-:W-:-:S01]  /*4880*/  FFMA.FTZ R3, R77, UR6, -R76 ;  /* 0x000000064d037c23 */ /* 0x000fc2000801084c */
[----:B------:R-:W-:Y:S01]  /*4890*/  LOP3.LUT P2, RZ, R19, 0x4000000, RZ, 0xc0, !PT ;  /* 0x0400000013ff7812 */ /* 0x000fe2000784c0ff */
[----:B------:R-:W-:Y:S01]  /*48a0*/  MUFU.EX2 R72, R72 ;  /* 0x0000004800487308 */ /* 0x000fe20000000800 */
[----:B------:R-:W-:Y:S01]  /*48b0*/  FMNMX.FTZ R78, R75, R4, !PT ;  /* 0x000000044b4e7209 */ /* 0x000fe20007810000 */
[--C-:B------:R-:W-:Y:S01]  /*48c0*/  FFMA.FTZ R50, R50, UR6, -R76.reuse ;  /* 0x0000000632327c23 */ /* 0x100fe2000801084c */
[----:B------:R-:W-:Y:S01]  /*48d0*/  ISETP.GT.AND P2, PT, R74, 0x69, !P2 ;  /* 0x000000694a00780c */ /* 0x000fe20005744270 */
[--C-:B------:R-:W-:Y:S01]  /*48e0*/  FFMA.FTZ R49, R49, UR6, -R76.reuse ;  /* 0x0000000631317c23 */ /* 0x100fe2000801084c */
[----:B------:R-:W-:Y:S01]  /*48f0*/  FMNMX.FTZ R7, R5, R78, !PT ;  /* 0x0000004e05077209 */ /* 0x000fe20007810000 */
[--C-:B------:R-:W-:Y:S01]  /*4900*/  FFMA.FTZ R48, R48, UR6, -R76.reuse ;  /* 0x0000000630307c23 */ /* 0x100fe2000801084c */
[----:B------:R-:W-:Y:S01]  /*4910*/  ISETP.LT.OR P2, PT, R73, 0x6a, P2 ;  /* 0x0000006a4900780c */ /* 0x000fe20001741670 */
[----:B------:R-:W-:Y:S01]  /*4920*/  MUFU.EX2 R3, R3 ;  /* 0x0000000300037308 */ /* 0x000fe20000000800 */
[----:B------:R-:W-:Y:S01]  /*4930*/  FMNMX.FTZ R7, R6, R7, !PT ;  /* 0x0000000706077209 */ /* 0x000fe20007810000 */
[--C-:B------:R-:W-:Y:S01]  /*4940*/  FFMA.FTZ R47, R47, UR6, -R76.reuse ;  /* 0x000000062f2f7c23 */ /* 0x100fe2000801084c */
[----:B------:R-:W-:Y:S01]  /*4950*/  FSEL R29, R29, -INF , !P2 ;  /* 0xff8000001d1d7808 */ /* 0x000fe20005000000 */
        /* <DEDUP_REMOVED lines=11> */
[----:B------:R-:W-:-:S01]  /*4a10*/  FFMA.FTZ R41, R41, UR6, -R76 ;  /* 0x0000000629297c23 */ /* 0x000fc2000801084c */
[----:B------:R-:W0:Y:S01]  /*4a20*/  MUFU.EX2 R51, R51 ;  /* 0x0000003300337308 */ /* 0x000e220000000800 */
[----:B------:R-:W-:Y:S01]  /*4a30*/  FMNMX.FTZ R78, R10, R7, !PT ;  /* 0x000000070a4e7209 */ /* 0x000fe20007810000 */
[--C-:B------:R-:W-:Y:S01]  /*4a40*/  FFMA.FTZ R53, R53, UR6, -R76.reuse ;  /* 0x0000000635357c23 */ /* 0x100fe2000801084c */
[----:B------:R-:W-:-:S01]  /*4a50*/  FFMA.FTZ R54, R54, UR6, -R76 ;  /* 0x0000000636367c23 */ /* 0x000fc2000801084c */
[--C-:B------:R-:W-:Y:S01]  /*4a60*/  FFMA.FTZ R55, R55, UR6, -R76.reuse ;  /* 0x0000000637377c23 */ /* 0x100fe2000801084c */
        /* <DEDUP_REMOVED lines=19> */
[----:B------:R-:W-:Y:S01]  /*4ba0*/  MUFU.EX2 R50, R50 ;  /* 0x0000003200327308 */ /* 0x000fe20000000800 */
[----:B------:R-:W-:-:S02]  /*4bb0*/  FMNMX.FTZ R78, R20, R7, !PT ;  /* 0x00000007144e7209 */ /* 0x000fc40007810000 */
[----:B0-----:R-:W-:Y:S02]  /*4bc0*/  F2FP.SATFINITE.E4M3.F32.PACK_AB_MERGE_C R148, R51, R52, RZ ;  /* 0x000000343394723e */ /* 0x001fe400048070ff */
[----:B------:R-:W-:Y:S02]  /*4bd0*/  FMNMX.FTZ R7, R21, R78, !PT ;  /* 0x0000004e15077209 */ /* 0x000fe40007810000 */
[----:B------:R-:W-:Y:S01]  /*4be0*/  F2FP.SATFINITE.E4M3.F32.PACK_AB_MERGE_C R148, R72, R3, R148 ;  /* 0x000000034894723e */ /* 0x000fe20004807094 */
        /* <DEDUP_REMOVED lines=12> */
[----:B------:R-:W-:Y:S01]  /*4cb0*/  MUFU.EX2 R45, R45 ;  /* 0x0000002d002d7308 */ /* 0x000fe20000000800 */
[----:B------:R-:W-:Y:S02]  /*4cc0*/  FMNMX.FTZ R7, R34, R7, !PT ;  /* 0x0000000722077209 */ /* 0x000fe40007810000 */
[----:B0-----:R-:W-:Y:S02]  /*4cd0*/  F2FP.SATFINITE.E4M3.F32.PACK_AB_MERGE_C R150, R47, R48, RZ ;  /* 0x000000302f96723e */ /* 0x001fe400048070ff */
[----:B------:R-:W-:Y:S02]  /*4ce0*/  FMNMX.FTZ R78, R36, R7, !PT ;  /* 0x00000007244e7209 */ /* 0x000fe40007810000 */
[----:B------:R-:W-:Y:S01]  /*4cf0*/  F2FP.SATFINITE.E4M3.F32.PACK_AB_MERGE_C R150, R49, R50, R150 ;  /* 0x000000323196723e */ /* 0x000fe20004807096 */
        /* <DEDUP_REMOVED lines=11> */
[----:B0-----:R-:W-:-:S03]  /*4db0*/  F2FP.SATFINITE.E4M3.F32.PACK_AB_MERGE_C R144, R43, R44, RZ ;  /* 0x0000002c2b90723e */ /* 0x001fc600048070ff */
[----:B------:R-:W0:Y:S01]  /*4dc0*/  SHFL.BFLY PT, R74, R7, 0x2, 0x1f ;  /* 0x0c401f00074a7f89 */ /* 0x000e2200000e0000 */
[----:B------:R-:W-:Y:S01]  /*4dd0*/  F2FP.SATFINITE.E4M3.F32.PACK_AB_MERGE_C R144, R45, R46, R144 ;  /* 0x0000002e2d90723e */ /* 0x000fe20004807090 */
[----:B------:R-:W-:Y:S08]  /*4de0*/  MUFU.EX2 R53, R53 ;  /* 0x0000003500357308 */ /* 0x000ff00000000800 */
[----:B------:R-:W1:Y:S08]  /*4df0*/  MUFU.EX2 R54, R54 ;  /* 0x0000003600367308 */ /* 0x000e700000000800 */
[----:B------:R-:W-:Y:S01]  /*4e00*/  MUFU.EX2 R57, R57 ;  /* 0x0000003900397308 */ /* 0x000fe20000000800 */
[----:B0-----:R-:W-:-:S07]  /*4e10*/  FMNMX.FTZ R74, R7, R74, !PT ;  /* 0x0000004a074a7209 */ /* 0x001fce0007810000 */
[----:B------:R-:W0:Y:S01]  /*4e20*/  MUFU.EX2 R58, R58 ;  /* 0x0000003a003a7308 */ /* 0x000e220000000800 */
[----:B-1----:R-:W-:Y:S01]  /*4e30*/  F2FP.SATFINITE.E4M3.F32.PACK_AB_MERGE_C R146, R54, R53, RZ ;  /* 0x000000353692723e */ /* 0x002fe200048070ff */
[----:B------:R-:W1:Y:S03]  /*4e40*/  SHFL.BFLY PT, R7, R74, 0x1, 0x1f ;  /* 0x0c201f004a077f89 */ /* 0x000e6600000e0000 */
[----:B------:R-:W-:-:S03]  /*4e50*/  F2FP.SATFINITE.E4M3.F32.PACK_AB_MERGE_C R146, R41, R42, R146 ;  /* 0x0000002a2992723e */ /* 0x000fc60004807092 */
[----:B------:R-:W-:Y:S08]  /*4e60*/  MUFU.EX2 R55, R55 ;  /* 0x0000003700377308 */ /* 0x000ff00000000800 */
[----:B------:R-:W-:Y:S01]  /*4e70*/  MUFU.EX2 R61, R61 ;  /* 0x0000003d003d7308 */ /* 0x000fe20000000800 */
[----:B0-----:R-:W-:-:S07]  /*4e80*/  F2FP.SATFINITE.E4M3.F32.PACK_AB_MERGE_C R140, R58, R57, RZ ;  /* 0x000000393a8c723e */ /* 0x001fce00048070ff */
[----:B------:R-:W-:Y:S01]  /*4e90*/  MUFU.EX2 R62, R62 ;  /* 0x0000003e003e7308 */ /* 0x000fe20000000800 */
[----:B-1----:R-:W-:Y:S01]  /*4ea0*/  FMNMX.FTZ R7, R74, R7, !PT ;  /* 0x000000074a077209 */ /* 0x002fe20007810000 */
[----:B------:R-:W-:-:S03]  /*4eb0*/  IMAD.U32 R74, RZ, RZ, UR6 ;  /* 0x00000006ff4a7e24 */ /* 0x000fc6000f8e00ff */
[C---:B------:R-:W-:Y:S01]  /*4ec0*/  FSETP.NEU.FTZ.AND P2, PT, R7.reuse, -INF , PT ;  /* 0xff8000000700780b */ /* 0x040fe20003f5d000 */
[----:B------:R-:W-:-:S01]  /*4ed0*/  FFMA.FTZ R73, R7, R74, -8 ;  /* 0xc100000007497423 */ /* 0x000fc2000001004a */
[----:B------:R-:W-:Y:S01]  /*4ee0*/  FFMA.FTZ R74, R2, UR6, -R76 ;  /* 0x00000006024a7c23 */ /* 0x000fe2000801084c */
[----:B------:R-:W0:Y:S03]  /*4ef0*/  MUFU.EX2 R56, R56 ;  /* 0x0000003800387308 */ /* 0x000e260000000800 */
[----:B------:R-:W-:Y:S02]  /*4f00*/  FSEL R2, R73, RZ, P2 ;  /* 0x000000ff49027208 */ /* 0x000fe40001000000 */
[----:B------:R-:W-:-:S03]  /*4f10*/  PLOP3.LUT P2, PT, PT, PT, UP1, 0x40, 0x0 ;  /* 0x000000000000781c */ /* 0x000fc60003f4e818 */
        /* <DEDUP_REMOVED lines=13> */
[----:B------:R-:W-:Y:S01]  /*4ff0*/  FADD.FTZ R25, R3, R72 ;  /* 0x0000004803197221 */ /* 0x000fe20000010000 */
[----:B------:R-:W-:-:S01]  /*5000*/  FFMA.FTZ R13, R15, UR6, -R2 ;  /* 0x000000060f0d7c23 */ /* 0x000fc20008010802 */
[--C-:B------:R-:W-:Y:S01]  /*5010*/  FFMA.FTZ R15, R21, UR6, -R2.reuse ;  /* 0x00000006150f7c23 */ /* 0x100fe20008010802 */
[----:B------:R-:W-:-:S01]  /*5020*/  FFMA.FTZ R21, R26, UR6, -R2 ;  /* 0x000000061a157c23 */ /* 0x000fc20008010802 */
[----:B------:R-:W-:Y:S01]  /*5030*/  FADD.FTZ R26, R52, R25 ;  /* 0x00000019341a7221 */ /* 0x000fe20000010000 */
[----:B------:R-:W-:-:S01]  /*5040*/  FFMA.FTZ R25, R27, UR6, -R2 ;  /* 0x000000061b197c23 */ /* 0x000fc20008010802 */
[----:B------:R-:W1:Y:S01]  /*5050*/  MUFU.EX2 R4, R4 ;  /* 0x0000000400047308 */ /* 0x000e620000000800 */
[----:B------:R-:W-:-:S01]  /*5060*/  FFMA.FTZ R71, R71, UR6, -R2 ;  /* 0x0000000647477c23 */ /* 0x000fc20008010802 */
[----:B------:R-:W-:Y:S01]  /*5070*/  FADD.FTZ R27, R51, R26 ;  /* 0x0000001a331b7221 */ /* 0x000fe20000010000 */
[----:B------:R-:W-:-:S01]  /*5080*/  FFMA.FTZ R9, R9, UR6, -R2 ;  /* 0x0000000609097c23 */ /* 0x000fc20008010802 */
[--C-:B------:R-:W-:Y:S01]  /*5090*/  FFMA.FTZ R26, R28, UR6, -R2.reuse ;  /* 0x000000061c1a7c23 */ /* 0x100fe20008010802 */
[----:B------:R-:W-:-:S01]  /*50a0*/  FFMA.FTZ R24, R24, UR6, -R2 ;  /* 0x0000000618187c23 */ /* 0x000fc20008010802 */
[----:B------:R-:W-:Y:S01]  /*50b0*/  FADD.FTZ R78, R50, R27 ;  /* 0x0000001b324e7221 */ /* 0x000fe20000010000 */
[----:B------:R-:W-:-:S01]  /*50c0*/  FFMA.FTZ R3, R33, UR6, -R2 ;  /* 0x0000000621037c23 */ /* 0x000fc20008010802 */
[----:B------:R-:W2:Y:S01]  /*50d0*/  MUFU.EX2 R5, R5 ;  /* 0x0000000500057308 */ /* 0x000ea20000000800 */
[----:B0-----:R-:W-:Y:S01]  /*50e0*/  F2FP.SATFINITE.E4M3.F32.PACK_AB_MERGE_C R140, R56, R55, R140 ;  /* 0x00000037388c723e */ /* 0x001fe2000480708c */
[----:B------:R-:W-:Y:S01]  /*50f0*/  FADD.FTZ R27, R49, R78 ;  /* 0x0000004e311b7221 */ /* 0x000fe20000010000 */
[----:B------:R-:W-:-:S01]  /*5100*/  FFMA.FTZ R34, R34, UR6, -R2 ;  /* 0x0000000622227c23 */ /* 0x000fc20008010802 */
[--C-:B------:R-:W-:Y:S01]  /*5110*/  FFMA.FTZ R37, R37, UR6, -R2.reuse ;  /* 0x0000000625257c23 */ /* 0x100fe20008010802 */
[----:B------:R-:W-:-:S01]  /*5120*/  FFMA.FTZ R38, R38, UR6, -R2 ;  /* 0x0000000626267c23 */ /* 0x000fc20008010802 */
[----:B------:R-:W-:Y:S01]  /*5130*/  FADD.FTZ R78, R48, R27 ;  /* 0x0000001b304e7221 */ /* 0x000fe20000010000 */
[----:B------:R-:W-:-:S01]  /*5140*/  FFMA.FTZ R27, R30, UR6, -R2 ;  /* 0x000000061e1b7c23 */ /* 0x000fc20008010802 */
[----:B------:R-:W0:Y:S01]  /*5150*/  MUFU.EX2 R76, R76 ;  /* 0x0000004c004c7308 */ /* 0x000e220000000800 */
[----:B-1----:R-:W-:-:S01]  /*5160*/  FADD.FTZ R28, R73, R4 ;  /* 0x00000004491c7221 */ /* 0x002fc20000010000 */
[----:B------:R-:W-:Y:S01]  /*5170*/  FADD.FTZ R79, R47, R78 ;  /* 0x0000004e2f4f7221 */ /* 0x000fe20000010000 */
[----:B------:R-:W-:-:S01]  /*5180*/  FFMA.FTZ R29, R29, UR6, -R2 ;  /* 0x000000061d1d7c23 */ /* 0x000fc20008010802 */
[--C-:B------:R-:W-:Y:S01]  /*5190*/  FFMA.FTZ R32, R32, UR6, -R2.reuse ;  /* 0x0000000620207c23 */ /* 0x100fe20008010802 */
[----:B------:R-:W-:-:S01]  /*51a0*/  FFMA.FTZ R35, R35, UR6, -R2 ;  /* 0x0000000623237c23 */ /* 0x000fc20008010802 */
[----:B------:R-:W-:Y:S01]  /*51b0*/  FADD.FTZ R52, R46, R79 ;  /* 0x0000004f2e347221 */ /* 0x000fe20000010000 */
[----:B------:R-:W-:-:S01]  /*51c0*/  FFMA.FTZ R39, R39, UR6, -R2 ;  /* 0x0000000627277c23 */ /* 0x000fc20008010802 */
[----:B------:R-:W1:Y:S01]  /*51d0*/  MUFU.EX2 R6, R6 ;  /* 0x0000000600067308 */ /* 0x000e620000000800 */
[----:B--2---:R-:W-:-:S01]  /*51e0*/  FADD.FTZ R77, R5, R28 ;  /* 0x0000001c054d7221 */ /* 0x004fc20000010000 */
[----:B------:R-:W-:Y:S01]  /*51f0*/  FFMA.FTZ R28, R31, UR6, -R2 ;  /* 0x000000061f1c7c23 */ /* 0x000fe20008010802 */
[----:B------:R-:W-:-:S04]  /*5200*/  FADD.FTZ R31, R45, R52 ;  /* 0x000000342d1f7221 */ /* 0x000fc80000010000 */
[----:B------:R-:W-:Y:S01]  /*5210*/  FADD.FTZ R48, R44, R31 ;  /* 0x0000001f2c307221 */ /* 0x000fe20000010000 */
[----:B------:R-:W2:Y:S01]  /*5220*/  MUFU.EX2 R71, R71 ;  /* 0x0000004700477308 */ /* 0x000ea20000000800 */
[----:B0-----:R-:W-:-:S01]  /*5230*/  FADD.FTZ R77, R76, R77 ;  /* 0x0000004d4c4d7221 */ /* 0x001fc20000010000 */
[----:B------:R-:W-:Y:S01]  /*5240*/  F2FP.SATFINITE.E4M3.F32.PACK_AB_MERGE_C R76, R76, R5, RZ ;  /* 0x000000054c4c723e */ /* 0x000fe200048070ff */
[----:B------:R-:W-:-:S01]  /*5250*/  FADD.FTZ R43, R43, R48 ;  /* 0x000000302b2b7221 */ /* 0x000fc20000010000 */
[----:B------:R-:W-:Y:S02]  /*5260*/  F2FP.SATFINITE.E4M3.F32.PACK_AB_MERGE_C R5, R62, R61, RZ ;  /* 0x0000003d3e05723e */ /* 0x000fe400048070ff */
[----:B------:R-:W-:Y:S01]  /*5270*/  F2FP.SATFINITE.E4M3.F32.PACK_AB_MERGE_C R149, R4, R73, R76 ;  /* 0x000000490495723e */ /* 0x000fe2000480704c */
[----:B------:R-:W-:Y:S01]  /*5280*/  FADD.FTZ R44, R42, R43 ;  /* 0x0000002b2a2c7221 */ /* 0x000fe20000010000 */
[----:B------:R-:W0:Y:S01]  /*5290*/  MUFU.EX2 R9, R9 ;  /* 0x0000000900097308 */ /* 0x000e220000000800 */
[----:B-1----:R-:W-:-:S02]  /*52a0*/  FADD.FTZ R30, R6, R77 ;  /* 0x0000004d061e7221 */ /* 0x002fc40000010000 */
[----:B------:R-:W-:-:S04]  /*52b0*/  FADD.FTZ R44, R41, R44 ;  /* 0x0000002c292c7221 */ /* 0x000fc80000010000 */
[----:B------:R-:W-:Y:S01]  /*52c0*/  FADD.FTZ R53, R53, R44 ;  /* 0x0000002c35357221 */ /* 0x000fe20000010000 */
[----:B------:R-:W1:Y:S01]  /*52d0*/  MUFU.EX2 R70, R70 ;  /* 0x0000004600467308 */ /* 0x000e620000000800 */
[----:B--2---:R-:W-:-:S02]  /*52e0*/  FADD.FTZ R30, R71, R30 ;  /* 0x0000001e471e7221 */ /* 0x004fc40000010000 */
[----:B------:R-:W-:-:S04]  /*52f0*/  FADD.FTZ R54, R54, R53 ;  /* 0x0000003536367221 */ /* 0x000fc80000010000 */
[----:B------:R-:W-:Y:S01]  /*5300*/  FADD.FTZ R33, R55, R54 ;  /* 0x0000003637217221 */ /* 0x000fe20000010000 */
[----:B------:R-:W2:Y:S01]  /*5310*/  MUFU.EX2 R10, R10 ;  /* 0x0000000a000a7308 */ /* 0x000ea20000000800 */
[----:B0-----:R-:W-:-:S02]  /*5320*/  FADD.FTZ R31, R9, R30 ;  /* 0x0000001e091f7221 */ /* 0x001fc40000010000 */
[----:B------:R-:W-:-:S04]  /*5330*/  FADD.FTZ R56, R56, R33 ;  /* 0x0000002138387221 */ /* 0x000fc80000010000 */
[----:B------:R-:W-:Y:S01]  /*5340*/  FADD.FTZ R57, R57, R56 ;  /* 0x0000003839397221 */ /* 0x000fe20000010000 */
[----:B------:R-:W0:Y:S01]  /*5350*/  MUFU.EX2 R11, R11 ;  /* 0x0000000b000b7308 */ /* 0x000e220000000800 */
[----:B-1----:R-:W-:-:S01]  /*5360*/  FADD.FTZ R31, R70, R31 ;  /* 0x0000001f461f7221 */ /* 0x002fc20000010000 */
[----:B------:R-:W-:Y:S01]  /*5370*/  F2FP.SATFINITE.E4M3.F32.PACK_AB_MERGE_C R9, R70, R9, RZ ;  /* 0x000000094609723e */ /* 0x000fe200048070ff */
[----:B------:R-:W-:-:S03]  /*5380*/  FADD.FTZ R58, R58, R57 ;  /* 0x000000393a3a7221 */ /* 0x000fc60000010000 */
[----:B------:R-:W-:Y:S02]  /*5390*/  F2FP.SATFINITE.E4M3.F32.PACK_AB_MERGE_C R151, R71, R6, R9 ;  /* 0x000000064797723e */ /* 0x000fe40004807009 */
        /* <DEDUP_REMOVED lines=20> */
[----:B------:R-:W-:-:S04]  /*54e0*/  F2FP.SATFINITE.E4M3.F32.PACK_AB_MERGE_C R15, R24, R15, RZ ;  /* 0x0000000f180f723e */ /* 0x000fc800048070ff */
[----:B------:R-:W-:Y:S02]  /*54f0*/  F2FP.SATFINITE.E4M3.F32.PACK_AB_MERGE_C R147, R14, R13, R15 ;  /* 0x0000000d0e93723e */ /* 0x000fe4000480700f */
[----:B------:R-:W-:Y:S01]  /*5500*/  MUFU.EX2 R59, R59 ;  /* 0x0000003b003b7308 */ /* 0x000fe20000000800 */
[----:B-1----:R-:W-:-:S07]  /*5510*/  FADD.FTZ R36, R20, R31 ;  /* 0x0000001f14247221 */ /* 0x002fce0000010000 */
[----:B------:R-:W0:Y:S01]  /*5520*/  MUFU.EX2 R60, R60 ;  /* 0x0000003c003c7308 */ /* 0x000e220000000800 */
[----:B--2---:R-:W-:-:S07]  /*5530*/  FADD.FTZ R36, R21, R36 ;  /* 0x0000002415247221 */ /* 0x004fce0000010000 */
[----:B------:R-:W1:Y:S08]  /*5540*/  MUFU.EX2 R25, R25 ;  /* 0x0000001900197308 */ /* 0x000e700000000800 */
[----:B------:R-:W2:Y:S01]  /*5550*/  MUFU.EX2 R26, R26 ;  /* 0x0000001a001a7308 */ /* 0x000ea20000000800 */
[----:B0-----:R-:W-:Y:S01]  /*5560*/  F2FP.SATFINITE.E4M3.F32.PACK_AB_MERGE_C R142, R60, R59, R5 ;  /* 0x0000003b3c8e723e */ /* 0x001fe20004807005 */
        /* <DEDUP_REMOVED lines=8> */
[----:B------:R-:W-:-:S04]  /*55f0*/  F2FP.SATFINITE.E4M3.F32.PACK_AB_MERGE_C R25, R26, R25, RZ ;  /* 0x000000191a19723e */ /* 0x000fc800048070ff */
[----:B------:R-:W-:Y:S02]  /*5600*/  F2FP.SATFINITE.E4M3.F32.PACK_AB_MERGE_C R141, R21, R20, R25 ;  /* 0x00000014158d723e */ /* 0x000fe40004807019 */
[----:B------:R-:W2:Y:S01]  /*5610*/  MUFU.EX2 R3, R3 ;  /* 0x0000000300037308 */ /* 0x000ea20000000800 */
[----:B0-----:R-:W-:-:S07]  /*5620*/  FADD.FTZ R5, R27, R12 ;  /* 0x0000000c1b057221 */ /* 0x001fce0000010000 */
[----:B------:R-:W-:Y:S01]  /*5630*/  MUFU.EX2 R66, R66 ;  /* 0x0000004200427308 */ /* 0x000fe20000000800 */
[----:B-1----:R-:W-:-:S07]  /*5640*/  FADD.FTZ R12, R28, R5 ;  /* 0x000000051c0c7221 */ /* 0x002fce0000010000 */
[----:B------:R-:W0:Y:S01]  /*5650*/  MUFU.EX2 R69, R69 ;  /* 0x0000004500457308 */ /* 0x000e220000000800 */
[----:B--2---:R-:W-:-:S07]  /*5660*/  FADD.FTZ R5, R3, R12 ;  /* 0x0000000c03057221 */ /* 0x004fce0000010000 */
[----:B------:R-:W1:Y:S08]  /*5670*/  MUFU.EX2 R34, R34 ;  /* 0x0000002200227308 */ /* 0x000e700000000800 */
[----:B------:R-:W-:Y:S01]  /*5680*/  MUFU.EX2 R63, R63 ;  /* 0x0000003f003f7308 */ /* 0x000fe20000000800 */
[----:B0-----:R-:W-:-:S07]  /*5690*/  F2FP.SATFINITE.E4M3.F32.PACK_AB_MERGE_C R24, R69, R66, RZ ;  /* 0x000000424518723e */ /* 0x001fce00048070ff */
[----:B------:R-:W0:Y:S01]  /*56a0*/  MUFU.EX2 R64, R64 ;  /* 0x0000004000407308 */ /* 0x000e220000000800 */
[----:B-1----:R-:W-:-:S01]  /*56b0*/  FADD.FTZ R5, R34, R5 ;  /* 0x0000000522057221 */ /* 0x002fc20000010000 */
[----:B------:R-:W-:-:S04]  /*56c0*/  F2FP.SATFINITE.E4M3.F32.PACK_AB_MERGE_C R6, R34, R3, RZ ;  /* 0x000000032206723e */ /* 0x000fc800048070ff */
[----:B------:R-:W-:Y:S02]  /*56d0*/  F2FP.SATFINITE.E4M3.F32.PACK_AB_MERGE_C R143, R28, R27, R6 ;  /* 0x0000001b1c8f723e */ /* 0x000fe40004807006 */
        /* <DEDUP_REMOVED lines=10> */
[----:B--2---:R-:W-:-:S07]  /*5780*/  FADD.FTZ R3, R37, R4 ;  /* 0x0000000425037221 */ /* 0x004fce0000010000 */
[----:B------:R-:W-:Y:S01]  /*5790*/  MUFU.EX2 R65, R65 ;  /* 0x0000004100417308 */ /* 0x000fe20000000800 */
[----:B0-----:R-:W-:-:S07]  /*57a0*/  FADD.FTZ R4, R38, R3 ;  /* 0x0000000326047221 */ /* 0x001fce0000010000 */
[----:B------:R-:W0:Y:S01]  /*57b0*/  MUFU.EX2 R74, R74 ;  /* 0x0000004a004a7308 */ /* 0x000e220000000800 */
[C---:B-1----:R-:W-:Y:S01]  /*57c0*/  F2FP.SATFINITE.E4M3.F32.PACK_AB_MERGE_C R38, R29.reuse, R38, RZ ;  /* 0x000000261d26723e */ /* 0x042fe200048070ff */
[----:B------:R-:W-:-:S03]  /*57d0*/  FADD.FTZ R29, R29, R4 ;  /* 0x000000041d1d7221 */ /* 0x000fc60000010000 */
[----:B------:R-:W-:-:S03]  /*57e0*/  F2FP.SATFINITE.E4M3.F32.PACK_AB_MERGE_C R137, R37, R30, R38 ;  /* 0x0000001e2589723e */ /* 0x000fc60004807026 */
        /* <DEDUP_REMOVED lines=9> */
[----:B0-----:R-:W-:-:S01]  /*5880*/  FADD.FTZ R4, R32, R29 ;  /* 0x0000001d20047221 */ /* 0x001fc20000010000 */
[----:B------:R-:W-:-:S06]  /*5890*/  FADD.FTZ R65, R65, R68 ;  /* 0x0000004441417221 */ /* 0x000fcc0000010000 */
[----:B------:R-:W0:Y:S01]  /*58a0*/  MUFU.EX2 R2, R2 ;  /* 0x0000000200027308 */ /* 0x000e220000000800 */
[----:B--2---:R-:W-:-:S04]  /*58b0*/  FADD.FTZ R4, R35, R4 ;  /* 0x0000000423047221 */ /* 0x004fc80000010000 */
[----:B-1----:R-:W-:Y:S01]  /*58c0*/  FADD.FTZ R3, R39, R4 ;  /* 0x0000000427037221 */ /* 0x002fe20000010000 */
[----:B------:R-:W-:-:S01]  /*58d0*/  FADD.FTZ R4, R74, R65 ;  /* 0x000000414a047221 */ /* 0x000fc20000010000 */
[C---:B0-----:R-:W-:Y:S02]  /*58e0*/  F2FP.SATFINITE.E4M3.F32.PACK_AB_MERGE_C R5, R2.reuse, R39, RZ ;  /* 0x000000270205723e */ /* 0x041fe400048070ff */
[----:B------:R-:W-:-:S01]  /*58f0*/  FADD.FTZ R3, R2, R3 ;  /* 0x0000000302037221 */ /* 0x000fc20000010000 */
[----:B------:R-:W-:Y:S01]  /*5900*/  VIADD R2, R88, 0xfffffffe ;  /* 0xfffffffe58027836 */ /* 0x000fe20000000000 */
[----:B------:R-:W-:Y:S01]  /*5910*/  F2FP.SATFINITE.E4M3.F32.PACK_AB_MERGE_C R139, R35, R32, R5 ;  /* 0x00000020238b723e */ /* 0x000fe20004807005 */
        /* <DEDUP_REMOVED lines=11> */
.L_x_893:
[----:B------:R-:W-:-:S11]  /*59d0*/  UISETP.NE.AND UP2, UPT, UR11, 0x1, UPT ;  /* 0x000000010b00788c */ /* 0x000fd6000bf45270 */
[----:B------:R-:W-:Y:S02]  /*59e0*/  @UP2 ULDC.64 UR18, c[0x0][0x9e8] ;  /* 0x00027a0000122ab9 */ /* 0x000fe40000000a00 */
[----:B------:R-:W-:-:S04]  /*59f0*/  UIMAD.WIDE.U32 UR14, UR7, UR18, URZ ;  /* 0x00000012070e72a5 */ /* 0x000fc8000f8e003f */
[----:B------:R-:W-:-:S12]  /*5a00*/  @UP2 USHF.R.U32.HI UR7, URZ, UR19, UR15 ;  /* 0x000000133f072299 */ /* 0x000fd8000801160f */
.L_x_894:
[----:B------:R-:W-:-:S04]  /*5a10*/  UIMAD UR7, UR7, UR11, UR11 ;  /* 0x0000000b070772a4 */ /* 0x000fc8000f8e020b */
[----:B------:R-:W-:-:S04]  /*5a20*/  UISETP.LT.AND UP2, UPT, UR10, UR7, UPT ;  /* 0x000000070a00728c */ /* 0x000fc8000bf41270 */
[----:B------:R-:W-:-:S12]  /*5a30*/  USEL UR10, UR10, UR7, UP2 ;  /* 0x000000070a0a7287 */ /* 0x000fd80009000000 */
.L_x_892:
[----:B------:R-:W-:Y:S01]  /*5a40*/  USHF.R.S32.HI UR7, URZ, 0x1f, UR10 ;  /* 0x0000001f3f077899 */ /* 0x000fe2000801140a */
[----:B------:R-:W-:Y:S02]  /*5a50*/  CS2R R88, SRZ ;  /* 0x0000000000587805 */ /* 0x000fe4000001ff00 */
[----:B------:R-:W-:Y:S02]  /*5a60*/  CS2R R90, SRZ ;  /* 0x00000000005a7805 */ /* 0x000fe4000001ff00 */
[----:B------:R-:W-:Y:S01]  /*5a70*/  CS2R R92, SRZ ;  /* 0x00000000005c7805 */ /* 0x000fe2000001ff00 */
[----:B------:R-:W-:Y:S01]  /*5a80*/  ULEA.HI UR7, UR7, UR10, URZ, 0x7 ;  /* 0x0000000a07077291 */ /* 0x000fe2000f8f383f */
[----:B------:R-:W-:Y:S02]  /*5a90*/  CS2R R94, SRZ ;  /* 0x00000000005e7805 */ /* 0x000fe4000001ff00 */
[----:B------:R-:W-:Y:S02]  /*5aa0*/  CS2R R96, SRZ ;  /* 0x0000000000607805 */ /* 0x000fe4000001ff00 */
[----:B------:R-:W-:Y:S01]  /*5ab0*/  CS2R R98, SRZ ;  /* 0x0000000000627805 */ /* 0x000fe2000001ff00 */
        /* <DEDUP_REMOVED lines=10> */
[----:B------:R-:W-:Y:S02]  /*5b60*/  CS2R R114, SRZ ;  /* 0x0000000000727805 */ /* 0x000fe4000001ff00 */
[----:B------:R-:W-:Y:S02]  /*5b70*/  CS2R R116, SRZ ;  /* 0x0000000000747805 */ /* 0x000fe4000001ff00 */
[----:B------:R-:W-:Y:S02]  /*5b80*/  CS2R R118, SRZ ;  /* 0x0000000000767805 */ /* 0x000fe4000001ff00 */
[----:B------:R-:W-:Y:S02]  /*5b90*/  CS2R R120, SRZ ;  /* 0x0000000000787805 */ /* 0x000fe4000001ff00 */
[----:B------:R-:W-:Y:S02]  /*5ba0*/  ISETP.GE.AND P2, PT, R2, UR18, PT ;  /* 0x0000001202007c0c */ /* 0x000fe4000bf46270 */
[----:B------:R-:W-:-:S02]  /*5bb0*/  CS2R R122, SRZ ;  /* 0x00000000007a7805 */ /* 0x000fc4000001ff00 */
[----:B------:R-:W-:Y:S02]  /*5bc0*/  CS2R R124, SRZ ;  /* 0x00000000007c7805 */ /* 0x000fe4000001ff00 */
[----:B------:R-:W-:Y:S02]  /*5bd0*/  CS2R R126, SRZ ;  /* 0x00000000007e7805 */ /* 0x000fe4000001ff00 */
[----:B------:R-:W-:Y:S02]  /*5be0*/  CS2R R128, SRZ ;  /* 0x0000000000807805 */ /* 0x000fe4000001ff00 */
[----:B------:R-:W-:Y:S02]  /*5bf0*/  CS2R R130, SRZ ;  /* 0x0000000000827805 */ /* 0x000fe4000001ff00 */
[----:B------:R-:W-:Y:S02]  /*5c00*/  CS2R R132, SRZ ;  /* 0x0000000000847805 */ /* 0x000fe4000001ff00 */
[----:B------:R-:W-:Y:S01]  /*5c10*/  CS2R R134, SRZ ;  /* 0x0000000000867805 */ /* 0x000fe2000001ff00 */
[----:B------:R-:W-:Y:S06]  /*5c20*/  @!P2 BRA `(.L_x_895) ;  /* 0x000000340084a947 */ /* 0x000fec0003800000 */
        /* <DEDUP_REMOVED lines=24> */
[----:B------:R-:W-:Y:S01]  /*5db0*/  ULDC UR22, c[0x0][0x9e4] ;  /* 0x0002790000167ab9 */ /* 0x000fe20000000800 */
[----:B------:R-:W-:Y:S01]  /*5dc0*/  ULDC UR19, c[0x0][0x988] ;  /* 0x0002620000137ab9 */ /* 0x000fe20000000800 */
[----:B------:R-:W-:-:S05]  /*5dd0*/  ULDC UR23, c[0x0][0x9e0] ;  /* 0x0002780000177ab9 */ /* 0x000fca0000000800 */
.L_x_913:
[----:B------:R-:W-:-:S04]  /*5de0*/  UIADD3 UR20, UR52, 0x1, URZ ;  /* 0x0000000134147890 */ /* 0x000fc8000fffe03f */
[----:B------:R-:W-:-:S04]  /*5df0*/  UISETP.NE.AND UP2, UPT, UR20, 0x2, UPT ;  /* 0x000000021400788c */ /* 0x000fc8000bf45270 */
[----:B------:R-:W-:Y:S02]  /*5e00*/  USEL UR21, URZ, 0x1, UP2 ;  /* 0x000000013f157887 */ /* 0x000fe40009000000 */
[----:B------:R-:W-:Y:S02]  /*5e10*/  USEL UR20, UR20, URZ, UP2 ;  /* 0x0000003f14147287 */ /* 0x000fe40009000000 */
[----:B------:R-:W-:Y:S01]  /*5e20*/  ULOP3.LUT UR21, UR53, UR21, URZ, 0x3c, !UPT ;  /* 0x0000001535157292 */ /* 0x000fe2000f8e3c3f */
[----:B------:R-:W-:Y:S11]  /*5e30*/  @!P0 BRA `(.L_x_896) ;  /* 0x0000000000048947 */ /* 0x000ff60003800000 */
[----:B------:R-:W-:Y:S01]  /*5e40*/  BPT.TRAP 0x1 ;  /* 0x000000040000795c */ /* 0x000fe20000300000 */
.L_x_896:
[----:B------:R-:W-:Y:S01]  /*5e50*/  ULEA UR24, UR20, UR46, 0x3 ;  /* 0x0000002e14187291 */ /* 0x000fe2000f8e183f */
[----:B------:R-:W-:-:S05]  /*5e60*/  IMAD.U32 R5, RZ, RZ, UR21 ;  /* 0x00000015ff057e24 */ /* 0x000fca000f8e00ff */
[----:B------:R-:W-:-:S04]  /*5e70*/  SHF.L.U32 R5, R5, 0x1f, RZ ;  /* 0x0000001f05057819 */ /* 0x000fc800000006ff */
[----:B------:R0:W1:Y:S01]  /*5e80*/  SYNCS.PHASECHK.TRANS64.TRYWAIT P2, [UR24+0x19c30], R5 ;  /* 0x019c3005ff0075a7 */ /* 0x0000620008040158 */
[----:B------:R-:W-:Y:S05]  /*5e90*/  @!P0 BRA `(.L_x_897) ;  /* 0x0000000000048947 */ /* 0x000fea0003800000 */
[----:B------:R-:W-:Y:S01]  /*5ea0*/  BPT.TRAP 0x1 ;  /* 0x000000040000795c */ /* 0x000fe20000300000 */
.L_x_897:
[----:B-1----:R-:W-:Y:S05]  /*5eb0*/  @P2 BRA `(.L_x_898) ;  /* 0x0000000000082947 */ /* 0x002fea0003800000 */
[----:B------:R-:W1:Y:S02]  /*5ec0*/  SYNCS.PHASECHK.TRANS64.TRYWAIT P2, [UR24+0x19c30], R5 ;  /* 0x019c3005ff0075a7 */ /* 0x000e640008040158 */
[----:B-1----:R-:W-:Y:S05]  /*5ed0*/  @!P2 BRA `(.L_x_899) ;  /* 0x0000012c00dca947 */ /* 0x002fea0003800000 */
.L_x_898:
        /* <DEDUP_REMOVED lines=17> */
.L_x_900:
[----:B------:R-:W-:Y:S01]  /*5ff0*/  ULEA UR11, UR52, UR46, 0x3 ;  /* 0x0000002e340b7291 */ /* 0x000fe2000f8e183f */
[----:B01----:R-:W-:-:S05]  /*6000*/  IMAD.U32 R5, RZ, RZ, UR53 ;  /* 0x00000035ff057e24 */ /* 0x003fca000f8e00ff */
[----:B------:R-:W-:-:S04]  /*6010*/  SHF.L.U32 R5, R5, 0x1f, RZ ;  /* 0x0000001f05057819 */ /* 0x000fc800000006ff */
[----:B------:R0:W1:Y:S01]  /*6020*/  SYNCS.PHASECHK.TRANS64.TRYWAIT P2, [UR11+0x19c50], R5 ;  /* 0x019c5005ff0075a7 */ /* 0x000062000804014b */
[----:B------:R-:W-:Y:S05]  /*6030*/  @!P0 BRA `(.L_x_901) ;  /* 0x0000000000048947 */ /* 0x000fea0003800000 */
[----:B------:R-:W-:Y:S01]  /*6040*/  BPT.TRAP 0x1 ;  /* 0x000000040000795c */ /* 0x000fe20000300000 */
.L_x_901:
[----:B-1----:R-:W-:Y:S05]  /*6050*/  @P2 BRA `(.L_x_902) ;  /* 0x0000000000082947 */ /* 0x002fea0003800000 */
[----:B------:R-:W1:Y:S02]  /*6060*/  SYNCS.PHASECHK.TRANS64.TRYWAIT P2, [UR11+0x19c50], R5 ;  /* 0x019c5005ff0075a7 */ /* 0x000e64000804014b */
[----:B-1----:R-:W-:Y:S05]  /*6070*/  @!P2 BRA `(.L_x_903) ;  /* 0x0000012c008ca947 */ /* 0x002fea0003800000 */
.L_x_902:
        /* <DEDUP_REMOVED lines=9> */
[----:B------:R-:W-:Y:S01]  /*6110*/  PLOP3.LUT P3, PT, PT, PT, UP0, 0x80, 0x0 ;  /* 0x000000000000781c */ /* 0x000fe20003f6f008 */
[C---:B------:R-:W-:Y:S01]  /*6120*/  FMUL.FTZ R50, R0.reuse, R59 ;  /* 0x0000003b00327220 */ /* 0x040fe20000410000 */
[C---:B------:R-:W-:Y:S01]  /*6130*/  FMUL.FTZ R59, R0.reuse, R70 ;  /* 0x00000046003b7220 */ /* 0x040fe20000410000 */
[----:B------:R-:W-:Y:S01]  /*6140*/  ULOP3.LUT UR6, UR6, 0x10000, URZ, 0xfc, !UPT ;  /* 0x0001000006067892 */ /* 0x000fe2000f8efc3f */
[----:B------:R-:W-:Y:S01]  /*6150*/  FMUL.FTZ R70, R0, R79 ;  /* 0x0000004f00467220 */ /* 0x000fe20000410000 */
[----:B------:R-:W-:-:S02]  /*6160*/  VIADD R79, R17, UR40 ;  /* 0x00000028114f7c36 */ /* 0x000fc40008000000 */
[C---:B------:R-:W-:Y:S01]  /*6170*/  FMUL.FTZ R21, R0.reuse, R34 ;  /* 0x0000002200157220 */ /* 0x040fe20000410000 */
[----:B------:R-:W-:Y:S01]  /*6180*/  UIMAD UR10, UR52, 0x300, UR6 ;  /* 0x00000300340a78a4 */ /* 0x000fe2000f8e0206 */
[C---:B------:R-:W-:Y:S01]  /*6190*/  FMUL.FTZ R9, R0.reuse, R26 ;  /* 0x0000001a00097220 */ /* 0x040fe20000410000 */
[C---:B------:R-:W-:Y:S01]  /*61a0*/  FMUL.FTZ R26, R0.reuse, R37 ;  /* 0x00000025001a7220 */ /* 0x040fe20000410000 */
[C---:B------:R-:W-:Y:S01]  /*61b0*/  FMUL.FTZ R37, R0.reuse, R46 ;  /* 0x0000002e00257220 */ /* 0x040fe20000410000 */
[C---:B01----:R-:W-:Y:S01]  /*61c0*/  FMUL.FTZ R5, R0.reuse, R24 ;  /* 0x0000001800057220 */ /* 0x043fe20000410000 */
[C---:B------:R-:W-:Y:S01]  /*61d0*/  FMUL.FTZ R46, R0.reuse, R55 ;  /* 0x00000037002e7220 */ /* 0x040fe20000410000 */
[C---:B------:R-:W-:Y:S01]  /*61e0*/  FMUL.FTZ R24, R0.reuse, R35 ;  /* 0x0000002300187220 */ /* 0x040fe20000410000 */
[----:B------:R-:W-:Y:S01]  /*61f0*/  UMOV UR6, UR10 ;  /* 0x0000000a00067c82 */ /* 0x000fe20008000000 */
[C---:B------:R-:W-:Y:S01]  /*6200*/  FMUL.FTZ R55, R0.reuse, R66 ;  /* 0x0000004200377220 */ /* 0x040fe20000410000 */
[----:B------:R-:W-:Y:S01]  /*6210*/  QGMMA.64x96x32.F32.E4M3.E4M3 R88, R148, gdesc[UR4], R88, gsb0 ;  /* 0x0160000494587df3 */ /* 0x000fe20008000858 */
[----:B------:R-:W-:Y:S01]  /*6220*/  UIADD3 UR6, UR10, 0x2, URZ ;  /* 0x000000020a067890 */ /* 0x000fe2000fffe03f */
[----:B------:R-:W-:Y:S01]  /*6230*/  FMUL.FTZ R66, R0, R73 ;  /* 0x0000004900427220 */ /* 0x000fe20000410000 */
[----:B------:R-:W-:Y:S01]  /*6240*/  UMOV UR7, 0x40000040 ;  /* 0x4000004000077882 */ /* 0x000fe20000000000 */
[----:B------:R-:W-:-:S02]  /*6250*/  IMAD.U32 R35, RZ, RZ, UR24 ;  /* 0x00000018ff237e24 */ /* 0x000fc4000f8e00ff */
        /* <DEDUP_REMOVED lines=48> */
[----:B------:R-:W-:-:S02]  /*6560*/  IMAD.SHL.U32 R76, R2, 0x80, RZ ;  /* 0x00000080024c7824 */ /* 0x000fc400078e00ff */
[----:B------:R-:W-:Y:S01]  /*6570*/  FMUL.FTZ R77, R0, R87 ;  /* 0x00000057004d7220 */ /* 0x000fe20000410000 */
[----:B------:R-:W0:Y:S08]  /*6580*/  MUFU.TANH R5, R5 ;  /* 0x0000000500057308 */ /* 0x000e300000002400 */
[----:B------:R-:W1:Y:S08]  /*6590*/  MUFU.TANH R6, R6 ;  /* 0x0000000600067308 */ /* 0x000e700000002400 */
[----:B------:R-:W2:Y:S08]  /*65a0*/  MUFU.TANH R9, R9 ;  /* 0x0000000900097308 */ /* 0x000eb00000002400 */
[----:B------:R-:W3:Y:S08]  /*65b0*/  MUFU.TANH R10, R10 ;  /* 0x0000000a000a7308 */ /* 0x000ef00000002400 */
[----:B------:R-:W4:Y:S08]  /*65c0*/  MUFU.TANH R11, R11 ;  /* 0x0000000b000b7308 */ /* 0x000f300000002400 */
        /* <DEDUP_REMOVED lines=51> */
[----:B------:R-:W-:-:S02]  /*6900*/  @!P1 VIADD R34, R35, 0x19c40 ;  /* 0x00019c4023229836 */ /* 0x000fc40000000000 */
[----:B------:R-:W-:Y:S02]  /*6910*/  IMAD.U32 R35, RZ, RZ, UR36 ;  /* 0x00000024ff237e24 */ /* 0x000fe4000f8e00ff */
[----:B------:R-:W5:Y:S01]  /*6920*/  SHFL.IDX PT, R85, R79, RZ, 0x1c1f ;  /* 0x001c1fff4f557589 */ /* 0x000f6200000e0000 */
[----:B------:R-:W-:Y:S01]  /*6930*/  @!P1 PRMT R34, RZ, 0x654, R34 ;  /* 0x00000654ff229816 */ /* 0x000fe20000000022 */
        /* <DEDUP_REMOVED lines=13> */
[----:B------:R1:W-:Y:S05]  /*6a10*/  @!P1 SYNCS.ARRIVE.TRANS64.RED.A1T0 RZ, [R34+URZ], RZ ;  /* 0x000000ff22ff99a7 */ /* 0x0003ea000810043f */
[----:B------:R-:W0:Y:S01]  /*6a20*/  MUFU.TANH R63, R63 ;  /* 0x0000003f003f7308 */ /* 0x000e220000002400 */
[----:B-1----:R-:W-:-:S07]  /*6a30*/  IADD3 R34, -R16, 0x1, -R76 ;  /* 0x0000000110227810 */ /* 0x002fce0007ffe94c */
[----:B------:R-:W1:Y:S01]  /*6a40*/  MUFU.TANH R64, R64 ;  /* 0x0000004000407308 */ /* 0x000e620000002400 */
[----:B------:R-:W-:-:S07]  /*6a50*/  IADD3 R34, -R35, UR41, R34 ;  /* 0x0000002923227c10 */ /* 0x000fce000fffe122 */
[----:B------:R-:W0:Y:S01]  /*6a60*/  MUFU.TANH R67, R67 ;  /* 0x0000004300437308 */ /* 0x000e220000002400 */
[C---:B------:R-:W-:Y:S02]  /*6a70*/  VIADD R81, R34.reuse, UR23 ;  /* 0x0000001722517c36 */ /* 0x040fe40008000000 */
[----:B------:R-:W-:Y:S02]  /*6a80*/  VIADD R82, R34, UR17 ;  /* 0x0000001122527c36 */ /* 0x000fe40008000000 */
[--C-:B-----5:R-:W-:Y:S02]  /*6a90*/  IMAD.IADD R83, R81, 0x1, R85.reuse ;  /* 0x0000000151537824 */ /* 0x120fe400078e0255 */
[----:B------:R-:W-:Y:S01]  /*6aa0*/  IMAD.IADD R84, R82, 0x1, R85 ;  /* 0x0000000152547824 */ /* 0x000fe200078e0255 */
        /* <DEDUP_REMOVED lines=17> */
[----:B------:R-:W-:Y:S01]  /*6bc0*/  IMAD.U32 R86, RZ, RZ, UR22 ;  /* 0x00000016ff567e24 */ /* 0x000fe2000f8e00ff */
[----:B------:R-:W-:-:S04]  /*6bd0*/  LOP3.LUT R85, RZ, R85, RZ, 0x33, !PT ;  /* 0x00000055ff557212 */ /* 0x000fc800078e33ff */
[----:B------:R-:W-:-:S13]  /*6be0*/  ISETP.NE.AND P2, PT, R86, 0x1, PT ;  /* 0x000000015600780c */ /* 0x000fda0003f45270 */
[----:B------:R-:W1:Y:S02]  /*6bf0*/  @P2 LDC.64 R34, c[0x0][0x9e8] ;  /* 0x00027a00ff222b82 */ /* 0x000e640000000a00 */
[----:B-1----:R-:W-:-:S05]  /*6c00*/  @P2 IMAD.HI.U32 R34, R85, R34, RZ ;  /* 0x0000002255222227 */ /* 0x002fca00078e00ff */
[----:B------:R-:W-:-:S04]  /*6c10*/  @P2 SHF.R.U32.HI R85, RZ, R35, R34 ;  /* 0x00000023ff552219 */ /* 0x000fc80000011622 */
[----:B------:R-:W-:Y:S01]  /*6c20*/  LOP3.LUT R85, RZ, R85, RZ, 0x33, !PT ;  /* 0x00000055ff557212 */ /* 0x000fe200078e33ff */
[----:B------:R-:W-:Y:S06]  /*6c30*/  BRA `(.L_x_907) ;  /* 0x0000000000147947 */ /* 0x000fec0003800000 */
.L_x_906:
[----:B------:R-:W-:-:S05]  /*6c40*/  IMAD.U32 R86, RZ, RZ, UR22 ;  /* 0x00000016ff567e24 */ /* 0x000fca000f8e00ff */
[----:B------:R-:W-:-:S13]  /*6c50*/  ISETP.NE.AND P2, PT, R86, 0x1, PT ;  /* 0x000000015600780c */ /* 0x000fda0003f45270 */
[----:B------:R-:W1:Y:S02]  /*6c60*/  @P2 LDC.64 R34, c[0x0][0x9e8] ;  /* 0x00027a00ff222b82 */ /* 0x000e640000000a00 */
[----:B-1----:R-:W-:-:S05]  /*6c70*/  @P2 IMAD.HI.U32 R34, R85, R34, RZ ;  /* 0x0000002255222227 */ /* 0x002fca00078e00ff */
[----:B------:R-:W-:-:S07]  /*6c80*/  @P2 SHF.R.U32.HI R85, RZ, R35, R34 ;  /* 0x00000023ff552219 */ /* 0x000fce0000011622 */
.L_x_907:
[----:B------:R-:W-:Y:S05]  /*6c90*/  BSYNC B0 ;  /* 0x0000000000007941 */ /* 0x000fea0003800000 */
.L_x_905:
[----:B------:R-:W-:-:S04]  /*6ca0*/  IMAD R85, R85, R86, -R76 ;  /* 0x0000005655557224 */ /* 0x000fc800078e0a4c */
[----:B------:R-:W-:-:S05]  /*6cb0*/  IMAD.IADD R85, R85, 0x1, -R16 ;  /* 0x0000000155557824 */ /* 0x000fca00078e0a10 */
[----:B------:R-:W-:Y:S02]  /*6cc0*/  VIMNMX R84, R84, R85, !PT ;  /* 0x0000005554547248 */ /* 0x000fe40007fe0100 */
[----:B------:R-:W-:-:S07]  /*6cd0*/  VIADDMNMX R83, R85, R86, R83, PT ;  /* 0x0000005655537246 */ /* 0x000fce0003800153 */
.L_x_904:
[----:B------:R-:W-:Y:S01]  /*6ce0*/  ISETP.GT.AND P2, PT, R2, -0x1, PT ;  /* 0xffffffff0200780c */ /* 0x000fe20003f44270 */
[----:B------:R-:W1:Y:S03]  /*6cf0*/  SHFL.IDX PT, R79, R79, 0x1, 0x1c1f ;  /* 0x003c1f004f4f7f89 */ /* 0x000e6600000e0000 */
        /* <DEDUP_REMOVED lines=11> */
[--C-:B-1----:R-:W-:Y:S01]  /*6db0*/  IMAD.IADD R81, R81, 0x1, R79.reuse ;  /* 0x0000000151517824 */ /* 0x102fe200078e024f */
[C---:B------:R-:W-:Y:S01]  /*6dc0*/  ISETP.LT.OR P6, PT, R83.reuse, 0x9, P6 ;  /* 0x000000095300780c */ /* 0x040fe200037c1670 */
[----:B------:R-:W-:Y:S01]  /*6dd0*/  IMAD.IADD R82, R82, 0x1, R79 ;  /* 0x0000000152527824 */ /* 0x000fe200078e024f */
        /* <DEDUP_REMOVED lines=99> */
.L_x_910:
[----:B------:R-:W-:-:S05]  /*7410*/  IMAD.U32 R83, RZ, RZ, UR22 ;  /* 0x00000016ff537e24 */ /* 0x000fca000f8e00ff */
[----:B------:R-:W-:-:S13]  /*7420*/  ISETP.NE.AND P3, PT, R83, 0x1, PT ;  /* 0x000000015300780c */ /* 0x000fda0003f65270 */
[----:B------:R-:W0:Y:S02]  /*7430*/  @P3 LDC.64 R34, c[0x0][0x9e8] ;  /* 0x00027a00ff223b82 */ /* 0x000e240000000a00 */
[----:B0-----:R-:W-:-:S05]  /*7440*/  @P3 IMAD.HI.U32 R34, R79, R34, RZ ;  /* 0x000000224f223227 */ /* 0x001fca00078e00ff */
[----:B------:R-:W-:-:S07]  /*7450*/  @P3 SHF.R.U32.HI R79, RZ, R35, R34 ;  /* 0x00000023ff4f3219 */ /* 0x000fce0000011622 */
.L_x_911:
[----:B------:R-:W-:Y:S05]  /*7460*/  BSYNC B0 ;  /* 0x0000000000007941 */ /* 0x000fea0003800000 */
.L_x_909:
[----:B------:R-:W-:-:S04]  /*7470*/  IMAD R79, R79, R83, -R76 ;  /* 0x000000534f4f7224 */ /* 0x000fc800078e0a4c */
[----:B------:R-:W-:-:S05]  /*7480*/  IMAD.IADD R34, R79, 0x1, -R16 ;  /* 0x000000014f227824 */ /* 0x000fca00078e0a10 */
[----:B------:R-:W-:Y:S02]  /*7490*/  VIADDMNMX R81, R34, R83, R81, PT ;  /* 0x0000005322517246 */ /* 0x000fe40003800151 */
[----:B------:R-:W-:-:S07]  /*74a0*/  VIMNMX R82, R82, R34, !PT ;  /* 0x0000002252527248 */ /* 0x000fce0007fe0100 */
.L_x_908:
[----:B------:R-:W-:Y:S01]  /*74b0*/  FMNMX.FTZ R35, R5, R8, !PT ;  /* 0x0000000805237209 */ /* 0x000fe20007810000 */
[----:B------:R-:W-:Y:S01]  /*74c0*/  UMOV UR6, UR19 ;  /* 0x0000001300067c82 */ /* 0x000fe20008000000 */
[----:B------:R-:W-:Y:S02]  /*74d0*/  ISETP.GT.AND P3, PT, R82, 0x1, P2 ;  /* 0x000000015200780c */ /* 0x000fe40001764270 */
        /* <DEDUP_REMOVED lines=9> */
[----:B------:R-:W-:-:S02]  /*7570*/  FSEL R13, R13, -INF , !P5 ;  /* 0xff8000000d0d7808 */ /* 0x000fc40006800000 */
[----:B------:R-:W-:Y:S02]  /*7580*/  FMNMX.FTZ R35, R25, R34, !PT ;  /* 0x0000002219237209 */ /* 0x000fe40007810000 */
[----:B------:R-:W-:Y:S02]  /*7590*/  ISETP.GT.AND P4, PT, R82, 0x9, P2 ;  /* 0x000000095200780c */ /* 0x000fe40001784270 */
[----:B------:R-:W-:Y:S02]  /*75a0*/  FMNMX.FTZ R34, R26, R35, !PT ;  /* 0x000000231a227209 */ /* 0x000fe40007810000 */
[C---:B------:R-:W-:Y:S02]  /*75b0*/  ISETP.GT.AND P3, PT, R82.reuse, 0x11, P2 ;  /* 0x000000115200780c */ /* 0x040fe40001764270 */
[----:B------:R-:W-:Y:S02]  /*75c0*/  FMNMX.FTZ R35, R29, R34, !PT ;  /* 0x000000221d237209 */ /* 0x000fe40007810000 */
[----:B------:R-:W-:-:S02]  /*75d0*/  ISETP.GT.AND P5, PT, R82, 0x18, P2 ;  /* 0x000000185200780c */ /* 0x000fc400017a4270 */
[----:B------:R-:W-:Y:S02]  /*75e0*/  FMNMX.FTZ R34, R30, R35, !PT ;  /* 0x000000231e227209 */ /* 0x000fe40007810000 */
[----:B------:R-:W-:Y:S02]  /*75f0*/  ISETP.LT.OR P4, PT, R81, 0xa, P4 ;  /* 0x0000000a5100780c */ /* 0x000fe40002781670 */
[----:B------:R-:W-:Y:S02]  /*7600*/  FMNMX.FTZ R35, R33, R34, !PT ;  /* 0x0000002221237209 */ /* 0x000fe40007810000 */
[C---:B------:R-:W-:Y:S02]  /*7610*/  ISETP.LT.OR P3, PT, R81.reuse, 0x12, P3 ;  /* 0x000000125100780c */ /* 0x040fe40001f61670 */
[----:B------:R-:W-:Y:S02]  /*7620*/  FMNMX.FTZ R34, R36, R35, !PT ;  /* 0x0000002324227209 */ /* 0x000fe40007810000 */
[----:B------:R-:W-:-:S02]  /*7630*/  ISETP.LT.OR P5, PT, R81, 0x19, P5 ;  /* 0x000000195100780c */ /* 0x000fc40002fa1670 */
[----:B------:R-:W-:Y:S02]  /*7640*/  FMNMX.FTZ R35, R39, R34, !PT ;  /* 0x0000002227237209 */ /* 0x000fe40007810000 */
[----:B------:R-:W-:Y:S02]  /*7650*/  FSEL R14, R14, -INF , !P4 ;  /* 0xff8000000e0e7808 */ /* 0x000fe40006000000 */
[----:B------:R-:W-:Y:S02]  /*7660*/  FMNMX.FTZ R34, R40, R35, !PT ;  /* 0x0000002328227209 */ /* 0x000fe40007810000 */
[----:B------:R-:W-:Y:S02]  /*7670*/  FSEL R24, R24, -INF , !P3 ;  /* 0xff80000018187808 */ /* 0x000fe40005800000 */
[----:B------:R-:W-:Y:S02]  /*7680*/  FMNMX.FTZ R35, R43, R34, !PT ;  /* 0x000000222b237209 */ /* 0x000fe40007810000 */
[----:B------:R-:W-:-:S02]  /*7690*/  FSEL R27, R27, -INF , !P5 ;  /* 0xff8000001b1b7808 */ /* 0x000fc40006800000 */
[----:B------:R-:W-:Y:S02]  /*76a0*/  FMNMX.FTZ R34, R44, R35, !PT ;  /* 0x000000232c227209 */ /* 0x000fe40007810000 */
[C---:B------:R-:W-:Y:S02]  /*76b0*/  ISETP.GT.AND P4, PT, R82.reuse, 0x19, P2 ;  /* 0x000000195200780c */ /* 0x040fe40001784270 */
[----:B------:R-:W-:Y:S02]  /*76c0*/  FMNMX.FTZ R35, R47, R34, !PT ;  /* 0x000000222f237209 */ /* 0x000fe40007810000 */
[----:B------:R-:W-:Y:S02]  /*76d0*/  ISETP.GT.AND P3, PT, R82, 0x21, P2 ;  /* 0x000000215200780c */ /* 0x000fe40001764270 */
[----:B------:R-:W-:Y:S02]  /*76e0*/  FMNMX.FTZ R34, R48, R35, !PT ;  /* 0x0000002330227209 */ /* 0x000fe40007810000 */
[----:B------:R-:W-:-:S02]  /*76f0*/  ISETP.GT.AND P5, PT, R82, 0x28, P2 ;  /* 0x000000285200780c */ /* 0x000fc400017a4270 */
[----:B------:R-:W-:Y:S02]  /*7700*/  FMNMX.FTZ R35, R51, R34, !PT ;  /* 0x0000002233237209 */ /* 0x000fe40007810000 */
[C---:B------:R-:W-:Y:S02]  /*7710*/  ISETP.LT.OR P4, PT, R81.reuse, 0x1a, P4 ;  /* 0x0000001a5100780c */ /* 0x040fe40002781670 */
[----:B------:R-:W-:Y:S02]  /*7720*/  FMNMX.FTZ R34, R52, R35, !PT ;  /* 0x0000002334227209 */ /* 0x000fe40007810000 */
[----:B------:R-:W-:Y:S02]  /*7730*/  ISETP.LT.OR P3, PT, R81, 0x22, P3 ;  /* 0x000000225100780c */ /* 0x000fe40001f61670 */
        /* <DEDUP_REMOVED lines=24> */
[----:B------:R-:W-:Y:S01]  /*78c0*/  FSEL R45, R45, -INF , !P5 ;  /* 0xff8000002d2d7808 */ /* 0x000fe20006800000 */
[----:B------:R-:W0:Y:S01]  /*78d0*/  SHFL.BFLY PT, R34, R35, 0x2, 0x1f ;  /* 0x0c401f0023227f89 */ /* 0x000e2200000e0000 */
        /* <DEDUP_REMOVED lines=12> */
[----:B0-----:R-:W-:-:S02]  /*79a0*/  FMNMX.FTZ R76, R35, R34, !PT ;  /* 0x00000022234c7209 */ /* 0x001fc40007810000 */
[C---:B------:R-:W-:Y:S02]  /*79b0*/  ISETP.LT.OR P4, PT, R81.reuse, 0x4a, P4 ;  /* 0x0000004a5100780c */ /* 0x040fe40002781670 */
[C---:B------:R-:W-:Y:S01]  /*79c0*/  ISETP.LT.OR P3, PT, R81.reuse, 0x52, P3 ;  /* 0x000000525100780c */ /* 0x040fe20001f61670 */
[----:B------:R-:W0:Y:S01]  /*79d0*/  SHFL.BFLY PT, R79, R76, 0x1, 0x1f ;  /* 0x0c201f004c4f7f89 */ /* 0x000e2200000e0000 */
        /* <DEDUP_REMOVED lines=12> */
[----:B0-----:R-:W-:Y:S02]  /*7aa0*/  FMNMX.FTZ R34, R76, R79, !PT ;  /* 0x0000004f4c227209 */ /* 0x001fe40007810000 */
[----:B------:R-:W-:Y:S02]  /*7ab0*/  FSEL R69, R69, -INF , !P5 ;  /* 0xff80000045457808 */ /* 0x000fe40006800000 */
[----:B------:R-:W-:Y:S02]  /*7ac0*/  FSETP.NEU.FTZ.AND P6, PT, R34, -INF , PT ;  /* 0xff8000002200780b */ /* 0x000fe40003fdd000 */
[----:B------:R-:W-:-:S02]  /*7ad0*/  ISETP.GT.AND P4, PT, R82, 0x69, P2 ;  /* 0x000000695200780c */ /* 0x000fc40001784270 */
[----:B------:R-:W-:Y:S02]  /*7ae0*/  FSEL R79, R34, RZ, P6 ;  /* 0x000000ff224f7208 */ /* 0x000fe40003000000 */
[C---:B------:R-:W-:Y:S02]  /*7af0*/  ISETP.GT.AND P3, PT, R82.reuse, 0x70, P2 ;  /* 0x000000705200780c */ /* 0x040fe40001764270 */
[----:B------:R-:W-:Y:S01]  /*7b00*/  ISETP.GT.AND P5, PT, R82, 0x71, P2 ;  /* 0x000000715200780c */ /* 0x000fe200017a4270 */
[----:B------:R-:W-:-:S01]  /*7b10*/  FADD.FTZ R8, -R79, R8 ;  /* 0x000000084f087221 */ /* 0x000fc20000010100 */
[----:B------:R-:W-:Y:S01]  /*7b20*/  IMAD.U32 R79, RZ, RZ, UR6 ;  /* 0x00000006ff4f7e24 */ /* 0x000fe2000f8e00ff */
[C---:B------:R-:W-:Y:S02]  /*7b30*/  ISETP.LT.OR P4, PT, R81.reuse, 0x6a, P4 ;  /* 0x0000006a5100780c */ /* 0x040fe40002781670 */
[----:B------:R-:W-:Y:S01]  /*7b40*/  ISETP.LT.OR P3, PT, R81, 0x71, P3 ;  /* 0x000000715100780c */ /* 0x000fe20001f61670 */
[----:B------:R-:W-:-:S01]  /*7b50*/  FFMA.FTZ R79, R34, R79, -8 ;  /* 0xc1000000224f7423 */ /* 0x000fc2000001004f */
[----:B------:R-:W-:Y:S01]  /*7b60*/  FSEL R70, R70, -INF , !P4 ;  /* 0xff80000046467808 */ /* 0x000fe20006000000 */
[----:B------:R-:W-:Y:S01]  /*7b70*/  FMUL.FTZ R8, R8, UR6 ;  /* 0x0000000608087c20 */ /* 0x000fe20008410000 */
[----:B------:R-:W-:-:S02]  /*7b80*/  ISETP.LT.OR P5, PT, R81, 0x72, P5 ;  /* 0x000000725100780c */ /* 0x000fc40002fa1670 */
[----:B------:R-:W-:Y:S02]  /*7b90*/  FSEL R35, R79, RZ, P6 ;  /* 0x000000ff4f237208 */ /* 0x000fe40003000000 */
[----:B------:R-:W-:Y:S01]  /*7ba0*/  ISETP.GT.AND P6, PT, R82, 0x10, P2 ;  /* 0x000000105200780c */ /* 0x000fe200017c4270 */
[----:B------:R-:W-:Y:S01]  /*7bb0*/  MUFU.EX2 R8, R8 ;  /* 0x0000000800087308 */ /* 0x000fe20000000800 */
[----:B------:R-:W-:Y:S01]  /*7bc0*/  FSEL R71, R71, -INF , !P3 ;  /* 0xff80000047477808 */ /* 0x000fe20005800000 */
[--C-:B------:R-:W-:Y:S01]  /*7bd0*/  FFMA.FTZ R79, R67, UR6, -R35.reuse ;  /* 0x00000006434f7c23 */ /* 0x100fe20008010823 */
[----:B------:R-:W-:Y:S01]  /*7be0*/  ISETP.LT.OR P6, PT, R81, 0x11, P6 ;  /* 0x000000115100780c */ /* 0x000fe200037c1670 */
[--C-:B------:R-:W-:Y:S01]  /*7bf0*/  FFMA.FTZ R5, R5, UR6, -R35.reuse ;  /* 0x0000000605057c23 */ /* 0x100fe20008010823 */
[----:B------:R-:W-:Y:S01]  /*7c00*/  FSEL R72, R72, -INF , !P5 ;  /* 0xff80000048487808 */ /* 0x000fe20006800000 */
[--C-:B------:R-:W-:Y:S01]  /*7c10*/  FFMA.FTZ R6, R6, UR6, -R35.reuse ;  /* 0x0000000606067c23 */ /* 0x100fe20008010823 */
[----:B------:R-:W-:Y:S01]  /*7c20*/  FSEL R21, R21, -INF , !P6 ;  /* 0xff80000015157808 */ /* 0x000fe20007000000 */
[--C-:B------:R-:W-:Y:S01]  /*7c30*/  FFMA.FTZ R11, R11, UR6, -R35.reuse ;  /* 0x000000060b0b7c23 */ /* 0x100fe20008010823 */
[----:B------:R-:W-:Y:S01]  /*7c40*/  ISETP.GT.AND P6, PT, R82, 0x20, P2 ;  /* 0x000000205200780c */ /* 0x000fe200017c4270 */
[--C-:B------:R-:W-:Y:S01]  /*7c50*/  FFMA.FTZ R12, R12, UR6, -R35.reuse ;  /* 0x000000060c0c7c23 */ /* 0x100fe20008010823 */
[----:B------:R-:W-:-:S01]  /*7c60*/  FFMA.FTZ R20, R20, UR6, -R35 ;  /* 0x0000000614147c23 */ /* 0x000fc20008010823 */
[--C-:B------:R-:W-:Y:S01]  /*7c70*/  FFMA.FTZ R26, R26, UR6, -R35.reuse ;  /* 0x000000061a1a7c23 */ /* 0x100fe20008010823 */
[----:B------:R-:W-:Y:S01]  /*7c80*/  ISETP.LT.OR P6, PT, R81, 0x21, P6 ;  /* 0x000000215100780c */ /* 0x000fe200037c1670 */
[--C-:B------:R-:W-:Y:S01]  /*7c90*/  FFMA.FTZ R30, R30, UR6, -R35.reuse ;  /* 0x000000061e1e7c23 */ /* 0x100fe20008010823 */
[----:B------:R-:W-:-:S01]  /*7ca0*/  FFMA.FTZ R36, R36, UR6, -R35 ;  /* 0x0000000624247c23 */ /* 0x000fc20008010823 */
        /* <DEDUP_REMOVED lines=20> */
[----:B------:R-:W0:Y:S01]  /*7df0*/  MUFU.EX2 R5, R5 ;  /* 0x0000000500057308 */ /* 0x000e220000000800 */
[----:B------:R-:W-:-:S02]  /*7e00*/  FSEL R49, R49, -INF , !P6 ;  /* 0xff80000031317808 */ /* 0x000fc40007000000 */
[----:B------:R-:W-:-:S04]  /*7e10*/  ISETP.GT.AND P6, PT, R82, 0x50, P2 ;  /* 0x000000505200780c */ /* 0x000fc800017c4270 */
[----:B------:R-:W-:Y:S01]  /*7e20*/  ISETP.LT.OR P6, PT, R81, 0x51, P6 ;  /* 0x000000515100780c */ /* 0x000fe200037c1670 */
[----:B------:R-:W1:Y:S03]  /*7e30*/  MUFU.EX2 R6, R6 ;  /* 0x0000000600067308 */ /* 0x000e660000000800 */
[----:B------:R-:W-:Y:S02]  /*7e40*/  FSEL R55, R55, -INF , !P6 ;  /* 0xff80000037377808 */ /* 0x000fe40007000000 */
[----:B------:R-:W-:-:S03]  /*7e50*/  ISETP.GT.AND P6, PT, R82, 0x60, P2 ;  /* 0x000000605200780c */ /* 0x000fc600017c4270 */
[----:B------:R-:W2:Y:S01]  /*7e60*/  MUFU.EX2 R11, R11 ;  /* 0x0000000b000b7308 */ /* 0x000ea20000000800 */
[----:B------:R-:W-:-:S04]  /*7e70*/  ISETP.LT.OR P6, PT, R81, 0x61, P6 ;  /* 0x000000615100780c */ /* 0x000fc800037c1670 */
[----:B------:R-:W-:Y:S02]  /*7e80*/  FSEL R63, R63, -INF , !P6 ;  /* 0xff8000003f3f7808 */ /* 0x000fe40007000000 */
[----:B------:R-:W-:Y:S01]  /*7e90*/  ISETP.GT.AND P6, PT, R82, RZ, P2 ;  /* 0x000000ff5200720c */ /* 0x000fe200017c4270 */
[----:B------:R-:W-:Y:S03]  /*7ea0*/  MUFU.EX2 R12, R12 ;  /* 0x0000000c000c7308 */ /* 0x000fe60000000800 */
[----:B------:R-:W-:-:S04]  /*7eb0*/  ISETP.LT.OR P6, PT, R81, 0x1, P6 ;  /* 0x000000015100780c */ /* 0x000fc800037c1670 */
[----:B------:R-:W-:Y:S01]  /*7ec0*/  FSEL R76, R9, -INF , !P6 ;  /* 0xff800000094c7808 */ /* 0x000fe20007000000 */
[----:B------:R-:W-:-:S01]  /*7ed0*/  FFMA.FTZ R9, R15, UR6, -R35 ;  /* 0x000000060f097c23 */ /* 0x000fc20008010823 */
[----:B------:R-:W-:Y:S01]  /*7ee0*/  ISETP.GT.AND P6, PT, R82, 0x78, P2 ;  /* 0x000000785200780c */ /* 0x000fe200017c4270 */
[----:B------:R-:W-:Y:S01]  /*7ef0*/  MUFU.EX2 R20, R20 ;  /* 0x0000001400147308 */ /* 0x000fe20000000800 */
[----:B------:R-:W-:Y:S02]  /*7f00*/  FMNMX.FTZ R15, R76, R7, !PT ;  /* 0x000000074c0f7209 */ /* 0x000fe40007810000 */
[----:B------:R-:W-:Y:S02]  /*7f10*/  ISETP.GT.AND P2, PT, R82, 0x79, P2 ;  /* 0x000000795200780c */ /* 0x000fe40001744270 */
[----:B------:R-:W-:Y:S01]  /*7f20*/  FMNMX.FTZ R82, R10, R15, !PT ;  /* 0x0000000f0a527209 */ /* 0x000fe20007810000 */
[----:B------:R-:W-:Y:S01]  /*7f30*/  FFMA.FTZ R15, R25, UR6, -R35 ;  /* 0x00000006190f7c23 */ /* 0x000fe20008010823 */
[----:B------:R-:W-:Y:S01]  /*7f40*/  ISETP.LT.OR P6, PT, R81, 0x79, P6 ;  /* 0x000000795100780c */ /* 0x000fe200037c1670 */
[----:B------:R-:W-:Y:S01]  /*7f50*/  MUFU.EX2 R9, R9 ;  /* 0x0000000900097308 */ /* 0x000fe20000000800 */
[----:B------:R-:W-:-:S02]  /*7f60*/  FMNMX.FTZ R25, R13, R82, !PT ;  /* 0x000000520d197209 */ /* 0x000fc40007810000 */
[----:B------:R-:W-:Y:S02]  /*7f70*/  ISETP.LT.OR P2, PT, R81, 0x7a, P2 ;  /* 0x0000007a5100780c */ /* 0x000fe40001741670 */
[----:B------:R-:W-:Y:S02]  /*7f80*/  FMNMX.FTZ R82, R14, R25, !PT ;  /* 0x000000190e527209 */ /* 0x000fe40007810000 */
[----:B------:R-:W-:Y:S01]  /*7f90*/  FSEL R75, R75, -INF , !P6 ;  /* 0xff8000004b4b7808 */ /* 0x000fe20007000000 */
[----:B------:R-:W-:Y:S01]  /*7fa0*/  MUFU.EX2 R15, R15 ;  /* 0x0000000f000f7308 */ /* 0x000fe20000000800 */
[----:B------:R-:W-:Y:S02]  /*7fb0*/  FMNMX.FTZ R25, R21, R82, !PT ;  /* 0x0000005215197209 */ /* 0x000fe40007810000 */
[----:B------:R-:W-:Y:S02]  /*7fc0*/  FSEL R77, R77, -INF , !P2 ;  /* 0xff8000004d4d7808 */ /* 0x000fe40005000000 */
[----:B------:R-:W-:Y:S01]  /*7fd0*/  FMNMX.FTZ R82, R24, R25, !PT ;  /* 0x0000001918527209 */ /* 0x000fe20007810000 */
[----:B------:R-:W-:-:S02]  /*7fe0*/  FFMA.FTZ R25, R29, UR6, -R35 ;  /* 0x000000061d197c23 */ /* 0x000fc40008010823 */
[----:B------:R-:W-:Y:S01]  /*7ff0*/  MUFU.EX2 R26, R26 ;  /* 0x0000001a001a7308 */ /* 0x000fe20000000800 */
[----:B------:R-:W-:-:S04]  /*8000*/  FMNMX.FTZ R29, R27, R82, !PT ;  /* 0x000000521b1d7209 */ /* 0x000fc80007810000 */
[----:B------:R-:W-:-:S03]  /*8010*/  FMNMX.FTZ R82, R28, R29, !PT ;  /* 0x0000001d1c527209 */ /* 0x000fc60007810000 */
[----:B------:R-:W-:Y:S01]  /*8020*/  MUFU.EX2 R25, R25 ;  /* 0x0000001900197308 */ /* 0x000fe20000000800 */
[----:B------:R-:W-:-:S04]  /*8030*/  FMNMX.FTZ R29, R31, R82, !PT ;  /* 0x000000521f1d7209 */ /* 0x000fc80007810000 */
        /* <DEDUP_REMOVED lines=40> */
[----:B------:R-:W-:Y:S02]  /*82c0*/  MUFU.EX2 R51, R51 ;  /* 0x0000003300337308 */ /* 0x000fe40000000800 */
[----:B------:R-:W3:Y:S06]  /*82d0*/  SHFL.BFLY PT, R82, R57, 0x2, 0x1f ;  /* 0x0c401f0039527f89 */ /* 0x000eec00000e0000 */
[----:B------:R-:W-:Y:S08]  /*82e0*/  MUFU.EX2 R58, R58 ;  /* 0x0000003a003a7308 */ /* 0x000ff00000000800 */
[----:B------:R-:W-:Y:S08]  /*82f0*/  MUFU.EX2 R61, R61 ;  /* 0x0000003d003d7308 */ /* 0x000ff00000000800 */
[----:B------:R-:W-:Y:S01]  /*8300*/  MUFU.EX2 R62, R62 ;  /* 0x0000003e003e7308 */ /* 0x000fe20000000800 */
[----:B---3--:R-:W-:-:S05]  /*8310*/  FMNMX.FTZ R82, R57, R82, !PT ;  /* 0x0000005239527209 */ /* 0x008fca0007810000 */
[----:B------:R-:W3:Y:S02]  /*8320*/  SHFL.BFLY PT, R67, R82, 0x1, 0x1f ;  /* 0x0c201f0052437f89 */ /* 0x000ee400000e0000 */
[----:B------:R4:W-:Y:S08]  /*8330*/  MUFU.EX2 R57, R79 ;  /* 0x0000004f00397308 */ /* 0x0009f00000000800 */
[----:B------:R-:W-:Y:S08]  /*8340*/  MUFU.EX2 R65, R65 ;  /* 0x0000004100417308 */ /* 0x000ff00000000800 */
[----:B------:R-:W-:Y:S01]  /*8350*/  MUFU.EX2 R66, R66 ;  /* 0x0000004200427308 */ /* 0x000fe20000000800 */
[----:B---3--:R-:W-:Y:S01]  /*8360*/  FMNMX.FTZ R35, R82, R67, !PT ;  /* 0x0000004352237209 */ /* 0x008fe20007810000 */
[----:B------:R-:W-:-:S06]  /*8370*/  IMAD.U32 R82, RZ, RZ, UR6 ;  /* 0x00000006ff527e24 */ /* 0x000fcc000f8e00ff */
[----:B------:R3:W-:Y:S01]  /*8380*/  MUFU.EX2 R67, R80 ;  /* 0x0000005000437308 */ /* 0x0007e20000000800 */
[C---:B------:R-:W-:Y:S01]  /*8390*/  FSETP.NEU.FTZ.AND P2, PT, R35.reuse, -INF , PT ;  /* 0xff8000002300780b */ /* 0x040fe20003f5d000 */
[----:B----4-:R-:W-:-:S05]  /*83a0*/  FFMA.FTZ R79, R35, R82, -8 ;  /* 0xc1000000234f7423 */ /* 0x010fca0000010052 */
[----:B------:R-:W-:Y:S01]  /*83b0*/  FSEL R79, R79, RZ, P2 ;  /* 0x000000ff4f4f7208 */ /* 0x000fe20001000000 */
[----:B------:R-:W-:Y:S01]  /*83c0*/  MUFU.EX2 R68, R68 ;  /* 0x0000004400447308 */ /* 0x000fe20000000800 */
[----:B---3--:R-:W-:-:S03]  /*83d0*/  FSEL R80, R35, RZ, P2 ;  /* 0x000000ff23507208 */ /* 0x008fc60001000000 */
        /* <DEDUP_REMOVED lines=11> */
[----:B------:R-:W-:-:S01]  /*8490*/  FADD.FTZ R80, -R80, R7 ;  /* 0x0000000750507221 */ /* 0x000fc20000010100 */
[--C-:B------:R-:W-:Y:S01]  /*84a0*/  FFMA.FTZ R38, R41, UR6, -R79.reuse ;  /* 0x0000000629267c23 */ /* 0x100fe2000801084f */
[----:B------:R-:W-:-:S01]  /*84b0*/  FFMA.FTZ R41, R42, UR6, -R79 ;  /* 0x000000062a297c23 */ /* 0x000fc2000801084f */
[--C-:B------:R-:W-:Y:S01]  /*84c0*/  FFMA.FTZ R42, R45, UR6, -R79.reuse ;  /* 0x000000062d2a7c23 */ /* 0x100fe2000801084f */
[----:B------:R-:W-:-:S01]  /*84d0*/  FFMA.FTZ R76, R76, UR6, -R79 ;  /* 0x000000064c4c7c23 */ /* 0x000fc2000801084f */
[----:B------:R-:W-:Y:S01]  /*84e0*/  FMUL.FTZ R45, R80, UR6 ;  /* 0x00000006502d7c20 */ /* 0x000fe20008410000 */
        /* <DEDUP_REMOVED lines=17> */
[----:B------:R-:W-:-:S01]  /*8600*/  FFMA.FTZ R72, R72, UR6, -R79 ;  /* 0x0000000648487c23 */ /* 0x000fc2000801084f */
[--C-:B------:R-:W-:Y:S01]  /*8610*/  FFMA.FTZ R75, R75, UR6, -R79.reuse ;  /* 0x000000064b4b7c23 */ /* 0x100fe2000801084f */
[----:B------:R-:W-:-:S01]  /*8620*/  FFMA.FTZ R77, R77, UR6, -R79 ;  /* 0x000000064d4d7c23 */ /* 0x000fc2000801084f */
[----:B0-----:R-:W-:-:S04]  /*8630*/  FFMA.FTZ R79, R8, R4, R5 ;  /* 0x00000004084f7223 */ /* 0x001fc80000010005 */
[----:B------:R-:W0:Y:S01]  /*8640*/  MUFU.EX2 R10, R10 ;  /* 0x0000000a000a7308 */ /* 0x000e220000000800 */
[----:B-1----:R-:W-:-:S04]  /*8650*/  FADD.FTZ R46, R6, R79 ;  /* 0x0000004f062e7221 */ /* 0x002fc80000010000 */
[----:B--2---:R-:W-:-:S03]  /*8660*/  FADD.FTZ R79, R11, R46 ;  /* 0x0000002e0b4f7221 */ /* 0x004fc60000010000 */
[----:B------:R-:W1:Y:S01]  /*8670*/  MUFU.EX2 R13, R13 ;  /* 0x0000000d000d7308 */ /* 0x000e620000000800 */
[----:B---3--:R-:W-:-:S01]  /*8680*/  FFMA.FTZ R4, R45, R3, R76 ;  /* 0x000000032d047223 */ /* 0x008fc2000001004c */
[----:B------:R-:W-:-:S03]  /*8690*/  FADD.FTZ R46, R12, R79 ;  /* 0x0000004f0c2e7221 */ /* 0x000fc60000010000 */
[----:B------:R-:W-:Y:S01]  /*86a0*/  FADD.FTZ R3, R81, R4 ;  /* 0x0000000451037221 */ /* 0x000fe20000010000 */
[----:B------:R-:W-:-:S02]  /*86b0*/  FADD.FTZ R79, R9, R46 ;  /* 0x0000002e094f7221 */ /* 0x000fc40000010000 */
        /* <DEDUP_REMOVED lines=22> */
[----:B------:R-:W-:-:S06]  /*8820*/  FADD.FTZ R46, R44, R79 ;  /* 0x0000004f2c2e7221 */ /* 0x000fcc0000010000 */
        /* <DEDUP_REMOVED lines=14> */
[----:B------:R-:W-:-:S06]  /*8910*/  FADD.FTZ R3, R43, R46 ;  /* 0x0000002e2b037221 */ /* 0x000fcc0000010000 */
[----:B------:R-:W0:Y:S01]  /*8920*/  MUFU.EX2 R50, R50 ;  /* 0x0000003200327308 */ /* 0x000e220000000800 */
[----:B-1----:R-:W-:-:S07]  /*8930*/  FADD.FTZ R4, R7, R4 ;  /* 0x0000000407047221 */ /* 0x002fce0000010000 */
        /* <DEDUP_REMOVED lines=22> */
[----:B------:R-:W-:-:S06]  /*8aa0*/  FADD.FTZ R4, R68, R3 ;  /* 0x0000000344047221 */ /* 0x000fcc0000010000 */
        /* <DEDUP_REMOVED lines=22> */
[----:B-1----:R-:W-:-:S03]  /*8c10*/  FADD.FTZ R3, R75, R4 ;  /* 0x000000044b037221 */ /* 0x002fc60000010000 */
[----:B------:R-:W-:Y:S01]  /*8c20*/  FADD.FTZ R4, R67, R80 ;  /* 0x0000005043047221 */ /* 0x000fe20000010000 */
[----:B--2---:R-:W-:-:S01]  /*8c30*/  FADD.FTZ R3, R46, R3 ;  /* 0x000000032e037221 */ /* 0x004fc20000010000 */
[----:B------:R-:W-:Y:S06]  /*8c40*/  @!P0 BRA `(.L_x_912) ;  /* 0x0000000000048947 */ /* 0x000fec0003800000 */
[----:B------:R-:W-:Y:S01]  /*8c50*/  BPT.TRAP 0x1 ;  /* 0x000000040000795c */ /* 0x000fe20000300000 */
.L_x_912:
[----:B------:R-:W-:Y:S01]  /*8c60*/  UIADD3 UR7, UR11, 0x19c60, URZ ;  /* 0x00019c600b077890 */ /* 0x000fe2000fffe03f */
[----:B------:R-:W-:Y:S01]  /*8c70*/  ISETP.GT.AND P2, PT, R2, UR18, PT ;  /* 0x0000001202007c0c */ /* 0x000fe2000bf44270 */
[----:B------:R-:W-:Y:S01]  /*8c80*/  UMOV UR53, UR21 ;  /* 0x0000001500357c82 */ /* 0x000fe20008000000 */
[----:B------:R-:W-:Y:S01]  /*8c90*/  F2FP.SATFINITE.E4M3.F32.PACK_AB_MERGE_C R7, R7, R42, RZ ;  /* 0x0000002a0707723e */ /* 0x000fe200048070ff */
[----:B------:R-:W-:Y:S01]  /*8ca0*/  UPRMT UR7, UR45, 0x654, UR7 ;  /* 0x000006542d077896 */ /* 0x000fe20008000007 */
[----:B------:R-:W-:Y:S01]  /*8cb0*/  F2FP.SATFINITE.E4M3.F32.PACK_AB_MERGE_C R11, R12, R11, RZ ;  /* 0x0000000b0c0b723e */ /* 0x000fe200048070ff */
[----:B------:R-:W-:Y:S01]  /*8cc0*/  UMOV UR52, UR20 ;  /* 0x0000001400347c82 */ /* 0x000fe20008000000 */
        /* <DEDUP_REMOVED lines=83> */
[----:B------:R-:W-:Y:S01]  /*9200*/  IMAD.MOV.U32 R7, RZ, RZ, R35 ;  /* 0x000000ffff077224 */ /* 0x000fe200078e0023 */
[----:B------:R-:W-:Y:S01]  /*9210*/  UMOV UR52, UR20 ;  /* 0x0000001400347c82 */ /* 0x000fe20008000000 */
[----:B------:R-:W-:Y:S01]  /*9220*/  IMAD.MOV.U32 R8, RZ, RZ, R34 ;  /* 0x000000ffff087224 */ /* 0x000fe200078e0022 */
[----:B------:R-:W-:-:S06]  /*9230*/  UMOV UR53, UR21 ;  /* 0x0000001500357c82 */ /* 0x000fcc0008000000 */
.L_x_895:
[----:B------:R-:W-:Y:S01]  /*9240*/  ULDC UR7, c[0x0][0x448] ;  /* 0x0001120000077ab9 */ /* 0x000fe20000000800 */
[----:B------:R-:W-:Y:S01]  /*9250*/  ULDC UR15, c[0x0][0x9e4] ;  /* 0x00027900000f7ab9 */ /* 0x000fe20000000800 */
[----:B------:R-:W-:Y:S02]  /*9260*/  UISETP.NE.AND UP0, UPT, UR7, 0x1, UPT ;  /* 0x000000010700788c */ /* 0x000fe4000bf05270 */
[----:B------:R-:W-:Y:S02]  /*9270*/  UISETP.GE.AND UP1, UPT, UR15, 0x1, UPT ;  /* 0x000000010f00788c */ /* 0x000fe4000bf26270 */
[----:B------:R-:W-:Y:S02]  /*9280*/  UIADD3 UR7, UR40, 0xbf, URZ ;  /* 0x000000bf28077890 */ /* 0x000fe4000fffe03f */
[----:B------:R-:W-:Y:S02]  /*9290*/  UIADD3 UR14, UR41, 0x1, -UR36 ;  /* 0x00000001290e7890 */ /* 0x000fe4000fffe824 */
[----:B------:R-:W-:-:S03]  /*92a0*/  PLOP3.LUT P5, PT, PT, PT, UP1, 0x80, 0x0 ;  /* 0x000000000000781c */ /* 0x000fc60003faf018 */
[----:B------:R-:W-:Y:S01]  /*92b0*/  @UP0 ULDC UR10, c[0x0][0x44c] ;  /* 0x00011300000a0ab9 */ /* 0x000fe20000000800 */
[----:B------:R-:W-:Y:S01]  /*92c0*/  @UP0 ULDC UR18, c[0x0][0x450] ;  /* 0x0001140000120ab9 */ /* 0x000fe20000000800 */
        /* <DEDUP_REMOVED lines=16> */
.L_x_915:
[----:B------:R-:W-:-:S11]  /*93d0*/  UISETP.NE.AND UP1, UPT, UR15, 0x1, UPT ;  /* 0x000000010f00788c */ /* 0x000fd6000bf25270 */
[----:B------:R-:W-:Y:S02]  /*93e0*/  @UP1 ULDC.64 UR18, c[0x0][0x9e8] ;  /* 0x00027a0000121ab9 */ /* 0x000fe40000000a00 */
[----:B------:R-:W-:-:S04]  /*93f0*/  UIMAD.WIDE.U32 UR10, UR7, UR18, URZ ;  /* 0x00000012070a72a5 */ /* 0x000fc8000f8e003f */
[----:B------:R-:W-:-:S12]  /*9400*/  @UP1 USHF.R.U32.HI UR7, URZ, UR19, UR11 ;  /* 0x000000133f071299 */ /* 0x000fd8000801160b */
.L_x_916:
[----:B------:R-:W-:-:S04]  /*9410*/  UIMAD UR7, UR7, UR15, URZ ;  /* 0x0000000f070772a4 */ /* 0x000fc8000f8e023f */
[----:B------:R-:W-:-:S04]  /*9420*/  UISETP.LT.AND UP1, UPT, UR14, UR7, UPT ;  /* 0x000000070e00728c */ /* 0x000fc8000bf21270 */
[----:B------:R-:W-:-:S12]  /*9430*/  USEL UR14, UR14, UR7, !UP1 ;  /* 0x000000070e0e7287 */ /* 0x000fd8000c800000 */
.L_x_914:
        /* <DEDUP_REMOVED lines=13> */
.L_x_927:
[----:B------:R-:W-:-:S04]  /*9510*/  UISETP.NE.AND UP1, UPT, UR21, 0x1, UPT ;  /* 0x000000011500788c */ /* 0x000fc8000bf25270 */
[----:B------:R-:W-:-:S04]  /*9520*/  USEL UR53, URZ, 0x1, UP1 ;  /* 0x000000013f357887 */ /* 0x000fc80008800000 */
[----:B------:R-:W-:Y:S01]  /*9530*/  ULOP3.LUT UR53, UR20, UR53, URZ, 0x3c, !UPT ;  /* 0x0000003514357292 */ /* 0x000fe2000f8e3c3f */
[----:B------:R-:W-:Y:S11]  /*9540*/  @!P0 BRA `(.L_x_918) ;  /* 0x0000000000048947 */ /* 0x000ff60003800000 */
[----:B------:R-:W-:Y:S01]  /*9550*/  BPT.TRAP 0x1 ;  /* 0x000000040000795c */ /* 0x000fe20000300000 */
.L_x_918:
        /* <DEDUP_REMOVED lines=9> */
.L_x_919:
[----:B-1----:R-:W-:Y:S05]  /*95f0*/  @P2 BRA `(.L_x_920) ;  /* 0x0000000000082947 */ /* 0x002fea0003800000 */
[----:B------:R-:W1:Y:S02]  /*9600*/  SYNCS.PHASECHK.TRANS64.TRYWAIT P2, [UR22+0x19c30], R7 ;  /* 0x019c3007ff0075a7 */ /* 0x000e640008040156 */
[----:B-1----:R-:W-:Y:S05]  /*9610*/  @!P2 BRA `(.L_x_921) ;  /* 0x000000f8003ca947 */ /* 0x002fea0003800000 */
.L_x_920:
        /* <DEDUP_REMOVED lines=17> */
.L_x_922:
[----:B------:R-:W-:Y:S01]  /*9730*/  ULEA UR11, UR21, UR46, 0x3 ;  /* 0x0000002e150b7291 */ /* 0x000fe2000f8e183f */
[----:B01----:R-:W-:-:S05]  /*9740*/  IMAD.U32 R7, RZ, RZ, UR20 ;  /* 0x00000014ff077e24 */ /* 0x003fca000f8e00ff */
[----:B------:R-:W-:-:S04]  /*9750*/  SHF.L.U32 R7, R7, 0x1f, RZ ;  /* 0x0000001f07077819 */ /* 0x000fc800000006ff */
[----:B------:R0:W1:Y:S01]  /*9760*/  SYNCS.PHASECHK.TRANS64.TRYWAIT P2, [UR11+0x19c50], R7 ;  /* 0x019c5007ff0075a7 */ /* 0x000062000804014b */
[----:B------:R-:W-:Y:S05]  /*9770*/  @!P0 BRA `(.L_x_923) ;  /* 0x0000000000048947 */ /* 0x000fea0003800000 */
[----:B------:R-:W-:Y:S01]  /*9780*/  BPT.TRAP 0x1 ;  /* 0x000000040000795c */ /* 0x000fe20000300000 */
.L_x_923:
[----:B-1----:R-:W-:Y:S05]  /*9790*/  @P2 BRA `(.L_x_924) ;  /* 0x0000000000082947 */ /* 0x002fea0003800000 */
[----:B------:R-:W1:Y:S02]  /*97a0*/  SYNCS.PHASECHK.TRANS64.TRYWAIT P2, [UR11+0x19c50], R7 ;  /* 0x019c5007ff0075a7 */ /* 0x000e64000804014b */
[----:B-1----:R-:W-:Y:S05]  /*97b0*/  @!P2 BRA `(.L_x_925) ;  /* 0x000000f400eca947 */ /* 0x002fea0003800000 */
.L_x_924:
[----:B------:R-:W-:Y:S01]  /*97c0*/  UIADD3 UR6, UR46, 0x3000, URZ ;  /* 0x000030002e067890 */ /* 0x000fe2000fffe03f */
[----:B------:R-:W-:Y:S01]  /*97d0*/  WARPGROUP.ARRIVE ;  /* 0x00000000000079c5 */ /* 0x000fe20000000000 */
[----:B------:R-:W-:Y:S01]  /*97e0*/  UMOV UR7, 0x40000040 ;  /* 0x4000004000077882 */ /* 0x000fe20000000000 */
[C---:B------:R-:W-:Y:S01]  /*97f0*/  FMUL.FTZ R9, R0.reuse, R24 ;  /* 0x0000001800097220 */ /* 0x040fe20000410000 */
[----:B------:R-:W-:Y:S01]  /*9800*/  USHF.R.U32.HI UR6, URZ, 0x4, UR6 ;  /* 0x000000043f067899 */ /* 0x000fe20008011606 */
[C---:B------:R-:W-:Y:S01]  /*9810*/  FMUL.FTZ R10, R0.reuse, R25 ;  /* 0x00000019000a7220 */ /* 0x040fe20000410000 */
[C---:B------:R-:W-:Y:S01]  /*9820*/  FMUL.FTZ R11, R0.reuse, R26 ;  /* 0x0000001a000b7220 */ /* 0x040fe20000410000 */
[C---:B------:R-:W-:Y:S01]  /*9830*/  FMUL.FTZ R12, R0.reuse, R27 ;  /* 0x0000001b000c7220 */ /* 0x040fe20000410000 */
[----:B------:R-:W-:Y:S01]  /*9840*/  ULOP3.LUT UR6, UR6, 0x3fff, URZ, 0xc0, !UPT ;  /* 0x00003fff06067892 */ /* 0x000fe2000f8ec03f */
[----:B------:R-:W0:Y:S01]  /*9850*/  MUFU.TANH R9, R9 ;  /* 0x0000000900097308 */ /* 0x000e220000002400 */
[C---:B------:R-:W-:Y:S01]  /*9860*/  FMUL.FTZ R13, R0.reuse, R28 ;  /* 0x0000001c000d7220 */ /* 0x040fe20000410000 */
[C---:B------:R-:W-:Y:S01]  /*9870*/  FMUL.FTZ R15, R0.reuse, R30 ;  /* 0x0000001e000f7220 */ /* 0x040fe20000410000 */
[----:B------:R-:W-:Y:S01]  /*9880*/  ULOP3.LUT UR6, UR6, 0x10000, URZ, 0xfc, !UPT ;  /* 0x0001000006067892 */ /* 0x000fe2000f8efc3f */
[C---:B------:R-:W-:Y:S01]  /*9890*/  FMUL.FTZ R14, R0.reuse, R29 ;  /* 0x0000001d000e7220 */ /* 0x040fe20000410000 */
[C---:B------:R-:W-:Y:S01]  /*98a0*/  FMUL.FTZ R20, R0.reuse, R31 ;  /* 0x0000001f00147220 */ /* 0x040fe20000410000 */
[C---:B------:R-:W-:Y:S01]  /*98b0*/  FMUL.FTZ R21, R0.reuse, R32 ;  /* 0x0000002000157220 */ /* 0x040fe20000410000 */
[----:B------:R-:W-:Y:S01]  /*98c0*/  UIMAD UR10, UR21, 0x300, UR6 ;  /* 0x00000300150a78a4 */ /* 0x000fe2000f8e0206 */
[----:B------:R-:W2:Y:S01]  /*98d0*/  MUFU.TANH R10, R10 ;  /* 0x0000000a000a7308 */ /* 0x000ea20000002400 */
[C---:B------:R-:W-:Y:S01]  /*98e0*/  FMUL.FTZ R25, R0.reuse, R34 ;  /* 0x0000002200197220 */ /* 0x040fe20000410000 */
[C---:B------:R-:W-:Y:S01]  /*98f0*/  FMUL.FTZ R24, R0.reuse, R33 ;  /* 0x0000002100187220 */ /* 0x040fe20000410000 */
[C---:B------:R-:W-:Y:S01]  /*9900*/  FMUL.FTZ R26, R0.reuse, R35 ;  /* 0x00000023001a7220 */ /* 0x040fe20000410000 */
[C---:B------:R-:W-:Y:S01]  /*9910*/  FMUL.FTZ R27, R0.reuse, R36 ;  /* 0x00000024001b7220 */ /* 0x040fe20000410000 */
[C---:B------:R-:W-:Y:S01]  /*9920*/  FMUL.FTZ R29, R0.reuse, R38 ;  /* 0x00000026001d7220 */ /* 0x040fe20000410000 */
[----:B------:R-:W-:Y:S01]  /*9930*/  UMOV UR6, UR10 ;  /* 0x0000000a00067c82 */ /* 0x000fe20008000000 */
[C---:B------:R-:W-:Y:S01]  /*9940*/  FMUL.FTZ R28, R0.reuse, R37 ;  /* 0x00000025001c7220 */ /* 0x040fe20000410000 */
[----:B------:R-:W-:Y:S01]  /*9950*/  QGMMA.64x96x32.F32.E4M3.E4M3 R88, R148, gdesc[UR4], R88, gsb0 ;  /* 0x0160000494587df3 */ /* 0x000fe20008000858 */
[----:B------:R-:W3:Y:S01]  /*9960*/  MUFU.TANH R11, R11 ;  /* 0x0000000b000b7308 */ /* 0x000ee20000002400 */
[----:B------:R-:W-:Y:S01]  /*9970*/  UIADD3 UR6, UR10, 0x2, URZ ;  /* 0x000000020a067890 */ /* 0x000fe2000fffe03f */
[----:B01----:R-:W-:Y:S01]  /*9980*/  FMNMX.FTZ R7, R9, R5, !PT ;  /* 0x0000000509077209 */ /* 0x003fe20007810000 */
[----:B------:R-:W-:Y:S01]  /*9990*/  UMOV UR7, 0x40000040 ;  /* 0x4000004000077882 */ /* 0x000fe20000000000 */
[C---:B------:R-:W-:Y:S01]  /*99a0*/  FMUL.FTZ R30, R0.reuse, R39 ;  /* 0x00000027001e7220 */ /* 0x040fe20000410000 */
[C---:B------:R-:W-:Y:S01]  /*99b0*/  FMUL.FTZ R31, R0.reuse, R40 ;  /* 0x00000028001f7220 */ /* 0x040fe20000410000 */
[C---:B------:R-:W-:Y:S01]  /*99c0*/  FMUL.FTZ R33, R0.reuse, R42 ;  /* 0x0000002a00217220 */ /* 0x040fe20000410000 */
[----:B------:R-:W-:Y:S01]  /*99d0*/  FMUL.FTZ R32, R0, R41 ;  /* 0x0000002900207220 */ /* 0x000fe20000410000 */
[----:B------:R-:W0:Y:S01]  /*99e0*/  MUFU.TANH R12, R12 ;  /* 0x0000000c000c7308 */ /* 0x000e220000002400 */
[----:B--2---:R-:W-:Y:S01]  /*99f0*/  FMNMX.FTZ R8, R10, R7, !PT ;  /* 0x000000070a087209 */ /* 0x004fe20007810000 */
[C---:B------:R-:W-:Y:S01]  /*9a00*/  FMUL.FTZ R34, R0.reuse, R43 ;  /* 0x0000002b00227220 */ /* 0x040fe20000410000 */
[C---:B------:R-:W-:Y:S01]  /*9a10*/  FMUL.FTZ R35, R0.reuse, R44 ;  /* 0x0000002c00237220 */ /* 0x040fe20000410000 */
[C---:B------:R-:W-:Y:S01]  /*9a20*/  FMUL.FTZ R37, R0.reuse, R46 ;  /* 0x0000002e00257220 */ /* 0x040fe20000410000 */
[C---:B------:R-:W-:Y:S01]  /*9a30*/  FMUL.FTZ R36, R0.reuse, R45 ;  /* 0x0000002d00247220 */ /* 0x040fe20000410000 */
[C---:B------:R-:W-:Y:S01]  /*9a40*/  FMUL.FTZ R38, R0.reuse, R47 ;  /* 0x0000002f00267220 */ /* 0x040fe20000410000 */
[C---:B------:R-:W-:Y:S01]  /*9a50*/  FMUL.FTZ R39, R0.reuse, R48 ;  /* 0x0000003000277220 */ /* 0x040fe20000410000 */
[----:B------:R-:W1:Y:S01]  /*9a60*/  MUFU.TANH R13, R13 ;  /* 0x0000000d000d7308 */ /* 0x000e620000002400 */
[----:B---3--:R-:W-:Y:S01]  /*9a70*/  FMNMX.FTZ R7, R11, R6, !PT ;  /* 0x000000060b077209 */ /* 0x008fe20007810000 */
        /* <DEDUP_REMOVED lines=50> */
[----:B------:R-:W-:-:S04]  /*9da0*/  FMUL.FTZ R78, R0, R87 ;  /* 0x00000057004e7220 */ /* 0x000fc80000410000 */
[----:B------:R-:W2:Y:S01]  /*9db0*/  MUFU.TANH R26, R26 ;  /* 0x0000001a001a7308 */ /* 0x000ea20000002400 */
[----:B0-----:R-:W-:-:S07]  /*9dc0*/  FMNMX.FTZ R7, R25, R7, !PT ;  /* 0x0000000719077209 */ /* 0x001fce0007810000 */
[----:B------:R-:W0:Y:S01]  /*9dd0*/  MUFU.TANH R27, R27 ;  /* 0x0000001b001b7308 */ /* 0x000e220000002400 */
[----:B-1----:R-:W-:-:S07]  /*9de0*/  FMNMX.FTZ R8, R24, R8, !PT ;  /* 0x0000000818087209 */ /* 0x002fce0007810000 */
[----:B------:R-:W1:Y:S01]  /*9df0*/  MUFU.TANH R29, R29 ;  /* 0x0000001d001d7308 */ /* 0x000e620000002400 */
[----:B--2---:R-:W-:-:S07]  /*9e00*/  FMNMX.FTZ R7, R26, R7, !PT ;  /* 0x000000071a077209 */ /* 0x004fce0007810000 */
[----:B------:R-:W2:Y:S01]  /*9e10*/  MUFU.TANH R28, R28 ;  /* 0x0000001c001c7308 */ /* 0x000ea20000002400 */
[----:B0-----:R-:W-:-:S07]  /*9e20*/  FMNMX.FTZ R8, R27, R8, !PT ;  /* 0x000000081b087209 */ /* 0x001fce0007810000 */
[----:B------:R-:W0:Y:S01]  /*9e30*/  MUFU.TANH R30, R30 ;  /* 0x0000001e001e7308 */ /* 0x000e220000002400 */
[----:B-1----:R-:W-:Y:S01]  /*9e40*/  FMNMX.FTZ R7, R29, R7, !PT ;  /* 0x000000071d077209 */ /* 0x002fe20007810000 */
[----:B------:R-:W-:Y:S02]  /*9e50*/  WARPGROUP.DEPBAR.LE gsb0, 0x0 ;  /* 0x00008000000079c5 */ /* 0x000fe40000010000 */
[----:B------:R-:W-:-:S04]  /*9e60*/  WARPGROUP.ARRIVE ;  /* 0x00000000000079c5 */ /* 0x000fc80000000000 */
[----:B------:R-:W1:Y:S01]  /*9e70*/  MUFU.TANH R31, R31 ;  /* 0x0000001f001f7308 */ /* 0x000e620000002400 */
[----:B--2---:R-:W-:Y:S01]  /*9e80*/  FMNMX.FTZ R8, R28, R8, !PT ;  /* 0x000000081c087209 */ /* 0x004fe20007810000 */
[----:B------:R-:W-:Y:S01]  /*9e90*/  QGMMA.64x96x32.F32.E4M3.E4M3 R88, R144, gdesc[UR4], R88, gsb0 ;  /* 0x0160000490587df3 */ /* 0x000fe20008000858 */
[----:B------:R-:W-:-:S05]  /*9ea0*/  UIADD3 UR6, UR10, 0x4, URZ ;  /* 0x000000040a067890 */ /* 0x000fca000fffe03f */
[----:B------:R-:W2:Y:S01]  /*9eb0*/  MUFU.TANH R33, R33 ;  /* 0x0000002100217308 */ /* 0x000ea20000002400 */
[----:B0-----:R-:W-:Y:S01]  /*9ec0*/  FMNMX.FTZ R7, R30, R7, !PT ;  /* 0x000000071e077209 */ /* 0x001fe20007810000 */
[----:B------:R-:W-:-:S06]  /*9ed0*/  UMOV UR7, 0x40000040 ;  /* 0x4000004000077882 */ /* 0x000fcc0000000000 */
        /* <DEDUP_REMOVED lines=31> */
[----:B------:R-:W-:Y:S01]  /*a0d0*/  UIADD3 UR6, UR10, 0x6, URZ ;  /* 0x000000060a067890 */ /* 0x000fe2000fffe03f */
[----:B------:R-:W-:-:S04]  /*a0e0*/  UMOV UR7, 0x40000040 ;  /* 0x4000004000077882 */ /* 0x000fc80000000000 */
        /* <DEDUP_REMOVED lines=33> */
[----:B------:R-:W-:Y:S02]  /*a300*/  UMOV UR6, UR19 ;  /* 0x0000001300067c82 */ /* 0x000fe40008000000 */
[----:B------:R-:W-:-:S03]  /*a310*/  IMAD.U32 R82, RZ, RZ, UR6 ;  /* 0x00000006ff527e24 */ /* 0x000fc6000f8e00ff */
        /* <DEDUP_REMOVED lines=28> */
[----:B------:R-:W-:-:S06]  /*a4e0*/  WARPGROUP.DEPBAR.LE gsb0, 0x0 ;  /* 0x00008000000079c5 */ /* 0x000fcc0000010000 */
[----:B------:R-:W1:Y:S01]  /*a4f0*/  MUFU.TANH R77, R77 ;  /* 0x0000004d004d7308 */ /* 0x000e620000002400 */
[----:B--2---:R-:W-:-:S07]  /*a500*/  FMNMX.FTZ R7, R74, R7, !PT ;  /* 0x000000074a077209 */ /* 0x004fce0007810000 */
[----:B------:R-:W2:Y:S01]  /*a510*/  MUFU.TANH R76, R76 ;  /* 0x0000004c004c7308 */ /* 0x000ea20000002400 */
[----:B0-----:R-:W-:-:S07]  /*a520*/  FMNMX.FTZ R8, R75, R8, !PT ;  /* 0x000000084b087209 */ /* 0x001fce0007810000 */
[----:B------:R-:W0:Y:S01]  /*a530*/  MUFU.TANH R78, R78 ;  /* 0x0000004e004e7308 */ /* 0x000e220000002400 */
[----:B-1----:R-:W-:Y:S02]  /*a540*/  FMNMX.FTZ R7, R77, R7, !PT ;  /* 0x000000074d077209 */ /* 0x002fe40007810000 */
[----:B--2---:R-:W-:-:S05]  /*a550*/  FMNMX.FTZ R8, R76, R8, !PT ;  /* 0x000000084c087209 */ /* 0x004fca0007810000 */
[----:B------:R-:W1:Y:S01]  /*a560*/  SHFL.BFLY PT, R80, R8, 0x2, 0x1f ;  /* 0x0c401f0008507f89 */ /* 0x000e6200000e0000 */
[----:B0-----:R-:W-:-:S05]  /*a570*/  FMNMX.FTZ R7, R78, R7, !PT ;  /* 0x000000074e077209 */ /* 0x001fca0007810000 */
[----:B------:R-:W0:Y:S01]  /*a580*/  SHFL.BFLY PT, R79, R7, 0x2, 0x1f ;  /* 0x0c401f00074f7f89 */ /* 0x000e2200000e0000 */
[----:B-1----:R-:W-:-:S05]  /*a590*/  FMNMX.FTZ R8, R8, R80, !PT ;  /* 0x0000005008087209 */ /* 0x002fca0007810000 */
[----:B------:R-:W1:Y:S01]  /*a5a0*/  SHFL.BFLY PT, R80, R8, 0x1, 0x1f ;  /* 0x0c201f0008507f89 */ /* 0x000e6200000e0000 */
[----:B0-----:R-:W-:-:S05]  /*a5b0*/  FMNMX.FTZ R7, R7, R79, !PT ;  /* 0x0000004f07077209 */ /* 0x001fca0007810000 */
[----:B------:R-:W0:Y:S01]  /*a5c0*/  SHFL.BFLY PT, R79, R7, 0x1, 0x1f ;  /* 0x0c201f00074f7f89 */ /* 0x000e2200000e0000 */
[----:B-1----:R-:W-:-:S05]  /*a5d0*/  FMNMX.FTZ R8, R8, R80, !PT ;  /* 0x0000005008087209 */ /* 0x002fca0007810000 */
[C---:B------:R-:W-:Y:S01]  /*a5e0*/  FADD.FTZ R5, -R8.reuse, R5 ;  /* 0x0000000508057221 */ /* 0x040fe20000010100 */
[----:B0-----:R-:W-:Y:S01]  /*a5f0*/  FMNMX.FTZ R7, R7, R79, !PT ;  /* 0x0000004f07077209 */ /* 0x001fe20007810000 */
        /* <DEDUP_REMOVED lines=39> */
[----:B------:R-:W0:Y:S02]  /*a870*/  MUFU.EX2 R80, R80 ;  /* 0x0000005000507308 */ /* 0x000e240000000800 */
        /* <DEDUP_REMOVED lines=35> */
[----:B------:R-:W-:-:S03]  /*aab0*/  FFMA.FTZ R74, R74, UR6, -R76 ;  /* 0x000000064a4a7c23 */ /* 0x000fc6000801084c */
        /* <DEDUP_REMOVED lines=83> */
[----:B-1----:R-:W-:-:S01]  /*aff0*/  FADD.FTZ R4, R58, R3 ;  /* 0x000000033a047221 */ /* 0x002fc20000010000 */
[--C-:B------:R-:W-:Y:S01]  /*b000*/  FFMA.FTZ R3, R77, UR6, -R76.reuse ;  /* 0x000000064d037c23 */ /* 0x100fe2000801084c */
[----:B------:R-:W-:-:S01]  /*b010*/  FFMA.FTZ R77, R78, UR6, -R76 ;  /* 0x000000064e4d7c23 */ /* 0x000fc2000801084c */
[----:B------:R-:W-:-:S04]  /*b020*/  IMAD.U32 R76, RZ, RZ, UR22 ;  /* 0x00000016ff4c7e24 */ /* 0x000fc8000f8e00ff */
        /* <DEDUP_REMOVED lines=12> */
[----:B------:R-:W-:-:S05]  /*b0f0*/  @!P1 VIADD R4, R76, 0x19c40 ;  /* 0x00019c404c049836 */ /* 0x000fca0000000000 */
[----:B------:R-:W-:Y:S01]  /*b100*/  @!P1 PRMT R4, RZ, 0x654, R4 ;  /* 0x00000654ff049816 */ /* 0x000fe20000000004 */
[----:B------:R-:W1:Y:S01]  /*b110*/  MUFU.EX2 R64, R64 ;  /* 0x0000004000407308 */ /* 0x000e620000000800 */
[----:B0-----:R-:W-:-:S02]  /*b120*/  FADD.FTZ R81, R63, R78 ;  /* 0x0000004e3f517221 */ /* 0x001fc40000010000 */
[----:B------:R0:W-:Y:S05]  /*b130*/  @!P1 SYNCS.ARRIVE.TRANS64.RED.A1T0 RZ, [R4+URZ], RZ ;  /* 0x000000ff04ff99a7 */ /* 0x0001ea000810043f */
[----:B------:R-:W3:Y:S01]  /*b140*/  MUFU.EX2 R69, R69 ;  /* 0x0000004500457308 */ /* 0x000ee20000000800 */
[----:B--2---:R-:W-:-:S07]  /*b150*/  FADD.FTZ R78, R66, R79 ;  /* 0x0000004f424e7221 */ /* 0x004fce0000010000 */
[----:B------:R-:W2:Y:S01]  /*b160*/  MUFU.EX2 R67, R67 ;  /* 0x0000004300437308 */ /* 0x000ea20000000800 */
[----:B-1----:R-:W-:-:S07]  /*b170*/  FADD.FTZ R82, R64, R81 ;  /* 0x0000005140527221 */ /* 0x002fce0000010000 */
[----:B------:R-:W0:Y:S01]  /*b180*/  MUFU.EX2 R70, R70 ;  /* 0x0000004600467308 */ /* 0x000e220000000800 */
[----:B---3--:R-:W-:-:S07]  /*b190*/  FADD.FTZ R79, R69, R78 ;  /* 0x0000004e454f7221 */ /* 0x008fce0000010000 */
[----:B------:R-:W1:Y:S01]  /*b1a0*/  MUFU.EX2 R68, R68 ;  /* 0x0000004400447308 */ /* 0x000e620000000800 */
[----:B--2---:R-:W-:-:S07]  /*b1b0*/  FADD.FTZ R81, R67, R82 ;  /* 0x0000005243517221 */ /* 0x004fce0000010000 */
[----:B------:R-:W-:Y:S01]  /*b1c0*/  MUFU.EX2 R73, R73 ;  /* 0x0000004900497308 */ /* 0x000fe20000000800 */
[----:B0-----:R-:W-:-:S07]  /*b1d0*/  FADD.FTZ R4, R70, R79 ;  /* 0x0000004f46047221 */ /* 0x001fce0000010000 */
[----:B------:R-:W0:Y:S01]  /*b1e0*/  MUFU.EX2 R71, R71 ;  /* 0x0000004700477308 */ /* 0x000e220000000800 */
[----:B-1----:R-:W-:-:S07]  /*b1f0*/  FADD.FTZ R78, R68, R81 ;  /* 0x00000051444e7221 */ /* 0x002fce0000010000 */
[----:B------:R-:W-:Y:S08]  /*b200*/  MUFU.EX2 R74, R74 ;  /* 0x0000004a004a7308 */ /* 0x000ff00000000800 */
[----:B------:R-:W1:Y:S01]  /*b210*/  MUFU.EX2 R72, R72 ;  /* 0x0000004800487308 */ /* 0x000e620000000800 */
[----:B0-----:R-:W-:-:S07]  /*b220*/  FADD.FTZ R79, R71, R78 ;  /* 0x0000004e474f7221 */ /* 0x001fce0000010000 */
[----:B------:R0:W2:Y:S08]  /*b230*/  MUFU.EX2 R76, R3 ;  /* 0x00000003004c7308 */ /* 0x0000b00000000800 */
[----:B------:R-:W3:Y:S01]  /*b240*/  MUFU.EX2 R75, R75 ;  /* 0x0000004b004b7308 */ /* 0x000ee20000000800 */
[----:B0-----:R-:W-:-:S01]  /*b250*/  FADD.FTZ R3, R73, R4 ;  /* 0x0000000449037221 */ /* 0x001fc20000010000 */
[----:B-1----:R-:W-:-:S03]  /*b260*/  FADD.FTZ R4, R72, R79 ;  /* 0x0000004f48047221 */ /* 0x002fc60000010000 */
[----:B------:R-:W-:-:S03]  /*b270*/  FADD.FTZ R3, R74, R3 ;  /* 0x000000034a037221 */ /* 0x000fc60000010000 */
[----:B------:R-:W0:Y:S01]  /*b280*/  MUFU.EX2 R77, R77 ;  /* 0x0000004d004d7308 */ /* 0x000e220000000800 */
[----:B--2---:R-:W-:-:S01]  /*b290*/  FADD.FTZ R78, R76, R3 ;  /* 0x000000034c4e7221 */ /* 0x004fc20000010000 */
[----:B---3--:R-:W-:-:S03]  /*b2a0*/  FADD.FTZ R4, R75, R4 ;  /* 0x000000044b047221 */ /* 0x008fc60000010000 */
[----:B0-----:R-:W-:Y:S01]  /*b2b0*/  FADD.FTZ R3, R77, R78 ;  /* 0x0000004e4d037221 */ /* 0x001fe20000010000 */
[----:B------:R-:W-:Y:S06]  /*b2c0*/  @!P0 BRA `(.L_x_926) ;  /* 0x0000000000048947 */ /* 0x000fec0003800000 */
[----:B------:R-:W-:Y:S01]  /*b2d0*/  BPT.TRAP 0x1 ;  /* 0x000000040000795c */ /* 0x000fe20000300000 */
.L_x_926:
        /* <DEDUP_REMOVED lines=14> */
[----:B------:R-:W-:Y:S01]  /*b3c0*/  SYNCS.ARRIVE.TRANS64.RED.A1T0 RZ, [UR7], RZ ;  /* 0x000000ffffff79a7 */ /* 0x000fe20008100407 */
        /* <DEDUP_REMOVED lines=75> */
.L_x_917:
        /* <DEDUP_REMOVED lines=8> */
[----:B------:R-:W-:-:S05]  /*b900*/  ULDC UR21, c[0x0][0x9e0] ;  /* 0x0002780000157ab9 */ /* 0x000fca0000000800 */
.L_x_946:
[----:B------:R-:W-:-:S04]  /*b910*/  UISETP.NE.AND UP1, UPT, UR20, 0x1, UPT ;  /* 0x000000011400788c */ /* 0x000fc8000bf25270 */
[----:B------:R-:W-:-:S04]  /*b920*/  USEL UR53, URZ, 0x1, UP1 ;  /* 0x000000013f357887 */ /* 0x000fc80008800000 */
[----:B------:R-:W-:Y:S01]  /*b930*/  ULOP3.LUT UR53, UR19, UR53, URZ, 0x3c, !UPT ;  /* 0x0000003513357292 */ /* 0x000fe2000f8e3c3f */
[----:B------:R-:W-:Y:S11]  /*b940*/  @!P0 BRA `(.L_x_929) ;  /* 0x0000000000048947 */ /* 0x000ff60003800000 */
[----:B------:R-:W-:Y:S01]  /*b950*/  BPT.TRAP 0x1 ;  /* 0x000000040000795c */ /* 0x000fe20000300000 */
.L_x_929:
        /* <DEDUP_REMOVED lines=9> */
.L_x_930:
[----:B-1----:R-:W-:Y:S05]  /*b9f0*/  @P2 BRA `(.L_x_931) ;  /* 0x0000000000082947 */ /* 0x002fea0003800000 */
[----:B------:R-:W1:Y:S02]  /*ba00*/  SYNCS.PHASECHK.TRANS64.TRYWAIT P2, [UR23+0x19c30], R7 ;  /* 0x019c3007ff0075a7 */ /* 0x000e640008040157 */
[----:B-1----:R-:W-:Y:S05]  /*ba10*/  @!P2 BRA `(.L_x_932) ;  /* 0x000000d4006ca947 */ /* 0x002fea0003800000 */
.L_x_931:
        /* <DEDUP_REMOVED lines=17> */
.L_x_933:
[----:B------:R-:W-:Y:S01]  /*bb30*/  ULEA UR11, UR20, UR46, 0x3 ;  /* 0x0000002e140b7291 */ /* 0x000fe2000f8e183f */
[----:B01----:R-:W-:-:S05]  /*bb40*/  IMAD.U32 R7, RZ, RZ, UR19 ;  /* 0x00000013ff077e24 */ /* 0x003fca000f8e00ff */
[----:B------:R-:W-:-:S04]  /*bb50*/  SHF.L.U32 R7, R7, 0x1f, RZ ;  /* 0x0000001f07077819 */ /* 0x000fc800000006ff */
[----:B------:R0:W1:Y:S01]  /*bb60*/  SYNCS.PHASECHK.TRANS64.TRYWAIT P2, [UR11+0x19c50], R7 ;  /* 0x019c5007ff0075a7 */ /* 0x000062000804014b */
[----:B------:R-:W-:Y:S05]  /*bb70*/  @!P0 BRA `(.L_x_934) ;  /* 0x0000000000048947 */ /* 0x000fea0003800000 */
[----:B------:R-:W-:Y:S01]  /*bb80*/  BPT.TRAP 0x1 ;  /* 0x000000040000795c */ /* 0x000fe20000300000 */
.L_x_934:
[----:B-1----:R-:W-:Y:S05]  /*bb90*/  @P2 BRA `(.L_x_935) ;  /* 0x0000000000082947 */ /* 0x002fea0003800000 */
[----:B------:R-:W1:Y:S02]  /*bba0*/  SYNCS.PHASECHK.TRANS64.TRYWAIT P2, [UR11+0x19c50], R7 ;  /* 0x019c5007ff0075a7 */ /* 0x000e64000804014b */
[----:B-1----:R-:W-:Y:S05]  /*bbb0*/  @!P2 BRA `(.L_x_936) ;  /* 0x000000d4001ca947 */ /* 0x002fea0003800000 */
.L_x_935:
        /* <DEDUP_REMOVED lines=11> */
[----:B------:R-:W-:Y:S01]  /*bc70*/  FMUL.FTZ R70, R0, R79 ;  /* 0x0000004f00467220 */ /* 0x000fe20000410000 */
[----:B------:R-:W-:Y:S01]  /*bc80*/  ULOP3.LUT UR6, UR6, 0x10000, URZ, 0xfc, !UPT ;  /* 0x0001000006067892 */ /* 0x000fe2000f8efc3f */
[----:B------:R-:W-:-:S02]  /*bc90*/  VIADD R79, R17, UR40 ;  /* 0x00000028114f7c36 */ /* 0x000fc40008000000 */
[C---:B------:R-:W-:Y:S01]  /*bca0*/  FMUL.FTZ R20, R0.reuse, R34 ;  /* 0x0000002200147220 */ /* 0x040fe20000410000 */
[C---:B-1----:R-:W-:Y:S01]  /*bcb0*/  FMUL.FTZ R8, R0.reuse, R25 ;  /* 0x0000001900087220 */ /* 0x042fe20000410000 */
[----:B------:R-:W-:Y:S01]  /*bcc0*/  UIMAD UR10, UR20, 0x300, UR6 ;  /* 0x00000300140a78a4 */ /* 0x000fe2000f8e0206 */
[C---:B------:R-:W-:Y:S01]  /*bcd0*/  FMUL.FTZ R25, R0.reuse, R36 ;  /* 0x0000002400197220 */ /* 0x040fe20000410000 */
[C---:B------:R-:W-:Y:S01]  /*bce0*/  FMUL.FTZ R36, R0.reuse, R46 ;  /* 0x0000002e00247220 */ /* 0x040fe20000410000 */
[C---:B0-----:R-:W-:Y:S01]  /*bcf0*/  FMUL.FTZ R7, R0.reuse, R24 ;  /* 0x0000001800077220 */ /* 0x041fe20000410000 */
[C---:B------:R-:W-:Y:S01]  /*bd00*/  FMUL.FTZ R46, R0.reuse, R55 ;  /* 0x00000037002e7220 */ /* 0x040fe20000410000 */
[C---:B------:R-:W-:Y:S01]  /*bd10*/  FMUL.FTZ R24, R0.reuse, R35 ;  /* 0x0000002300187220 */ /* 0x040fe20000410000 */
[C---:B------:R-:W-:Y:S01]  /*bd20*/  FMUL.FTZ R55, R0.reuse, R66 ;  /* 0x0000004200377220 */ /* 0x040fe20000410000 */
[----:B------:R-:W-:Y:S01]  /*bd30*/  UMOV UR6, UR10 ;  /* 0x0000000a00067c82 */ /* 0x000fe20008000000 */
[C---:B------:R-:W-:Y:S01]  /*bd40*/  FMUL.FTZ R66, R0.reuse, R73 ;  /* 0x0000004900427220 */ /* 0x040fe20000410000 */
[----:B------:R-:W-:Y:S01]  /*bd50*/  QGMMA.64x96x32.F32.E4M3.E4M3 R88, R148, gdesc[UR4], R88, gsb0 ;  /* 0x0160000494587df3 */ /* 0x000fe20008000858 */
[----:B------:R-:W-:Y:S01]  /*bd60*/  UIADD3 UR6, UR10, 0x2, URZ ;  /* 0x000000020a067890 */ /* 0x000fe2000fffe03f */
[----:B------:R-:W-:Y:S01]  /*bd70*/  IMAD.U32 R35, RZ, RZ, UR23 ;  /* 0x00000017ff237e24 */ /* 0x000fe2000f8e00ff */
[----:B------:R-:W-:Y:S01]  /*bd80*/  UMOV UR7, 0x40000040 ;  /* 0x4000004000077882 */ /* 0x000fe20000000000 */
        /* <DEDUP_REMOVED lines=102> */
[----:B------:R-:W-:-:S03]  /*c3f0*/  @UP0 ULDC UR6, c[0x0][0x450] ;  /* 0x0001140000060ab9 */ /* 0x000fc60000000800 */
[----:B------:R-:W0:Y:S01]  /*c400*/  MUFU.TANH R53, R53 ;  /* 0x0000003500357308 */ /* 0x000e220000002400 */
[----:B------:R-:W-:Y:S01]  /*c410*/  @P2 SHF.R.U32.HI R79, RZ, UR6, R34 ;  /* 0x00000006ff4f2c19 */ /* 0x000fe20008011622 */
[----:B------:R-:W-:Y:S02]  /*c420*/  @!P1 VIADD R34, R35, 0x19c40 ;  /* 0x00019c4023229836 */ /* 0x000fe40000000000 */
        /* <DEDUP_REMOVED lines=37> */
[----:B-1234-:R-:W-:Y:S05]  /*c680*/  @!P5 BRA `(.L_x_937) ;  /* 0x00000000005cd947 */ /* 0x01efea0003800000 */
        /* <DEDUP_REMOVED lines=13> */
.L_x_939:
[----:B------:R-:W-:-:S05]  /*c760*/  IMAD.U32 R86, RZ, RZ, UR22 ;  /* 0x00000016ff567e24 */ /* 0x000fca000f8e00ff */
[----:B------:R-:W-:-:S13]  /*c770*/  ISETP.NE.AND P2, PT, R86, 0x1, PT ;  /* 0x000000015600780c */ /* 0x000fda0003f45270 */
[----:B------:R-:W1:Y:S02]  /*c780*/  @P2 LDC.64 R34, c[0x0][0x9e8] ;  /* 0x00027a00ff222b82 */ /* 0x000e640000000a00 */
[----:B-1----:R-:W-:-:S05]  /*c790*/  @P2 IMAD.HI.U32 R34, R85, R34, RZ ;  /* 0x0000002255222227 */ /* 0x002fca00078e00ff */
[----:B------:R-:W-:-:S07]  /*c7a0*/  @P2 SHF.R.U32.HI R85, RZ, R35, R34 ;  /* 0x00000023ff552219 */ /* 0x000fce0000011622 */
.L_x_940:
[----:B------:R-:W-:Y:S05]  /*c7b0*/  BSYNC B0 ;  /* 0x0000000000007941 */ /* 0x000fea0003800000 */
.L_x_938:
[----:B------:R-:W-:-:S04]  /*c7c0*/  IMAD R85, R85, R86, -R77 ;  /* 0x0000005655557224 */ /* 0x000fc800078e0a4d */
[----:B------:R-:W-:-:S05]  /*c7d0*/  IMAD.IADD R85, R85, 0x1, -R16 ;  /* 0x0000000155557824 */ /* 0x000fca00078e0a10 */
[----:B------:R-:W-:Y:S02]  /*c7e0*/  VIMNMX R84, R84, R85, !PT ;  /* 0x0000005554547248 */ /* 0x000fe40007fe0100 */
[----:B------:R-:W-:-:S07]  /*c7f0*/  VIADDMNMX R83, R85, R86, R83, PT ;  /* 0x0000005655537246 */ /* 0x000fce0003800153 */
.L_x_937:
[----:B------:R-:W-:Y:S01]  /*c800*/  ISETP.GT.AND P2, PT, R2, -0x1, PT ;  /* 0xffffffff0200780c */ /* 0x000fe20003f44270 */
[----:B------:R-:W1:Y:S03]  /*c810*/  SHFL.IDX PT, R79, R79, 0x1, 0x1c1f ;  /* 0x003c1f004f4f7f89 */ /* 0x000e6600000e0000 */
[C---:B------:R-:W-:Y:S02]  /*c820*/  ISETP.GT.AND P4, PT, R84.reuse, RZ, P2 ;  /* 0x000000ff5400720c */ /* 0x040fe40001784270 */
[----:B------:R-:W-:Y:S02]  /*c830*/  ISETP.GT.AND P6, PT, R84, 0x1, P2 ;  /* 0x000000015400780c */ /* 0x000fe400017c4270 */
[C---:B------:R-:W-:Y:S02]  /*c840*/  ISETP.LT.OR P4, PT, R83.reuse, 0x1, P4 ;  /* 0x000000015300780c */ /* 0x040fe40002781670 */
[----:B------:R-:W-:-:S02]  /*c850*/  ISETP.LT.OR P6, PT, R83, 0x2, P6 ;  /* 0x000000025300780c */ /* 0x000fc400037c1670 */
[----:B0-----:R-:W-:Y:S02]  /*c860*/  FSEL R7, R7, -INF , !P4 ;  /* 0xff80000007077808 */ /* 0x001fe40006000000 */
[----:B------:R-:W-:Y:S02]  /*c870*/  FSEL R85, R8, -INF , !P6 ;  /* 0xff80000008557808 */ /* 0x000fe40007000000 */
[C---:B------:R-:W-:Y:S02]  /*c880*/  ISETP.GT.AND P3, PT, R84.reuse, 0x8, P2 ;  /* 0x000000085400780c */ /* 0x040fe40001764270 */
[C---:B------:R-:W-:Y:S02]  /*c890*/  ISETP.GT.AND P4, PT, R84.reuse, 0x9, P2 ;  /* 0x000000095400780c */ /* 0x040fe40001784270 */
[----:B------:R-:W-:Y:S02]  /*c8a0*/  ISETP.GT.AND P6, PT, R84, 0x10, P2 ;  /* 0x000000105400780c */ /* 0x000fe400017c4270 */
[----:B------:R-:W-:-:S02]  /*c8b0*/  ISETP.LT.OR P3, PT, R83, 0x9, P3 ;  /* 0x000000095300780c */ /* 0x000fc40001f61670 */
[----:B------:R-:W-:Y:S01]  /*c8c0*/  ISETP.LT.OR P4, PT, R83, 0xa, P4 ;  /* 0x0000000a5300780c */ /* 0x000fe20002781670 */
[--C-:B-1----:R-:W-:Y:S01]  /*c8d0*/  IMAD.IADD R81, R81, 0x1, R79.reuse ;  /* 0x0000000151517824 */ /* 0x102fe200078e024f */
        /* <DEDUP_REMOVED lines=100> */
.L_x_943:
[----:B------:R-:W-:-:S05]  /*cf20*/  IMAD.U32 R8, RZ, RZ, UR22 ;  /* 0x00000016ff087e24 */ /* 0x000fca000f8e00ff */
[----:B------:R-:W-:-:S13]  /*cf30*/  ISETP.NE.AND P3, PT, R8, 0x1, PT ;  /* 0x000000010800780c */ /* 0x000fda0003f65270 */
[----:B------:R-:W0:Y:S02]  /*cf40*/  @P3 LDC.64 R34, c[0x0][0x9e8] ;  /* 0x00027a00ff223b82 */ /* 0x000e240000000a00 */
[----:B0-----:R-:W-:-:S05]  /*cf50*/  @P3 IMAD.HI.U32 R34, R79, R34, RZ ;  /* 0x000000224f223227 */ /* 0x001fca00078e00ff */
[----:B------:R-:W-:-:S07]  /*cf60*/  @P3 SHF.R.U32.HI R79, RZ, R35, R34 ;  /* 0x00000023ff4f3219 */ /* 0x000fce0000011622 */
.L_x_944:
[----:B------:R-:W-:Y:S05]  /*cf70*/  BSYNC B0 ;  /* 0x0000000000007941 */ /* 0x000fea0003800000 */
.L_x_942:
[----:B------:R-:W-:-:S04]  /*cf80*/  IMAD R77, R79, R8, -R77 ;  /* 0x000000084f4d7224 */ /* 0x000fc800078e0a4d */
[----:B------:R-:W-:-:S05]  /*cf90*/  IMAD.IADD R77, R77, 0x1, -R16 ;  /* 0x000000014d4d7824 */ /* 0x000fca00078e0a10 */
[----:B------:R-:W-:Y:S02]  /*cfa0*/  VIADDMNMX R81, R77, R8, R81, PT ;  /* 0x000000084d517246 */ /* 0x000fe40003800151 */
[----:B------:R-:W-:-:S07]  /*cfb0*/  VIMNMX R82, R82, R77, !PT ;  /* 0x0000004d52527248 */ /* 0x000fce0007fe0100 */
.L_x_941:
        /* <DEDUP_REMOVED lines=56> */
[C---:B------:R-:W-:Y:S02]  /*d340*/  ISETP.GT.AND P3, PT, R82.reuse, RZ, P2 ;  /* 0x000000ff5200720c */ /* 0x040fe40001764270 */
[----:B------:R-:W-:Y:S02]  /*d350*/  FMNMX.FTZ R8, R73, R8, !PT ;  /* 0x0000000849087209 */ /* 0x000fe40007810000 */
[----:B------:R-:W-:Y:S02]  /*d360*/  ISETP.LT.OR P3, PT, R81, 0x1, P3 ;  /* 0x000000015100780c */ /* 0x000fe40001f61670 */
[----:B------:R-:W-:Y:S02]  /*d370*/  FMNMX.FTZ R35, R75, R8, !PT ;  /* 0x000000084b237209 */ /* 0x000fe40007810000 */
[----:B------:R-:W-:-:S02]  /*d380*/  ISETP.GT.AND P4, PT, R82, 0x8, P2 ;  /* 0x000000085200780c */ /* 0x000fc40001784270 */
[----:B------:R-:W-:Y:S02]  /*d390*/  FMNMX.FTZ R35, R78, R35, !PT ;  /* 0x000000234e237209 */ /* 0x000fe40007810000 */
[----:B------:R-:W-:Y:S02]  /*d3a0*/  FSEL R84, R9, -INF , !P3 ;  /* 0xff80000009547808 */ /* 0x000fe40005800000 */
[----:B------:R-:W-:Y:S02]  /*d3b0*/  FMNMX.FTZ R35, R80, R35, !PT ;  /* 0x0000002350237209 */ /* 0x000fe40007810000 */
[----:B------:R-:W-:Y:S02]  /*d3c0*/  ISETP.LT.OR P4, PT, R81, 0x9, P4 ;  /* 0x000000095100780c */ /* 0x000fe40002781670 */
[----:B------:R-:W-:Y:S01]  /*d3d0*/  ISETP.GT.AND P3, PT, R82, 0x78, P2 ;  /* 0x000000785200780c */ /* 0x000fe20001764270 */
[----:B------:R-:W0:Y:S01]  /*d3e0*/  SHFL.BFLY PT, R8, R35, 0x2, 0x1f ;  /* 0x0c401f0023087f89 */ /* 0x000e2200000e0000 */
[----:B------:R-:W-:-:S02]  /*d3f0*/  FSEL R12, R12, -INF , !P4 ;  /* 0xff8000000c0c7808 */ /* 0x000fc40006000000 */
[----:B------:R-:W-:Y:S02]  /*d400*/  ISETP.GT.AND P4, PT, R82, 0x11, P2 ;  /* 0x000000115200780c */ /* 0x000fe40001784270 */
[C---:B------:R-:W-:Y:S02]  /*d410*/  ISETP.LT.OR P3, PT, R81.reuse, 0x79, P3 ;  /* 0x000000795100780c */ /* 0x040fe40001f61670 */
[----:B------:R-:W-:-:S04]  /*d420*/  ISETP.LT.OR P4, PT, R81, 0x12, P4 ;  /* 0x000000125100780c */ /* 0x000fc80002781670 */
[----:B------:R-:W-:Y:S02]  /*d430*/  FSEL R24, R24, -INF , !P4 ;  /* 0xff80000018187808 */ /* 0x000fe40006000000 */
[----:B------:R-:W-:-:S04]  /*d440*/  ISETP.GT.AND P4, PT, R82, 0x20, P2 ;  /* 0x000000205200780c */ /* 0x000fc80001784270 */
[----:B------:R-:W-:-:S04]  /*d450*/  ISETP.LT.OR P4, PT, R81, 0x21, P4 ;  /* 0x000000215100780c */ /* 0x000fc80002781670 */
[----:B------:R-:W-:Y:S02]  /*d460*/  FSEL R30, R30, -INF , !P4 ;  /* 0xff8000001e1e7808 */ /* 0x000fe40006000000 */
[----:B------:R-:W-:Y:S02]  /*d470*/  ISETP.GT.AND P4, PT, R82, 0x29, P2 ;  /* 0x000000295200780c */ /* 0x000fe40001784270 */
[----:B0-----:R-:W-:Y:S02]  /*d480*/  FMNMX.FTZ R34, R35, R8, !PT ;  /* 0x0000000823227209 */ /* 0x001fe40007810000 */
[----:B------:R-:W-:-:S03]  /*d490*/  ISETP.LT.OR P4, PT, R81, 0x2a, P4 ;  /* 0x0000002a5100780c */ /* 0x000fc60002781670 */
[----:B------:R-:W0:Y:S01]  /*d4a0*/  SHFL.BFLY PT, R77, R34, 0x1, 0x1f ;  /* 0x0c201f00224d7f89 */ /* 0x000e2200000e0000 */
[----:B------:R-:W-:Y:S02]  /*d4b0*/  FSEL R38, R38, -INF , !P4 ;  /* 0xff80000026267808 */ /* 0x000fe40006000000 */
[----:B------:R-:W-:-:S04]  /*d4c0*/  ISETP.GT.AND P4, PT, R82, 0x38, P2 ;  /* 0x000000385200780c */ /* 0x000fc80001784270 */
[----:B------:R-:W-:-:S04]  /*d4d0*/  ISETP.LT.OR P4, PT, R81, 0x39, P4 ;  /* 0x000000395100780c */ /* 0x000fc80002781670 */
[----:B------:R-:W-:Y:S02]  /*d4e0*/  FSEL R44, R44, -INF , !P4 ;  /* 0xff8000002c2c7808 */ /* 0x000fe40006000000 */
[----:B------:R-:W-:-:S04]  /*d4f0*/  ISETP.GT.AND P4, PT, R82, 0x41, P2 ;  /* 0x000000415200780c */ /* 0x000fc80001784270 */
[----:B------:R-:W-:-:S04]  /*d500*/  ISETP.LT.OR P4, PT, R81, 0x42, P4 ;  /* 0x000000425100780c */ /* 0x000fc80002781670 */
[----:B------:R-:W-:Y:S02]  /*d510*/  FSEL R50, R50, -INF , !P4 ;  /* 0xff80000032327808 */ /* 0x000fe40006000000 */
[----:B------:R-:W-:Y:S02]  /*d520*/  ISETP.GT.AND P4, PT, R82, 0x50, P2 ;  /* 0x000000505200780c */ /* 0x000fe40001784270 */
[----:B0-----:R-:W-:Y:S02]  /*d530*/  FMNMX.FTZ R8, R34, R77, !PT ;  /* 0x0000004d22087209 */ /* 0x001fe40007810000 */
[----:B------:R-:W-:Y:S02]  /*d540*/  ISETP.LT.OR P4, PT, R81, 0x51, P4 ;  /* 0x000000515100780c */ /* 0x000fe40002781670 */
[----:B------:R-:W-:Y:S02]  /*d550*/  FSETP.NEU.FTZ.AND P6, PT, R8, -INF , PT ;  /* 0xff8000000800780b */ /* 0x000fe40003fdd000 */
[----:B------:R-:W-:-:S02]  /*d560*/  FSEL R55, R55, -INF , !P4 ;  /* 0xff80000037377808 */ /* 0x000fc40006000000 */
[----:B------:R-:W-:Y:S02]  /*d570*/  FSEL R77, R8, RZ, P6 ;  /* 0x000000ff084d7208 */ /* 0x000fe40003000000 */
[----:B------:R-:W-:-:S03]  /*d580*/  ISETP.GT.AND P4, PT, R82, 0x59, P2 ;  /* 0x000000595200780c */ /* 0x000fc60001784270 */
[----:B------:R-:W-:Y:S01]  /*d590*/  FADD.FTZ R6, -R77, R6 ;  /* 0x000000064d067221 */ /* 0x000fe20000010100 */
[----:B------:R-:W-:Y:S01]  /*d5a0*/  IMAD.U32 R77, RZ, RZ, UR6 ;  /* 0x00000006ff4d7e24 */ /* 0x000fe2000f8e00ff */
[----:B------:R-:W-:Y:S02]  /*d5b0*/  ISETP.LT.OR P4, PT, R81, 0x5a, P4 ;  /* 0x0000005a5100780c */ /* 0x000fe40002781670 */
[----:B------:R-:W-:Y:S01]  /*d5c0*/  FMUL.FTZ R6, R6, UR6 ;  /* 0x0000000606067c20 */ /* 0x000fe20008410000 */
[----:B------:R-:W-:-:S05]  /*d5d0*/  FFMA.FTZ R77, R8, R77, -8 ;  /* 0xc1000000084d7423 */ /* 0x000fca000001004d */
[----:B------:R-:W-:Y:S01]  /*d5e0*/  FSEL R34, R77, RZ, P6 ;  /* 0x000000ff4d227208 */ /* 0x000fe20003000000 */
[----:B------:R-:W-:Y:S01]  /*d5f0*/  MUFU.EX2 R6, R6 ;  /* 0x0000000600067308 */ /* 0x000fe20000000800 */
[----:B------:R-:W-:Y:S02]  /*d600*/  ISETP.GT.AND P6, PT, R82, 0x9, P2 ;  /* 0x000000095200780c */ /* 0x000fe400017c4270 */
[----:B------:R-:W-:Y:S01]  /*d610*/  FSEL R77, R60, -INF , !P4 ;  /* 0xff8000003c4d7808 */ /* 0x000fe20006000000 */
[----:B------:R-:W-:-:S01]  /*d620*/  FFMA.FTZ R35, R7, UR6, -R34 ;  /* 0x0000000607237c23 */ /* 0x000fc20008010822 */
[----:B------:R-:W-:Y:S01]  /*d630*/  ISETP.LT.OR P6, PT, R81, 0xa, P6 ;  /* 0x0000000a5100780c */ /* 0x000fe200037c1670 */
[----:B------:R-:W-:-:S01]  /*d640*/  FFMA.FTZ R7, R13, UR6, -R34 ;  /* 0x000000060d077c23 */ /* 0x000fc20008010822 */
[----:B------:R-:W-:Y:S01]  /*d650*/  ISETP.GT.AND P4, PT, R82, 0x68, P2 ;  /* 0x000000685200780c */ /* 0x000fe20001784270 */
[----:B------:R-:W-:-:S01]  /*d660*/  FFMA.FTZ R138, R41, UR6, -R34 ;  /* 0x00000006298a7c23 */ /* 0x000fc20008010822 */
[----:B------:R-:W-:Y:S01]  /*d670*/  FSEL R14, R14, -INF , !P6 ;  /* 0xff8000000e0e7808 */ /* 0x000fe20007000000 */
[----:B------:R-:W-:-:S01]  /*d680*/  FFMA.FTZ R41, R57, UR6, -R34 ;  /* 0x0000000639297c23 */ /* 0x000fc20008010822 */
[----:B------:R-:W-:Y:S01]  /*d690*/  ISETP.GT.AND P6, PT, R82, 0x18, P2 ;  /* 0x000000185200780c */ /* 0x000fe200017c4270 */
[----:B------:R-:W-:-:S01]  /*d6a0*/  FFMA.FTZ R53, R53, UR6, -R34 ;  /* 0x0000000635357c23 */ /* 0x000fc20008010822 */
[----:B------:R-:W-:Y:S01]  /*d6b0*/  ISETP.LT.OR P4, PT, R81, 0x69, P4 ;  /* 0x000000695100780c */ /* 0x000fe20002781670 */
[----:B------:R-:W-:-:S01]  /*d6c0*/  FFMA.FTZ R57, R78, UR6, -R34 ;  /* 0x000000064e397c23 */ /* 0x000fc20008010822 */
[----:B------:R-:W-:Y:S01]  /*d6d0*/  ISETP.LT.OR P6, PT, R81, 0x19, P6 ;  /* 0x000000195100780c */ /* 0x000fe200037c1670 */
[----:B------:R-:W-:Y:S01]  /*d6e0*/  IMAD.U32 R78, RZ, RZ, UR6 ;  /* 0x00000006ff4e7e24 */ /* 0x000fe2000f8e00ff */
[----:B------:R-:W-:Y:S01]  /*d6f0*/  FSEL R68, R68, -INF , !P4 ;  /* 0xff80000044447808 */ /* 0x000fe20006000000 */
[----:B------:R-:W-:-:S01]  /*d700*/  FFMA.FTZ R9, R15, UR6, -R34 ;  /* 0x000000060f097c23 */ /* 0x000fc20008010822 */
[----:B------:R-:W-:Y:S01]  /*d710*/  FSEL R27, R27, -INF , !P6 ;  /* 0xff8000001b1b7808 */ /* 0x000fe20007000000 */
[----:B------:R-:W-:-:S01]  /*d720*/  FFMA.FTZ R15, R25, UR6, -R34 ;  /* 0x00000006190f7c23 */ /* 0x000fc20008010822 */
[----:B------:R-:W-:Y:S01]  /*d730*/  ISETP.GT.AND P6, PT, R82, 0x21, P2 ;  /* 0x000000215200780c */ /* 0x000fe200017c4270 */
[----:B------:R-:W-:-:S01]  /*d740*/  FFMA.FTZ R25, R33, UR6, -R34 ;  /* 0x0000000621197c23 */ /* 0x000fc20008010822 */
[----:B------:R-:W-:Y:S01]  /*d750*/  ISETP.GT.AND P4, PT, R82, 0x70, P2 ;  /* 0x000000705200780c */ /* 0x000fe20001784270 */
[----:B------:R-:W-:-:S01]  /*d760*/  FFMA.FTZ R33, R47, UR6, -R34 ;  /* 0x000000062f217c23 */ /* 0x000fc20008010822 */
[----:B------:R-:W-:Y:S01]  /*d770*/  ISETP.LT.OR P6, PT, R81, 0x22, P6 ;  /* 0x000000225100780c */ /* 0x000fe200037c1670 */
[----:B------:R-:W-:-:S01]  /*d780*/  FFMA.FTZ R47, R67, UR6, -R34 ;  /* 0x00000006432f7c23 */ /* 0x000fc20008010822 */
[----:B------:R-:W-:Y:S01]  /*d790*/  ISETP.LT.OR P4, PT, R81, 0x71, P4 ;  /* 0x000000715100780c */ /* 0x000fe20002781670 */
[----:B------:R-:W-:-:S01]  /*d7a0*/  FFMA.FTZ R45, R45, UR6, -R34 ;  /* 0x000000062d2d7c23 */ /* 0x000fc20008010822 */
[----:B------:R-:W-:Y:S01]  /*d7b0*/  FSEL R32, R32, -INF , !P6 ;  /* 0xff80000020207808 */ /* 0x000fe20007000000 */
[----:B------:R-:W-:-:S01]  /*d7c0*/  FFMA.FTZ R49, R49, UR6, -R34 ;  /* 0x0000000631317c23 */ /* 0x000fc20008010822 */
[----:B------:R-:W-:Y:S01]  /*d7d0*/  ISETP.GT.AND P6, PT, R82, 0x30, P2 ;  /* 0x000000305200780c */ /* 0x000fe200017c4270 */
[----:B------:R-:W-:-:S01]  /*d7e0*/  FFMA.FTZ R136, R37, UR6, -R34 ;  /* 0x0000000625887c23 */ /* 0x000fc20008010822 */
[----:B------:R-:W-:Y:S01]  /*d7f0*/  FSEL R71, R71, -INF , !P4 ;  /* 0xff80000047477808 */ /* 0x000fe20006000000 */
[----:B------:R-:W-:-:S01]  /*d800*/  FFMA.FTZ R37, R51, UR6, -R34 ;  /* 0x0000000633257c23 */ /* 0x000fc20008010822 */
[----:B------:R-:W-:Y:S01]  /*d810*/  ISETP.LT.OR P6, PT, R81, 0x31, P6 ;  /* 0x000000315100780c */ /* 0x000fe200037c1670 */
[----:B------:R-:W-:-:S01]  /*d820*/  FFMA.FTZ R85, R85, UR6, -R34 ;  /* 0x0000000655557c23 */ /* 0x000fc20008010822 */
[--C-:B------:R-:W-:Y:S01]  /*d830*/  FFMA.FTZ R11, R11, UR6, -R34.reuse ;  /* 0x000000060b0b7c23 */ /* 0x100fe20008010822 */
[----:B------:R-:W-:-:S01]  /*d840*/  FFMA.FTZ R26, R26, UR6, -R34 ;  /* 0x000000061a1a7c23 */ /* 0x000fc20008010822 */
[----:B------:R-:W-:Y:S01]  /*d850*/  FSEL R40, R40, -INF , !P6 ;  /* 0xff80000028287808 */ /* 0x000fe20007000000 */
[----:B------:R-:W-:-:S01]  /*d860*/  FFMA.FTZ R58, R58, UR6, -R34 ;  /* 0x000000063a3a7c23 */ /* 0x000fc20008010822 */
[----:B------:R-:W-:Y:S01]  /*d870*/  ISETP.GT.AND P6, PT, R82, 0x39, P2 ;  /* 0x000000395200780c */ /* 0x000fe200017c4270 */
[----:B------:R-:W-:-:S01]  /*d880*/  FFMA.FTZ R62, R62, UR6, -R34 ;  /* 0x000000063e3e7c23 */ /* 0x000fc20008010822 */
[--C-:B------:R-:W-:Y:S01]  /*d890*/  FFMA.FTZ R66, R66, UR6, -R34.reuse ;  /* 0x0000000642427c23 */ /* 0x100fe20008010822 */
[----:B------:R-:W-:-:S01]  /*d8a0*/  FFMA.FTZ R146, R69, UR6, -R34 ;  /* 0x0000000645927c23 */ /* 0x000fc20008010822 */
[----:B------:R-:W-:Y:S01]  /*d8b0*/  ISETP.LT.OR P6, PT, R81, 0x3a, P6 ;  /* 0x0000003a5100780c */ /* 0x000fe200037c1670 */
[----:B------:R-:W-:-:S01]  /*d8c0*/  FFMA.FTZ R148, R75, UR6, -R34 ;  /* 0x000000064b947c23 */ /* 0x000fc20008010822 */
[----:B------:R-:W-:Y:S01]  /*d8d0*/  FFMA.FTZ R51, R80, UR6, -R34 ;  /* 0x0000000650337c23 */ /* 0x000fe20008010822 */
        /* <DEDUP_REMOVED lines=10> */
[----:B------:R-:W-:Y:S01]  /*d980*/  ISETP.GT.AND P6, PT, R82, 0x60, P2 ;  /* 0x000000605200780c */ /* 0x000fe200017c4270 */
[----:B------:R-:W-:Y:S03]  /*d990*/  MUFU.EX2 R9, R9 ;  /* 0x0000000900097308 */ /* 0x000fe60000000800 */
[----:B------:R-:W-:-:S04]  /*d9a0*/  ISETP.LT.OR P6, PT, R81, 0x61, P6 ;  /* 0x000000615100780c */ /* 0x000fc800037c1670 */
[----:B------:R-:W-:Y:S01]  /*d9b0*/  FSEL R63, R63, -INF , !P6 ;  /* 0xff8000003f3f7808 */ /* 0x000fe20007000000 */
[----:B------:R-:W-:Y:S01]  /*d9c0*/  MUFU.EX2 R15, R15 ;  /* 0x0000000f000f7308 */ /* 0x000fe20000000800 */
[----:B------:R-:W-:-:S04]  /*d9d0*/  ISETP.GT.AND P6, PT, R82, 0x69, P2 ;  /* 0x000000695200780c */ /* 0x000fc800017c4270 */
[----:B------:R-:W-:-:S03]  /*d9e0*/  ISETP.LT.OR P6, PT, R81, 0x6a, P6 ;  /* 0x0000006a5100780c */ /* 0x000fc600037c1670 */
[----:B------:R-:W-:Y:S01]  /*d9f0*/  MUFU.EX2 R26, R26 ;  /* 0x0000001a001a7308 */ /* 0x000fe20000000800 */
[----:B------:R-:W-:Y:S02]  /*da00*/  FSEL R13, R70, -INF , !P6 ;  /* 0xff800000460d7808 */ /* 0x000fe40007000000 */
[C---:B------:R-:W-:Y:S02]  /*da10*/  ISETP.GT.AND P6, PT, R82.reuse, 0x71, P2 ;  /* 0x000000715200780c */ /* 0x040fe400017c4270 */
[----:B------:R-:W-:Y:S01]  /*da20*/  ISETP.GT.AND P2, PT, R82, 0x79, P2 ;  /* 0x000000795200780c */ /* 0x000fe20001744270 */
[--C-:B------:R-:W-:Y:S01]  /*da30*/  FFMA.FTZ R82, R21, UR6, -R34.reuse ;  /* 0x0000000615527c23 */ /* 0x100fe20008010822 */
[----:B------:R-:W-:Y:S01]  /*da40*/  ISETP.LT.OR P6, PT, R81, 0x72, P6 ;  /* 0x000000725100780c */ /* 0x000fe200037c1670 */
[----:B------:R3:W-:Y:S01]  /*da50*/  MUFU.EX2 R70, R7 ;  /* 0x0000000700467308 */ /* 0x0007e20000000800 */
[----:B------:R-:W-:-:S01]  /*da60*/  FFMA.FTZ R21, R29, UR6, -R34 ;  /* 0x000000061d157c23 */ /* 0x000fc20008010822 */
[----:B------:R-:W-:Y:S01]  /*da70*/  FFMA.FTZ R29, R39, UR6, -R34 ;  /* 0x00000006271d7c23 */ /* 0x000fe20008010822 */
[----:B------:R-:W-:-:S02]  /*da80*/  FSEL R72, R72, -INF , !P6 ;  /* 0xff80000048487808 */ /* 0x000fc40007000000 */
[----:B------:R-:W-:Y:S01]  /*da90*/  ISETP.LT.OR P2, PT, R81, 0x7a, P2 ;  /* 0x0000007a5100780c */ /* 0x000fe20001741670 */
[----:B0-----:R-:W-:-:S01]  /*daa0*/  FFMA.FTZ R81, R6, R4, R35 ;  /* 0x0000000406517223 */ /* 0x001fc20000010023 */
[----:B------:R-:W-:Y:S01]  /*dab0*/  FSEL R39, R74, -INF , !P3 ;  /* 0xff8000004a277808 */ /* 0x000fe20005800000 */
[----:B------:R-:W-:Y:S01]  /*dac0*/  MUFU.EX2 R82, R82 ;  /* 0x0000005200527308 */ /* 0x000fe20000000800 */
[----:B---3--:R-:W-:Y:S02]  /*dad0*/  FMNMX.FTZ R7, R84, R5, !PT ;  /* 0x0000000554077209 */ /* 0x008fe40007810000 */
[----:B------:R-:W-:Y:S02]  /*dae0*/  FSEL R76, R76, -INF , !P2 ;  /* 0xff8000004c4c7808 */ /* 0x000fe40005000000 */
[----:B------:R-:W-:-:S03]  /*daf0*/  FMNMX.FTZ R7, R10, R7, !PT ;  /* 0x000000070a077209 */ /* 0x000fc60007810000 */
[----:B------:R-:W-:Y:S01]  /*db00*/  MUFU.EX2 R74, R53 ;  /* 0x00000035004a7308 */ /* 0x000fe20000000800 */
[----:B------:R-:W-:-:S04]  /*db10*/  FMNMX.FTZ R7, R12, R7, !PT ;  /* 0x000000070c077209 */ /* 0x000fc80007810000 */
[----:B------:R-:W-:-:S03]  /*db20*/  FMNMX.FTZ R7, R14, R7, !PT ;  /* 0x000000070e077209 */ /* 0x000fc60007810000 */
[----:B------:R-:W-:Y:S01]  /*db30*/  MUFU.EX2 R21, R21 ;  /* 0x0000001500157308 */ /* 0x000fe20000000800 */
[----:B------:R-:W-:-:S04]  /*db40*/  FMNMX.FTZ R7, R20, R7, !PT ;  /* 0x0000000714077209 */ /* 0x000fc80007810000 */
[----:B------:R-:W-:-:S03]  /*db50*/  FMNMX.FTZ R86, R24, R7, !PT ;  /* 0x0000000718567209 */ /* 0x000fc60007810000 */
[----:B------:R-:W-:Y:S01]  /*db60*/  MUFU.EX2 R25, R25 ;  /* 0x0000001900197308 */ /* 0x000fe20000000800 */
[----:B------:R-:W-:Y:S01]  /*db70*/  FMNMX.FTZ R7, R27, R86, !PT ;  /* 0x000000561b077209 */ /* 0x000fe20007810000 */
[--C-:B------:R-:W-:Y:S01]  /*db80*/  FFMA.FTZ R86, R31, UR6, -R34.reuse ;  /* 0x000000061f567c23 */ /* 0x100fe20008010822 */
[----:B------:R-:W-:-:S01]  /*db90*/  FFMA.FTZ R31, R43, UR6, -R34 ;  /* 0x000000062b1f7c23 */ /* 0x000fc20008010822 */
[----:B------:R-:W-:Y:S01]  /*dba0*/  FFMA.FTZ R43, R61, UR6, -R34 ;  /* 0x000000063d2b7c23 */ /* 0x000fe20008010822 */
        /* <DEDUP_REMOVED lines=22> */
[----:B------:R0:W-:Y:S01]  /*dd10*/  MUFU.EX2 R140, R45 ;  /* 0x0000002d008c7308 */ /* 0x0001e20000000800 */
[----:B------:R-:W-:-:S04]  /*dd20*/  FMNMX.FTZ R142, R59, R142, !PT ;  /* 0x0000008e3b8e7209 */ /* 0x000fc80007810000 */
[----:B------:R-:W-:-:S03]  /*dd30*/  FMNMX.FTZ R142, R77, R142, !PT ;  /* 0x0000008e4d8e7209 */ /* 0x000fc60007810000 */
[----:B------:R-:W-:Y:S01]  /*dd40*/  MUFU.EX2 R41, R41 ;  /* 0x0000002900297308 */ /* 0x000fe20000000800 */
[----:B------:R-:W-:Y:S01]  /*dd50*/  FMNMX.FTZ R7, R63, R142, !PT ;  /* 0x0000008e3f077209 */ /* 0x000fe20007810000 */
[----:B0-----:R-:W-:-:S03]  /*dd60*/  FFMA.FTZ R45, R65, UR6, -R34 ;  /* 0x00000006412d7c23 */ /* 0x001fc60008010822 */
        /* <DEDUP_REMOVED lines=18> */
[----:B------:R-:W-:Y:S08]  /*de90*/  MUFU.EX2 R47, R47 ;  /* 0x0000002f002f7308 */ /* 0x000ff00000000800 */
[----:B------:R-:W-:Y:S08]  /*dea0*/  MUFU.EX2 R146, R146 ;  /* 0x0000009200927308 */ /* 0x000ff00000000800 */
[----:B------:R-:W-:Y:S01]  /*deb0*/  MUFU.EX2 R49, R49 ;  /* 0x0000003100317308 */ /* 0x000fe20000000800 */
[----:B---3--:R-:W-:-:S07]  /*dec0*/  FMNMX.FTZ R7, R144, R7, !PT ;  /* 0x0000000790077209 */ /* 0x008fce0007810000 */
[----:B------:R-:W-:Y:S01]  /*ded0*/  MUFU.EX2 R148, R148 ;  /* 0x0000009400947308 */ /* 0x000fe20000000800 */
[C---:B------:R-:W-:Y:S01]  /*dee0*/  FSETP.NEU.FTZ.AND P2, PT, R7.reuse, -INF , PT ;  /* 0xff8000000700780b */ /* 0x040fe20003f5d000 */
[----:B------:R-:W-:-:S06]  /*def0*/  FFMA.FTZ R53, R7, R78, -8 ;  /* 0xc100000007357423 */ /* 0x000fcc000001004e */
[----:B------:R-:W-:Y:S01]  /*df00*/  MUFU.EX2 R51, R51 ;  /* 0x0000003300337308 */ /* 0x000fe20000000800 */
[----:B------:R-:W-:-:S05]  /*df10*/  FSEL R53, R53, RZ, P2 ;  /* 0x000000ff35357208 */ /* 0x000fca0001000000 */
[--C-:B------:R-:W-:Y:S01]  /*df20*/  FFMA.FTZ R67, R32, UR6, -R53.reuse ;  /* 0x0000000620437c23 */ /* 0x100fe20008010835 */
[----:B------:R-:W-:Y:S01]  /*df30*/  FSEL R32, R7, RZ, P2 ;  /* 0x000000ff07207208 */ /* 0x000fe20001000000 */
[--C-:B------:R-:W-:Y:S01]  /*df40*/  FFMA.FTZ R78, R84, UR6, -R53.reuse ;  /* 0x00000006544e7c23 */ /* 0x100fe20008010835 */
[----:B0-----:R-:W-:-:S01]  /*df50*/  FFMA.FTZ R57, R10, UR6, -R53 ;  /* 0x000000060a397c23 */ /* 0x001fc20008010835 */
[--C-:B------:R-:W-:Y:S01]  /*df60*/  FFMA.FTZ R10, R12, UR6, -R53.reuse ;  /* 0x000000060c0a7c23 */ /* 0x100fe20008010835 */
[----:B------:R-:W-:-:S01]  /*df70*/  FFMA.FTZ R61, R14, UR6, -R53 ;  /* 0x000000060e3d7c23 */ /* 0x000fc20008010835 */
[----:B------:R-:W-:Y:S01]  /*df80*/  FADD.FTZ R32, -R32, R5 ;  /* 0x0000000520207221 */ /* 0x000fe20000010100 */
[----:B------:R-:W-:-:S01]  /*df90*/  FFMA.FTZ R12, R20, UR6, -R53 ;  /* 0x00000006140c7c23 */ /* 0x000fc20008010835 */
[----:B------:R-:W-:Y:S01]  /*dfa0*/  MUFU.EX2 R78, R78 ;  /* 0x0000004e004e7308 */ /* 0x000fe20000000800 */
[----:B------:R-:W-:-:S01]  /*dfb0*/  FFMA.FTZ R65, R24, UR6, -R53 ;  /* 0x0000000618417c23 */ /* 0x000fc20008010835 */
[----:B------:R-:W-:Y:S01]  /*dfc0*/  FMUL.FTZ R32, R32, UR6 ;  /* 0x0000000620207c20 */ /* 0x000fe20008410000 */
[----:B------:R-:W-:-:S01]  /*dfd0*/  FFMA.FTZ R14, R27, UR6, -R53 ;  /* 0x000000061b0e7c23 */ /* 0x000fc20008010835 */
[--C-:B------:R-:W-:Y:S01]  /*dfe0*/  FFMA.FTZ R27, R28, UR6, -R53.reuse ;  /* 0x000000061c1b7c23 */ /* 0x100fe20008010835 */
[----:B------:R-:W-:-:S01]  /*dff0*/  FFMA.FTZ R20, R30, UR6, -R53 ;  /* 0x000000061e147c23 */ /* 0x000fc20008010835 */
[--C-:B------:R-:W-:Y:S01]  /*e000*/  FFMA.FTZ R24, R36, UR6, -R53.reuse ;  /* 0x0000000624187c23 */ /* 0x100fe20008010835 */
[----:B------:R-:W-:-:S01]  /*e010*/  FFMA.FTZ R69, R38, UR6, -R53 ;  /* 0x0000000626457c23 */ /* 0x000fc20008010835 */
[----:B------:R1:W0:Y:S01]  /*e020*/  MUFU.EX2 R75, R32 ;  /* 0x00000020004b7308 */ /* 0x0002220000000800 */
        /* <DEDUP_REMOVED lines=8> */
[----:B-1----:R-:W-:-:S01]  /*e0b0*/  FADD.FTZ R32, R60, R81 ;  /* 0x000000513c207221 */ /* 0x002fc20000010000 */
[--C-:B------:R-:W-:Y:S01]  /*e0c0*/  FFMA.FTZ R54, R54, UR6, -R53.reuse ;  /* 0x0000000636367c23 */ /* 0x100fe20008010835 */
[----:B------:R-:W-:-:S01]  /*e0d0*/  FFMA.FTZ R55, R55, UR6, -R53 ;  /* 0x0000000637377c23 */ /* 0x000fc20008010835 */
[----:B------:R-:W-:Y:S01]  /*e0e0*/  FFMA.FTZ R77, R77, UR6, -R53 ;  /* 0x000000064d4d7c23 */ /* 0x000fe20008010835 */
[----:B--2---:R-:W-:-:S01]  /*e0f0*/  FADD.FTZ R83, R11, R32 ;  /* 0x000000200b537221 */ /* 0x004fc20000010000 */
[--C-:B------:R-:W-:Y:S01]  /*e100*/  FFMA.FTZ R56, R56, UR6, -R53.reuse ;  /* 0x0000000638387c23 */ /* 0x100fe20008010835 */
[----:B------:R-:W-:-:S01]  /*e110*/  FFMA.FTZ R59, R59, UR6, -R53 ;  /* 0x000000063b3b7c23 */ /* 0x000fc20008010835 */
[----:B------:R-:W1:Y:S01]  /*e120*/  MUFU.EX2 R10, R10 ;  /* 0x0000000a000a7308 */ /* 0x000e620000000800 */
[----:B0-----:R-:W-:-:S01]  /*e130*/  FFMA.FTZ R4, R75, R3, R78 ;  /* 0x000000034b047223 */ /* 0x001fc2000001004e */
[----:B------:R-:W-:Y:S01]  /*e140*/  FADD.FTZ R32, R70, R83 ;  /* 0x0000005346207221 */ /* 0x000fe20000010000 */
[----:B------:R-:W-:-:S01]  /*e150*/  FFMA.FTZ R63, R63, UR6, -R53 ;  /* 0x000000063f3f7c23 */ /* 0x000fc20008010835 */
[--C-:B------:R-:W-:Y:S01]  /*e160*/  FFMA.FTZ R64, R64, UR6, -R53.reuse ;  /* 0x0000000640407c23 */ /* 0x100fe20008010835 */
[----:B------:R-:W-:-:S01]  /*e170*/  FFMA.FTZ R68, R68, UR6, -R53 ;  /* 0x0000000644447c23 */ /* 0x000fc20008010835 */
[----:B------:R-:W-:Y:S01]  /*e180*/  FADD.FTZ R83, R9, R32 ;  /* 0x0000002009537221 */ /* 0x000fe20000010000 */
[----:B------:R-:W-:-:S01]  /*e190*/  FFMA.FTZ R13, R13, UR6, -R53 ;  /* 0x000000060d0d7c23 */ /* 0x000fc20008010835 */
[----:B------:R-:W0:Y:S01]  /*e1a0*/  MUFU.EX2 R61, R61 ;  /* 0x0000003d003d7308 */ /* 0x000e220000000800 */
[----:B---3--:R-:W-:-:S01]  /*e1b0*/  FADD.FTZ R3, R57, R4 ;  /* 0x0000000439037221 */ /* 0x008fc20000010000 */
[----:B------:R-:W-:Y:S01]  /*e1c0*/  FADD.FTZ R32, R82, R83 ;  /* 0x0000005352207221 */ /* 0x000fe20000010000 */
[----:B------:R-:W-:-:S01]  /*e1d0*/  FFMA.FTZ R71, R71, UR6, -R53 ;  /* 0x0000000647477c23 */ /* 0x000fc20008010835 */
[--C-:B------:R-:W-:Y:S01]  /*e1e0*/  FFMA.FTZ R72, R72, UR6, -R53.reuse ;  /* 0x0000000648487c23 */ /* 0x100fe20008010835 */
[----:B------:R-:W-:-:S01]  /*e1f0*/  FFMA.FTZ R39, R39, UR6, -R53 ;  /* 0x0000000627277c23 */ /* 0x000fc20008010835 */
[----:B------:R-:W-:Y:S01]  /*e200*/  FADD.FTZ R83, R15, R32 ;  /* 0x000000200f537221 */ /* 0x000fe20000010000 */
[----:B------:R-:W-:-:S01]  /*e210*/  FFMA.FTZ R53, R76, UR6, -R53 ;  /* 0x000000064c357c23 */ /* 0x000fc20008010835 */
[----:B------:R-:W2:Y:S01]  /*e220*/  MUFU.EX2 R12, R12 ;  /* 0x0000000c000c7308 */ /* 0x000ea20000000800 */
[----:B-1----:R-:W-:-:S01]  /*e230*/  FADD.FTZ R4, R10, R3 ;  /* 0x000000030a047221 */ /* 0x002fc20000010000 */
[----:B------:R-:W-:-:S04]  /*e240*/  FADD.FTZ R32, R26, R83 ;  /* 0x000000531a207221 */ /* 0x000fc80000010000 */
[----:B------:R-:W-:Y:S02]  /*e250*/  FADD.FTZ R83, R21, R32 ;  /* 0x0000002015537221 */ /* 0x000fe40000010000 */
[----:B------:R-:W1:Y:S01]  /*e260*/  MUFU.EX2 R65, R65 ;  /* 0x0000004100417308 */ /* 0x000e620000000800 */
[----:B0-----:R-:W-:-:S01]  /*e270*/  FADD.FTZ R3, R61, R4 ;  /* 0x000000043d037221 */ /* 0x001fc20000010000 */
[----:B------:R-:W-:-:S04]  /*e280*/  FADD.FTZ R32, R86, R83 ;  /* 0x0000005356207221 */ /* 0x000fc80000010000 */
[----:B------:R-:W-:Y:S02]  /*e290*/  FADD.FTZ R83, R25, R32 ;  /* 0x0000002019537221 */ /* 0x000fe40000010000 */
[----:B------:R-:W0:Y:S01]  /*e2a0*/  MUFU.EX2 R14, R14 ;  /* 0x0000000e000e7308 */ /* 0x000e220000000800 */
[----:B--2---:R-:W-:-:S01]  /*e2b0*/  FADD.FTZ R4, R12, R3 ;  /* 0x000000030c047221 */ /* 0x004fc20000010000 */
[----:B------:R-:W-:-:S04]  /*e2c0*/  FADD.FTZ R36, R136, R83 ;  /* 0x0000005388247221 */ /* 0x000fc80000010000 */
[----:B------:R-:W-:Y:S02]  /*e2d0*/  FADD.FTZ R83, R29, R36 ;  /* 0x000000241d537221 */ /* 0x000fe40000010000 */
[----:B------:R-:W2:Y:S01]  /*e2e0*/  MUFU.EX2 R27, R27 ;  /* 0x0000001b001b7308 */ /* 0x000ea20000000800 */
[----:B-1----:R-:W-:-:S01]  /*e2f0*/  FADD.FTZ R3, R65, R4 ;  /* 0x0000000441037221 */ /* 0x002fc20000010000 */
[----:B------:R-:W-:-:S04]  /*e300*/  FADD.FTZ R36, R138, R83 ;  /* 0x000000538a247221 */ /* 0x000fc80000010000 */
[----:B------:R-:W-:Y:S02]  /*e310*/  FADD.FTZ R83, R31, R36 ;  /* 0x000000241f537221 */ /* 0x000fe40000010000 */
[----:B------:R-:W1:Y:S01]  /*e320*/  MUFU.EX2 R20, R20 ;  /* 0x0000001400147308 */ /* 0x000e620000000800 */
[----:B0-----:R-:W-:-:S01]  /*e330*/  FADD.FTZ R4, R14, R3 ;  /* 0x000000030e047221 */ /* 0x001fc20000010000 */
[----:B------:R-:W-:-:S06]  /*e340*/  FADD.FTZ R36, R140, R83 ;  /* 0x000000538c247221 */ /* 0x000fcc0000010000 */
        /* <DEDUP_REMOVED lines=27> */
[----:B------:R-:W-:-:S03]  /*e500*/  FADD.FTZ R36, R142, R77 ;  /* 0x0000004d8e247221 */ /* 0x000fc60000010000 */
[----:B------:R-:W1:Y:S01]  /*e510*/  MUFU.EX2 R56, R56 ;  /* 0x0000003800387308 */ /* 0x000e620000000800 */
[----:B------:R-:W-:-:S04]  /*e520*/  FADD.FTZ R77, R37, R36 ;  /* 0x00000024254d7221 */ /* 0x000fc80000010000 */
[----:B------:R-:W-:-:S03]  /*e530*/  FADD.FTZ R36, R74, R77 ;  /* 0x0000004d4a247221 */ /* 0x000fc60000010000 */
[----:B------:R-:W2:Y:S01]  /*e540*/  MUFU.EX2 R59, R59 ;  /* 0x0000003b003b7308 */ /* 0x000ea20000000800 */
[----:B------:R-:W-:-:S01]  /*e550*/  FADD.FTZ R3, R41, R36 ;  /* 0x0000002429037221 */ /* 0x000fc20000010000 */
[----:B0-----:R-:W-:-:S03]  /*e560*/  FADD.FTZ R77, R55, R4 ;  /* 0x00000004374d7221 */ /* 0x001fc60000010000 */
[----:B------:R-:W-:-:S03]  /*e570*/  FADD.FTZ R4, R58, R3 ;  /* 0x000000033a047221 */ /* 0x000fc60000010000 */
[----:B------:R-:W0:Y:S01]  /*e580*/  MUFU.EX2 R63, R63 ;  /* 0x0000003f003f7308 */ /* 0x000e220000000800 */
[----:B-1----:R-:W-:-:S01]  /*e590*/  FADD.FTZ R36, R56, R77 ;  /* 0x0000004d38247221 */ /* 0x002fc20000010000 */
[----:B------:R-:W-:-:S04]  /*e5a0*/  FADD.FTZ R3, R43, R4 ;  /* 0x000000042b037221 */ /* 0x000fc80000010000 */
[----:B------:R-:W-:Y:S02]  /*e5b0*/  FADD.FTZ R4, R62, R3 ;  /* 0x000000033e047221 */ /* 0x000fe40000010000 */
[----:B------:R-:W1:Y:S01]  /*e5c0*/  MUFU.EX2 R64, R64 ;  /* 0x0000004000407308 */ /* 0x000e620000000800 */
[----:B--2---:R-:W-:-:S01]  /*e5d0*/  FADD.FTZ R77, R59, R36 ;  /* 0x000000243b4d7221 */ /* 0x004fc20000010000 */
        /* <DEDUP_REMOVED lines=19> */
[----:B--2---:R-:W-:-:S04]  /*e710*/  FADD.FTZ R4, R72, R77 ;  /* 0x0000004d48047221 */ /* 0x004fc80000010000 */
[----:B0-----:R-:W-:Y:S01]  /*e720*/  FADD.FTZ R3, R39, R4 ;  /* 0x0000000427037221 */ /* 0x001fe20000010000 */
[----:B------:R-:W-:-:S03]  /*e730*/  FADD.FTZ R4, R51, R38 ;  /* 0x0000002633047221 */ /* 0x000fc60000010000 */
[----:B-1----:R-:W-:Y:S01]  /*e740*/  FADD.FTZ R3, R36, R3 ;  /* 0x0000000324037221 */ /* 0x002fe20000010000 */
[----:B------:R-:W-:Y:S06]  /*e750*/  @!P0 BRA `(.L_x_945) ;  /* 0x0000000000048947 */ /* 0x000fec0003800000 */
[----:B------:R-:W-:Y:S01]  /*e760*/  BPT.TRAP 0x1 ;  /* 0x000000040000795c */ /* 0x000fe20000300000 */
.L_x_945:
        /* <DEDUP_REMOVED lines=13> */
[----:B------:R-:W-:Y:S01]  /*e840*/  F2FP.SATFINITE.E4M3.F32.PACK_AB_MERGE_C R11, R60, R35, R11 ;  /* 0x000000233c0b723e */ /* 0x000fe2000480700b */
[----:B------:R-:W-:Y:S01]  /*e850*/  SYNCS.ARRIVE.TRANS64.RED.A1T0 RZ, [UR7], RZ ;  /* 0x000000ffffff79a7 */ /* 0x000fe20008100407 */
        /* <DEDUP_REMOVED lines=73> */
[----:B------:R-:W-:Y:S02]  /*ecf0*/  IMAD.MOV.U32 R6, RZ, RZ, R8 ;  /* 0x000000ffff067224 */ /* 0x000fe400078e0008 */
[----:B------:R-:W-:Y:S01]  /*ed00*/  IMAD.MOV.U32 R148, RZ, RZ, R11 ;  /* 0x000000ffff947224 */ /* 0x000fe200078e000b */
[----:B------:R-:W-:Y:S06]  /*ed10*/  @P2 BRA `(.L_x_946) ;  /* 0xffffffc800fc2947 */ /* 0x000fec000383ffff */
.L_x_928:
[----:B------:R-:W-:Y:S06]  /*ed20*/  BAR.ARV 0x8, 0x200 ;  /* 0x0208000000007b1d */ /* 0x000fec0000002000 */
[----:B------:R-:W-:Y:S05]  /*ed30*/  @!P0 BRA `(.L_x_947) ;  /* 0x0000000000048947 */ /* 0x000fea0003800000 */
[----:B------:R-:W-:Y:S01]  /*ed40*/  BPT.TRAP 0x1 ;  /* 0x000000040000795c */ /* 0x000fe20000300000 */
.L_x_947:
[----:B------:R-:W-:Y:S01]  /*ed50*/  ULEA UR14, UR52, UR46, 0x3 ;  /* 0x0000002e340e7291 */ /* 0x000fe2000f8e183f */
[----:B------:R-:W-:-:S05]  /*ed60*/  IMAD.U32 R0, RZ, RZ, UR53 ;  /* 0x00000035ff007e24 */ /* 0x000fca000f8e00ff */
[----:B------:R-:W-:-:S04]  /*ed70*/  SHF.L.U32 R0, R0, 0x1f, RZ ;  /* 0x0000001f00007819 */ /* 0x000fc800000006ff */
[----:B------:R0:W1:Y:S01]  /*ed80*/  SYNCS.PHASECHK.TRANS64.TRYWAIT P1, [UR14+0x19c50], R0 ;  /* 0x019c5000ff0075a7 */ /* 0x000062000802014e */
[----:B------:R-:W-:Y:S05]  /*ed90*/  @!P0 BRA `(.L_x_948) ;  /* 0x0000000000048947 */ /* 0x000fea0003800000 */
[----:B------:R-:W-:Y:S01]  /*eda0*/  BPT.TRAP 0x1 ;  /* 0x000000040000795c */ /* 0x000fe20000300000 */
.L_x_948:
[----:B-1----:R-:W-:Y:S05]  /*edb0*/  @P1 BRA `(.L_x_949) ;  /* 0x0000000000081947 */ /* 0x002fea0003800000 */
[----:B------:R-:W1:Y:S02]  /*edc0*/  SYNCS.PHASECHK.TRANS64.TRYWAIT P1, [UR14+0x19c50], R0 ;  /* 0x019c5000ff0075a7 */ /* 0x000e64000802014e */
[----:B-1----:R-:W-:Y:S05]  /*edd0*/  @!P1 BRA `(.L_x_950) ;  /* 0x000000a000ac9947 */ /* 0x002fea0003800000 */
.L_x_949:
[----:B------:R-:W-:Y:S01]  /*ede0*/  ULDC.64 UR4, c[0x0][0x9a0] ;  /* 0x0002680000047ab9 */ /* 0x000fe20000000a00 */
[----:B------:R-:W-:Y:S01]  /*edf0*/  UIADD3 UR46, UR46, 0x3000, URZ ;  /* 0x000030002e2e7890 */ /* 0x000fe2000fffe03f */
[----:B------:R-:W-:Y:S01]  /*ee00*/  WARPGROUP.ARRIVE ;  /* 0x00000000000079c5 */ /* 0x000fe20000000000 */
[----:B------:R-:W-:Y:S01]  /*ee10*/  UISETP.NE.U32.AND UP0, UPT, UR4, URZ, UPT ;  /* 0x0000003f0400728c */ /* 0x000fe2000bf05070 */
[----:B-1----:R-:W-:Y:S01]  /*ee20*/  IMAD.MOV.U32 R5, RZ, RZ, 0x3f800000 ;  /* 0x3f800000ff057424 */ /* 0x002fe200078e00ff */
[----:B------:R-:W-:Y:S02]  /*ee30*/  USHF.R.U32.HI UR46, URZ, 0x4, UR46 ;  /* 0x000000043f2e7899 */ /* 0x000fe4000801162e */
[----:B------:R-:W-:Y:S02]  /*ee40*/  UISETP.NE.AND.EX UP0, UPT, UR5, URZ, UPT, UP0 ;  /* 0x0000003f0500728c */ /* 0x000fe4000bf05300 */
[----:B------:R-:W-:-:S04]  /*ee50*/  ULOP3.LUT UR46, UR46, 0x3fff, URZ, 0xc0, !UPT ;  /* 0x00003fff2e2e7892 */ /* 0x000fc8000f8ec03f */
[----:B------:R-:W-:Y:S01]  /*ee60*/  ULOP3.LUT UR46, UR46, 0x10000, URZ, 0xfc, !UPT ;  /* 0x000100002e2e7892 */ /* 0x000fe2000f8efc3f */
[----:B------:R-:W-:-:S04]  /*ee70*/  PLOP3.LUT P1, PT, PT, PT, UP0, 0x80, 0x0 ;  /* 0x000000000000781c */ /* 0x000fc80003f2f008 */
[----:B------:R-:W-:Y:S01]  /*ee80*/  @UP0 USHF.R.S32.HI UR7, URZ, 0x1f, UR49 ;  /* 0x0000001f3f070899 */ /* 0x000fe20008011431 */
[----:B------:R-:W-:Y:S01]  /*ee90*/  @UP0 ULDC.64 UR10, c[0x0][0x9c8] ;  /* 0x00027200000a0ab9 */ /* 0x000fe20000000a00 */
[----:B------:R-:W-:Y:S02]  /*eea0*/  @UP0 ULDC.64 UR12, c[0x0][0x9d0] ;  /* 0x00027400000c0ab9 */ /* 0x000fe40000000a00 */
[----:B------:R-:W-:Y:S02]  /*eeb0*/  @UP0 UIMAD UR7, UR7, UR10, URZ ;  /* 0x0000000a070702a4 */ /* 0x000fe4000f8e023f */
[----:B------:R-:W-:Y:S02]  /*eec0*/  @UP0 UIMAD.WIDE.U32 UR8, UR49, UR10, URZ ;  /* 0x0000000a310802a5 */ /* 0x000fe4000f8e003f */
[----:B------:R-:W-:Y:S02]  /*eed0*/  @UP0 UIMAD UR10, UR49, UR11, UR7 ;  /* 0x0000000b310a02a4 */ /* 0x000fe4000f8e0207 */
[----:B------:R-:W-:-:S02]  /*eee0*/  UIMAD UR7, UR52, 0x300, UR46 ;  /* 0x00000300340778a4 */ /* 0x000fc4000f8e022e */
[----:B------:R-:W-:Y:S01]  /*eef0*/  @UP0 UIADD3 UR9, UR9, UR10, URZ ;  /* 0x0000000a09090290 */ /* 0x000fe2000fffe03f */
[----:B------:R-:W-:-:S03]  /*ef00*/  UMOV UR11, 0x40000040 ;  /* 0x40000040000b7882 */ /* 0x000fc60000000000 */
[----:B------:R-:W-:Y:S01]  /*ef10*/  @UP0 UIMAD.WIDE.U32 UR8, UR37, UR12, UR8 ;  /* 0x0000000c250802a5 */ /* 0x000fe2000f8e0008 */
[----:B------:R-:W-:-:S08]  /*ef20*/  UMOV UR10, UR7 ;  /* 0x00000007000a7c82 */ /* 0x000fd00008000000 */
[----:B------:R-:W-:Y:S01]  /*ef30*/  QGMMA.64x96x32.F32.E4M3.E4M3 R88, R148, gdesc[UR8], R88, gsb0 ;  /* 0x0160000894587df3 */ /* 0x000fe20008000858 */
[----:B------:R-:W-:Y:S02]  /*ef40*/  @UP0 UIMAD UR9, UR37, UR13, UR9 ;  /* 0x0000000d250902a4 */ /* 0x000fe4000f8e0209 */
[----:B------:R-:W-:-:S04]  /*ef50*/  @UP0 ULEA UR4, UP1, UR8, UR4, 0x2 ;  /* 0x0000000408040291 */ /* 0x000fc8000f82103f */
[----:B------:R-:W-:Y:S02]  /*ef60*/  @UP0 ULEA.HI.X UR5, UR8, UR5, UR9, 0x2, UP1 ;  /* 0x0000000508050291 */ /* 0x000fe400088f1409 */
[----:B------:R-:W-:-:S04]  /*ef70*/  IMAD.U32 R10, RZ, RZ, UR4 ;  /* 0x00000004ff0a7e24 */ /* 0x000fc8000f8e00ff */
[----:B------:R-:W-:-:S05]  /*ef80*/  IMAD.U32 R11, RZ, RZ, UR5 ;  /* 0x00000005ff0b7e24 */ /* 0x000fca000f8e00ff */
[----:B------:R1:W2:Y:S01]  /*ef90*/  @P1 LDG.E R5, desc[UR50][R10.64] ;  /* 0x000000320a051981 */ /* 0x0002a2000c1e1900 */
[----:B------:R-:W-:Y:S01]  /*efa0*/  UIADD3 UR10, UR7, 0x2, URZ ;  /* 0x00000002070a7890 */ /* 0x000fe2000fffe03f */
[----:B------:R-:W-:Y:S01]  /*efb0*/  UMOV UR11, 0x40000040 ;  /* 0x40000040000b7882 */ /* 0x000fe20000000000 */
[----:B------:R-:W-:Y:S02]  /*efc0*/  WARPGROUP.DEPBAR.LE gsb0, 0x0 ;  /* 0x00008000000079c5 */ /* 0x000fe40000010000 */
[----:B------:R-:W-:-:S06]  /*efd0*/  WARPGROUP.ARRIVE ;  /* 0x00000000000079c5 */ /* 0x000fcc0000000000 */
[----:B------:R-:W-:Y:S01]  /*efe0*/  QGMMA.64x96x32.F32.E4M3.E4M3 R88, R144, gdesc[UR8], R88, gsb0 ;  /* 0x0160000890587df3 */ /* 0x000fe20008000858 */
[----:B------:R-:W-:Y:S01]  /*eff0*/  UIADD3 UR10, UR7, 0x4, URZ ;  /* 0x00000004070a7890 */ /* 0x000fe2000fffe03f */
[----:B------:R-:W-:Y:S01]  /*f000*/  UMOV UR11, 0x40000040 ;  /* 0x40000040000b7882 */ /* 0x000fe20000000000 */
        /* <DEDUP_REMOVED lines=8> */
[----:B---3--:R-:W-:-:S01]  /*f090*/  FADD.FTZ R9, R9, R4 ;  /* 0x0000000409097221 */ /* 0x008fc20000010000 */
[----:B----4-:R-:W-:-:S04]  /*f0a0*/  FADD.FTZ R2, R2, R3 ;  /* 0x0000000302027221 */ /* 0x010fc80000010000 */
[----:B0-----:R-:W0:Y:S04]  /*f0b0*/  SHFL.BFLY PT, R0, R9, 0x1, 0x1f ;  /* 0x0c201f0009007f89 */ /* 0x001e2800000e0000 */
[----:B-1----:R-:W1:Y:S01]  /*f0c0*/  SHFL.BFLY PT, R11, R2, 0x1, 0x1f ;  /* 0x0c201f00020b7f89 */ /* 0x002e6200000e0000 */
[----:B------:R-:W-:Y:S02]  /*f0d0*/  IMAD.MOV.U32 R4, RZ, RZ, RZ ;  /* 0x000000ffff047224 */ /* 0x000fe400078e00ff */
[----:B0-----:R-:W-:Y:S01]  /*f0e0*/  FADD.FTZ R12, R9, R0 ;  /* 0x00000000090c7221 */ /* 0x001fe20000010000 */
[----:B-1----:R-:W-:-:S04]  /*f0f0*/  FADD.FTZ R11, R2, R11 ;  /* 0x0000000b020b7221 */ /* 0x002fc80000010000 */
        /* <DEDUP_REMOVED lines=24> */
[----:B------:R-:W-:-:S01]  /*f280*/  @P3 FFMA.FTZ R2, R13, R7, R12 ;  /* 0x000000070d023223 */ /* 0x000fc2000001000c */
[----:B---3--:R-:W-:Y:S01]  /*f290*/  FMUL.FTZ R5, R10, R5 ;  /* 0x000000050a057220 */ /* 0x008fe20000410000 */
[----:B------:R-:W-:-:S02]  /*f2a0*/  WARPGROUP.DEPBAR.LE gsb0, 0x0 ;  /* 0x00008000000079c5 */ /* 0x000fc40000010000 */
[----:B------:R-:W-:Y:S05]  /*f2b0*/  @!P0 BRA `(.L_x_951) ;  /* 0x0000000000048947 */ /* 0x000fea0003800000 */
[----:B------:R-:W-:Y:S01]  /*f2c0*/  BPT.TRAP 0x1 ;  /* 0x000000040000795c */ /* 0x000fe20000300000 */
.L_x_951:
[----:B------:R-:W-:Y:S01]  /*f2d0*/  UIADD3 UR4, UR14, 0x19c60, URZ ;  /* 0x00019c600e047890 */ /* 0x000fe2000fffe03f */
[-C--:B------:R-:W-:Y:S01]  /*f2e0*/  FMUL.FTZ R13, R88, R4.reuse ;  /* 0x00000004580d7220 */ /* 0x080fe20000410000 */
[----:B------:R-:W-:Y:S01]  /*f2f0*/  UIADD3 UR52, UR52, 0x1, URZ ;  /* 0x0000000134347890 */ /* 0x000fe2000fffe03f */
[-C--:B------:R-:W-:Y:S01]  /*f300*/  FMUL.FTZ R93, R93, R4.reuse ;  /* 0x000000045d5d7220 */ /* 0x080fe20000410000 */
[----:B------:R-:W-:Y:S01]  /*f310*/  UPRMT UR4, UR45, 0x654, UR4 ;  /* 0x000006542d047896 */ /* 0x000fe20008000004 */
[-C--:B------:R-:W-:Y:S01]  /*f320*/  FMUL.FTZ R15, R96, R4.reuse ;  /* 0x00000004600f7220 */ /* 0x080fe20000410000 */
[----:B------:R-:W-:Y:S01]  /*f330*/  UISETP.NE.AND UP0, UPT, UR52, 0x2, UPT ;  /* 0x000000023400788c */ /* 0x000fe2000bf05270 */
[-C--:B------:R-:W-:Y:S01]  /*f340*/  FMUL.FTZ R20, R101, R4.reuse ;  /* 0x0000000465147220 */ /* 0x080fe20000410000 */
[-C--:B------:R-:W-:Y:S01]  /*f350*/  FMUL.FTZ R104, R104, R4.reuse ;  /* 0x0000000468687220 */ /* 0x080fe20000410000 */
[-C--:B------:R-:W-:Y:S01]  /*f360*/  FMUL.FTZ R109, R109, R4.reuse ;  /* 0x000000046d6d7220 */ /* 0x080fe20000410000 */
[-C--:B------:R-:W-:Y:S01]  /*f370*/  FMUL.FTZ R26, R112, R4.reuse ;  /* 0x00000004701a7220 */ /* 0x080fe20000410000 */
[-C--:B------:R-:W-:Y:S01]  /*f380*/  FMUL.FTZ R30, R117, R4.reuse ;  /* 0x00000004751e7220 */ /* 0x080fe20000410000 */
[-C--:B------:R-:W-:Y:S01]  /*f390*/  FMUL.FTZ R27, R120, R4.reuse ;  /* 0x00000004781b7220 */ /* 0x080fe20000410000 */
[----:B------:R-:W-:Y:S01]  /*f3a0*/  SYNCS.ARRIVE.TRANS64.RED.A1T0 RZ, [UR4], RZ ;  /* 0x000000ffffff79a7 */ /* 0x000fe20008100404 */
        /* <DEDUP_REMOVED lines=40> */
[----:B------:R-:W-:Y:S01]  /*f630*/  FMUL.FTZ R131, R131, R5 ;  /* 0x0000000583837220 */ /* 0x000fe20000410000 */
[----:B------:R-:W-:-:S02]  /*f640*/  UIADD3 UR47, UR47, 0x1, URZ ;  /* 0x000000012f2f7890 */ /* 0x000fc4000fffe03f */
[----:B------:R-:W-:Y:S02]  /*f650*/  USEL UR52, UR52, URZ, UP0 ;  /* 0x0000003f34347287 */ /* 0x000fe40008000000 */
[----:B------:R-:W-:-:S12]  /*f660*/  ULOP3.LUT UR53, UR53, UR4, URZ, 0x3c, !UPT ;  /* 0x0000000435357292 */ /* 0x000fd8000f8e3c3f */
.L_x_877:
[----:B------:R-:W0:Y:S01]  /*f670*/  S2R R4, SR_CgaCtaId ;  /* 0x0000000000047919 */ /* 0x000e220000008800 */
[----:B------:R-:W-:Y:S01]  /*f680*/  MOV R3, 0x400 ;  /* 0x0000040000037802 */ /* 0x000fe20000000f00 */
[----:B------:R-:W-:Y:S01]  /*f690*/  UISETP.NE.AND UP0, UPT, UR43, URZ, UPT ;  /* 0x0000003f2b00728c */ /* 0x000fe2000bf05270 */
[----:B------:R-:W-:Y:S01]  /*f6a0*/  BSSY B0, `(.L_x_952) ;  /* 0x0000338000007945 */ /* 0x000fe20003800000 */
[----:B------:R-:W-:Y:S09]  /*f6b0*/  BAR.SYNC.DEFER_BLOCKING 0x5, 0x200 ;  /* 0x0148000000007b1d */ /* 0x000ff20000010000 */
[----:B------:R-:W-:Y:S01]  /*f6c0*/  @!UP0 ULDC UR43, c[0x0][0xad4] ;  /* 0x0002b500002b8ab9 */ /* 0x000fe20000000800 */
[----:B0-----:R-:W-:-:S05]  /*f6d0*/  LEA R3, R4, R3, 0x18 ;  /* 0x0000000304037211 */ /* 0x001fca00078ec0ff */
[----:B------:R-:W0:Y:S02]  /*f6e0*/  LDS.128 R4, [R3+0x19cd0] ;  /* 0x019cd00003047984 */ /* 0x000e240000000c00 */
[----:B0-----:R-:W-:Y:S02]  /*f6f0*/  R2UR UR5, R5 ;  /* 0x00000000050572ca */ /* 0x001fe400000e0000 */
[----:B------:R-:W-:Y:S02]  /*f700*/  R2UR UR6, R6 ;  /* 0x00000000060672ca */ /* 0x000fe400000e0000 */
[----:B------:R-:W-:Y:S01]  /*f710*/  R2UR UR49, R7 ;  /* 0x00000000073172ca */ /* 0x000fe200000e0000 */
[----:B------:R-:W-:Y:S06]  /*f720*/  BAR.ARV 0x4, 0x200 ;  /* 0x0108000000007b1d */ /* 0x000fec0000002000 */
[----:B------:R-:W-:Y:S08]  /*f730*/  @P0 BRA `(.L_x_953) ;  /* 0x0000002400e80947 */ /* 0x000ff00003800000 */
[----:B------:R-:W0:Y:S01]  /*f740*/  S2R R9, SR_TID.X ;  /* 0x0000000000097919 */ /* 0x000e220000002100 */
[----:B------:R-:W-:Y:S01]  /*f750*/  ULDC.64 UR8, c[0x4][0x38] ;  /* 0x01000e0000087ab9 */ /* 0x000fe20000000a00 */
[----:B------:R-:W-:Y:S01]  /*f760*/  ULDC.64 UR10, c[0x0][0xc00] ;  /* 0x00030000000a7ab9 */ /* 0x000fe20000000a00 */
[----:B0-----:R-:W-:-:S05]  /*f770*/  IMAD.SHL.U32 R4, R9, 0x4, RZ ;  /* 0x0000000409047824 */ /* 0x001fca00078e00ff */
[----:B------:R-:W-:Y:S01]  /*f780*/  LOP3.LUT R4, R4, 0xc, RZ, 0xc0, !PT ;  /* 0x0000000c04047812 */ /* 0x000fe200078ec0ff */
[----:B------:R-:W-:Y:S03]  /*f790*/  BAR.SYNC.DEFER_BLOCKING 0x1, 0x180 ;  /* 0x0046000000007b1d */ /* 0x000fe60000010000 */
[----:B------:R-:W-:-:S05]  /*f7a0*/  IADD3 R4, P0, R4, UR8, RZ ;  /* 0x0000000804047c10 */ /* 0x000fca000ff1e0ff */
[----:B------:R-:W-:Y:S01]  /*f7b0*/  IMAD.X R5, RZ, RZ, UR9, P0 ;  /* 0x00000009ff057e24 */ /* 0x000fe200080e06ff */
[----:B------:R-:W-:-:S04]  /*f7c0*/  ULDC.64 UR8, c[0x0][0xc00] ;  /* 0x0003000000087ab9 */ /* 0x000fc80000000a00 */
[----:B------:R0:W2:Y:S01]  /*f7d0*/  LDG.E.CONSTANT R12, desc[UR50][R4.64] ;  /* 0x00000032040c7981 */ /* 0x0000a2000c1e9900 */
[----:B------:R-:W-:-:S03]  /*f7e0*/  LOP3.LUT P0, R6, R9, 0x3, RZ, 0xc0, !PT ;  /* 0x0000000309067812 */ /* 0x000fc6000780c0ff */
[----:B------:R-:W3:Y:S01]  /*f7f0*/  LDL R5, [R1+0x1c] ;  /* 0x00001c0001057983 */ /* 0x000ee20000100800 */
[----:B------:R-:W-:Y:S01]  /*f800*/  ISETP.EQ.OR P0, PT, R6, 0x3, !P0 ;  /* 0x000000030600780c */ /* 0x000fe20004702670 */
[----:B------:R-:W-:Y:S01]  /*f810*/  UIMAD.WIDE UR8, UR39, 0x4, UR8 ;  /* 0x00000004270878a5 */ /* 0x000fe2000f8e0208 */
[----:B0-----:R-:W0:Y:S02]  /*f820*/  S2R R4, SR_SWINHI ;  /* 0x0000000000047919 */ /* 0x001e240000002f00 */
        /* <DEDUP_REMOVED lines=16> */
[----:B------:R-:W-:Y:S02]  /*f930*/  MOV R20, R3 ;  /* 0x0000000300147202 */ /* 0x000fe40000000f00 */
[----:B0-----:R-:W-:Y:S02]  /*f940*/  MOV R21, R4 ;  /* 0x0000000400157202 */ /* 0x001fe40000000f00 */
        /* <DEDUP_REMOVED lines=32> */
[----:B--2---:R-:W-:Y:S01]  /*fb50*/  LOP3.LUT R46, R12, 0x2, RZ, 0x3c, !PT ;  /* 0x000000020c2e7812 */ /* 0x004fe200078e3cff */
[----:B------:R-:W-:Y:S04]  /*fb60*/  SHFL.IDX PT, R69, R69, R12, 0x1c1f ;  /* 0x001c1f0c45457589 */ /* 0x000fe800000e0000 */
[----:B------:R-:W0:Y:S04]  /*fb70*/  SHFL.IDX PT, R68, R41, R46, 0x1c1f ;  /* 0x001c1f2e29447589 */ /* 0x000e2800000e0000 */
[----:B------:R-:W-:Y:S01]  /*fb80*/  SHFL.IDX PT, R47, R47, R12, 0x1c1f ;  /* 0x001c1f0c2f2f7589 */ /* 0x000fe200000e0000 */
[----:B---3--:R-:W-:-:S03]  /*fb90*/  IMAD.WIDE R8, R5, 0x2, R20 ;  /* 0x0000000205087825 */ /* 0x008fc600078e0214 */
[----:B------:R-:W-:Y:S01]  /*fba0*/  SHFL.IDX PT, R56, R55, R12, 0x1c1f ;  /* 0x001c1f0c37387589 */ /* 0x000fe200000e0000 */
[C---:B------:R-:W-:Y:S02]  /*fbb0*/  IADD3 R97, P5, R8.reuse, 0x20, RZ ;  /* 0x0000002008617810 */ /* 0x040fe40007fbe0ff */
[C---:B------:R-:W-:Y:S01]  /*fbc0*/  IADD3 R99, P4, R8.reuse, 0x3000, RZ ;  /* 0x0000300008637810 */ /* 0x040fe20007f9e0ff */
[----:B------:R-:W-:Y:S01]  /*fbd0*/  SHFL.IDX PT, R60, R73, R12, 0x1c1f ;  /* 0x001c1f0c493c7589 */ /* 0x000fe200000e0000 */
[----:B------:R-:W-:Y:S01]  /*fbe0*/  LOP3.LUT R4, R97, 0x180, RZ, 0xc0, !PT ;  /* 0x0000018061047812 */ /* 0x000fe200078ec0ff */
[--C-:B------:R-:W-:Y:S01]  /*fbf0*/  IMAD.X R11, RZ, RZ, R9.reuse, P5 ;  /* 0x000000ffff0b7224 */ /* 0x100fe200028e0609 */
[----:B------:R-:W-:Y:S01]  /*fc00*/  LOP3.LUT R5, R8, 0x180, RZ, 0xc0, !PT ;  /* 0x0000018008057812 */ /* 0x000fe200078ec0ff */
[----:B------:R-:W-:Y:S01]  /*fc10*/  IMAD.X R77, RZ, RZ, R9, P4 ;  /* 0x000000ffff4d7224 */ /* 0x000fe200020e0609 */
[----:B------:R-:W-:Y:S01]  /*fc20*/  SHF.R.U64 R4, R4, 0x3, RZ ;  /* 0x0000000304047819 */ /* 0x000fe200000012ff */
[----:B------:R-:W1:Y:S01]  /*fc30*/  SHFL.IDX PT, R72, R13, R46, 0x1c1f ;  /* 0x001c1f2e0d487589 */ /* 0x000e6200000e0000 */
[----:B------:R-:W-:-:S02]  /*fc40*/  IADD3 R101, P3, R8, 0x3020, RZ ;  /* 0x0000302008657810 */ /* 0x000fc40007f7e0ff */
[C---:B------:R-:W-:Y:S01]  /*fc50*/  IADD3 R103, P2, R8.reuse, 0x6000, RZ ;  /* 0x0000600008677810 */ /* 0x040fe20007f5e0ff */
[----:B------:R-:W-:Y:S01]  /*fc60*/  SHFL.IDX PT, R49, R49, R12, 0x1c1f ;  /* 0x001c1f0c31317589 */ /* 0x000fe200000e0000 */
[----:B------:R-:W-:Y:S01]  /*fc70*/  IADD3 R105, P1, R8, 0x6020, RZ ;  /* 0x0000602008697810 */ /* 0x000fe20007f3e0ff */
[--C-:B------:R-:W-:Y:S01]  /*fc80*/  IMAD.X R7, RZ, RZ, R9.reuse, P3 ;  /* 0x000000ffff077224 */ /* 0x100fe200018e0609 */
[----:B------:R-:W-:Y:S01]  /*fc90*/  LOP3.LUT R10, R4, R97, RZ, 0x3c, !PT ;  /* 0x00000061040a7212 */ /* 0x000fe200078e3cff */
[----:B------:R-:W-:Y:S01]  /*fca0*/  IMAD.X R79, RZ, RZ, R9, P2 ;  /* 0x000000ffff4f7224 */ /* 0x000fe200010e0609 */
[----:B------:R-:W-:Y:S01]  /*fcb0*/  LOP3.LUT R4, R99, 0x180, RZ, 0xc0, !PT ;  /* 0x0000018063047812 */ /* 0x000fe200078ec0ff */
[----:B------:R-:W-:Y:S01]  /*fcc0*/  SHFL.IDX PT, R52, R71, R12, 0x1c1f ;  /* 0x001c1f0c47347589 */ /* 0x000fe200000e0000 */
[----:B------:R-:W-:Y:S02]  /*fcd0*/  SHF.R.U64 R5, R5, 0x3, RZ ;  /* 0x0000000305057819 */ /* 0x000fe400000012ff */
[----:B------:R-:W-:Y:S01]  /*fce0*/  LOP3.LUT R6, R101, 0x180, RZ, 0xc0, !PT ;  /* 0x0000018065067812 */ /* 0x000fe200078ec0ff */
[----:B------:R-:W2:Y:S01]  /*fcf0*/  SHFL.IDX PT, R14, R14, R46, 0x1c1f ;  /* 0x001c1f2e0e0e7589 */ /* 0x000ea200000e0000 */
[----:B------:R-:W-:-:S02]  /*fd00*/  LOP3.LUT R36, R103, 0x180, RZ, 0xc0, !PT ;  /* 0x0000018067247812 */ /* 0x000fc400078ec0ff */
[----:B------:R-:W-:Y:S01]  /*fd10*/  LOP3.LUT R40, R105, 0x180, RZ, 0xc0, !PT ;  /* 0x0000018069287812 */ /* 0x000fe200078ec0ff */
[----:B------:R-:W3:Y:S01]  /*fd20*/  SHFL.IDX PT, R55, R42, R46, 0x1c1f ;  /* 0x001c1f2e2a377589 */ /* 0x000ee200000e0000 */
[----:B------:R-:W-:Y:S02]  /*fd30*/  SHF.R.U64 R4, R4, 0x3, RZ ;  /* 0x0000000304047819 */ /* 0x000fe400000012ff */
[----:B------:R-:W-:Y:S01]  /*fd40*/  LOP3.LUT R8, R5, R8, RZ, 0x3c, !PT ;  /* 0x0000000805087212 */ /* 0x000fe200078e3cff */
[----:B------:R-:W-:Y:S01]  /*fd50*/  IMAD.X R5, RZ, RZ, R9, P1 ;  /* 0x000000ffff057224 */ /* 0x000fe200008e0609 */
[----:B------:R-:W-:Y:S01]  /*fd60*/  SHF.R.U64 R6, R6, 0x3, RZ ;  /* 0x0000000306067819 */ /* 0x000fe200000012ff */
[----:B------:R-:W-:Y:S01]  /*fd70*/  SHFL.IDX PT, R51, R51, R12, 0x1c1f ;  /* 0x001c1f0c33337589 */ /* 0x000fe200000e0000 */
[----:B------:R-:W-:Y:S02]  /*fd80*/  SHF.R.U64 R36, R36, 0x3, RZ ;  /* 0x0000000324247819 */ /* 0x000fe400000012ff */
[----:B------:R-:W-:Y:S01]  /*fd90*/  SHF.R.U64 R40, R40, 0x3, RZ ;  /* 0x0000000328287819 */ /* 0x000fe200000012ff */
[----:B------:R-:W-:Y:S01]  /*fda0*/  SHFL.IDX PT, R53, R53, R12, 0x1c1f ;  /* 0x001c1f0c35357589 */ /* 0x000fe200000e0000 */
[----:B------:R-:W-:-:S02]  /*fdb0*/  LOP3.LUT R76, R4, R99, RZ, 0x3c, !PT ;  /* 0x00000063044c7212 */ /* 0x000fc400078e3cff */
[----:B------:R-:W-:Y:S01]  /*fdc0*/  LOP3.LUT R6, R6, R101, RZ, 0x3c, !PT ;  /* 0x0000006506067212 */ /* 0x000fe200078e3cff */
[----:B------:R-:W-:Y:S01]  /*fdd0*/  SHFL.IDX PT, R48, R59, R12, 0x1c1f ;  /* 0x001c1f0c3b307589 */ /* 0x000fe200000e0000 */
[----:B------:R-:W-:Y:S02]  /*fde0*/  LOP3.LUT R78, R36, R103, RZ, 0x3c, !PT ;  /* 0x00000067244e7212 */ /* 0x000fe400078e3cff */
[----:B------:R-:W-:Y:S01]  /*fdf0*/  LOP3.LUT R4, R40, R105, RZ, 0x3c, !PT ;  /* 0x0000006928047212 */ /* 0x000fe200078e3cff */
[----:B------:R-:W-:Y:S01]  /*fe00*/  SHFL.IDX PT, R33, R33, R12, 0x1c1f ;  /* 0x001c1f0c21217589 */ /* 0x000fe200000e0000 */
[----:B------:R-:W-:Y:S02]  /*fe10*/  MOV R9, R8 ;  /* 0x0000000800097202 */ /* 0x000fe40000000f00 */
[----:B------:R-:W-:Y:S01]  /*fe20*/  MOV R76, R76 ;  /* 0x0000004c004c7202 */ /* 0x000fe20000000f00 */
[----:B------:R-:W-:Y:S01]  /*fe30*/  SHFL.IDX PT, R8, R61, R12, 0x1c1f ;  /* 0x001c1f0c3d087589 */ /* 0x000fe200000e0000 */
[----:B------:R-:W-:-:S02]  /*fe40*/  MOV R78, R78 ;  /* 0x0000004e004e7202 */ /* 0x000fc40000000f00 */
[----:B------:R-:W-:Y:S01]  /*fe50*/  MOV R80, R10 ;  /* 0x0000000a00507202 */ /* 0x000fe20000000f00 */
[----:B------:R-:W4:Y:S01]  /*fe60*/  SHFL.IDX PT, R61, R34, R46, 0x1c1f ;  /* 0x001c1f2e223d7589 */ /* 0x000f2200000e0000 */
[----:B------:R-:W-:Y:S02]  /*fe70*/  MOV R77, R6 ;  /* 0x00000006004d7202 */ /* 0x000fe40000000f00 */
[----:B------:R-:W-:Y:S01]  /*fe80*/  MOV R79, R4 ;  /* 0x00000004004f7202 */ /* 0x000fe20000000f00 */
[----:B------:R3:W-:Y:S01]  /*fe90*/  SHFL.IDX PT, R54, R75, R12, 0x1c1f ;  /* 0x001c1f0c4b367589 */ /* 0x0007e200000e0000 */
[----:B0-----:R-:W-:Y:S02]  /*fea0*/  SEL R70, R69, R68, P0 ;  /* 0x0000004445467207 */ /* 0x001fe40000000000 */
[----:B-1----:R-:W-:Y:S01]  /*feb0*/  SEL R74, R47, R72, P0 ;  /* 0x000000482f4a7207 */ /* 0x002fe20000000000 */
[----:B------:R-:W-:Y:S01]  /*fec0*/  SHFL.IDX PT, R50, R25, R46, 0x1c1f ;  /* 0x001c1f2e19327589 */ /* 0x000fe200000e0000 */
[----:B------:R-:W-:-:S02]  /*fed0*/  SEL R68, R68, R69, P0 ;  /* 0x0000004544447207 */ /* 0x000fc40000000000 */
[----:B------:R-:W-:Y:S01]  /*fee0*/  SEL R72, R72, R47, P0 ;  /* 0x0000002f48487207 */ /* 0x000fe20000000000 */
[----:B------:R-:W0:Y:S01]  /*fef0*/  SHFL.IDX PT, R64, R15, R46, 0x1c1f ;  /* 0x001c1f2e0f407589 */ /* 0x000e2200000e0000 */
[----:B--2---:R-:W-:Y:S02]  /*ff00*/  SEL R73, R14, R49, P0 ;  /* 0x000000310e497207 */ /* 0x004fe40000000000 */
[----:B---3--:R-:W-:Y:S01]  /*ff10*/  SEL R75, R49, R14, P0 ;  /* 0x0000000e314b7207 */ /* 0x008fe20000000000 */
[----:B------:R-:W1:Y:S01]  /*ff20*/  SHFL.IDX PT, R32, R32, R46, 0x1c1f ;  /* 0x001c1f2e20207589 */ /* 0x000e6200000e0000 */
[----:B------:R-:W-:Y:S02]  /*ff30*/  SEL R71, R52, R55, P0 ;  /* 0x0000003734477207 */ /* 0x000fe40000000000 */
[----:B------:R-:W-:Y:S01]  /*ff40*/  SEL R69, R55, R52, P0 ;  /* 0x0000003437457207 */ /* 0x000fe20000000000 */
[----:B------:R-:W2:Y:S01]  /*ff50*/  SHFL.IDX PT, R35, R35, R46, 0x1c1f ;  /* 0x001c1f2e23237589 */ /* 0x000ea200000e0000 */
[----:B------:R-:W-:-:S03]  /*ff60*/  F2FP.BF16.F32.PACK_AB R14, R73, R72 ;  /* 0x00000048490e723e */ /* 0x000fc600000010ff */
[----:B------:R-:W-:Y:S01]  /*ff70*/  SHFL.IDX PT, R11, R57, R12, 0x1c1f ;  /* 0x001c1f0c390b7589 */ /* 0x000fe200000e0000 */
[----:B----4-:R-:W-:Y:S02]  /*ff80*/  SEL R62, R60, R61, P0 ;  /* 0x0000003d3c3e7207 */ /* 0x010fe40000000000 */
[----:B------:R-:W-:Y:S01]  /*ff90*/  SEL R60, R61, R60, P0 ;  /* 0x0000003c3d3c7207 */ /* 0x000fe20000000000 */
[----:B------:R-:W-:Y:S04]  /*ffa0*/  SHFL.IDX PT, R40, R63, R12, 0x1c1f ;  /* 0x001c1f0c3f287589 */ /* 0x000fe800000e0000 */
[----:B------:R3:W-:Y:S04]  /*ffb0*/  SHFL.IDX PT, R6, R65, R12, 0x1c1f ;  /* 0x001c1f0c41067589 */ /* 0x0007e800000e0000 */
[----:B------:R4:W-:Y:S01]  /*ffc0*/  SHFL.IDX PT, R4, R67, R12, 0x1c1f ;  /* 0x001c1f0c43047589 */ /* 0x0009e200000e0000 */
[----:B0-----:R-:W-:-:S02]  /*ffd0*/  SEL R66, R51, R64, P0 ;  /* 0x0000004033427207 */ /* 0x001fc40000000000 */
[----:B------:R-:W-:Y:S01]  /*ffe0*/  SEL R64, R64, R51, P0 ;  /* 0x0000003340407207 */ /* 0x000fe20000000000 */
[----:B------:R-:W-:Y:S01]  /*fff0*/  SHFL.IDX PT, R84, R93, R12, 0x1c1f ;  /* 0x001c1f0c5d547589 */ /* 0x000fe200000e0000 */
[----:B-1----:R-:W-:Y:S02]  /*10000*/  SEL R34, R33, R32, P0 ;  /* 0x0000002021227207 */ /* 0x002fe40000000000 */
[----:B---3--:R-:W-:Y:S01]  /*10010*/  SEL R65, R50, R53, P0 ;  /* 0x0000003532417207 */ /* 0x008fe20000000000 */
[----:B------:R-:W-:Y:S01]  /*10020*/  SHFL.IDX PT, R82, R95, R12, 0x1c1f ;  /* 0x001c1f0c5f527589 */ /* 0x000fe200000e0000 */
[----:B--2---:R-:W-:Y:S02]  /*10030*/  SEL R63, R54, R35, P0 ;  /* 0x00000023363f7207 */ /* 0x004fe40000000000 */
[----:B----4-:R-:W-:Y:S01]  /*10040*/  SEL R67, R53, R50, P0 ;  /* 0x0000003235437207 */ /* 0x010fe20000000000 */
[----:B------:R-:W-:Y:S01]  /*10050*/  SHFL.IDX PT, R86, R89, R12, 0x1c1f ;  /* 0x001c1f0c59567589 */ /* 0x000fe200000e0000 */
[----:B------:R-:W-:-:S02]  /*10060*/  SEL R61, R35, R54, P0 ;  /* 0x00000036233d7207 */ /* 0x000fc40000000000 */
[----:B------:R-:W-:Y:S01]  /*10070*/  SEL R32, R32, R33, P0 ;  /* 0x0000002120207207 */ /* 0x000fe20000000000 */
        /* <DEDUP_REMOVED lines=8> */
[----:B------:R3:W-:Y:S04]  /*10100*/  SHFL.IDX PT, R57, R24, R46, 0x1c1f ;  /* 0x001c1f2e18397589 */ /* 0x0007e800000e0000 */
[----:B------:R0:W4:Y:S04]  /*10110*/  SHFL.IDX PT, R13, R31, R46, 0x1c1f ;  /* 0x001c1f2e1f0d7589 */ /* 0x00012800000e0000 */
[----:B------:R-:W4:Y:S01]  /*10120*/  SHFL.IDX PT, R15, R38, R46, 0x1c1f ;  /* 0x001c1f2e260f7589 */ /* 0x000f2200000e0000 */
[----:B---3--:R-:W-:-:S03]  /*10130*/  F2FP.BF16.F32.PACK_AB R24, R67, R66 ;  /* 0x000000424318723e */ /* 0x008fc600000010ff */
[----:B------:R-:W3:Y:S01]  /*10140*/  SHFL.IDX PT, R12, R45, R46, 0x1c1f ;  /* 0x001c1f2e2d0c7589 */ /* 0x000ee200000e0000 */
[----:B0-----:R-:W-:-:S03]  /*10150*/  SEL R31, R58, R59, P0 ;  /* 0x0000003b3a1f7207 */ /* 0x001fc60000000000 */
[----:B------:R-:W0:Y:S01]  /*10160*/  SHFL.IDX PT, R27, R27, R46, 0x1c1f ;  /* 0x001c1f2e1b1b7589 */ /* 0x000e2200000e0000 */
[----:B-1----:R-:W-:Y:S02]  /*10170*/  SEL R55, R82, R39, P0 ;  /* 0x0000002752377207 */ /* 0x002fe40000000000 */
[----:B------:R-:W-:Y:S01]  /*10180*/  SEL R53, R39, R82, P0 ;  /* 0x0000005227357207 */ /* 0x000fe20000000000 */
[----:B------:R1:W0:Y:S01]  /*10190*/  SHFL.IDX PT, R25, R44, R46, 0x1c1f ;  /* 0x001c1f2e2c197589 */ /* 0x00022200000e0000 */
[----:B--2---:R-:W-:Y:S02]  /*101a0*/  SEL R54, R84, R37, P0 ;  /* 0x0000002554367207 */ /* 0x004fe40000000000 */
[----:B------:R-:W-:Y:S01]  /*101b0*/  SEL R52, R37, R84, P0 ;  /* 0x0000005425347207 */ /* 0x000fe20000000000 */
[----:B------:R-:W2:Y:S04]  /*101c0*/  SHFL.IDX PT, R28, R28, R46, 0x1c1f ;  /* 0x001c1f2e1c1c7589 */ /* 0x000ea800000e0000 */
[----:B------:R-:W2:Y:S01]  /*101d0*/  SHFL.IDX PT, R83, R26, R46, 0x1c1f ;  /* 0x001c1f2e1a537589 */ /* 0x000ea200000e0000 */
[----:B----4-:R-:W-:-:S02]  /*101e0*/  SEL R35, R4, R13, P0 ;  /* 0x0000000d04237207 */ /* 0x010fc40000000000 */
[----:B------:R-:W-:Y:S01]  /*101f0*/  SEL R33, R13, R4, P0 ;  /* 0x000000040d217207 */ /* 0x000fe20000000000 */
[----:B------:R4:W2:Y:S01]  /*10200*/  SHFL.IDX PT, R81, R29, R46, 0x1c1f ;  /* 0x001c1f2e1d517589 */ /* 0x0008a200000e0000 */
[----:B-1----:R-:W-:Y:S02]  /*10210*/  SEL R44, R15, R86, P0 ;  /* 0x000000560f2c7207 */ /* 0x002fe40000000000 */
[----:B------:R-:W-:Y:S01]  /*10220*/  F2FP.BF16.F32.PACK_AB R13, R71, R70 ;  /* 0x00000046470d723e */ /* 0x000fe200000010ff */
[----:B------:R-:W1:Y:S01]  /*10230*/  SHFL.IDX PT, R43, R43, R46, 0x1c1f ;  /* 0x001c1f2e2b2b7589 */ /* 0x000e6200000e0000 */
[----:B---3--:R-:W-:Y:S02]  /*10240*/  SEL R39, R7, R12, P0 ;  /* 0x0000000c07277207 */ /* 0x008fe40000000000 */
[----:B------:R-:W-:Y:S01]  /*10250*/  SEL R37, R12, R7, P0 ;  /* 0x000000070c257207 */ /* 0x000fe20000000000 */
[----:B------:R-:W3:Y:S01]  /*10260*/  SHFL.IDX PT, R85, R30, R46, 0x1c1f ;  /* 0x001c1f2e1e557589 */ /* 0x000ee200000e0000 */
[----:B0-----:R-:W-:-:S02]  /*10270*/  SEL R42, R40, R27, P0 ;  /* 0x0000001b282a7207 */ /* 0x001fc40000000000 */
[----:B----4-:R-:W-:Y:S01]  /*10280*/  SEL R29, R59, R58, P0 ;  /* 0x0000003a3b1d7207 */ /* 0x010fe20000000000 */
[----:B------:R0:W4:Y:S01]  /*10290*/  SHFL.IDX PT, R130, R130, R46, 0x1c1f ;  /* 0x001c1f2e82827589 */ /* 0x00012200000e0000 */
[----:B------:R-:W-:Y:S02]  /*102a0*/  SEL R58, R56, R57, P0 ;  /* 0x00000039383a7207 */ /* 0x000fe40000000000 */
[----:B------:R-:W-:Y:S02]  /*102b0*/  SEL R56, R57, R56, P0 ;  /* 0x0000003839387207 */ /* 0x000fe40000000000 */
[----:B------:R-:W-:Y:S02]  /*102c0*/  SEL R38, R36, R25, P0 ;  /* 0x0000001924267207 */ /* 0x000fe40000000000 */
[----:B------:R-:W-:Y:S02]  /*102d0*/  F2FP.BF16.F32.PACK_AB R12, R75, R74 ;  /* 0x0000004a4b0c723e */ /* 0x000fe400000010ff */
[----:B--2---:R-:W-:-:S02]  /*102e0*/  SEL R59, R11, R28, P0 ;  /* 0x0000001c0b3b7207 */ /* 0x004fc40000000000 */
[----:B0-----:R-:W-:Y:S02]  /*102f0*/  SEL R46, R86, R15, P0 ;  /* 0x0000000f562e7207 */ /* 0x001fe40000000000 */
[----:B------:R-:W-:Y:S02]  /*10300*/  F2FP.BF16.F32.PACK_AB R15, R69, R68 ;  /* 0x00000044450f723e */ /* 0x000fe400000010ff */
[----:B------:R-:W-:Y:S02]  /*10310*/  SEL R57, R28, R11, P0 ;  /* 0x0000000b1c397207 */ /* 0x000fe40000000000 */
[----:B------:R-:W-:Y:S01]  /*10320*/  SEL R50, R48, R83, P0 ;  /* 0x0000005330327207 */ /* 0x000fe20000000000 */
[----:B------:R0:W-:Y:S01]  /*10330*/  STSM.16.M88.4 [R9], R12 ;  /* 0x0000000c09007844 */ /* 0x0001e20000000200 */
[----:B------:R-:W-:Y:S02]  /*10340*/  SEL R40, R27, R40, P0 ;  /* 0x000000281b287207 */ /* 0x000fe40000000000 */
[----:B------:R-:W-:-:S02]  /*10350*/  SEL R36, R25, R36, P0 ;  /* 0x0000002419247207 */ /* 0x000fc40000000000 */
[----:B------:R-:W-:Y:S02]  /*10360*/  SEL R48, R83, R48, P0 ;  /* 0x0000003053307207 */ /* 0x000fe40000000000 */
[----:B------:R-:W-:Y:S02]  /*10370*/  SEL R51, R8, R81, P0 ;  /* 0x0000005108337207 */ /* 0x000fe40000000000 */
[----:B------:R-:W-:Y:S01]  /*10380*/  SEL R49, R81, R8, P0 ;  /* 0x0000000851317207 */ /* 0x000fe20000000000 */
[----:B------:R-:W-:Y:S01]  /*10390*/  IMAD.U32 R81, RZ, RZ, UR9 ;  /* 0x00000009ff517e24 */ /* 0x000fe2000f8e00ff */
[----:B-1----:R-:W-:Y:S02]  /*103a0*/  SEL R47, R10, R43, P0 ;  /* 0x0000002b0a2f7207 */ /* 0x002fe40000000000 */
[----:B------:R-:W-:Y:S02]  /*103b0*/  SEL R45, R43, R10, P0 ;  /* 0x0000000a2b2d7207 */ /* 0x000fe40000000000 */
[----:B------:R-:W-:-:S02]  /*103c0*/  F2FP.BF16.F32.PACK_AB R25, R63, R62 ;  /* 0x0000003e3f19723e */ /* 0x000fc400000010ff */
[----:B------:R-:W-:Y:S02]  /*103d0*/  F2FP.BF16.F32.PACK_AB R26, R65, R64 ;  /* 0x00000040411a723e */ /* 0x000fe400000010ff */
[----:B------:R-:W-:Y:S02]  /*103e0*/  F2FP.BF16.F32.PACK_AB R27, R61, R60 ;  /* 0x0000003c3d1b723e */ /* 0x000fe400000010ff */
[----:B---3--:R-:W-:Y:S02]  /*103f0*/  SEL R43, R6, R85, P0 ;  /* 0x00000055062b7207 */ /* 0x008fe40000000000 */
[----:B------:R-:W-:Y:S01]  /*10400*/  SEL R41, R85, R6, P0 ;  /* 0x0000000655297207 */ /* 0x000fe20000000000 */
[----:B------:R1:W-:Y:S01]  /*10410*/  STSM.16.M88.4 [R80], R24 ;  /* 0x0000001850007844 */ /* 0x0003e20000000200 */
[----:B----4-:R-:W-:Y:S02]  /*10420*/  SEL R30, R5, R130, P0 ;  /* 0x00000082051e7207 */ /* 0x010fe40000000000 */
[----:B------:R-:W-:-:S02]  /*10430*/  SEL R28, R130, R5, P0 ;  /* 0x00000005821c7207 */ /* 0x000fc40000000000 */
[----:B------:R-:W-:Y:S02]  /*10440*/  F2FP.BF16.F32.PACK_AB R4, R59, R58 ;  /* 0x0000003a3b04723e */ /* 0x000fe400000010ff */
[----:B------:R-:W-:Y:S02]  /*10450*/  F2FP.BF16.F32.PACK_AB R5, R55, R54 ;  /* 0x000000363705723e */ /* 0x000fe400000010ff */
[----:B------:R-:W-:Y:S02]  /*10460*/  F2FP.BF16.F32.PACK_AB R6, R57, R56 ;  /* 0x000000383906723e */ /* 0x000fe400000010ff */
[----:B------:R-:W-:Y:S02]  /*10470*/  F2FP.BF16.F32.PACK_AB R7, R53, R52 ;  /* 0x000000343507723e */ /* 0x000fe400000010ff */
[----:B------:R-:W-:Y:S02]  /*10480*/  F2FP.BF16.F32.PACK_AB R8, R51, R50 ;  /* 0x000000323308723e */ /* 0x000fe400000010ff */
[----:B0-----:R-:W-:Y:S01]  /*10490*/  F2FP.BF16.F32.PACK_AB R9, R47, R46 ;  /* 0x0000002e2f09723e */ /* 0x001fe200000010ff */
[----:B------:R-:W-:Y:S01]  /*104a0*/  STSM.16.M88.4 [R76], R4 ;  /* 0x000000044c007844 */ /* 0x000fe20000000200 */
[----:B------:R-:W-:Y:S01]  /*104b0*/  F2FP.BF16.F32.PACK_AB R10, R49, R48 ;  /* 0x00000030310a723e */ /* 0x000fe200000010ff */
[----:B-1----:R-:W-:Y:S01]  /*104c0*/  IMAD.U32 R80, RZ, RZ, UR8 ;  /* 0x00000008ff507e24 */ /* 0x002fe2000f8e00ff */
[----:B------:R-:W-:Y:S01]  /*104d0*/  F2FP.BF16.F32.PACK_AB R11, R45, R44 ;  /* 0x0000002c2d0b723e */ /* 0x000fe200000010ff */
[----:B------:R-:W-:Y:S01]  /*104e0*/  ULDC.64 UR8, c[0x0][0xc08] ;  /* 0x0003020000087ab9 */ /* 0x000fe20000000a00 */
[----:B------:R-:W-:-:S02]  /*104f0*/  F2FP.BF16.F32.PACK_AB R12, R43, R42 ;  /* 0x0000002a2b0c723e */ /* 0x000fc400000010ff */
[----:B------:R-:W-:Y:S01]  /*10500*/  F2FP.BF16.F32.PACK_AB R13, R39, R38 ;  /* 0x00000026270d723e */ /* 0x000fe200000010ff */
[----:B------:R0:W-:Y:S01]  /*10510*/  STSM.16.M88.4 [R77], R8 ;  /* 0x000000084d007844 */ /* 0x0001e20000000200 */
[----:B------:R-:W-:Y:S02]  /*10520*/  F2FP.BF16.F32.PACK_AB R14, R41, R40 ;  /* 0x00000028290e723e */ /* 0x000fe400000010ff */
[----:B------:R-:W-:Y:S02]  /*10530*/  F2FP.BF16.F32.PACK_AB R15, R37, R36 ;  /* 0x00000024250f723e */ /* 0x000fe400000010ff */
[----:B------:R-:W-:Y:S02]  /*10540*/  F2FP.BF16.F32.PACK_AB R24, R35, R34 ;  /* 0x000000222318723e */ /* 0x000fe400000010ff */
[----:B------:R-:W-:Y:S01]  /*10550*/  F2FP.BF16.F32.PACK_AB R25, R31, R30 ;  /* 0x0000001e1f19723e */ /* 0x000fe200000010ff */
[----:B------:R1:W-:Y:S01]  /*10560*/  STSM.16.M88.4 [R78], R12 ;  /* 0x0000000c4e007844 */ /* 0x0003e20000000200 */
[----:B------:R-:W-:-:S02]  /*10570*/  F2FP.BF16.F32.PACK_AB R26, R33, R32 ;  /* 0x00000020211a723e */ /* 0x000fc400000010ff */
[----:B------:R-:W-:Y:S02]  /*10580*/  F2FP.BF16.F32.PACK_AB R27, R29, R28 ;  /* 0x0000001c1d1b723e */ /* 0x000fe400000010ff */
[----:B------:R-:W-:-:S03]  /*10590*/  ISETP.NE.U32.AND P0, PT, RZ, UR10, PT ;  /* 0x0000000aff007c0c */ /* 0x000fc6000bf05070 */
[----:B------:R2:W-:Y:S01]  /*105a0*/  STSM.16.M88.4 [R79], R24 ;  /* 0x000000184f007844 */ /* 0x0005e20000000200 */
[----:B------:R-:W-:Y:S01]  /*105b0*/  ISETP.NE.AND.EX P0, PT, RZ, UR11, PT, P0 ;  /* 0x0000000bff007c0c */ /* 0x000fe2000bf05300 */
[----:B0-----:R-:W0:Y:S08]  /*105c0*/  LDC R77, c[0x0][0xbe8] ;  /* 0x0002fa00ff4d7b82 */ /* 0x001e300000000800 */
[----:B------:R-:W-:Y:S06]  /*105d0*/  BAR.SYNC.DEFER_BLOCKING 0x1, 0x180 ;  /* 0x0046000000007b1d */ /* 0x000fec0000010000 */
[----:B------:R-:W3:Y:S01]  /*105e0*/  @P0 LDG.E R82, desc[UR50][R80.64] ;  /* 0x0000003250520981 */ /* 0x000ee2000c1e1900 */
[----:B0-----:R-:W-:Y:S01]  /*105f0*/  ISETP.NE.AND P1, PT, R77, 0x1, PT ;  /* 0x000000014d00780c */ /* 0x001fe20003f25270 */
[----:B------:R-:W-:-:S02]  /*10600*/  UISETP.NE.U32.AND UP0, UPT, UR8, URZ, UPT ;  /* 0x0000003f0800728c */ /* 0x000fc4000bf05070 */
[----:B------:R-:W-:Y:S02]  /*10610*/  UISETP.GT.AND UP1, UPT, UR43, 0x1, UPT ;  /* 0x000000012b00788c */ /* 0x000fe4000bf24270 */
[----:B------:R-:W-:Y:S01]  /*10620*/  UISETP.NE.AND.EX UP0, UPT, UR9, URZ, UPT, UP0 ;  /* 0x0000003f0900728c */ /* 0x000fe2000bf05300 */
[----:B------:R-:W-:Y:S01]  /*10630*/  UMOV UR18, 0x9b8 ;  /* 0x000009b800127882 */ /* 0x000fe20000000000 */
[----:B------:R-:W-:-:S06]  /*10640*/  ULDC UR4, c[0x0][0xa88] ;  /* 0x0002a20000047ab9 */ /* 0x000fcc0000000800 */
[----:B------:R-:W0:Y:S01]  /*10650*/  @P1 LDC R6, c[0x0][0xbec] ;  /* 0x0002fb00ff061b82 */ /* 0x000e220000000800 */
[----:B------:R-:W-:Y:S01]  /*10660*/  USEL UR18, UR18, 0x978, UP1 ;  /* 0x0000097812127887 */ /* 0x000fe20008800000 */
[----:B------:R-:W-:Y:S01]  /*10670*/  PLOP3.LUT P4, PT, PT, PT, UP0, 0x80, 0x0 ;  /* 0x000000000000781c */ /* 0x000fe20003f8f008 */
[----:B------:R-:W-:Y:S01]  /*10680*/  @UP0 ULDC.64 UR8, c[0x0][0xc08] ;  /* 0x0003020000080ab9 */ /* 0x000fe20000000a00 */
[----:B------:R-:W-:Y:S01]  /*10690*/  IMAD.U32 R76, RZ, RZ, UR4 ;  /* 0x00000004ff4c7e24 */ /* 0x000fe2000f8e00ff */
[----:B------:R-:W-:-:S03]  /*106a0*/  @UP0 UIMAD.WIDE UR8, UR39, 0x4, UR8 ;  /* 0x00000004270808a5 */ /* 0x000fc6000f8e0208 */
[----:B------:R-:W4:Y:S01]  /*106b0*/  @P1 LDC R9, c[0x0][0xbf0] ;  /* 0x0002fc00ff091b82 */ /* 0x000f220000000800 */
[----:B------:R-:W-:Y:S02]  /*106c0*/  UISETP.NE.U32.AND UP0, UPT, UR10, URZ, UPT ;  /* 0x0000003f0a00728c */ /* 0x000fe4000bf05070 */
[----:B------:R-:W-:Y:S01]  /*106d0*/  IMAD.U32 R4, RZ, RZ, UR8 ;  /* 0x00000008ff047e24 */ /* 0x000fe2000f8e00ff */
[----:B------:R-:W-:Y:S01]  /*106e0*/  USEL UR16, UR42, URZ, UP1 ;  /* 0x0000003f2a107287 */ /* 0x000fe20008800000 */
[----:B------:R-:W-:Y:S01]  /*106f0*/  IMAD.U32 R5, RZ, RZ, UR9 ;  /* 0x00000009ff057e24 */ /* 0x000fe2000f8e00ff */
[----:B------:R-:W-:Y:S01]  /*10700*/  UISETP.NE.AND.EX UP0, UPT, UR11, URZ, UPT, UP0 ;  /* 0x0000003f0b00728c */ /* 0x000fe2000bf05300 */
[----:B------:R-:W-:Y:S01]  /*10710*/  ULDC.64 UR12, c[0x0][UR18+0x218] ;  /* 0x00008600120c7abb */ /* 0x000fe20008000a00 */
[----:B------:R-:W-:Y:S01]  /*10720*/  UMOV UR4, URZ ;  /* 0x0000003f00047c82 */ /* 0x000fe20008000000 */
[----:B------:R-:W-:Y:S01]  /*10730*/  UIMAD.WIDE.U32 UR8, UR12, UR37, URZ ;  /* 0x000000250c0872a5 */ /* 0x000fe2000f8e003f */
[----:B-1----:R-:W-:Y:S01]  /*10740*/  VIADD R13, R17, UR40 ;  /* 0x00000028110d7c36 */ /* 0x002fe20008000000 */
[----:B------:R-:W-:Y:S01]  /*10750*/  ULDC.64 UR14, c[0x0][UR18+0x228] ;  /* 0x00008a00120e7abb */ /* 0x000fe20008000a00 */
[----:B------:R-:W-:Y:S01]  /*10760*/  UIMAD UR12, UR13, UR37, URZ ;  /* 0x000000250d0c72a4 */ /* 0x000fe2000f8e023f */
[----:B------:R0:W5:Y:S01]  /*10770*/  @P4 LDG.E R76, desc[UR50][R4.64] ;  /* 0x00000032044c4981 */ /* 0x000162000c1e1900 */
[----:B------:R-:W-:Y:S01]  /*10780*/  USHF.R.S32.HI UR17, URZ, 0x1f, UR39 ;  /* 0x0000001f3f117899 */ /* 0x000fe20008011427 */
[----:B------:R-:W-:Y:S01]  /*10790*/  IMAD.MOV.U32 R7, RZ, RZ, R13 ;  /* 0x000000ffff077224 */ /* 0x000fe200078e000d */
[----:B------:R-:W-:-:S02]  /*107a0*/  USEL UR7, UR39, URZ, !UP0 ;  /* 0x0000003f27077287 */ /* 0x000fc4000c000000 */
[----:B------:R-:W-:Y:S01]  /*107b0*/  UIMAD.WIDE.U32 UR20, UR14, UR16, URZ ;  /* 0x000000100e1472a5 */ /* 0x000fe2000f8e003f */
[----:B------:R-:W-:Y:S01]  /*107c0*/  ULDC.64 UR10, c[0x0][UR18+0x220] ;  /* 0x00008800120a7abb */ /* 0x000fe20008000a00 */
[----:B------:R-:W-:Y:S02]  /*107d0*/  UIMAD UR14, UR15, UR16, URZ ;  /* 0x000000100f0e72a4 */ /* 0x000fe4000f8e023f */
[----:B------:R-:W-:Y:S01]  /*107e0*/  UIADD3 UR15, UR9, UR12, URZ ;  /* 0x0000000c090f7290 */ /* 0x000fe2000fffe03f */
[----:B0-----:R-:W-:Y:S01]  /*107f0*/  @P1 IMAD.HI.U32 R4, R13, R6, RZ ;  /* 0x000000060d041227 */ /* 0x001fe200078e00ff */
[----:B------:R-:W-:Y:S02]  /*10800*/  USEL UR17, UR17, URZ, !UP0 ;  /* 0x0000003f11117287 */ /* 0x000fe4000c000000 */
[----:B------:R-:W-:Y:S01]  /*10810*/  UIMAD UR9, UR11, UR7, URZ ;  /* 0x000000070b0972a4 */ /* 0x000fe2000f8e023f */
[----:B------:R-:W-:Y:S01]  /*10820*/  IMAD.U32 R5, RZ, RZ, UR21 ;  /* 0x00000015ff057e24 */ /* 0x000fe2000f8e00ff */
[----:B------:R-:W-:Y:S01]  /*10830*/  UIMAD.WIDE.U32 UR12, UR10, UR7, URZ ;  /* 0x000000070a0c72a5 */ /* 0x000fe2000f8e003f */
[----:B----4-:R-:W-:Y:S01]  /*10840*/  @P1 SHF.R.U32.HI R7, RZ, R9, R4 ;  /* 0x00000009ff071219 */ /* 0x010fe20000011604 */
[----:B------:R-:W-:Y:S01]  /*10850*/  UIMAD UR9, UR10, UR17, UR9 ;  /* 0x000000110a0972a4 */ /* 0x000fe2000f8e0209 */
[----:B------:R-:W-:Y:S01]  /*10860*/  IMAD.U32 R4, RZ, RZ, UR20 ;  /* 0x00000014ff047e24 */ /* 0x000fe2000f8e00ff */
[----:B------:R-:W-:Y:S01]  /*10870*/  UIADD3 UR14, UR21, UR14, URZ ;  /* 0x0000000e150e7290 */ /* 0x000fe2000fffe03f */
[--C-:B------:R-:W-:Y:S01]  /*10880*/  SHF.R.S32.HI R5, RZ, 0x1f, R7.reuse ;  /* 0x0000001fff057819 */ /* 0x100fe20000011407 */
[----:B------:R-:W-:Y:S01]  /*10890*/  UIADD3 UR9, UR13, UR9, URZ ;  /* 0x000000090d097290 */ /* 0x000fe2000fffe03f */
[----:B------:R-:W-:-:S03]  /*108a0*/  IMAD.MOV R6, RZ, RZ, -R7 ;  /* 0x000000ffff067224 */ /* 0x000fc600078e0a07 */
[----:B------:R-:W-:Y:S02]  /*108b0*/  IMAD.U32 R8, RZ, RZ, UR14 ;  /* 0x0000000eff087e24 */ /* 0x000fe4000f8e00ff */
[----:B------:R-:W-:-:S05]  /*108c0*/  IMAD R9, R77, R6, R13 ;  /* 0x000000064d097224 */ /* 0x000fca00078e020d */
[----:B------:R-:W-:Y:S02]  /*108d0*/  SHF.R.S32.HI R6, RZ, 0x1f, R9 ;  /* 0x0000001fff067819 */ /* 0x000fe40000011409 */
[----:B---3--:R-:W-:-:S13]  /*108e0*/  @P0 R2UR UR4, R82 ;  /* 0x00000000520402ca */ /* 0x008fda00000e0000 */
[----:B------:R-:W-:Y:S02]  /*108f0*/  UIADD3 UR8, UP0, UP2, UR12, UR8, UR4 ;  /* 0x000000080c087290 */ /* 0x000fe4000fa1e004 */
[----:B------:R-:W-:Y:S01]  /*10900*/  USHF.R.S32.HI UR11, URZ, 0x1f, UR4 ;  /* 0x0000001f3f0b7899 */ /* 0x000fe20008011404 */
[----:B------:R-:W-:Y:S01]  /*10910*/  ULDC.64 UR12, c[0x0][0xba8] ;  /* 0x0002ea00000c7ab9 */ /* 0x000fe20000000a00 */
[----:B------:R-:W-:Y:S02]  /*10920*/  @!UP1 ULDC UR12, c[0x0][0xb50] ;  /* 0x0002d400000c9ab9 */ /* 0x000fe40000000800 */
[----:B------:R-:W-:Y:S01]  /*10930*/  UIADD3.X UR10, UR9, UR15, UR11, UP0, UP2 ;  /* 0x0000000f090a7290 */ /* 0x000fe200087e440b */
[----:B------:R-:W-:Y:S01]  /*10940*/  IADD3 R4, P2, P3, R7, UR8, R4 ;  /* 0x0000000807047c10 */ /* 0x000fe2000fb5e004 */
[----:B------:R-:W-:Y:S01]  /*10950*/  @!UP1 ULDC UR13, c[0x0][0xb54] ;  /* 0x0002d500000d9ab9 */ /* 0x000fe20000000800 */
[----:B------:R-:W-:Y:S02]  /*10960*/  ULDC.64 UR8, c[0x0][UR18+0x210] ;  /* 0x0000840012087abb */ /* 0x000fe40008000a00 */
[----:B------:R-:W-:Y:S01]  /*10970*/  IMAD R7, R9, UR9, RZ ;  /* 0x0000000909077c24 */ /* 0x000fe2000f8e02ff */
[----:B------:R-:W-:-:S03]  /*10980*/  IADD3.X R5, R5, UR10, R8, P2, P3 ;  /* 0x0000000a05057c10 */ /* 0x000fc600097e6408 */
[----:B------:R-:W-:Y:S02]  /*10990*/  IMAD R7, R6, UR8, R7 ;  /* 0x0000000806077c24 */ /* 0x000fe4000f8e0207 */
[----:B------:R-:W-:-:S04]  /*109a0*/  IMAD.WIDE.U32 R4, R9, UR8, R4 ;  /* 0x0000000809047c25 */ /* 0x000fc8000f8e0004 */
[----:B------:R-:W-:Y:S01]  /*109b0*/  IMAD.IADD R5, R5, 0x1, R7 ;  /* 0x0000000105057824 */ /* 0x000fe200078e0207 */
[----:B------:R-:W-:-:S04]  /*109c0*/  LEA R8, P2, R4, UR12, 0x2 ;  /* 0x0000000c04087c11 */ /* 0x000fc8000f8410ff */
[----:B------:R-:W-:Y:S01]  /*109d0*/  LEA.HI.X R9, R4, UR13, R5, 0x2, P2 ;  /* 0x0000000d04097c11 */ /* 0x000fe200090f1405 */
[----:B--2---:R-:W-:Y:S08]  /*109e0*/  @P4 BRA `(.L_x_954) ;  /* 0x0000000000104947 */ /* 0x004ff00003800000 */
[----:B------:R-:W-:Y:S05]  /*109f0*/  @!P0 BRA `(.L_x_954) ;  /* 0x00000000000c8947 */ /* 0x000fea0003800000 */
[----:B------:R-:W2:Y:S04]  /*10a00*/  LDG.E R5, desc[UR50][R80.64] ;  /* 0x0000003250057981 */ /* 0x000ea8000c1e1900 */
[----:B-----5:R-:W2:Y:S02]  /*10a10*/  LDG.E R76, desc[UR50][R80.64+0x4] ;  /* 0x00000432504c7981 */ /* 0x020ea4000c1e1900 */
[----:B--2---:R-:W-:-:S07]  /*10a20*/  IMAD.IADD R76, R76, 0x1, -R5 ;  /* 0x000000014c4c7824 */ /* 0x004fce00078e0a05 */
.L_x_954:
        /* <DEDUP_REMOVED lines=9> */
[----:B------:R-:W-:Y:S01]  /*10ac0*/  LOP3.LUT R10, R10, 0xffffff80, RZ, 0xc0, !PT ;  /* 0xffffff800a0a7812 */ /* 0x000fe200078ec0ff */
[----:B-----5:R-:W-:-:S04]  /*10ad0*/  IMAD R76, R76, R77, RZ ;  /* 0x0000004d4c4c7224 */ /* 0x020fc800078e02ff */
[----:B------:R-:W-:-:S05]  /*10ae0*/  IMAD.IADD R10, R12, 0x1, -R10 ;  /* 0x000000010c0a7824 */ /* 0x000fca00078e0a0a */
[----:B------:R-:W-:Y:S01]  /*10af0*/  LOP3.LUT P0, RZ, R10, 0x3, RZ, 0xc0, !PT ;  /* 0x000000030aff7812 */ /* 0x000fe2000780c0ff */
[----:B--2---:R-:W-:-:S04]  /*10b00*/  VIADD R11, R11, UR40 ;  /* 0x000000280b0b7c36 */ /* 0x004fc80008000000 */
[C---:B------:R-:W-:Y:S01]  /*10b10*/  VIADD R15, R11.reuse, 0x8 ;  /* 0x000000080b0f7836 */ /* 0x040fe20000000000 */
[----:B------:R-:W-:-:S04]  /*10b20*/  ISETP.GE.OR P2, PT, R11, R76, P0 ;  /* 0x0000004c0b00720c */ /* 0x000fc80000746670 */
[----:B------:R-:W-:-:S09]  /*10b30*/  ISETP.GE.OR P0, PT, R15, R76, P0 ;  /* 0x0000004c0f00720c */ /* 0x000fd20000706670 */
[----:B0-----:R0:W-:Y:S04]  /*10b40*/  @!P2 ST.E desc[UR50][R4.64], R0 ;  /* 0x000000000400a985 */ /* 0x0011e8000c101932 */
[----:B------:R0:W-:Y:S01]  /*10b50*/  @!P0 ST.E desc[UR50][R6.64], R2 ;  /* 0x0000000206008985 */ /* 0x0001e2000c101932 */
[----:B------:R-:W-:-:S13]  /*10b60*/  PLOP3.LUT P0, PT, PT, PT, UP1, 0x80, 0x0 ;  /* 0x000000000000781c */ /* 0x000fda0003f0f018 */
[----:B0-----:R-:W-:Y:S05]  /*10b70*/  @P0 BRA `(.L_x_955) ;  /* 0x00000008001c0947 */ /* 0x001fea0003800000 */
[----:B------:R-:W0:Y:S01]  /*10b80*/  S2R R10, SR_TID.X ;  /* 0x00000000000a7919 */ /* 0x000e220000002100 */
[----:B------:R-:W1:Y:S01]  /*10b90*/  @P1 LDC R39, c[0x0][0xbec] ;  /* 0x0002fb00ff271b82 */ /* 0x000e620000000800 */
[----:B------:R-:W-:Y:S01]  /*10ba0*/  ULDC.64 UR12, c[0x0][0xaa0] ;  /* 0x0002a800000c7ab9 */ /* 0x000fe20000000a00 */
[----:B0-----:R-:W-:-:S05]  /*10bb0*/  VIADD R79, R10, 0xffffff80 ;  /* 0xffffff800a4f7836 */ /* 0x001fca0000000000 */
[----:B------:R-:W-:-:S04]  /*10bc0*/  SHF.R.S32.HI R78, RZ, 0x1f, R79 ;  /* 0x0000001fff4e7819 */ /* 0x000fc8000001144f */
[----:B------:R-:W-:-:S04]  /*10bd0*/  LEA.HI R78, R78, R79, RZ, 0x2 ;  /* 0x0000004f4e4e7211 */ /* 0x000fc800078f10ff */
[----:B------:R-:W-:-:S05]  /*10be0*/  SHF.R.S32.HI R78, RZ, 0x2, R78 ;  /* 0x00000002ff4e7819 */ /* 0x000fca000001144e */
[----:B------:R-:W-:-:S04]  /*10bf0*/  IMAD R5, R78, 0x20, R18 ;  /* 0x000000204e057824 */ /* 0x000fc800078e0212 */
[----:B------:R-:W-:-:S03]  /*10c00*/  IMAD.WIDE R20, R5, 0x2, R20 ;  /* 0x0000000205147825 */ /* 0x000fc600078e0214 */
[C---:B------:R-:W-:Y:S02]  /*10c10*/  IADD3 R9, P0, R20.reuse, 0x1800, RZ ;  /* 0x0000180014097810 */ /* 0x040fe40007f1e0ff */
[C---:B------:R-:W-:Y:S02]  /*10c20*/  IADD3 R13, P2, R20.reuse, 0x3000, RZ ;  /* 0x00003000140d7810 */ /* 0x040fe40007f5e0ff */
[C---:B------:R-:W-:Y:S02]  /*10c30*/  IADD3 R25, P3, R20.reuse, 0x4800, RZ ;  /* 0x0000480014197810 */ /* 0x040fe40007f7e0ff */
[C---:B------:R-:W-:Y:S02]  /*10c40*/  IADD3 R29, P4, R20.reuse, 0x6000, RZ ;  /* 0x00006000141d7810 */ /* 0x040fe40007f9e0ff */
[C---:B------:R-:W-:Y:S02]  /*10c50*/  LOP3.LUT R7, R20.reuse, 0x180, RZ, 0xc0, !PT ;  /* 0x0000018014077812 */ /* 0x040fe400078ec0ff */
[----:B------:R-:W-:-:S02]  /*10c60*/  IADD3 R5, P5, R20, 0x7800, RZ ;  /* 0x0000780014057810 */ /* 0x000fc40007fbe0ff */
[----:B------:R-:W-:Y:S02]  /*10c70*/  LOP3.LUT R8, R9, 0x180, RZ, 0xc0, !PT ;  /* 0x0000018009087812 */ /* 0x000fe400078ec0ff */
[----:B------:R-:W-:Y:S01]  /*10c80*/  LOP3.LUT R12, R13, 0x180, RZ, 0xc0, !PT ;  /* 0x000001800d0c7812 */ /* 0x000fe200078ec0ff */
[----:B------:R-:W-:Y:S01]  /*10c90*/  IMAD.X R33, RZ, RZ, R21, P5 ;  /* 0x000000ffff217224 */ /* 0x000fe200028e0615 */
[----:B------:R-:W-:Y:S02]  /*10ca0*/  LOP3.LUT R24, R25, 0x180, RZ, 0xc0, !PT ;  /* 0x0000018019187812 */ /* 0x000fe400078ec0ff */
[----:B------:R-:W-:Y:S02]  /*10cb0*/  LOP3.LUT R28, R29, 0x180, RZ, 0xc0, !PT ;  /* 0x000001801d1c7812 */ /* 0x000fe400078ec0ff */
[----:B------:R-:W-:Y:S02]  /*10cc0*/  SHF.R.U64 R7, R7, 0x3, RZ ;  /* 0x0000000307077819 */ /* 0x000fe400000012ff */
[----:B------:R-:W-:-:S02]  /*10cd0*/  LOP3.LUT R0, R5, 0x180, RZ, 0xc0, !PT ;  /* 0x0000018005007812 */ /* 0x000fc400078ec0ff */
[----:B------:R-:W-:Y:S02]  /*10ce0*/  SHF.R.U64 R8, R8, 0x3, RZ ;  /* 0x0000000308087819 */ /* 0x000fe400000012ff */
[----:B------:R-:W-:Y:S02]  /*10cf0*/  SHF.R.U64 R12, R12, 0x3, RZ ;  /* 0x000000030c0c7819 */ /* 0x000fe400000012ff */
[----:B------:R-:W-:Y:S02]  /*10d00*/  SHF.R.U64 R24, R24, 0x3, RZ ;  /* 0x0000000318187819 */ /* 0x000fe400000012ff */
[----:B------:R-:W-:Y:S02]  /*10d10*/  SHF.R.U64 R28, R28, 0x3, RZ ;  /* 0x000000031c1c7819 */ /* 0x000fe400000012ff */
[----:B------:R-:W-:Y:S02]  /*10d20*/  LOP3.LUT R20, R7, R20, RZ, 0x3c, !PT ;  /* 0x0000001407147212 */ /* 0x000fe400078e3cff */
[----:B------:R-:W-:-:S02]  /*10d30*/  SHF.R.U64 R0, R0, 0x3, RZ ;  /* 0x0000000300007819 */ /* 0x000fc400000012ff */
[----:B------:R-:W-:Y:S02]  /*10d40*/  SHF.R.S32.HI R2, RZ, 0x1f, R79 ;  /* 0x0000001fff027819 */ /* 0x000fe4000001144f */
        /* <DEDUP_REMOVED lines=8> */
[----:B------:R-:W-:Y:S01]  /*10dd0*/  LOP3.LUT R32, R0, R5, RZ, 0x3c, !PT ;  /* 0x0000000500207212 */ /* 0x000fe200078e3cff */
[----:B------:R-:W-:Y:S01]  /*10de0*/  UIMAD UR10, UR11, UR12, URZ ;  /* 0x0000000c0b0a72a4 */ /* 0x000fe2000f8e023f */
[----:B------:R-:W-:Y:S01]  /*10df0*/  LEA.HI R2, R2, R79, RZ, 0x2 ;  /* 0x0000004f02027211 */ /* 0x000fe200078f10ff */
[----:B------:R0:W5:Y:S03]  /*10e00*/  LD.E.128 R4, desc[UR50][R20.64] ;  /* 0x0000003214047980 */ /* 0x000166000c101d00 */
[----:B------:R-:W-:Y:S01]  /*10e10*/  LOP3.LUT R2, R2, 0xfffffffc, RZ, 0xc0, !PT ;  /* 0xfffffffc02027812 */ /* 0x000fe200078ec0ff */
[----:B------:R-:W-:Y:S01]  /*10e20*/  UIMAD UR10, UR4, UR13, UR10 ;  /* 0x0000000d040a72a4 */ /* 0x000fe2000f8e020a */
[----:B------:R-:W5:Y:S01]  /*10e30*/  LD.E.128 R8, desc[UR50][R8.64] ;  /* 0x0000003208087980 */ /* 0x000f62000c101d00 */
[----:B------:R-:W-:-:S03]  /*10e40*/  UIMAD.WIDE.U32 UR8, UR4, UR12, URZ ;  /* 0x0000000c040872a5 */ /* 0x000fc6000f8e003f */
[----:B------:R-:W5:Y:S01]  /*10e50*/  LD.E.128 R12, desc[UR50][R12.64] ;  /* 0x000000320c0c7980 */ /* 0x000f62000c101d00 */
[----:B0-----:R-:W0:Y:S01]  /*10e60*/  @P1 LDC R21, c[0x0][0xbf0] ;  /* 0x0002fc00ff151b82 */ /* 0x001e220000000800 */
[----:B------:R-:W-:Y:S01]  /*10e70*/  IMAD.IADD R2, R79, 0x1, -R2 ;  /* 0x000000014f027824 */ /* 0x000fe200078e0a02 */
[----:B------:R-:W-:Y:S01]  /*10e80*/  UIADD3 UR9, UR9, UR10, URZ ;  /* 0x0000000a09097290 */ /* 0x000fe2000fffe03f */
[----:B------:R-:W5:Y:S02]  /*10e90*/  LD.E.128 R24, desc[UR50][R24.64] ;  /* 0x0000003218187980 */ /* 0x000f64000c101d00 */
[----:B------:R-:W-:Y:S01]  /*10ea0*/  IMAD R0, R2, 0x60, R78 ;  /* 0x0000006002007824 */ /* 0x000fe200078e024e */
[----:B------:R-:W-:Y:S01]  /*10eb0*/  ULDC.64 UR10, c[0x0][0xae8] ;  /* 0x0002ba00000a7ab9 */ /* 0x000fe20000000a00 */
[----:B------:R-:W5:Y:S01]  /*10ec0*/  LD.E.128 R28, desc[UR50][R28.64] ;  /* 0x000000321c1c7980 */ /* 0x000f62000c101d00 */
[----:B------:R-:W-:Y:S01]  /*10ed0*/  UIMAD.WIDE.U32 UR8, UR37, UR10, UR8 ;  /* 0x0000000a250872a5 */ /* 0x000fe2000f8e0008 */
[----:B------:R-:W-:Y:S01]  /*10ee0*/  VIADD R36, R0, UR40 ;  /* 0x0000002800247c36 */ /* 0x000fe20008000000 */
[----:B------:R-:W-:Y:S01]  /*10ef0*/  USHF.R.S32.HI UR4, URZ, 0x1f, UR7 ;  /* 0x0000001f3f047899 */ /* 0x000fe20008011407 */
[----:B------:R-:W5:Y:S01]  /*10f00*/  LD.E.128 R32, desc[UR50][R32.64] ;  /* 0x0000003220207980 */ /* 0x000f62000c101d00 */
[----:B------:R-:W-:Y:S01]  /*10f10*/  UIMAD UR9, UR37, UR11, UR9 ;  /* 0x0000000b250972a4 */ /* 0x000fe2000f8e0209 */
[----:B-1----:R-:W-:Y:S01]  /*10f20*/  @P1 IMAD.HI.U32 R0, R36, R39, RZ ;  /* 0x0000002724001227 */ /* 0x002fe200078e00ff */
[----:B------:R-:W-:Y:S01]  /*10f30*/  BSSY B1, `(.L_x_956) ;  /* 0x0000038000017945 */ /* 0x000fe20003800000 */
[----:B------:R-:W-:Y:S01]  /*10f40*/  ULDC.64 UR10, c[0x0][0xaf0] ;  /* 0x0002bc00000a7ab9 */ /* 0x000fe20000000a00 */
[----:B------:R-:W-:Y:S01]  /*10f50*/  @!PT LDS RZ, [RZ] ;  /* 0x00000000fffff984 */ /* 0x000fe20000000800 */
[----:B------:R-:W-:Y:S01]  /*10f60*/  @!PT LDS RZ, [RZ] ;  /* 0x00000000fffff984 */ /* 0x000fe20000000800 */
[----:B------:R-:W-:Y:S01]  /*10f70*/  @!PT LDS RZ, [RZ] ;  /* 0x00000000fffff984 */ /* 0x000fe20000000800 */
[----:B------:R-:W-:Y:S01]  /*10f80*/  @!PT LDS RZ, [RZ] ;  /* 0x00000000fffff984 */ /* 0x000fe20000000800 */
[----:B------:R1:W-:Y:S06]  /*10f90*/  MEMBAR.ALL.CTA ;  /* 0x0000000000007992 */ /* 0x0003ec0000008000 */
[----:B-1----:R-:W1:Y:S01]  /*10fa0*/  FENCE.VIEW.ASYNC.S ;  /* 0x00000000000073c6 */ /* 0x002e620000000000 */
[----:B------:R-:W-:Y:S01]  /*10fb0*/  UIMAD UR4, UR4, UR10, URZ ;  /* 0x0000000a040472a4 */ /* 0x000fe2000f8e023f */
[----:B------:R-:W-:Y:S01]  /*10fc0*/  IMAD.MOV.U32 R37, RZ, RZ, R36 ;  /* 0x000000ffff257224 */ /* 0x000fe200078e0024 */
[----:B------:R-:W-:Y:S01]  /*10fd0*/  UIMAD.WIDE.U32 UR8, UR7, UR10, UR8 ;  /* 0x0000000a070872a5 */ /* 0x000fe2000f8e0008 */
[----:B------:R-:W-:Y:S01]  /*10fe0*/  VIADD R41, R78, UR40 ;  /* 0x000000284e297c36 */ /* 0x000fe20008000000 */
[----:B------:R-:W-:Y:S01]  /*10ff0*/  UIMAD UR4, UR7, UR11, UR4 ;  /* 0x0000000b070472a4 */ /* 0x000fe2000f8e0204 */
[----:B------:R-:W-:Y:S01]  /*11000*/  VIADD R3, R3, 0x19c20 ;  /* 0x00019c2003037836 */ /* 0x000fe20000000000 */
[----:B------:R-:W-:Y:S01]  /*11010*/  SHF.R.S32.HI R42, RZ, 0x1f, R152 ;  /* 0x0000001fff2a7819 */ /* 0x000fe20000011498 */
[----:B------:R-:W-:Y:S01]  /*11020*/  ULDC.64 UR10, c[0x0][0xae0] ;  /* 0x0002b800000a7ab9 */ /* 0x000fe20000000a00 */
[----:B0-----:R-:W-:Y:S01]  /*11030*/  @P1 SHF.R.U32.HI R37, RZ, R21, R0 ;  /* 0x00000015ff251219 */ /* 0x001fe20000011600 */
[----:B------:R-:W-:-:S02]  /*11040*/  UIADD3 UR4, UR9, UR4, URZ ;  /* 0x0000000409047290 */ /* 0x000fc4000fffe03f */
[----:B------:R-:W-:Y:S01]  /*11050*/  IMAD.U32 R21, RZ, RZ, UR9 ;  /* 0x00000009ff157e24 */ /* 0x000fe2000f8e00ff */
[----:B------:R-:W-:Y:S01]  /*11060*/  ISETP.GE.AND P0, PT, R41, R76, PT ;  /* 0x0000004c2900720c */ /* 0x000fe20003f06270 */
[----:B------:R-:W-:Y:S01]  /*11070*/  IMAD.U32 R20, RZ, RZ, UR8 ;  /* 0x00000008ff147e24 */ /* 0x000fe2000f8e00ff */
[--C-:B------:R-:W-:Y:S01]  /*11080*/  SHF.R.S32.HI R0, RZ, 0x1f, R37.reuse ;  /* 0x0000001fff007819 */ /* 0x100fe20000011425 */
[----:B------:R-:W-:Y:S01]  /*11090*/  IMAD.MOV R2, RZ, RZ, -R37 ;  /* 0x000000ffff027224 */ /* 0x000fe200078e0a25 */
[----:B------:R-:W-:Y:S01]  /*110a0*/  ULDC.64 UR8, c[0x0][0xad8] ;  /* 0x0002b60000087ab9 */ /* 0x000fe20000000a00 */
[----:B------:R-:W-:Y:S01]  /*110b0*/  IMAD.U32 R21, RZ, RZ, UR4 ;  /* 0x00000004ff157e24 */ /* 0x000fe2000f8e00ff */
[----:B------:R-:W-:Y:S01]  /*110c0*/  PRMT R3, RZ, 0x654, R3 ;  /* 0x00000654ff037816 */ /* 0x000fe20000000003 */
[----:B------:R-:W-:Y:S01]  /*110d0*/  IMAD R0, R0, UR10, RZ ;  /* 0x0000000a00007c24 */ /* 0x000fe2000f8e02ff */
[----:B------:R-:W-:Y:S01]  /*110e0*/  SHF.R.S32.HI R43, RZ, 0x1f, R22 ;  /* 0x0000001fff2b7819 */ /* 0x000fe20000011416 */
[----:B------:R-:W-:-:S02]  /*110f0*/  IMAD R77, R77, R2, R36 ;  /* 0x000000024d4d7224 */ /* 0x000fc400078e0224 */
[C---:B------:R-:W-:Y:S01]  /*11100*/  IMAD R39, R37.reuse, UR11, R0 ;  /* 0x0000000b25277c24 */ /* 0x040fe2000f8e0200 */
[----:B-1----:R0:W-:Y:S01]  /*11110*/  SYNCS.ARRIVE.TRANS64.RED.A1T0 RZ, [R3+URZ], RZ ;  /* 0x000000ff03ff79a7 */ /* 0x0021e2000810043f */
[----:B------:R-:W-:Y:S01]  /*11120*/  IMAD.WIDE.U32 R20, R37, UR10, R20 ;  /* 0x0000000a25147c25 */ /* 0x000fe2000f8e0014 */
[----:B------:R-:W-:-:S03]  /*11130*/  SHF.R.S32.HI R0, RZ, 0x1f, R77 ;  /* 0x0000001fff007819 */ /* 0x000fc6000001144d */
[----:B------:R-:W-:Y:S02]  /*11140*/  IMAD.IADD R21, R21, 0x1, R39 ;  /* 0x0000000115157824 */ /* 0x000fe400078e0227 */
[----:B------:R-:W-:Y:S02]  /*11150*/  IMAD R0, R0, UR8, RZ ;  /* 0x0000000800007c24 */ /* 0x000fe4000f8e02ff */
[----:B------:R-:W-:-:S04]  /*11160*/  IMAD.WIDE.U32 R20, R77, UR8, R20 ;  /* 0x000000084d147c25 */ /* 0x000fc8000f8e0014 */
[----:B------:R-:W-:Y:S01]  /*11170*/  IMAD R37, R77, UR9, R0 ;  /* 0x000000094d257c24 */ /* 0x000fe2000f8e0200 */
[----:B------:R-:W-:Y:S02]  /*11180*/  ULDC.64 UR8, c[0x0][0xa80] ;  /* 0x0002a00000087ab9 */ /* 0x000fe40000000a00 */
[----:B------:R-:W-:Y:S01]  /*11190*/  LEA R0, P1, R20, UR8, 0x1 ;  /* 0x0000000814007c11 */ /* 0x000fe2000f8208ff */
[----:B------:R-:W-:-:S05]  /*111a0*/  IMAD.IADD R21, R21, 0x1, R37 ;  /* 0x0000000115157824 */ /* 0x000fca00078e0225 */
        /* <DEDUP_REMOVED lines=8> */
[-C--:B-1----:R-:W-:Y:S02]  /*11230*/  @!P1 LEA R36, P3, R22, R20.reuse, 0x1 ;  /* 0x0000001416249211 */ /* 0x082fe400078608ff */
[----:B------:R-:W-:Y:S02]  /*11240*/  @!P2 LEA R38, P4, R152, R20, 0x1 ;  /* 0x000000149826a211 */ /* 0x000fe400078808ff */
[----:B0-2---:R-:W-:Y:S01]  /*11250*/  @!P0 IMAD.WIDE R2, R18, 0x2, R20 ;  /* 0x0000000212028825 */ /* 0x005fe200078e0214 */
[-C--:B------:R-:W-:Y:S02]  /*11260*/  @!P1 LEA.HI.X R37, R22, R21.reuse, R43, 0x1, P3 ;  /* 0x0000001516259211 */ /* 0x080fe400018f0c2b */
[----:B------:R-:W-:Y:S02]  /*11270*/  @!P2 LEA.HI.X R39, R152, R21, R42, 0x1, P4 ;  /* 0x000000159827a211 */ /* 0x000fe400020f0c2a */
[----:B-----5:R3:W-:Y:S04]  /*11280*/  @!P0 ST.E.128 desc[UR50][R2.64], R4 ;  /* 0x0000000402008985 */ /* 0x0207e8000c101d32 */
[----:B------:R3:W-:Y:S04]  /*11290*/  @!P1 ST.E.128 desc[UR50][R36.64], R12 ;  /* 0x0000000c24009985 */ /* 0x0007e8000c101d32 */
[----:B------:R3:W-:Y:S02]  /*112a0*/  @!P2 ST.E.128 desc[UR50][R38.64], R28 ;  /* 0x0000001c2600a985 */ /* 0x0007e4000c101d32 */
.L_x_957:
[----:B------:R-:W-:Y:S05]  /*112b0*/  BSYNC B1 ;  /* 0x0000000000017941 */ /* 0x000fea0003800000 */
.L_x_956:
[----:B0--3--:R-:W-:Y:S01]  /*112c0*/  VIADD R3, R41, 0x60 ;  /* 0x0000006029037836 */ /* 0x009fe20000000000 */
[----:B-----5:R0:W3:Y:S04]  /*112d0*/  SHFL.IDX PT, R5, R40, 0x1, 0x1c1f ;  /* 0x003c1f0028057f89 */ /* 0x0200e800000e0000 */
        /* <DEDUP_REMOVED lines=17> */
.L_x_955:
[----:B------:R-:W-:Y:S01]  /*113f0*/  ULDC.64 UR12, c[0x0][0xb08] ;  /* 0x0002c200000c7ab9 */ /* 0x000fe20000000a00 */
[----:B------:R-:W0:Y:S01]  /*11400*/  @P1 LDC R0, c[0x0][0xbec] ;  /* 0x0002fb00ff001b82 */ /* 0x000e220000000800 */
[----:B------:R-:W-:Y:S01]  /*11410*/  UIMAD UR10, UR11, UR12, URZ ;  /* 0x0000000c0b0a72a4 */ /* 0x000fe2000f8e023f */
[----:B------:R-:W-:Y:S01]  /*11420*/  IMAD.MOV.U32 R7, RZ, RZ, R13 ;  /* 0x000000ffff077224 */ /* 0x000fe200078e000d */
[----:B------:R-:W-:Y:S01]  /*11430*/  UIMAD.WIDE.U32 UR8, UR4, UR12, URZ ;  /* 0x0000000c040872a5 */ /* 0x000fe2000f8e003f */
[----:B------:R-:W-:Y:S01]  /*11440*/  VIADD R6, R3, 0x19c20 ;  /* 0x00019c2003067836 */ /* 0x000fe20000000000 */
[----:B------:R-:W-:Y:S01]  /*11450*/  UIMAD UR10, UR4, UR13, UR10 ;  /* 0x0000000d040a72a4 */ /* 0x000fe2000f8e020a */
[----:B------:R-:W-:Y:S01]  /*11460*/  ISETP.GE.AND P0, PT, R11, R76, PT ;  /* 0x0000004c0b00720c */ /* 0x000fe20003f06270 */
[----:B------:R-:W-:Y:S01]  /*11470*/  USHF.R.S32.HI UR4, URZ, 0x1f, UR7 ;  /* 0x0000001f3f047899 */ /* 0x000fe20008011407 */
[----:B------:R-:W1:Y:S01]  /*11480*/  @P1 LDC R5, c[0x0][0xbf0] ;  /* 0x0002fc00ff051b82 */ /* 0x000e620000000800 */
[----:B------:R-:W-:Y:S01]  /*11490*/  UIADD3 UR9, UR9, UR10, URZ ;  /* 0x0000000a09097290 */ /* 0x000fe2000fffe03f */
[----:B------:R-:W-:Y:S01]  /*114a0*/  PRMT R6, RZ, 0x654, R6 ;  /* 0x00000654ff067816 */ /* 0x000fe20000000006 */
[C---:B------:R-:W-:Y:S01]  /*114b0*/  VIADD R25, R16.reuse, 0x8 ;  /* 0x0000000810197836 */ /* 0x040fe20000000000 */
[----:B------:R-:W-:Y:S01]  /*114c0*/  ULDC.64 UR10, c[0x0][0xb38] ;  /* 0x0002ce00000a7ab9 */ /* 0x000fe20000000a00 */
[C---:B------:R-:W-:Y:S01]  /*114d0*/  VIADD R27, R16.reuse, 0x10 ;  /* 0x00000010101b7836 */ /* 0x040fe20000000000 */
[----:B------:R-:W-:Y:S01]  /*114e0*/  UIMAD.WIDE.U32 UR8, UR37, UR10, UR8 ;  /* 0x0000000a250872a5 */ /* 0x000fe2000f8e0008 */
[C---:B------:R-:W-:Y:S01]  /*114f0*/  VIADD R85, R16.reuse, 0x30 ;  /* 0x0000003010557836 */ /* 0x040fe20000000000 */
[----:B------:R2:W-:Y:S01]  /*11500*/  SYNCS.ARRIVE.TRANS64.RED.A1T0 RZ, [R6+URZ], RZ ;  /* 0x000000ff06ff79a7 */ /* 0x0005e2000810043f */
[C---:B------:R-:W-:Y:S01]  /*11510*/  VIADD R87, R16.reuse, 0x28 ;  /* 0x0000002810577836 */ /* 0x040fe20000000000 */
[----:B------:R-:W-:Y:S01]  /*11520*/  UIMAD UR9, UR37, UR11, UR9 ;  /* 0x0000000b250972a4 */ /* 0x000fe2000f8e0209 */
[C---:B------:R-:W-:Y:S01]  /*11530*/  VIADD R89, R16.reuse, 0x20 ;  /* 0x0000002010597836 */ /* 0x040fe20000000000 */
[----:B------:R-:W-:Y:S01]  /*11540*/  BSSY B1, `(.L_x_959) ;  /* 0x0000062000017945 */ /* 0x000fe20003800000 */
[----:B------:R-:W-:Y:S01]  /*11550*/  ULDC.64 UR10, c[0x0][0xb40] ;  /* 0x0002d000000a7ab9 */ /* 0x000fe20000000a00 */
[----:B------:R-:W-:Y:S01]  /*11560*/  SHF.R.S32.HI R21, RZ, 0x1f, R16 ;  /* 0x0000001fff157819 */ /* 0x000fe20000011410 */
[----:B------:R-:W-:Y:S01]  /*11570*/  UIMAD UR4, UR4, UR10, URZ ;  /* 0x0000000a040472a4 */ /* 0x000fe2000f8e023f */
[----:B0-----:R-:W-:Y:S01]  /*11580*/  @P1 IMAD.HI.U32 R0, R13, R0, RZ ;  /* 0x000000000d001227 */ /* 0x001fe200078e00ff */
[----:B------:R-:W-:Y:S01]  /*11590*/  UIMAD.WIDE.U32 UR8, UR7, UR10, UR8 ;  /* 0x0000000a070872a5 */ /* 0x000fe2000f8e0008 */
[----:B------:R-:W-:Y:S01]  /*115a0*/  SHF.R.S32.HI R78, RZ, 0x1f, R23 ;  /* 0x0000001fff4e7819 */ /* 0x000fe20000011417 */
[----:B------:R-:W-:Y:S01]  /*115b0*/  UIMAD UR4, UR7, UR11, UR4 ;  /* 0x0000000b070472a4 */ /* 0x000fe2000f8e0204 */
[----:B------:R-:W-:Y:S01]  /*115c0*/  SHF.R.S32.HI R26, RZ, 0x1f, R25 ;  /* 0x0000001fff1a7819 */ /* 0x000fe20000011419 */
[C---:B------:R-:W-:Y:S01]  /*115d0*/  VIADD R84, R16.reuse, 0x30 ;  /* 0x0000003010547836 */ /* 0x040fe20000000000 */
[----:B------:R-:W-:Y:S01]  /*115e0*/  ULDC.64 UR10, c[0x0][0xb48] ;  /* 0x0002d200000a7ab9 */ /* 0x000fe20000000a00 */
[----:B------:R-:W-:Y:S01]  /*115f0*/  UIADD3 UR9, UR9, UR4, URZ ;  /* 0x0000000409097290 */ /* 0x000fe2000fffe03f */
[----:B-1----:R-:W-:Y:S01]  /*11600*/  @P1 SHF.R.U32.HI R7, RZ, R5, R0 ;  /* 0x00000005ff071219 */ /* 0x002fe20000011600 */
[----:B------:R-:W-:Y:S01]  /*11610*/  VIADD R86, R16, 0x28 ;  /* 0x0000002810567836 */ /* 0x000fe20000000000 */
[----:B------:R-:W-:Y:S01]  /*11620*/  SHF.R.S32.HI R79, RZ, 0x1f, R153 ;  /* 0x0000001fff4f7819 */ /* 0x000fe20000011499 */
[----:B------:R-:W-:Y:S01]  /*11630*/  UIMAD.WIDE.U32 UR8, UR42, UR10, UR8 ;  /* 0x0000000a2a0872a5 */ /* 0x000fe2000f8e0008 */
[--C-:B------:R-:W-:Y:S01]  /*11640*/  SHF.R.S32.HI R0, RZ, 0x1f, R7.reuse ;  /* 0x0000001fff007819 */ /* 0x100fe20000011407 */
[----:B------:R-:W-:Y:S01]  /*11650*/  IMAD.MOV R2, RZ, RZ, -R7 ;  /* 0x000000ffff027224 */ /* 0x000fe200078e0a07 */
[----:B------:R-:W-:Y:S01]  /*11660*/  SHF.R.S32.HI R80, RZ, 0x1f, R154 ;  /* 0x0000001fff507819 */ /* 0x000fe2000001149a */
[----:B------:R-:W-:Y:S01]  /*11670*/  UIMAD UR42, UR42, UR11, UR9 ;  /* 0x0000000b2a2a72a4 */ /* 0x000fe2000f8e0209 */
[----:B------:R-:W-:Y:S01]  /*11680*/  SHF.R.S32.HI R81, RZ, 0x1f, R155 ;  /* 0x0000001fff517819 */ /* 0x000fe2000001149b */
[----:B------:R-:W-:Y:S01]  /*11690*/  IMAD R77, R77, R2, R13 ;  /* 0x000000024d4d7224 */ /* 0x000fe200078e020d */
[----:B------:R-:W-:Y:S01]  /*116a0*/  ULDC.64 UR10, c[0x0][0xb30] ;  /* 0x0002cc00000a7ab9 */ /* 0x000fe20000000a00 */
[----:B------:R-:W-:Y:S01]  /*116b0*/  IMAD.U32 R5, RZ, RZ, UR9 ;  /* 0x00000009ff057e24 */ /* 0x000fe2000f8e00ff */
[----:B------:R-:W-:Y:S01]  /*116c0*/  SHF.R.S32.HI R82, RZ, 0x1f, R156 ;  /* 0x0000001fff527819 */ /* 0x000fe2000001149c */
[----:B------:R-:W-:Y:S01]  /*116d0*/  IMAD R0, R0, UR10, RZ ;  /* 0x0000000a00007c24 */ /* 0x000fe2000f8e02ff */
[----:B------:R-:W-:Y:S01]  /*116e0*/  SHF.R.S32.HI R83, RZ, 0x1f, R157 ;  /* 0x0000001fff537819 */ /* 0x000fe2000001149d */
[----:B------:R-:W-:Y:S01]  /*116f0*/  IMAD.U32 R4, RZ, RZ, UR8 ;  /* 0x00000008ff047e24 */ /* 0x000fe2000f8e00ff */
[----:B------:R-:W-:Y:S01]  /*11700*/  ULDC.64 UR8, c[0x0][0xb28] ;  /* 0x0002ca0000087ab9 */ /* 0x000fe20000000a00 */
[----:B------:R-:W-:Y:S01]  /*11710*/  IMAD.U32 R5, RZ, RZ, UR42 ;  /* 0x0000002aff057e24 */ /* 0x000fe2000f8e00ff */
[----:B------:R-:W-:Y:S01]  /*11720*/  SHF.R.S32.HI R85, RZ, 0x1f, R85 ;  /* 0x0000001fff557819 */ /* 0x000fe20000011455 */
[C---:B------:R-:W-:Y:S01]  /*11730*/  IMAD R9, R7.reuse, UR11, R0 ;  /* 0x0000000b07097c24 */ /* 0x040fe2000f8e0200 */
[----:B------:R-:W-:Y:S01]  /*11740*/  SHF.R.S32.HI R0, RZ, 0x1f, R77 ;  /* 0x0000001fff007819 */ /* 0x000fe2000001144d */
[----:B------:R-:W-:Y:S01]  /*11750*/  IMAD.WIDE.U32 R4, R7, UR10, R4 ;  /* 0x0000000a07047c25 */ /* 0x000fe2000f8e0004 */
[----:B------:R-:W-:-:S02]  /*11760*/  SHF.R.S32.HI R87, RZ, 0x1f, R87 ;  /* 0x0000001fff577819 */ /* 0x000fc40000011457 */
[----:B------:R-:W-:Y:S01]  /*11770*/  SHF.R.S32.HI R89, RZ, 0x1f, R89 ;  /* 0x0000001fff597819 */ /* 0x000fe20000011459 */
[----:B------:R-:W-:Y:S02]  /*11780*/  IMAD R0, R0, UR8, RZ ;  /* 0x0000000800007c24 */ /* 0x000fe4000f8e02ff */
[----:B------:R-:W-:Y:S02]  /*11790*/  IMAD.IADD R5, R5, 0x1, R9 ;  /* 0x0000000105057824 */ /* 0x000fe400078e0209 */
[C---:B------:R-:W-:Y:S02]  /*117a0*/  IMAD R7, R77.reuse, UR9, R0 ;  /* 0x000000094d077c24 */ /* 0x040fe4000f8e0200 */
[----:B------:R-:W-:Y:S01]  /*117b0*/  IMAD.WIDE.U32 R2, R77, UR8, R4 ;  /* 0x000000084d027c25 */ /* 0x000fe2000f8e0004 */
[----:B------:R-:W-:Y:S01]  /*117c0*/  ULDC.64 UR8, c[0x0][0xb00] ;  /* 0x0002c00000087ab9 */ /* 0x000fe20000000a00 */
[----:B------:R-:W-:Y:S02]  /*117d0*/  SHF.R.S32.HI R77, RZ, 0x1f, R27 ;  /* 0x0000001fff4d7819 */ /* 0x000fe4000001141b */
[----:B------:R-:W-:Y:S01]  /*117e0*/  IMAD.IADD R3, R3, 0x1, R7 ;  /* 0x0000000103037824 */ /* 0x000fe200078e0207 */
[----:B------:R-:W-:Y:S01]  /*117f0*/  LEA R0, P1, R2, UR8, 0x2 ;  /* 0x0000000802007c11 */ /* 0x000fe2000f8210ff */
[----:B------:R-:W-:-:S03]  /*11800*/  VIADD R88, R16, 0x20 ;  /* 0x0000002010587836 */ /* 0x000fc60000000000 */
[----:B------:R-:W-:Y:S01]  /*11810*/  LEA.HI.X R14, R2, UR9, R3, 0x2, P1 ;  /* 0x00000009020e7c11 */ /* 0x000fe200088f1403 */
[----:B------:R2:W0:Y:S04]  /*11820*/  SHFL.IDX PT, R24, R0, RZ, 0x1c1f ;  /* 0x001c1fff00187589 */ /* 0x00042800000e0000 */
[----:B------:R2:W1:Y:S01]  /*11830*/  SHFL.IDX PT, R20, R14, RZ, 0x1c1f ;  /* 0x001c1fff0e147589 */ /* 0x00046200000e0000 */
[----:B------:R-:W-:Y:S05]  /*11840*/  @P0 BRA `(.L_x_960) ;  /* 0x0000000000c40947 */ /* 0x000fea0003800000 */
[----:B------:R-:W-:Y:S02]  /*11850*/  ULDC UR4, c[0x0][0xac8] ;  /* 0x0002b20000047ab9 */ /* 0x000fe40000000800 */
[----:B------:R-:W-:Y:S02]  /*11860*/  ISETP.GE.AND P2, PT, R16, UR4, PT ;  /* 0x0000000410007c0c */ /* 0x000fe4000bf46270 */
[----:B------:R-:W-:Y:S02]  /*11870*/  ISETP.GE.AND P4, PT, R25, UR4, PT ;  /* 0x0000000419007c0c */ /* 0x000fe4000bf86270 */
[----:B------:R-:W-:Y:S02]  /*11880*/  ISETP.GE.AND P3, PT, R27, UR4, PT ;  /* 0x000000041b007c0c */ /* 0x000fe4000bf66270 */
[----:B------:R-:W-:-:S07]  /*11890*/  ISETP.GE.AND P0, PT, R23, UR4, PT ;  /* 0x0000000417007c0c */ /* 0x000fce000bf06270 */
[CC--:B0-----:R-:W-:Y:S02]  /*118a0*/  @!P2 LEA R2, P1, R16.reuse, R24.reuse, 0x2 ;  /* 0x000000181002a211 */ /* 0x0c1fe400078210ff */
[C---:B------:R-:W-:Y:S02]  /*118b0*/  @!P4 LEA R4, P6, R25.reuse, R24, 0x2 ;  /* 0x000000181904c211 */ /* 0x040fe400078c10ff */
[-C--:B-1----:R-:W-:Y:S02]  /*118c0*/  @!P2 LEA.HI.X R3, R16, R20.reuse, R21, 0x2, P1 ;  /* 0x000000141003a211 */ /* 0x082fe400008f1415 */
[----:B------:R-:W-:Y:S02]  /*118d0*/  ISETP.GE.AND P1, PT, R88, UR4, PT ;  /* 0x0000000458007c0c */ /* 0x000fe4000bf26270 */
[----:B------:R-:W-:Y:S01]  /*118e0*/  @!P4 LEA.HI.X R5, R25, R20, R26, 0x2, P6 ;  /* 0x000000141905c211 */ /* 0x000fe200030f141a */
[----:B------:R0:W-:Y:S01]  /*118f0*/  @!P2 ST.E.64 desc[UR50][R2.64], R74 ;  /* 0x0000004a0200a985 */ /* 0x0001e2000c101b32 */
[----:B------:R-:W-:-:S02]  /*11900*/  ISETP.GE.AND P2, PT, R86, UR4, PT ;  /* 0x0000000456007c0c */ /* 0x000fc4000bf46270 */
[C---:B--2---:R-:W-:Y:S01]  /*11910*/  @!P3 LEA R6, P5, R27.reuse, R24, 0x2 ;  /* 0x000000181b06b211 */ /* 0x044fe200078a10ff */
[----:B------:R1:W-:Y:S01]  /*11920*/  @!P4 ST.E.64 desc[UR50][R4.64], R72 ;  /* 0x000000480400c985 */ /* 0x0003e2000c101b32 */
[----:B------:R-:W-:Y:S02]  /*11930*/  ISETP.GE.AND P4, PT, R84, UR4, PT ;  /* 0x0000000454007c0c */ /* 0x000fe4000bf86270 */
[----:B------:R-:W-:Y:S02]  /*11940*/  @!P3 LEA.HI.X R7, R27, R20, R77, 0x2, P5 ;  /* 0x000000141b07b211 */ /* 0x000fe400028f144d */
[CC--:B------:R-:W-:Y:S02]  /*11950*/  @!P0 LEA R8, P6, R23.reuse, R24.reuse, 0x2 ;  /* 0x0000001817088211 */ /* 0x0c0fe400078c10ff */
[----:B------:R-:W-:Y:S01]  /*11960*/  @!P1 LEA R10, P5, R88, R24, 0x2 ;  /* 0x00000018580a9211 */ /* 0x000fe200078a10ff */
[----:B------:R2:W-:Y:S01]  /*11970*/  @!P3 ST.E.64 desc[UR50][R6.64], R66 ;  /* 0x000000420600b985 */ /* 0x0005e2000c101b32 */
[----:B------:R-:W-:-:S02]  /*11980*/  @!P0 LEA.HI.X R9, R23, R20, R78, 0x2, P6 ;  /* 0x0000001417098211 */ /* 0x000fc400030f144e */
[----:B------:R-:W-:Y:S02]  /*11990*/  ISETP.GE.AND P3, PT, R157, UR4, PT ;  /* 0x000000049d007c0c */ /* 0x000fe4000bf66270 */
[----:B------:R-:W-:Y:S01]  /*119a0*/  @!P2 LEA R12, P6, R86, R24, 0x2 ;  /* 0x00000018560ca211 */ /* 0x000fe200078c10ff */
[----:B------:R3:W-:Y:S01]  /*119b0*/  @!P0 ST.E.64 desc[UR50][R8.64], R64 ;  /* 0x0000004008008985 */ /* 0x0007e2000c101b32 */
[-C--:B------:R-:W-:Y:S02]  /*119c0*/  @!P1 LEA.HI.X R11, R88, R20.reuse, R89, 0x2, P5 ;  /* 0x00000014580b9211 */ /* 0x080fe400028f1459 */
        /* <DEDUP_REMOVED lines=10> */
[-C--:B-1----:R-:W-:Y:S02]  /*11a70*/  @!P3 LEA R4, P6, R157, R24.reuse, 0x2 ;  /* 0x000000189d04b211 */ /* 0x082fe400078c10ff */
[----:B--2---:R-:W-:-:S02]  /*11a80*/  @!P0 LEA R6, P4, R156, R24, 0x2 ;  /* 0x000000189c068211 */ /* 0x004fc400078810ff */
[-C--:B------:R-:W-:Y:S02]  /*11a90*/  @!P3 LEA.HI.X R5, R157, R20.reuse, R83, 0x2, P6 ;  /* 0x000000149d05b211 */ /* 0x080fe400030f1453 */
[----:B------:R-:W-:-:S03]  /*11aa0*/  @!P0 LEA.HI.X R7, R156, R20, R82, 0x2, P4 ;  /* 0x000000149c078211 */ /* 0x000fc600020f1452 */
[----:B------:R1:W-:Y:S01]  /*11ab0*/  @!P3 ST.E.64 desc[UR50][R4.64], R48 ;  /* 0x000000300400b985 */ /* 0x0003e2000c101b32 */
[-C--:B---3--:R-:W-:Y:S02]  /*11ac0*/  @!P5 LEA R8, P3, R155, R24.reuse, 0x2 ;  /* 0x000000189b08d211 */ /* 0x088fe400078610ff */
[CC--:B----4-:R-:W-:Y:S01]  /*11ad0*/  @!P2 LEA R10, P4, R154.reuse, R24.reuse, 0x2 ;  /* 0x000000189a0aa211 */ /* 0x0d0fe200078810ff */
[----:B------:R1:W-:Y:S01]  /*11ae0*/  @!P0 ST.E.64 desc[UR50][R6.64], R42 ;  /* 0x0000002a06008985 */ /* 0x0003e2000c101b32 */
[----:B0-----:R-:W-:Y:S02]  /*11af0*/  @!P1 LEA R12, P6, R153, R24, 0x2 ;  /* 0x00000018990c9211 */ /* 0x001fe400078c10ff */
[-C--:B------:R-:W-:Y:S02]  /*11b00*/  @!P5 LEA.HI.X R9, R155, R20.reuse, R81, 0x2, P3 ;  /* 0x000000149b09d211 */ /* 0x080fe400018f1451 */
[-C--:B------:R-:W-:Y:S02]  /*11b10*/  @!P2 LEA.HI.X R11, R154, R20.reuse, R80, 0x2, P4 ;  /* 0x000000149a0ba211 */ /* 0x080fe400020f1450 */
[----:B------:R-:W-:Y:S01]  /*11b20*/  @!P1 LEA.HI.X R13, R153, R20, R79, 0x2, P6 ;  /* 0x00000014990d9211 */ /* 0x000fe200030f144f */
[----:B------:R1:W-:Y:S04]  /*11b30*/  @!P5 ST.E.64 desc[UR50][R8.64], R40 ;  /* 0x000000280800d985 */ /* 0x0003e8000c101b32 */
[----:B------:R1:W-:Y:S04]  /*11b40*/  @!P2 ST.E.64 desc[UR50][R10.64], R34 ;  /* 0x000000220a00a985 */ /* 0x0003e8000c101b32 */
[----:B------:R1:W-:Y:S02]  /*11b50*/  @!P1 ST.E.64 desc[UR50][R12.64], R32 ;  /* 0x000000200c009985 */ /* 0x0003e4000c101b32 */
.L_x_960:
[----:B------:R-:W-:Y:S05]  /*11b60*/  BSYNC B1 ;  /* 0x0000000000017941 */ /* 0x000fea0003800000 */
.L_x_959:
[----:B------:R-:W-:Y:S01]  /*11b70*/  ISETP.GE.AND P0, PT, R15, R76, PT ;  /* 0x0000004c0f00720c */ /* 0x000fe20003f06270 */
[----:B--2---:R-:W2:Y:S04]  /*11b80*/  SHFL.IDX PT, R14, R14, 0x1, 0x1c1f ;  /* 0x003c1f000e0e7f89 */ /* 0x004ea800000e0000 */
[----:B------:R-:W3:Y:S08]  /*11b90*/  SHFL.IDX PT, R0, R0, 0x1, 0x1c1f ;  /* 0x003c1f0000007f89 */ /* 0x000ef000000e0000 */
[----:B------:R-:W-:Y:S05]  /*11ba0*/  @P0 BRA `(.L_x_958) ;  /* 0x0000000c009c0947 */ /* 0x000fea0003800000 */
[----:B------:R-:W-:Y:S02]  /*11bb0*/  ULDC UR4, c[0x0][0xac8] ;  /* 0x0002b20000047ab9 */ /* 0x000fe40000000800 */
[----:B------:R-:W-:Y:S02]  /*11bc0*/  ISETP.GE.AND P0, PT, R16, UR4, PT ;  /* 0x0000000410007c0c */ /* 0x000fe4000bf06270 */
[----:B------:R-:W-:Y:S02]  /*11bd0*/  ISETP.GE.AND P1, PT, R25, UR4, PT ;  /* 0x0000000419007c0c */ /* 0x000fe4000bf26270 */
[----:B------:R-:W-:Y:S02]  /*11be0*/  ISETP.GE.AND P4, PT, R27, UR4, PT ;  /* 0x000000041b007c0c */ /* 0x000fe4000bf86270 */
[----:B------:R-:W-:-:S07]  /*11bf0*/  ISETP.GE.AND P3, PT, R23, UR4, PT ;  /* 0x0000000417007c0c */ /* 0x000fce000bf66270 */
[CC--:B---3--:R-:W-:Y:S02]  /*11c00*/  @!P0 LEA R2, P2, R16.reuse, R0.reuse, 0x2 ;  /* 0x0000000010028211 */ /* 0x0c8fe400078410ff */
[C---:B-1----:R-:W-:Y:S02]  /*11c10*/  @!P1 LEA R4, P5, R25.reuse, R0, 0x2 ;  /* 0x0000000019049211 */ /* 0x042fe400078a10ff */
[-C--:B--2---:R-:W-:Y:S02]  /*11c20*/  @!P0 LEA.HI.X R3, R16, R14.reuse, R21, 0x2, P2 ;  /* 0x0000000e10038211 */ /* 0x084fe400010f1415 */
[----:B------:R-:W-:Y:S02]  /*11c30*/  @!P1 LEA.HI.X R5, R25, R14, R26, 0x2, P5 ;  /* 0x0000000e19059211 */ /* 0x000fe400028f141a */
[----:B------:R-:W-:Y:S01]  /*11c40*/  ISETP.GE.AND P2, PT, R88, UR4, PT ;  /* 0x0000000458007c0c */ /* 0x000fe2000bf46270 */
[----:B------:R1:W-:Y:S01]  /*11c50*/  @!P0 ST.E.64 desc[UR50][R2.64], R70 ;  /* 0x0000004602008985 */ /* 0x0003e2000c101b32 */
[----:B------:R-:W-:-:S02]  /*11c60*/  @!P4 LEA R6, P6, R27, R0, 0x2 ;  /* 0x000000001b06c211 */ /* 0x000fc400078c10ff */
[----:B------:R-:W-:Y:S01]  /*11c70*/  @!P3 LEA R8, P5, R23, R0, 0x2 ;  /* 0x000000001708b211 */ /* 0x000fe200078a10ff */
[----:B------:R2:W-:Y:S01]  /*11c80*/  @!P1 ST.E.64 desc[UR50][R4.64], R68 ;  /* 0x0000004404009985 */ /* 0x0005e2000c101b32 */
[----:B------:R-:W-:Y:S02]  /*11c90*/  ISETP.GE.AND P1, PT, R86, UR4, PT ;  /* 0x0000000456007c0c */ /* 0x000fe4000bf26270 */
[-C--:B------:R-:W-:Y:S02]  /*11ca0*/  @!P4 LEA.HI.X R7, R27, R14.reuse, R77, 0x2, P6 ;  /* 0x0000000e1b07c211 */ /* 0x080fe400030f144d */
[----:B------:R-:W-:Y:S02]  /*11cb0*/  ISETP.GE.AND P0, PT, R84, UR4, PT ;  /* 0x0000000454007c0c */ /* 0x000fe4000bf06270 */
[----:B------:R-:W-:Y:S01]  /*11cc0*/  @!P3 LEA.HI.X R9, R23, R14, R78, 0x2, P5 ;  /* 0x0000000e1709b211 */ /* 0x000fe200028f144e */
[----:B------:R3:W-:Y:S01]  /*11cd0*/  @!P4 ST.E.64 desc[UR50][R6.64], R62 ;  /* 0x0000003e0600c985 */ /* 0x0007e2000c101b32 */
[----:B------:R-:W-:-:S02]  /*11ce0*/  @!P2 LEA R10, P6, R88, R0, 0x2 ;  /* 0x00000000580aa211 */ /* 0x000fc400078c10ff */
[----:B------:R-:W-:Y:S01]  /*11cf0*/  ISETP.GE.AND P5, PT, R156, UR4, PT ;  /* 0x000000049c007c0c */ /* 0x000fe2000bfa6270 */
[----:B------:R4:W-:Y:S01]  /*11d00*/  @!P3 ST.E.64 desc[UR50][R8.64], R60 ;  /* 0x0000003c0800b985 */ /* 0x0009e2000c101b32 */
[----:B------:R-:W-:Y:S02]  /*11d10*/  @!P2 LEA.HI.X R11, R88, R14, R89, 0x2, P6 ;  /* 0x0000000e580ba211 */ /* 0x000fe400030f1459 */
[----:B------:R-:W-:Y:S02]  /*11d20*/  ISETP.GE.AND P3, PT, R157, UR4, PT ;  /* 0x000000049d007c0c */ /* 0x000fe4000bf66270 */
[----:B-1----:R-:W-:Y:S01]  /*11d30*/  @!P1 LEA R2, P4, R86, R0, 0x2 ;  /* 0x0000000056029211 */ /* 0x002fe200078810ff */
[----:B------:R1:W-:Y:S01]  /*11d40*/  @!P2 ST.E.64 desc[UR50][R10.64], R54 ;  /* 0x000000360a00a985 */ /* 0x0003e2000c101b32 */
[----:B------:R-:W-:Y:S02]  /*11d50*/  ISETP.GE.AND P2, PT, R154, UR4, PT ;  /* 0x000000049a007c0c */ /* 0x000fe4000bf46270 */
[----:B------:R-:W-:-:S02]  /*11d60*/  @!P1 LEA.HI.X R3, R86, R14, R87, 0x2, P4 ;  /* 0x0000000e56039211 */ /* 0x000fc400020f1457 */
[----:B------:R-:W-:Y:S02]  /*11d70*/  ISETP.GE.AND P4, PT, R155, UR4, PT ;  /* 0x000000049b007c0c */ /* 0x000fe4000bf86270 */
[CC--:B--2---:R-:W-:Y:S01]  /*11d80*/  @!P0 LEA R4, P6, R84.reuse, R0.reuse, 0x2 ;  /* 0x0000000054048211 */ /* 0x0c4fe200078c10ff */
[----:B------:R2:W-:Y:S02]  /*11d90*/  @!P1 ST.E.64 desc[UR50][R2.64], R52 ;  /* 0x0000003402009985 */ /* 0x0005e4000c101b32 */
[C---:B---3--:R-:W-:Y:S02]  /*11da0*/  @!P3 LEA R6, P1, R157.reuse, R0, 0x2 ;  /* 0x000000009d06b211 */ /* 0x048fe400078210ff */
[-C--:B------:R-:W-:Y:S02]  /*11db0*/  @!P0 LEA.HI.X R5, R84, R14.reuse, R85, 0x2, P6 ;  /* 0x0000000e54058211 */ /* 0x080fe400030f1455 */
[----:B------:R-:W-:Y:S02]  /*11dc0*/  @!P3 LEA.HI.X R7, R157, R14, R83, 0x2, P1 ;  /* 0x0000000e9d07b211 */ /* 0x000fe400008f1453 */
[-C--:B------:R-:W-:Y:S01]  /*11dd0*/  @!P2 LEA R12, P6, R154, R0.reuse, 0x2 ;  /* 0x000000009a0ca211 */ /* 0x080fe200078c10ff */
[----:B------:R2:W-:Y:S01]  /*11de0*/  @!P0 ST.E.64 desc[UR50][R4.64], R46 ;  /* 0x0000002e04008985 */ /* 0x0005e2000c101b32 */
[----:B----4-:R-:W-:-:S02]  /*11df0*/  @!P5 LEA R8, P0, R156, R0, 0x2 ;  /* 0x000000009c08d211 */ /* 0x010fc400078010ff */
[C---:B-1----:R-:W-:Y:S01]  /*11e00*/  @!P4 LEA R10, P1, R155.reuse, R0, 0x2 ;  /* 0x000000009b0ac211 */ /* 0x042fe200078210ff */
[----:B------:R2:W-:Y:S01]  /*11e10*/  @!P3 ST.E.64 desc[UR50][R6.64], R44 ;  /* 0x0000002c0600b985 */ /* 0x0005e2000c101b32 */
[-C--:B------:R-:W-:Y:S02]  /*11e20*/  @!P5 LEA.HI.X R9, R156, R14.reuse, R82, 0x2, P0 ;  /* 0x0000000e9c09d211 */ /* 0x080fe400000f1452 */
[-C--:B------:R-:W-:Y:S02]  /*11e30*/  @!P4 LEA.HI.X R11, R155, R14.reuse, R81, 0x2, P1 ;  /* 0x0000000e9b0bc211 */ /* 0x080fe400008f1451 */
[----:B------:R-:W-:Y:S01]  /*11e40*/  @!P2 LEA.HI.X R13, R154, R14, R80, 0x2, P6 ;  /* 0x0000000e9a0da211 */ /* 0x000fe200030f1450 */
[----:B------:R2:W-:Y:S01]  /*11e50*/  @!P5 ST.E.64 desc[UR50][R8.64], R38 ;  /* 0x000000260800d985 */ /* 0x0005e2000c101b32 */
[----:B------:R-:W-:-:S03]  /*11e60*/  ISETP.GE.AND P0, PT, R153, UR4, PT ;  /* 0x0000000499007c0c */ /* 0x000fc6000bf06270 */
[----:B------:R2:W-:Y:S04]  /*11e70*/  @!P4 ST.E.64 desc[UR50][R10.64], R36 ;  /* 0x000000240a00c985 */ /* 0x0005e8000c101b32 */
[----:B------:R2:W-:Y:S06]  /*11e80*/  @!P2 ST.E.64 desc[UR50][R12.64], R30 ;  /* 0x0000001e0c00a985 */ /* 0x0005ec000c101b32 */
[----:B------:R-:W-:Y:S05]  /*11e90*/  @P0 BRA `(.L_x_958) ;  /* 0x0000000800e00947 */ /* 0x000fea0003800000 */
[----:B--2---:R-:W-:-:S04]  /*11ea0*/  LEA R2, P0, R153, R0, 0x2 ;  /* 0x0000000099027211 */ /* 0x004fc800078010ff */
[----:B------:R-:W-:-:S05]  /*11eb0*/  LEA.HI.X R3, R153, R14, R79, 0x2, P0 ;  /* 0x0000000e99037211 */ /* 0x000fca00000f144f */
[----:B------:R1:W-:Y:S01]  /*11ec0*/  ST.E.64 desc[UR50][R2.64], R28 ;  /* 0x0000001c02007985 */ /* 0x0003e2000c101b32 */
[----:B------:R-:W-:Y:S05]  /*11ed0*/  BRA `(.L_x_958) ;  /* 0x0000000800d07947 */ /* 0x000fea0003800000 */
.L_x_953:
        /* <DEDUP_REMOVED lines=9> */
[----:B------:R-:W-:Y:S01]  /*11f70*/  UISETP.NE.U32.AND UP1, UPT, UR8, URZ, UPT ;  /* 0x0000003f0800728c */ /* 0x000fe2000bf25070 */
[----:B------:R-:W-:Y:S02]  /*11f80*/  ULDC UR4, c[0x0][0xa88] ;  /* 0x0002a20000047ab9 */ /* 0x000fe40000000800 */
[----:B------:R-:W2:Y:S01]  /*11f90*/  @P1 LDG.E R6, desc[UR50][R2.64] ;  /* 0x0000003202061981 */ /* 0x000ea2000c1e1900 */
[----:B------:R-:W-:Y:S01]  /*11fa0*/  UISETP.NE.AND.EX UP1, UPT, UR9, URZ, UPT, UP1 ;  /* 0x0000003f0900728c */ /* 0x000fe2000bf25310 */
[----:B------:R-:W-:Y:S01]  /*11fb0*/  IMAD.U32 R0, RZ, RZ, UR4 ;  /* 0x00000004ff007e24 */ /* 0x000fe2000f8e00ff */
[----:B------:R-:W0:Y:S04]  /*11fc0*/  S2R R7, SR_TID.X ;  /* 0x0000000000077919 */ /* 0x000e280000002100 */
        /* <DEDUP_REMOVED lines=9> */
[----:B--2---:R-:W-:Y:S01]  /*12060*/  @P1 R2UR UR4, R6 ;  /* 0x00000000060412ca */ /* 0x004fe200000e0000 */
[----:B-1----:R-:W-:-:S14]  /*12070*/  @P2 BRA `(.L_x_961) ;  /* 0x0000000000102947 */ /* 0x002fdc0003800000 */
[----:B------:R-:W-:Y:S05]  /*12080*/  @!P1 BRA `(.L_x_961) ;  /* 0x00000000000c9947 */ /* 0x000fea0003800000 */
[----:B------:R-:W2:Y:S04]  /*12090*/  LDG.E R5, desc[UR50][R2.64] ;  /* 0x0000003202057981 */ /* 0x000ea8000c1e1900 */
[----:B-----5:R-:W2:Y:S02]  /*120a0*/  LDG.E R0, desc[UR50][R2.64+0x4] ;  /* 0x0000043202007981 */ /* 0x020ea4000c1e1900 */
[----:B--2---:R-:W-:-:S07]  /*120b0*/  IMAD.IADD R0, R0, 0x1, -R5 ;  /* 0x0000000100007824 */ /* 0x004fce00078e0a05 */
.L_x_961:
[----:B------:R-:W-:Y:S01]  /*120c0*/  USHF.R.S32.HI UR12, URZ, 0x1f, UR39 ;  /* 0x0000001f3f0c7899 */ /* 0x000fe20008011427 */
[----:B------:R-:W-:Y:S01]  /*120d0*/  BSSY B1, `(.L_x_962) ;  /* 0x0000039000017945 */ /* 0x000fe20003800000 */
[----:B------:R-:W-:Y:S02]  /*120e0*/  USHF.R.S32.HI UR18, URZ, 0x1f, UR4 ;  /* 0x0000001f3f127899 */ /* 0x000fe40008011404 */
[----:B------:R-:W-:Y:S02]  /*120f0*/  USEL UR7, UR39, URZ, !UP0 ;  /* 0x0000003f27077287 */ /* 0x000fe4000c000000 */
[----:B------:R-:W-:Y:S01]  /*12100*/  USEL UR12, UR12, URZ, !UP0 ;  /* 0x0000003f0c0c7287 */ /* 0x000fe2000c000000 */
[----:B------:R-:W-:Y:S11]  /*12110*/  @P0 BRA `(.L_x_963) ;  /* 0x0000000000d00947 */ /* 0x000ff60003800000 */
[----:B------:R-:W0:Y:S01]  /*12120*/  LDC R9, c[0x0][0xbe8] ;  /* 0x0002fa00ff097b82 */ /* 0x000e220000000800 */
[----:B------:R-:W-:-:S05]  /*12130*/  IMAD.U32 R4, RZ, RZ, UR40 ;  /* 0x00000028ff047e24 */ /* 0x000fca000f8e00ff */
[----:B------:R-:W-:Y:S01]  /*12140*/  IADD3 R4, R4, -0x80, R7 ;  /* 0xffffff8004047810 */ /* 0x000fe20007ffe007 */
        /* <DEDUP_REMOVED lines=49> */
.L_x_963:
[----:B------:R-:W-:Y:S05]  /*12460*/  BSYNC B1 ;  /* 0x0000000000017941 */ /* 0x000fea0003800000 */
.L_x_962:
        /* <DEDUP_REMOVED lines=13> */
[----:B------:R-:W-:Y:S01]  /*12540*/  BSSY B1, `(.L_x_964) ;  /* 0x000003c000017945 */ /* 0x000fe20003800000 */
[----:B------:R-:W-:Y:S01]  /*12550*/  SHF.R.S32.HI R6, RZ, 0x2, R6 ;  /* 0x00000002ff067819 */ /* 0x000fe20000011406 */
[----:B------:R-:W-:Y:S01]  /*12560*/  UIADD3 UR9, UR9, UR10, URZ ;  /* 0x0000000a09097290 */ /* 0x000fe2000fffe03f */
[----:B------:R-:W-:Y:S01]  /*12570*/  SHF.R.S32.HI R10, RZ, 0x1f, R152 ;  /* 0x0000001fff0a7819 */ /* 0x000fe20000011498 */
[----:B------:R-:W-:Y:S01]  /*12580*/  IMAD.IADD R2, R8, 0x1, -R2 ;  /* 0x0000000108027824 */ /* 0x000fe200078e0a02 */
[----:B------:R-:W-:Y:S01]  /*12590*/  ULDC.64 UR10, c[0x0][0xae8] ;  /* 0x0002ba00000a7ab9 */ /* 0x000fe20000000a00 */
[----:B------:R-:W-:Y:S01]  /*125a0*/  SHF.R.S32.HI R14, RZ, 0x1f, R22 ;  /* 0x0000001fff0e7819 */ /* 0x000fe20000011416 */
[----:B------:R-:W-:Y:S01]  /*125b0*/  UIMAD.WIDE.U32 UR8, UR37, UR10, UR8 ;  /* 0x0000000a250872a5 */ /* 0x000fe2000f8e0008 */
[----:B------:R-:W-:-:S03]  /*125c0*/  IMAD R2, R2, 0x60, R6 ;  /* 0x0000006002027824 */ /* 0x000fc600078e0206 */
[----:B------:R-:W-:Y:S01]  /*125d0*/  UIMAD UR9, UR37, UR11, UR9 ;  /* 0x0000000b250972a4 */ /* 0x000fe2000f8e0209 */
[----:B0-----:R-:W-:Y:S01]  /*125e0*/  VIADD R4, R2, UR40 ;  /* 0x0000002802047c36 */ /* 0x001fe20008000000 */
[----:B-1----:R-:W-:Y:S01]  /*125f0*/  ISETP.NE.AND P0, PT, R11, 0x1, PT ;  /* 0x000000010b00780c */ /* 0x002fe20003f05270 */
[----:B------:R-:W-:Y:S02]  /*12600*/  ULDC.64 UR10, c[0x0][0xaf0] ;  /* 0x0002bc00000a7ab9 */ /* 0x000fe40000000a00 */
[----:B------:R-:W-:Y:S01]  /*12610*/  IMAD.MOV.U32 R5, RZ, RZ, R4 ;  /* 0x000000ffff057224 */ /* 0x000fe200078e0004 */
[----:B------:R-:W-:Y:S02]  /*12620*/  UIMAD UR12, UR12, UR10, URZ ;  /* 0x0000000a0c0c72a4 */ /* 0x000fe4000f8e023f */
[----:B------:R-:W-:Y:S02]  /*12630*/  UIMAD.WIDE.U32 UR8, UR7, UR10, UR8 ;  /* 0x0000000a070872a5 */ /* 0x000fe4000f8e0008 */
[----:B------:R-:W-:-:S03]  /*12640*/  UIMAD UR4, UR7, UR11, UR12 ;  /* 0x0000000b070472a4 */ /* 0x000fc6000f8e020c */
[----:B------:R-:W-:Y:S01]  /*12650*/  ULDC.64 UR10, c[0x0][0xae0] ;  /* 0x0002b800000a7ab9 */ /* 0x000fe20000000a00 */
[----:B------:R-:W-:Y:S01]  /*12660*/  UIADD3 UR4, UR9, UR4, URZ ;  /* 0x0000000409047290 */ /* 0x000fe2000fffe03f */
[----:B------:R-:W0:Y:S08]  /*12670*/  @P0 LDC R3, c[0x0][0xbec] ;  /* 0x0002fb00ff030b82 */ /* 0x000e300000000800 */
        /* <DEDUP_REMOVED lines=9> */
[----:B------:R-:W-:Y:S01]  /*12710*/  IMAD.U32 R2, RZ, RZ, UR8 ;  /* 0x00000008ff027e24 */ /* 0x000fe2000f8e00ff */
[----:B------:R-:W-:Y:S01]  /*12720*/  ULDC.64 UR8, c[0x0][0xad8] ;  /* 0x0002b60000087ab9 */ /* 0x000fe20000000a00 */
[C---:B------:R-:W-:Y:S01]  /*12730*/  IMAD R9, R5.reuse, UR11, R4 ;  /* 0x0000000b05097c24 */ /* 0x040fe2000f8e0204 */
[----:B------:R-:W-:Y:S01]  /*12740*/  SHF.R.S32.HI R4, RZ, 0x1f, R7 ;  /* 0x0000001fff047819 */ /* 0x000fe20000011407 */
[----:B------:R-:W-:-:S04]  /*12750*/  IMAD.WIDE.U32 R2, R5, UR10, R2 ;  /* 0x0000000a05027c25 */ /* 0x000fc8000f8e0002 */
[----:B------:R-:W-:Y:S02]  /*12760*/  IMAD R4, R4, UR8, RZ ;  /* 0x0000000804047c24 */ /* 0x000fe4000f8e02ff */
[----:B------:R-:W-:Y:S02]  /*12770*/  IMAD.IADD R3, R3, 0x1, R9 ;  /* 0x0000000103037824 */ /* 0x000fe400078e0209 */
[----:B-----5:R-:W-:Y:S02]  /*12780*/  IMAD R11, R0, R11, RZ ;  /* 0x0000000b000b7224 */ /* 0x020fe400078e02ff */
[----:B------:R-:W-:Y:S02]  /*12790*/  VIADD R0, R6, UR40 ;  /* 0x0000002806007c36 */ /* 0x000fe40008000000 */
        /* <DEDUP_REMOVED lines=16> */
[----:B--2---:R-:W-:Y:S01]  /*128a0*/  @!P2 IMAD.WIDE R6, R18, 0x2, R2 ;  /* 0x000000021206a825 */ /* 0x004fe200078e0202 */
[-C--:B------:R-:W-:Y:S02]  /*128b0*/  @!P3 LEA.HI.X R9, R22, R3.reuse, R14, 0x1, P0 ;  /* 0x000000031609b211 */ /* 0x080fe400000f0c0e */
[----:B------:R-:W-:Y:S02]  /*128c0*/  @!P4 LEA.HI.X R13, R152, R3, R10, 0x1, P1 ;  /* 0x00000003980dc211 */ /* 0x000fe400008f0c0a */
[----:B------:R3:W-:Y:S04]  /*128d0*/  @!P2 ST.E.128 desc[UR50][R6.64], RZ ;  /* 0x000000ff0600a985 */ /* 0x0007e8000c101d32 */
[----:B------:R3:W-:Y:S04]  /*128e0*/  @!P3 ST.E.128 desc[UR50][R8.64], RZ ;  /* 0x000000ff0800b985 */ /* 0x0007e8000c101d32 */
[----:B------:R3:W-:Y:S02]  /*128f0*/  @!P4 ST.E.128 desc[UR50][R12.64], RZ ;  /* 0x000000ff0c00c985 */ /* 0x0007e4000c101d32 */
.L_x_965:
[----:B------:R-:W-:Y:S05]  /*12900*/  BSYNC B1 ;  /* 0x0000000000017941 */ /* 0x000fea0003800000 */
.L_x_964:
        /* <DEDUP_REMOVED lines=9> */
[-C--:B-1-3--:R-:W-:Y:S02]  /*129a0*/  @!P3 LEA R6, P0, R22, R2.reuse, 0x1 ;  /* 0x000000021606b211 */ /* 0x08afe400078008ff */
[----:B------:R-:W-:Y:S02]  /*129b0*/  @!P4 LEA R8, P1, R152, R2, 0x1 ;  /* 0x000000029808c211 */ /* 0x000fe400078208ff */
[----:B0---4-:R-:W-:Y:S01]  /*129c0*/  @!P2 IMAD.WIDE R4, R18, 0x2, R2 ;  /* 0x000000021204a825 */ /* 0x011fe200078e0202 */
[-C--:B------:R-:W-:Y:S02]  /*129d0*/  @!P3 LEA.HI.X R7, R22, R3.reuse, R14, 0x1, P0 ;  /* 0x000000031607b211 */ /* 0x080fe400000f0c0e */
[----:B------:R-:W-:Y:S02]  /*129e0*/  @!P4 LEA.HI.X R9, R152, R3, R10, 0x1, P1 ;  /* 0x000000039809c211 */ /* 0x000fe400008f0c0a */
[----:B------:R2:W-:Y:S04]  /*129f0*/  @!P2 ST.E.128 desc[UR50][R4.64], RZ ;  /* 0x000000ff0400a985 */ /* 0x0005e8000c101d32 */
[----:B------:R2:W-:Y:S04]  /*12a00*/  @!P3 ST.E.128 desc[UR50][R6.64], RZ ;  /* 0x000000ff0600b985 */ /* 0x0005e8000c101d32 */
[----:B------:R2:W-:Y:S02]  /*12a10*/  @!P4 ST.E.128 desc[UR50][R8.64], RZ ;  /* 0x000000ff0800c985 */ /* 0x0005e4000c101d32 */
.L_x_958:
[----:B------:R-:W-:Y:S05]  /*12a20*/  BSYNC B0 ;  /* 0x0000000000007941 */ /* 0x000fea0003800000 */
.L_x_952:
[----:B------:R-:W-:Y:S02]  /*12a30*/  ULDC UR4, c[0x0][0xc3c] ;  /* 0x00030f0000047ab9 */ /* 0x000fe40000000800 */
[----:B------:R-:W-:-:S06]  /*12a40*/  UISETP.GE.AND UP0, UPT, UR49, UR4, UPT ;  /* 0x000000043100728c */ /* 0x000fcc000bf06270 */
[----:B------:R-:W-:-:S13]  /*12a50*/  PLOP3.LUT P0, PT, PT, PT, UP0, 0x80, 0x0 ;  /* 0x000000000000781c */ /* 0x000fda0003f0f008 */
[----:B------:R-:W-:Y:S05]  /*12a60*/  @!P0 BRA `(.L_x_966) ;  /* 0xfffffee400248947 */ /* 0x000fea000383ffff */
[----:B------:R-:W-:Y:S05]  /*12a70*/  EXIT ;  /* 0x000000000000794d */ /* 0x000fea0003800000 */
.L_x_865:
        /* <DEDUP_REMOVED lines=17> */
.L_x_967:
[----:B------:R-:W0:Y:S01]  /*12b90*/  S2R R0, SR_TID.X ;  /* 0x0000000000007919 */ /* 0x000e220000002100 */
[----:B------:R-:W-:Y:S01]  /*12ba0*/  ULDC UR4, c[0x0][0xc3c] ;  /* 0x00030f0000047ab9 */ /* 0x000fe20000000800 */
[----:B------:R-:W-:Y:S01]  /*12bb0*/  IMAD.MOV.U32 R8, RZ, RZ, RZ ;  /* 0x000000ffff087224 */ /* 0x000fe200078e00ff */
[----:B0-----:R-:W-:-:S04]  /*12bc0*/  LOP3.LUT R0, R0, 0x1f, RZ, 0xc0, !PT ;  /* 0x0000001f00007812 */ /* 0x001fc800078ec0ff */
[----:B------:R-:W-:-:S04]  /*12bd0*/  ISETP.NE.AND P0, PT, R0, 0x1f, PT ;  /* 0x0000001f0000780c */ /* 0x000fc80003f05270 */
[----:B------:R-:W-:-:S13]  /*12be0*/  ISETP.GE.OR P1, PT, R0, UR4, !P0 ;  /* 0x0000000400007c0c */ /* 0x000fda000c726670 */
[----:B------:R-:W0:Y:S08]  /*12bf0*/  @!P1 LDC.64 R4, c[0x0][0xc80] ;  /* 0x00032000ff049b82 */ /* 0x000e300000000a00 */
[----:B------:R-:W1:Y:S01]  /*12c00*/  @!P1 LDC.64 R2, c[0x0][0xc78] ;  /* 0x00031e00ff029b82 */ /* 0x000e620000000a00 */
[----:B0-----:R-:W-:-:S05]  /*12c10*/  @!P1 IMAD.WIDE.U32 R4, R0, 0x4, R4 ;  /* 0x0000000400049825 */ /* 0x001fca00078e0004 */
[----:B------:R-:W2:Y:S01]  /*12c20*/  @!P1 LDG.E R25, desc[UR50][R4.64] ;  /* 0x0000003204199981 */ /* 0x000ea2000c1e1900 */
[----:B-1----:R-:W-:-:S05]  /*12c30*/  @!P1 IMAD.WIDE.U32 R2, R0, 0x4, R2 ;  /* 0x0000000400029825 */ /* 0x002fca00078e0002 */
[----:B------:R-:W2:Y:S01]  /*12c40*/  @!P1 LDG.E R8, desc[UR50][R2.64] ;  /* 0x0000003202089981 */ /* 0x000ea2000c1e1900 */
[C---:B------:R-:W-:Y:S02]  /*12c50*/  ISETP.NE.AND P1, PT, R0.reuse, RZ, PT ;  /* 0x000000ff0000720c */ /* 0x040fe40003f25270 */
[C---:B------:R-:W-:Y:S02]  /*12c60*/  ISETP.GE.U32.AND P2, PT, R0.reuse, 0x2, PT ;  /* 0x000000020000780c */ /* 0x040fe40003f46070 */
[C---:B------:R-:W-:Y:S02]  /*12c70*/  ISETP.GE.U32.AND P3, PT, R0.reuse, 0x4, PT ;  /* 0x000000040000780c */ /* 0x040fe40003f66070 */
[C---:B------:R-:W-:Y:S02]  /*12c80*/  ISETP.GE.U32.AND P4, PT, R0.reuse, 0x8, PT ;  /* 0x000000080000780c */ /* 0x040fe40003f86070 */
[----:B------:R-:W-:Y:S01]  /*12c90*/  ISETP.GE.U32.AND P5, PT, R0, 0x10, PT ;  /* 0x000000100000780c */ /* 0x000fe20003fa6070 */
[----:B------:R-:W-:Y:S01]  /*12ca0*/  UMOV UR42, URZ ;  /* 0x0000003f002a7c82 */ /* 0x000fe20008000000 */
        /* <DEDUP_REMOVED lines=14> */
[----:B------:R-:W1:Y:S01]  /*12d90*/  S2R R7, SR_CTAID.X ;  /* 0x0000000000077919 */ /* 0x000e620000002500 */
[----:B0-----:R-:W-:-:S05]  /*12da0*/  SEL R4, R4, RZ, P5 ;  /* 0x000000ff04047207 */ /* 0x001fca0002800000 */
[----:B------:R-:W-:Y:S02]  /*12db0*/  IMAD.IADD R9, R3, 0x1, R4 ;  /* 0x0000000103097824 */ /* 0x000fe400078e0204 */
[----:B------:R-:W0:Y:S03]  /*12dc0*/  LDC R4, c[0x0][0xc38] ;  /* 0x00030e00ff047b82 */ /* 0x000e260000000800 */
[----:B------:R-:W0:Y:S02]  /*12dd0*/  SHFL.IDX PT, R5, R9, 0x1f, 0x1f ;  /* 0x03e01f0009057f89 */ /* 0x000e2400000e0000 */
[----:B0-----:R-:W-:-:S05]  /*12de0*/  IMAD R10, R5, R4, RZ ;  /* 0x00000004050a7224 */ /* 0x001fca00078e02ff */
[----:B-1----:R-:W-:Y:S01]  /*12df0*/  ISETP.GT.AND P6, PT, R10, R7, PT ;  /* 0x000000070a00720c */ /* 0x002fe20003fc4270 */
[----:B------:R-:W-:-:S12]  /*12e00*/  IMAD.MOV.U32 R5, RZ, RZ, R10 ;  /* 0x000000ffff057224 */ /* 0x000fd800078e000a */
[----:B------:R-:W-:Y:S05]  /*12e10*/  @P6 BRA `(.L_x_969) ;  /* 0x0000000000a46947 */ /* 0x000fea0003800000 */
[----:B------:R-:W-:Y:S01]  /*12e20*/  IMAD.MOV.U32 R10, RZ, RZ, R5 ;  /* 0x000000ffff0a7224 */ /* 0x000fe200078e0005 */
[----:B------:R-:W-:Y:S01]  /*12e30*/  UMOV UR42, URZ ;  /* 0x0000003f002a7c82 */ /* 0x000fe20008000000 */
[----:B------:R-:W-:-:S05]  /*12e40*/  ULDC UR5, c[0x0][0xc3c] ;  /* 0x00030f0000057ab9 */ /* 0x000fca0000000800 */
.L_x_971:
[----:B------:R-:W-:-:S03]  /*12e50*/  UIADD3 UR4, UR42, 0x1f, URZ ;  /* 0x0000001f2a047890 */ /* 0x000fc6000fffe03f */
[----:B------:R-:W-:Y:S01]  /*12e60*/  ULDC UR42, c[0x0][0xc3c] ;  /* 0x00030f00002a7ab9 */ /* 0x000fe20000000800 */
[----:B------:R-:W-:-:S06]  /*12e70*/  UISETP.GE.AND UP0, UPT, UR4, UR5, UPT ;  /* 0x000000050400728c */ /* 0x000fcc000bf06270 */
[----:B------:R-:W-:-:S13]  /*12e80*/  PLOP3.LUT P6, PT, PT, PT, UP0, 0x40, 0x0 ;  /* 0x000000000000781c */ /* 0x000fda0003fce808 */
[----:B------:R-:W-:Y:S05]  /*12e90*/  @!P6 BRA `(.L_x_970) ;  /* 0x0000000800c4e947 */ /* 0x000fea0003800000 */
[----:B------:R-:W-:Y:S01]  /*12ea0*/  UMOV UR42, UR4 ;  /* 0x00000004002a7c82 */ /* 0x000fe20008000000 */
[----:B------:R-:W-:Y:S02]  /*12eb0*/  IMAD.MOV.U32 R25, RZ, RZ, RZ ;  /* 0x000000ffff197224 */ /* 0x000fe400078e00ff */
[----:B------:R-:W-:Y:S02]  /*12ec0*/  VIADD R9, R0, UR42 ;  /* 0x0000002a00097c36 */ /* 0x000fe40008000000 */
[----:B------:R-:W-:-:S03]  /*12ed0*/  IMAD.MOV.U32 R8, RZ, RZ, RZ ;  /* 0x000000ffff087224 */ /* 0x000fc600078e00ff */
[----:B------:R-:W-:-:S13]  /*12ee0*/  ISETP.GE.OR P6, PT, R9, UR5, !P0 ;  /* 0x0000000509007c0c */ /* 0x000fda000c7c6670 */
[----:B------:R-:W0:Y:S08]  /*12ef0*/  @!P6 LDC.64 R4, c[0x0][0xc80] ;  /* 0x00032000ff04eb82 */ /* 0x000e300000000a00 */
[----:B------:R-:W1:Y:S01]  /*12f00*/  @!P6 LDC.64 R2, c[0x0][0xc78] ;  /* 0x00031e00ff02eb82 */ /* 0x000e620000000a00 */
[----:B0-----:R-:W-:-:S05]  /*12f10*/  @!P6 IMAD.WIDE R4, R9, 0x4, R4 ;  /* 0x000000040904e825 */ /* 0x001fca00078e0204 */
[----:B------:R0:W2:Y:S01]  /*12f20*/  @!P6 LDG.E R25, desc[UR50][R4.64] ;  /* 0x000000320419e981 */ /* 0x0000a2000c1e1900 */
[----:B-1----:R-:W-:-:S05]  /*12f30*/  @!P6 IMAD.WIDE R2, R9, 0x4, R2 ;  /* 0x000000040902e825 */ /* 0x002fca00078e0202 */
[----:B------:R-:W2:Y:S01]  /*12f40*/  @!P6 LDG.E R8, desc[UR50][R2.64] ;  /* 0x000000320208e981 */ /* 0x000ea2000c1e1900 */
[----:B0-----:R-:W0:Y:S01]  /*12f50*/  LDC R4, c[0x0][0xc38] ;  /* 0x00030e00ff047b82 */ /* 0x001e220000000800 */
[----:B--2---:R-:W-:-:S05]  /*12f60*/  IMAD R14, R25, R8, RZ ;  /* 0x00000008190e7224 */ /* 0x004fca00078e02ff */
        /* <DEDUP_REMOVED lines=20> */
.L_x_969:
[----:B------:R-:W-:Y:S02]  /*130b0*/  IMAD.IADD R24, R10, 0x1, -R5 ;  /* 0x000000010a187824 */ /* 0x000fe400078e0a05 */
[----:B------:R-:W-:Y:S02]  /*130c0*/  IMAD.MOV.U32 R3, RZ, RZ, RZ ;  /* 0x000000ffff037224 */ /* 0x000fe400078e00ff */
[----:B------:R-:W-:-:S05]  /*130d0*/  IMAD R2, R9, R4, R24 ;  /* 0x0000000409027224 */ /* 0x000fca00078e0218 */
[----:B------:R-:W-:-:S13]  /*130e0*/  ISETP.GT.AND P0, PT, R2, R7, PT ;  /* 0x000000070200720c */ /* 0x000fda0003f04270 */
[----:B------:R-:W-:Y:S02]  /*130f0*/  VOTEU.ANY UR5, UPT, !P0 ;  /* 0x0000000000057886 */ /* 0x000fe400040e0100 */
[----:B------:R-:W-:Y:S02]  /*13100*/  UPOPC UR4, UR5 ;  /* 0x00000005000472bf */ /* 0x000fe40008000000 */
[----:B------:R-:W-:Y:S02]  /*13110*/  ISETP.NE.AND P0, PT, RZ, UR5, PT ;  /* 0x00000005ff007c0c */ /* 0x000fe4000bf05270 */
[----:B------:R-:W-:Y:S02]  /*13120*/  UIADD3 UR42, UR4, UR42, URZ ;  /* 0x0000002a042a7290 */ /* 0x000fe4000fffe03f */
[----:B------:R-:W-:Y:S02]  /*13130*/  IMAD.U32 R5, RZ, RZ, UR4 ;  /* 0x00000004ff057e24 */ /* 0x000fe4000f8e00ff */
[----:B------:R-:W-:-:S04]  /*13140*/  IMAD.U32 R2, RZ, RZ, UR4 ;  /* 0x00000004ff027e24 */ /* 0x000fc8000f8e00ff */
[----:B------:R-:W0:Y:S04]  /*13150*/  SHFL.IDX PT, R5, R8, R5, 0x1f ;  /* 0x00001f0508057589 */ /* 0x000e2800000e0000 */
[----:B------:R1:W2:Y:S01]  /*13160*/  SHFL.IDX PT, R25, R25, R2, 0x1f ;  /* 0x00001f0219197589 */ /* 0x0002a200000e0000 */
[----:B0-----:R-:W-:Y:S01]  /*13170*/  ISETP.NE.AND P1, PT, R5, 0x1, PT ;  /* 0x000000010500780c */ /* 0x001fe20003f25270 */
[----:B-1----:R-:W-:-:S12]  /*13180*/  @!P0 BRA `(.L_x_972) ;  /* 0x00000000000c8947 */ /* 0x002fd80003800000 */
[----:B------:R-:W-:-:S06]  /*13190*/  UIADD3 UR4, UR4, -0x1, URZ ;  /* 0xffffffff04047890 */ /* 0x000fcc000fffe03f */
[----:B------:R-:W-:-:S05]  /*131a0*/  IMAD.U32 R2, RZ, RZ, UR4 ;  /* 0x00000004ff027e24 */ /* 0x000fca000f8e00ff */
[----:B------:R0:W1:Y:S02]  /*131b0*/  SHFL.IDX PT, R3, R9, R2, 0x1f ;  /* 0x00001f0209037589 */ /* 0x00006400000e0000 */
.L_x_972:
[----:B-1----:R-:W-:-:S04]  /*131c0*/  IMAD R24, R3, R4, R24 ;  /* 0x0000000403187224 */ /* 0x002fc800078e0218 */
[----:B------:R-:W-:Y:S01]  /*131d0*/  IMAD.IADD R8, R7, 0x1, -R24 ;  /* 0x0000000107087824 */ /* 0x000fe200078e0a18 */
[----:B------:R-:W-:Y:S06]  /*131e0*/  @!P1 BRA `(.L_x_973) ;  /* 0x0000000000e89947 */ /* 0x000fec0003800000 */
[----:B--2---:R-:W-:Y:S02]  /*131f0*/  IABS R7, R25 ;  /* 0x0000001900077213 */ /* 0x004fe40000000000 */
[----:B------:R-:W-:Y:S02]  /*13200*/  IABS R12, R5 ;  /* 0x00000005000c7213 */ /* 0x000fe40000000000 */
[----:B0-----:R-:W0:Y:S01]  /*13210*/  I2F.RP R9, R7 ;  /* 0x0000000700097306 */ /* 0x001e220000209400 */
[----:B------:R-:W-:-:S07]  /*13220*/  IABS R10, R8 ;  /* 0x00000008000a7213 */ /* 0x000fce0000000000 */
[----:B0-----:R-:W0:Y:S02]  /*13230*/  MUFU.RCP R9, R9 ;  /* 0x0000000900097308 */ /* 0x001e240000001000 */
[----:B0-----:R-:W-:-:S06]  /*13240*/  VIADD R2, R9, 0xffffffe ;  /* 0x0ffffffe09027836 */ /* 0x001fcc0000000000 */
[----:B------:R0:W1:Y:S02]  /*13250*/  F2I.FTZ.U32.TRUNC.NTZ R3, R2 ;  /* 0x0000000200037305 */ /* 0x000064000021f000 */
[----:B0-----:R-:W-:Y:S02]  /*13260*/  IMAD.MOV.U32 R2, RZ, RZ, RZ ;  /* 0x000000ffff027224 */ /* 0x001fe400078e00ff */
[----:B-1----:R-:W-:-:S04]  /*13270*/  IMAD.MOV R4, RZ, RZ, -R3 ;  /* 0x000000ffff047224 */ /* 0x002fc800078e0a03 */
[----:B------:R-:W-:Y:S02]  /*13280*/  IMAD R11, R4, R7, RZ ;  /* 0x00000007040b7224 */ /* 0x000fe400078e02ff */
[----:B------:R-:W-:Y:S02]  /*13290*/  IMAD.MOV.U32 R4, RZ, RZ, R12 ;  /* 0x000000ffff047224 */ /* 0x000fe400078e000c */
[----:B------:R-:W-:Y:S01]  /*132a0*/  IMAD.HI.U32 R3, R3, R11, R2 ;  /* 0x0000000b03037227 */ /* 0x000fe200078e0002 */
[----:B------:R-:W-:Y:S01]  /*132b0*/  IABS R11, R25 ;  /* 0x00000019000b7213 */ /* 0x000fe20000000000 */
[----:B------:R-:W0:Y:S04]  /*132c0*/  I2F.RP R9, R4 ;  /* 0x0000000400097306 */ /* 0x000e280000209400 */
[----:B------:R-:W-:-:S02]  /*132d0*/  IMAD.MOV R11, RZ, RZ, -R11 ;  /* 0x000000ffff0b7224 */ /* 0x000fc400078e0a0b */
[----:B------:R-:W-:-:S04]  /*132e0*/  IMAD.HI.U32 R2, R3, R10, RZ ;  /* 0x0000000a03027227 */ /* 0x000fc800078e00ff */
[----:B------:R-:W-:Y:S01]  /*132f0*/  IMAD R10, R2, R11, R10 ;  /* 0x0000000b020a7224 */ /* 0x000fe200078e020a */
[----:B------:R-:W-:-:S04]  /*13300*/  IABS R11, R5 ;  /* 0x00000005000b7213 */ /* 0x000fc80000000000 */
[----:B------:R-:W-:Y:S01]  /*13310*/  ISETP.GT.U32.AND P1, PT, R7, R10, PT ;  /* 0x0000000a0700720c */ /* 0x000fe20003f24070 */
[----:B0-----:R-:W0:-:S12]  /*13320*/  MUFU.RCP R9, R9 ;  /* 0x0000000900097308 */ /* 0x001e180000001000 */
[----:B------:R-:W-:Y:S02]  /*13330*/  @!P1 IMAD.IADD R10, R10, 0x1, -R7 ;  /* 0x000000010a0a9824 */ /* 0x000fe400078e0a07 */
[----:B------:R-:W-:Y:S01]  /*13340*/  @!P1 VIADD R2, R2, 0x1 ;  /* 0x0000000102029836 */ /* 0x000fe20000000000 */
[----:B------:R-:W-:Y:S01]  /*13350*/  ISETP.NE.AND P1, PT, R25, RZ, PT ;  /* 0x000000ff1900720c */ /* 0x000fe20003f25270 */
[----:B0-----:R-:W-:Y:S01]  /*13360*/  VIADD R3, R9, 0xffffffe ;  /* 0x0ffffffe09037836 */ /* 0x001fe20000000000 */
[----:B------:R-:W-:Y:S02]  /*13370*/  ISETP.GE.U32.AND P0, PT, R10, R7, PT ;  /* 0x000000070a00720c */ /* 0x000fe40003f06070 */
[----:B------:R-:W-:-:S03]  /*13380*/  LOP3.LUT R7, R8, R25, RZ, 0x3c, !PT ;  /* 0x0000001908077212 */ /* 0x000fc600078e3cff */
[----:B------:R-:W0:Y:S01]  /*13390*/  F2I.FTZ.U32.TRUNC.NTZ R3, R3 ;  /* 0x0000000300037305 */ /* 0x000e22000021f000 */
[----:B------:R-:W-:-:S07]  /*133a0*/  ISETP.GE.AND P2, PT, R7, RZ, PT ;  /* 0x000000ff0700720c */ /* 0x000fce0003f46270 */
[----:B------:R-:W-:-:S04]  /*133b0*/  @P0 VIADD R2, R2, 0x1 ;  /* 0x0000000102020836 */ /* 0x000fc80000000000 */
[----:B------:R-:W-:Y:S02]  /*133c0*/  IMAD.MOV.U32 R10, RZ, RZ, R2 ;  /* 0x000000ffff0a7224 */ /* 0x000fe400078e0002 */
[----:B------:R-:W-:Y:S02]  /*133d0*/  IMAD.MOV.U32 R2, RZ, RZ, RZ ;  /* 0x000000ffff027224 */ /* 0x000fe400078e00ff */
[----:B0-----:R-:W-:Y:S02]  /*133e0*/  IMAD.MOV R7, RZ, RZ, -R3 ;  /* 0x000000ffff077224 */ /* 0x001fe400078e0a03 */
[----:B------:R-:W-:Y:S01]  /*133f0*/  @!P2 IMAD.MOV R10, RZ, RZ, -R10 ;  /* 0x000000ffff0aa224 */ /* 0x000fe200078e0a0a */
[----:B------:R-:W-:Y:S01]  /*13400*/  @!P1 LOP3.LUT R10, RZ, R25, RZ, 0x33, !PT ;  /* 0x00000019ff0a9212 */ /* 0x000fe200078e33ff */
[----:B------:R-:W-:-:S03]  /*13410*/  IMAD R7, R7, R4, RZ ;  /* 0x0000000407077224 */ /* 0x000fc600078e02ff */
[----:B------:R-:W-:Y:S01]  /*13420*/  IABS R9, R10 ;  /* 0x0000000a00097213 */ /* 0x000fe20000000000 */
[----:B------:R-:W-:-:S04]  /*13430*/  IMAD.HI.U32 R2, R3, R7, R2 ;  /* 0x0000000703027227 */ /* 0x000fc800078e0002 */
[----:B------:R-:W-:Y:S02]  /*13440*/  IMAD.MOV.U32 R3, RZ, RZ, R9 ;  /* 0x000000ffff037224 */ /* 0x000fe400078e0009 */
        /* <DEDUP_REMOVED lines=8> */
[----:B------:R-:W-:-:S04]  /*134d0*/  LOP3.LUT R3, R10, R5, RZ, 0x3c, !PT ;  /* 0x000000050a037212 */ /* 0x000fc800078e3cff */
[----:B------:R-:W-:Y:S01]  /*134e0*/  ISETP.GE.AND P2, PT, R3, RZ, PT ;  /* 0x000000ff0300720c */ /* 0x000fe20003f46270 */
[----:B------:R-:W-:-:S06]  /*134f0*/  IMAD.MOV R3, RZ, RZ, -R10 ;  /* 0x000000ffff037224 */ /* 0x000fcc00078e0a0a */
[----:B------:R-:W-:-:S06]  /*13500*/  @P0 VIADD R2, R2, 0x1 ;  /* 0x0000000102020836 */ /* 0x000fcc0000000000 */
[----:B------:R-:W-:Y:S01]  /*13510*/  @!P2 IMAD.MOV R2, RZ, RZ, -R2 ;  /* 0x000000ffff02a224 */ /* 0x000fe200078e0a02 */
[----:B------:R-:W-:-:S05]  /*13520*/  @!P1 LOP3.LUT R2, RZ, R5, RZ, 0x33, !PT ;  /* 0x00000005ff029212 */ /* 0x000fca00078e33ff */
[----:B------:R-:W-:-:S04]  /*13530*/  IMAD.MOV R26, RZ, RZ, -R2 ;  /* 0x000000ffff1a7224 */ /* 0x000fc800078e0a02 */
[C---:B------:R-:W-:Y:S02]  /*13540*/  IMAD R26, R5.reuse, R26, R10 ;  /* 0x0000001a051a7224 */ /* 0x040fe400078e020a */
[----:B------:R-:W-:Y:S02]  /*13550*/  IMAD R5, R5, 0x1000000, R2 ;  /* 0x0100000005057824 */ /* 0x000fe400078e0202 */
[----:B------:R-:W-:Y:S02]  /*13560*/  IMAD R2, R25, R3, R8 ;  /* 0x0000000319027224 */ /* 0x000fe400078e0208 */
[----:B------:R-:W-:Y:S01]  /*13570*/  IMAD R26, R26, 0x10000, R5 ;  /* 0x000100001a1a7824 */ /* 0x000fe200078e0205 */
[----:B------:R-:W-:Y:S06]  /*13580*/  BRA `(.L_x_974) ;  /* 0x0000000000fc7947 */ /* 0x000fec0003800000 */
.L_x_973:
[----:B------:R-:W-:Y:S02]  /*13590*/  ULDC.64 UR4, c[0x0][0xc90] ;  /* 0x0003240000047ab9 */ /* 0x000fe40000000a00 */
[----:B------:R-:W-:-:S06]  /*135a0*/  UIMAD.WIDE UR4, UR42, 0x4, UR4 ;  /* 0x000000042a0478a5 */ /* 0x000fcc000f8e0204 */
[----:B0-----:R-:W-:Y:S02]  /*135b0*/  IMAD.U32 R2, RZ, RZ, UR4 ;  /* 0x00000004ff027e24 */ /* 0x001fe4000f8e00ff */
[----:B------:R-:W-:-:S05]  /*135c0*/  IMAD.U32 R3, RZ, RZ, UR5 ;  /* 0x00000005ff037e24 */ /* 0x000fca000f8e00ff */
[----:B------:R0:W2:Y:S02]  /*135d0*/  LDG.E R9, desc[UR50][R2.64] ;  /* 0x0000003202097981 */ /* 0x0000a4000c1e1900 */
[----:B0-----:R-:W-:Y:S02]  /*135e0*/  IMAD.MOV.U32 R2, RZ, RZ, RZ ;  /* 0x000000ffff027224 */ /* 0x001fe400078e00ff */
[----:B--2---:R-:W-:-:S05]  /*135f0*/  IMAD R5, R25, R9, RZ ;  /* 0x0000000919057224 */ /* 0x004fca00078e02ff */
[----:B------:R-:W-:-:S04]  /*13600*/  IABS R12, R5 ;  /* 0x00000005000c7213 */ /* 0x000fc80000000000 */
[----:B------:R-:W0:Y:S08]  /*13610*/  I2F.RP R7, R12 ;  /* 0x0000000c00077306 */ /* 0x000e300000209400 */
[----:B0-----:R-:W0:Y:S02]  /*13620*/  MUFU.RCP R7, R7 ;  /* 0x0000000700077308 */ /* 0x001e240000001000 */
[----:B0-----:R-:W-:-:S06]  /*13630*/  VIADD R10, R7, 0xffffffe ;  /* 0x0ffffffe070a7836 */ /* 0x001fcc0000000000 */
[----:B------:R-:W0:Y:S02]  /*13640*/  F2I.FTZ.U32.TRUNC.NTZ R3, R10 ;  /* 0x0000000a00037305 */ /* 0x000e24000021f000 */
[----:B0-----:R-:W-:-:S04]  /*13650*/  IMAD.MOV R11, RZ, RZ, -R3 ;  /* 0x000000ffff0b7224 */ /* 0x001fc800078e0a03 */
[----:B------:R-:W-:-:S04]  /*13660*/  IMAD R11, R11, R12, RZ ;  /* 0x0000000c0b0b7224 */ /* 0x000fc800078e02ff */
[----:B------:R-:W-:Y:S01]  /*13670*/  IMAD.HI.U32 R2, R3, R11, R2 ;  /* 0x0000000b03027227 */ /* 0x000fe200078e0002 */
[----:B------:R-:W-:Y:S02]  /*13680*/  IABS R11, R8 ;  /* 0x00000008000b7213 */ /* 0x000fe40000000000 */
[----:B------:R-:W-:-:S03]  /*13690*/  IABS R3, R5 ;  /* 0x0000000500037213 */ /* 0x000fc60000000000 */
[----:B------:R-:W-:-:S04]  /*136a0*/  IMAD.HI.U32 R2, R2, R11, RZ ;  /* 0x0000000b02027227 */ /* 0x000fc800078e00ff */
[----:B------:R-:W-:-:S04]  /*136b0*/  IMAD.MOV R3, RZ, RZ, -R3 ;  /* 0x000000ffff037224 */ /* 0x000fc800078e0a03 */
[----:B------:R-:W-:-:S05]  /*136c0*/  IMAD R3, R2, R3, R11 ;  /* 0x0000000302037224 */ /* 0x000fca00078e020b */
        /* <DEDUP_REMOVED lines=10> */
[----:B------:R-:W-:Y:S02]  /*13770*/  IMAD R7, R9, R2, RZ ;  /* 0x0000000209077224 */ /* 0x000fe400078e02ff */
[----:B------:R-:W-:Y:S02]  /*13780*/  IMAD.MOV R2, RZ, RZ, -R2 ;  /* 0x000000ffff027224 */ /* 0x000fe400078e0a02 */
[----:B------:R-:W-:Y:S02]  /*13790*/  IMAD.MOV R3, RZ, RZ, -R7 ;  /* 0x000000ffff037224 */ /* 0x000fe400078e0a07 */
[----:B------:R-:W-:Y:S02]  /*137a0*/  IMAD R11, R5, R2, R8 ;  /* 0x00000002050b7224 */ /* 0x000fe400078e0208 */
[----:B------:R-:W-:Y:S01]  /*137b0*/  IMAD.MOV.U32 R2, RZ, RZ, RZ ;  /* 0x000000ffff027224 */ /* 0x000fe200078e00ff */
[----:B------:R-:W-:Y:S02]  /*137c0*/  VIADDMNMX R4, R3, R4, R9, PT ;  /* 0x0000000403047246 */ /* 0x000fe40003800109 */
[----:B------:R-:W-:-:S02]  /*137d0*/  IABS R8, R11 ;  /* 0x0000000b00087213 */ /* 0x000fc40000000000 */
[----:B------:R-:W-:Y:S01]  /*137e0*/  IABS R9, R4 ;  /* 0x0000000400097213 */ /* 0x000fe20000000000 */
[----:B------:R-:W-:Y:S01]  /*137f0*/  IMAD.MOV R26, RZ, RZ, -R4 ;  /* 0x000000ffff1a7224 */ /* 0x000fe200078e0a04 */
[----:B------:R-:W-:Y:S02]  /*13800*/  IADD3 R7, R7, 0x1000000, R11 ;  /* 0x0100000007077810 */ /* 0x000fe40007ffe00b */
[----:B------:R-:W0:Y:S08]  /*13810*/  I2F.RP R10, R9 ;  /* 0x00000009000a7306 */ /* 0x000e300000209400 */
[----:B0-----:R-:W0:Y:S02]  /*13820*/  MUFU.RCP R10, R10 ;  /* 0x0000000a000a7308 */ /* 0x001e240000001000 */
[----:B0-----:R-:W-:-:S06]  /*13830*/  VIADD R3, R10, 0xffffffe ;  /* 0x0ffffffe0a037836 */ /* 0x001fcc0000000000 */
[----:B------:R-:W0:Y:S02]  /*13840*/  F2I.FTZ.U32.TRUNC.NTZ R3, R3 ;  /* 0x0000000300037305 */ /* 0x000e24000021f000 */
[----:B0-----:R-:W-:-:S04]  /*13850*/  IMAD.MOV R12, RZ, RZ, -R3 ;  /* 0x000000ffff0c7224 */ /* 0x001fc800078e0a03 */
[----:B------:R-:W-:Y:S01]  /*13860*/  IMAD R5, R12, R9, RZ ;  /* 0x000000090c057224 */ /* 0x000fe200078e02ff */
[----:B------:R-:W-:-:S03]  /*13870*/  IABS R12, R4 ;  /* 0x00000004000c7213 */ /* 0x000fc60000000000 */
[----:B------:R-:W-:Y:S01]  /*13880*/  IMAD.HI.U32 R2, R3, R5, R2 ;  /* 0x0000000503027227 */ /* 0x000fe200078e0002 */
[----:B------:R-:W-:-:S03]  /*13890*/  LOP3.LUT R3, R11, R4, RZ, 0x3c, !PT ;  /* 0x000000040b037212 */ /* 0x000fc600078e3cff */
[----:B------:R-:W-:Y:S01]  /*138a0*/  IMAD.MOV.U32 R5, RZ, RZ, R8 ;  /* 0x000000ffff057224 */ /* 0x000fe200078e0008 */
[----:B------:R-:W-:Y:S01]  /*138b0*/  ISETP.GE.AND P2, PT, R3, RZ, PT ;  /* 0x000000ff0300720c */ /* 0x000fe20003f46270 */
[----:B------:R-:W-:Y:S02]  /*138c0*/  IMAD.MOV R8, RZ, RZ, -R12 ;  /* 0x000000ffff087224 */ /* 0x000fe400078e0a0c */
        /* <DEDUP_REMOVED lines=10> */
[----:B------:R-:W-:-:S07]  /*13970*/  IMAD R26, R2, R26, R7 ;  /* 0x0000001a021a7224 */ /* 0x000fce00078e0207 */
.L_x_974:
[----:B------:R-:W-:-:S05]  /*13980*/  LOP3.LUT R2, RZ, R2, RZ, 0x33, !PT ;  /* 0x00000002ff027212 */ /* 0x000fca00078e33ff */
[----:B------:R-:W-:Y:S01]  /*13990*/  IMAD.IADD R25, R25, 0x1, R2 ;  /* 0x0000000119197824 */ /* 0x000fe200078e0202 */
[----:B------:R-:W-:Y:S06]  /*139a0*/  BRA `(.L_x_975) ;  /* 0x00000000000c7947 */ /* 0x000fec0003800000 */
.L_x_970:
[----:B------:R-:W-:Y:S02]  /*139b0*/  IMAD.MOV.U32 R24, RZ, RZ, R7 ;  /* 0x000000ffff187224 */ /* 0x000fe400078e0007 */
[----:B------:R-:W-:Y:S02]  /*139c0*/  IMAD.MOV.U32 R25, RZ, RZ, RZ ;  /* 0x000000ffff197224 */ /* 0x000fe400078e00ff */
[----:B------:R-:W-:-:S07]  /*139d0*/  IMAD.MOV.U32 R26, RZ, RZ, RZ ;  /* 0x000000ffff1a7224 */ /* 0x000fce00078e00ff */
.L_x_975:
[----:B------:R-:W-:Y:S01]  /*139e0*/  ISETP.NE.AND P0, PT, R0, RZ, PT ;  /* 0x000000ff0000720c */ /* 0x000fe20003f05270 */
[----:B------:R-:W-:-:S12]  /*139f0*/  IMAD.U32 R27, RZ, RZ, UR42 ;  /* 0x0000002aff1b7e24 */ /* 0x000fd8000f8e00ff */
[----:B------:R-:W0:Y:S01]  /*13a00*/  @!P0 S2R R3, SR_CgaCtaId ;  /* 0x0000000000038919 */ /* 0x000e220000008800 */
[----:B------:R-:W-:-:S04]  /*13a10*/  @!P0 MOV R0, 0x400 ;  /* 0x0000040000008802 */ /* 0x000fc80000000f00 */
[----:B0-----:R-:W-:-:S05]  /*13a20*/  @!P0 LEA R0, R3, R0, 0x18 ;  /* 0x0000000003008211 */ /* 0x001fca00078ec0ff */
[----:B------:R0:W-:Y:S01]  /*13a30*/  @!P0 STS.128 [R0+0x19cd0], R24 ;  /* 0x019cd01800008388 */ /* 0x0001e20000000c00 */
[----:B------:R-:W-:Y:S06]  /*13a40*/  BAR.ARV 0x5, 0x200 ;  /* 0x0148000000007b1d */ /* 0x000fec0000002000 */
.L_x_968:
        /* <DEDUP_REMOVED lines=20> */
[C---:B-1----:R-:W-:Y:S01]  /*13b90*/  LOP3.LUT R12, R13.reuse, 0x7f, RZ, 0xc0, !PT ;  /* 0x0000007f0d0c7812 */ /* 0x042fe200078ec0ff */
[C---:B------:R-:W-:Y:S01]  /*13ba0*/  IMAD.SHL.U32 R2, R13.reuse, 0x20, RZ ;  /* 0x000000200d027824 */ /* 0x040fe200078e00ff */
[----:B------:R-:W-:Y:S01]  /*13bb0*/  SHF.R.U32.HI R3, RZ, 0x1, R13 ;  /* 0x00000001ff037819 */ /* 0x000fe2000001160d */
[C---:B------:R-:W-:Y:S01]  /*13bc0*/  IMAD.SHL.U32 R10, R13.reuse, 0x4, RZ ;  /* 0x000000040d0a7824 */ /* 0x040fe200078e00ff */
[C---:B------:R-:W-:Y:S01]  /*13bd0*/  LOP3.LUT P0, RZ, R13.reuse, 0x4, RZ, 0xc0, !PT ;  /* 0x000000040dff7812 */ /* 0x040fe2000780c0ff */
[----:B------:R-:W-:Y:S01]  /*13be0*/  IMAD.SHL.U32 R5, R12, 0x10, RZ ;  /* 0x000000100c057824 */ /* 0x000fe200078e00ff */
[----:B0-----:R-:W-:Y:S01]  /*13bf0*/  LOP3.LUT R0, R2, 0x80, RZ, 0xc0, !PT ;  /* 0x0000008002007812 */ /* 0x001fe200078ec0ff */
[----:B------:R-:W-:Y:S01]  /*13c00*/  IMAD.SHL.U32 R11, R13, 0x2, RZ ;  /* 0x000000020d0b7824 */ /* 0x000fe200078e00ff */
[----:B------:R-:W-:Y:S01]  /*13c10*/  LOP3.LUT R6, R3, 0x20, RZ, 0xc0, !PT ;  /* 0x0000002003067812 */ /* 0x000fe200078ec0ff */
[C---:B------:R-:W-:Y:S01]  /*13c20*/  IMAD.SHL.U32 R4, R13.reuse, 0x80, RZ ;  /* 0x000000800d047824 */ /* 0x040fe200078e00ff */
[----:B------:R-:W-:Y:S01]  /*13c30*/  LOP3.LUT R3, R0, 0x10, R3, 0xf8, !PT ;  /* 0x0000001000037812 */ /* 0x000fe200078ef803 */
[----:B------:R-:W-:Y:S01]  /*13c40*/  IMAD.SHL.U32 R0, R13, 0x10, RZ ;  /* 0x000000100d007824 */ /* 0x000fe200078e00ff */
[----:B------:R-:W-:-:S02]  /*13c50*/  LOP3.LUT R2, R2, 0x360, RZ, 0xc0, !PT ;  /* 0x0000036002027812 */ /* 0x000fc400078ec0ff */
[----:B------:R-:W-:Y:S02]  /*13c60*/  LOP3.LUT R3, R3, 0x10, R10, 0x78, !PT ;  /* 0x0000001003037812 */ /* 0x000fe400078e780a */
[----:B------:R-:W-:Y:S02]  /*13c70*/  LOP3.LUT R2, R2, 0x400, R5, 0xf8, !PT ;  /* 0x0000040002027812 */ /* 0x000fe400078ef805 */
[----:B------:R-:W-:Y:S02]  /*13c80*/  LOP3.LUT R7, R6, 0x10, R13, 0xf8, !PT ;  /* 0x0000001006077812 */ /* 0x000fe400078ef80d */
[C---:B------:R-:W-:Y:S02]  /*13c90*/  LOP3.LUT R8, R0.reuse, 0x60, RZ, 0xc0, !PT ;  /* 0x0000006000087812 */ /* 0x040fe400078ec0ff */
[----:B------:R-:W-:Y:S02]  /*13ca0*/  LOP3.LUT R6, R0, 0x90, RZ, 0xc0, !PT ;  /* 0x0000009000067812 */ /* 0x000fe400078ec0ff */
[----:B------:R-:W-:-:S02]  /*13cb0*/  LOP3.LUT R2, R2, R3, RZ, 0xfc, !PT ;  /* 0x0000000302027212 */ /* 0x000fc400078efcff */
[----:B------:R-:W-:Y:S02]  /*13cc0*/  LOP3.LUT R5, R8, 0x700, R5, 0xf8, !PT ;  /* 0x0000070008057812 */ /* 0x000fe400078ef805 */
[----:B------:R-:W-:Y:S01]  /*13cd0*/  LOP3.LUT R6, R6, 0x10, R11, 0x78, !PT ;  /* 0x0000001006067812 */ /* 0x000fe200078e780b */
[----:B------:R0:W-:Y:S01]  /*13ce0*/  STL [R1], R2 ;  /* 0x0000000201007387 */ /* 0x0001e20000100800 */
[----:B------:R-:W-:Y:S02]  /*13cf0*/  SHF.R.U32.HI R3, RZ, 0x1, R12 ;  /* 0x00000001ff037819 */ /* 0x000fe4000001160c */
[----:B------:R-:W-:Y:S01]  /*13d00*/  LOP3.LUT R6, R5, R6, RZ, 0xfc, !PT ;  /* 0x0000000605067212 */ /* 0x000fe200078efcff */
[----:B------:R1:W-:Y:S01]  /*13d10*/  STL [R1+0x14], RZ ;  /* 0x000014ff01007387 */ /* 0x0003e20000100800 */
[----:B------:R-:W-:Y:S02]  /*13d20*/  LOP3.LUT R7, R7, 0x380, R4, 0xf8, !PT ;  /* 0x0000038007077812 */ /* 0x000fe400078ef804 */
[----:B------:R-:W-:-:S02]  /*13d30*/  LOP3.LUT R4, R4, 0x400, RZ, 0xc0, !PT ;  /* 0x0000040004047812 */ /* 0x000fc400078ec0ff */
[----:B------:R-:W-:Y:S01]  /*13d40*/  LOP3.LUT R7, R7, 0x70, R0, 0x78, !PT ;  /* 0x0000007007077812 */ /* 0x000fe200078e7800 */
[----:B0-----:R-:W-:Y:S01]  /*13d50*/  IMAD.SHL.U32 R2, R13, 0x40, RZ ;  /* 0x000000400d027824 */ /* 0x001fe200078e00ff */
[----:B------:R-:W-:Y:S02]  /*13d60*/  LOP3.LUT R0, R0, 0x10, RZ, 0xc0, !PT ;  /* 0x0000001000007812 */ /* 0x000fe400078ec0ff */
[----:B------:R-:W-:Y:S02]  /*13d70*/  LOP3.LUT R4, R4, 0x800, R9, 0xf8, !PT ;  /* 0x0000080004047812 */ /* 0x000fe400078ef809 */
[----:B------:R-:W-:Y:S01]  /*13d80*/  LOP3.LUT R2, R3, 0x40, R2, 0xf8, !PT ;  /* 0x0000004003027812 */ /* 0x000fe200078ef802 */
[----:B------:R-:W-:Y:S01]  /*13d90*/  IMAD.IADD R3, R17, 0x1, R6 ;  /* 0x0000000111037824 */ /* 0x000fe200078e0206 */
[----:B------:R-:W-:Y:S02]  /*13da0*/  LOP3.LUT R2, R0, 0x20, RZ, 0xfc, !PT ;  /* 0x0000002000027812 */ /* 0x000fe400078efcff */
[----:B------:R-:W-:-:S02]  /*13db0*/  LOP3.LUT R28, R4, R7, RZ, 0xfc, !PT ;  /* 0x00000007041c7212 */ /* 0x000fc400078efcff */
[----:B------:R1:W-:Y:S01]  /*13dc0*/  STL [R1+0xc], R3 ;  /* 0x00000c0301007387 */ /* 0x0003e20000100800 */
[----:B------:R-:W-:Y:S02]  /*13dd0*/  SEL R29, R29, 0xffffffc0, !P0 ;  /* 0xffffffc01d1d7807 */ /* 0x000fe40004000000 */
[----:B------:R-:W-:-:S07]  /*13de0*/  LOP3.LUT R0, R0, 0x40, RZ, 0xfc, !PT ;  /* 0x0000004000007812 */ /* 0x000fce00078efcff */
.L_x_1056:
[----:B------:R-:W-:Y:S01]  /*13df0*/  ULDC.64 UR4, c[0x0][0xa00] ;  /* 0x0002800000047ab9 */ /* 0x000fe20000000a00 */
[----:B------:R-:W-:Y:S01]  /*13e00*/  ULDC.64 UR10, c[0x0][0xa08] ;  /* 0x00028200000a7ab9 */ /* 0x000fe20000000a00 */
[----:B------:R-:W-:Y:S01]  /*13e10*/  ISETP.NE.U32.AND P0, PT, RZ, UR4, PT ;  /* 0x00000004ff007c0c */ /* 0x000fe2000bf05070 */
[----:B------:R-:W-:Y:S01]  /*13e20*/  ULDC.64 UR6, c[0x0][0xa00] ;  /* 0x0002800000067ab9 */ /* 0x000fe20000000a00 */
[----:B------:R-:W-:Y:S01]  /*13e30*/  ISETP.NE.U32.AND P1, PT, RZ, UR10, PT ;  /* 0x0000000aff007c0c */ /* 0x000fe2000bf25070 */
[----:B------:R-:W-:Y:S01]  /*13e40*/  UIMAD.WIDE UR6, UR42, 0x4, UR6 ;  /* 0x000000042a0678a5 */ /* 0x000fe2000f8e0206 */
[----:B------:R-:W-:Y:S01]  /*13e50*/  ISETP.NE.AND.EX P0, PT, RZ, UR5, PT, P0 ;  /* 0x00000005ff007c0c */ /* 0x000fe2000bf05300 */
[----:B------:R-:W-:Y:S01]  /*13e60*/  ULDC.64 UR4, c[0x0][0xa28] ;  /* 0x00028a0000047ab9 */ /* 0x000fe20000000a00 */
[----:B------:R-:W-:Y:S01]  /*13e70*/  ULDC.64 UR8, c[0x0][0xa08] ;  /* 0x0002820000087ab9 */ /* 0x000fe20000000a00 */
[----:B------:R-:W-:Y:S01]  /*13e80*/  UISETP.NE.U32.AND UP0, UPT, UR4, URZ, UPT ;  /* 0x0000003f0400728c */ /* 0x000fe2000bf05070 */
[----:B------:R-:W-:Y:S01]  /*13e90*/  ISETP.NE.AND.EX P1, PT, RZ, UR11, PT, P1 ;  /* 0x0000000bff007c0c */ /* 0x000fe2000bf25310 */
[----:B------:R-:W-:Y:S01]  /*13ea0*/  ULDC.64 UR10, c[0x0][0xa18] ;  /* 0x00028600000a7ab9 */ /* 0x000fe20000000a00 */
[----:B0-----:R-:W-:Y:S01]  /*13eb0*/  IMAD.U32 R2, RZ, RZ, UR6 ;  /* 0x00000006ff027e24 */ /* 0x001fe2000f8e00ff */
[----:B------:R-:W-:Y:S01]  /*13ec0*/  UISETP.NE.AND.EX UP0, UPT, UR5, URZ, UPT, UP0 ;  /* 0x0000003f0500728c */ /* 0x000fe2000bf05300 */
[----:B-1----:R-:W-:Y:S01]  /*13ed0*/  IMAD.U32 R3, RZ, RZ, UR7 ;  /* 0x00000007ff037e24 */ /* 0x002fe2000f8e00ff */
[----:B------:R-:W-:-:S02]  /*13ee0*/  UISETP.NE.U32.AND UP1, UPT, UR10, URZ, UPT ;  /* 0x0000003f0a00728c */ /* 0x000fc4000bf25070 */
[----:B------:R-:W-:Y:S01]  /*13ef0*/  UIMAD.WIDE UR8, UR42, 0x4, UR8 ;  /* 0x000000042a0878a5 */ /* 0x000fe2000f8e0208 */
[----:B------:R-:W0:Y:S01]  /*13f00*/  LDC R5, c[0x0][0x288] ;  /* 0x0000a200ff057b82 */ /* 0x000e220000000800 */
[----:B------:R-:W-:Y:S01]  /*13f10*/  UISETP.NE.AND.EX UP1, UPT, UR11, URZ, UPT, UP1 ;  /* 0x0000003f0b00728c */ /* 0x000fe2000bf25310 */
[----:B--2---:R1:W2:Y:S01]  /*13f20*/  @P0 LDG.E R0, desc[UR50][R2.64] ;  /* 0x0000003202000981 */ /* 0x0042a2000c1e1900 */
[----:B------:R-:W-:-:S03]  /*13f30*/  IMAD.MOV.U32 R27, RZ, RZ, RZ ;  /* 0x000000ffff1b7224 */ /* 0x000fc600078e00ff */
[----:B------:R-:W-:Y:S01]  /*13f40*/  @UP0 ULDC.64 UR4, c[0x0][0xa28] ;  /* 0x00028a0000040ab9 */ /* 0x000fe20000000a00 */
[----:B------:R-:W-:Y:S01]  /*13f50*/  PLOP3.LUT P2, PT, PT, PT, UP0, 0x80, 0x0 ;  /* 0x000000000000781c */ /* 0x000fe20003f4f008 */
[----:B------:R-:W-:Y:S01]  /*13f60*/  @UP0 UIMAD.WIDE UR4, UR42, 0x4, UR4 ;  /* 0x000000042a0408a5 */ /* 0x000fe2000f8e0204 */
[----:B-1----:R-:W-:Y:S02]  /*13f70*/  IMAD.U32 R2, RZ, RZ, UR8 ;  /* 0x00000008ff027e24 */ /* 0x002fe4000f8e00ff */
[----:B------:R-:W-:Y:S01]  /*13f80*/  IMAD.U32 R3, RZ, RZ, UR9 ;  /* 0x00000009ff037e24 */ /* 0x000fe2000f8e00ff */
[----:B------:R-:W-:Y:S01]  /*13f90*/  PLOP3.LUT P4, PT, PT, PT, UP1, 0x80, 0x0 ;  /* 0x000000000000781c */ /* 0x000fe20003f8f018 */
[----:B------:R-:W-:-:S03]  /*13fa0*/  IMAD.MOV.U32 R4, RZ, RZ, RZ ;  /* 0x000000ffff047224 */ /* 0x000fc600078e00ff */
[----:B------:R1:W5:Y:S02]  /*13fb0*/  @P1 LDG.E R27, desc[UR50][R2.64] ;  /* 0x00000032021b1981 */ /* 0x000364000c1e1900 */
[----:B-1----:R-:W-:Y:S02]  /*13fc0*/  IMAD.U32 R2, RZ, RZ, UR4 ;  /* 0x00000004ff027e24 */ /* 0x002fe4000f8e00ff */
[----:B------:R-:W-:Y:S01]  /*13fd0*/  IMAD.U32 R3, RZ, RZ, UR5 ;  /* 0x00000005ff037e24 */ /* 0x000fe2000f8e00ff */
[----:B------:R-:W-:Y:S02]  /*13fe0*/  @UP1 ULDC.64 UR4, c[0x0][0xa18] ;  /* 0x0002860000041ab9 */ /* 0x000fe40000000a00 */
[----:B------:R-:W-:Y:S02]  /*13ff0*/  @UP1 UIMAD.WIDE UR4, UR42, 0x4, UR4 ;  /* 0x000000042a0418a5 */ /* 0x000fe4000f8e0204 */
[----:B------:R1:W5:Y:S04]  /*14000*/  @P2 LDG.E R4, desc[UR50][R2.64] ;  /* 0x0000003202042981 */ /* 0x000368000c1e1900 */
[----:B-1----:R-:W-:-:S02]  /*14010*/  IMAD.U32 R2, RZ, RZ, UR4 ;  /* 0x00000004ff027e24 */ /* 0x002fc4000f8e00ff */
[----:B------:R-:W-:Y:S01]  /*14020*/  IMAD.U32 R3, RZ, RZ, UR5 ;  /* 0x00000005ff037e24 */ /* 0x000fe2000f8e00ff */
[----:B------:R-:W-:Y:S01]  /*14030*/  UMOV UR43, URZ ;  /* 0x0000003f002b7c82 */ /* 0x000fe20008000000 */
[----:B------:R-:W-:Y:S01]  /*14040*/  R2UR UR36, R26 ;  /* 0x000000001a2472ca */ /* 0x000fe200000e0000 */
[----:B------:R-:W-:Y:S02]  /*14050*/  ULDC.64 UR4, c[0x0][0xa20] ;  /* 0x0002880000047ab9 */ /* 0x000fe40000000a00 */
[----:B0-----:R0:W3:Y:S01]  /*14060*/  @P4 LDG.E R5, desc[UR50][R2.64] ;  /* 0x0000003202054981 */ /* 0x0010e2000c1e1900 */
[----:B------:R-:W-:-:S04]  /*14070*/  ISETP.NE.U32.AND P3, PT, RZ, UR4, PT ;  /* 0x00000004ff007c0c */ /* 0x000fc8000bf65070 */
[----:B------:R-:W-:Y:S01]  /*14080*/  ISETP.NE.AND.EX P3, PT, RZ, UR5, PT, P3 ;  /* 0x00000005ff007c0c */ /* 0x000fe2000bf65330 */
[----:B0-----:R-:W0:Y:S04]  /*14090*/  LDC.64 R2, c[0x0][0x418] ;  /* 0x00010600ff027b82 */ /* 0x001e280000000a00 */
[----:B------:R-:W-:Y:S01]  /*140a0*/  ULOP3.LUT UR36, UR36, 0xffff, URZ, 0xc0, !UPT ;  /* 0x0000ffff24247892 */ /* 0x000fe2000f8ec03f */
[----:B0-----:R-:W-:Y:S02]  /*140b0*/  ISETP.NE.U32.AND P2, PT, R2, RZ, PT ;  /* 0x000000ff0200720c */ /* 0x001fe40003f45070 */
[----:B------:R-:W-:Y:S02]  /*140c0*/  LOP3.LUT R2, R26, 0xff000000, RZ, 0xc0, !PT ;  /* 0xff0000001a027812 */ /* 0x000fe400078ec0ff */
[----:B------:R-:W-:-:S02]  /*140d0*/  ISETP.NE.AND.EX P2, PT, R3, RZ, PT, P2 ;  /* 0x000000ff0300720c */ /* 0x000fc40003f45320 */
[----:B------:R-:W-:Y:S02]  /*140e0*/  SHF.R.U32.HI R3, RZ, 0x8, R2 ;  /* 0x00000008ff037819 */ /* 0x000fe40000011602 */
[----:B------:R-:W-:Y:S02]  /*140f0*/  LOP3.LUT R26, R26, 0xff0000, RZ, 0xc0, !PT ;  /* 0x00ff00001a1a7812 */ /* 0x000fe400078ec0ff */
[----:B--2---:R-:W-:Y:S02]  /*14100*/  @P0 R2UR UR43, R0 ;  /* 0x00000000002b02ca */ /* 0x004fe400000e0000 */
[----:B------:R-:W0:Y:S02]  /*14110*/  LDC R0, c[0x0][0x424] ;  /* 0x00010900ff007b82 */ /* 0x000e240000000800 */
[----:B0-----:R-:W-:Y:S02]  /*14120*/  SEL R2, R0, 0x1, P2 ;  /* 0x0000000100027807 */ /* 0x001fe40001000000 */
[----:B------:R-:W-:Y:S01]  /*14130*/  LEA.HI R0, R26, R3, RZ, 0x10 ;  /* 0x000000031a007211 */ /* 0x000fe200078f80ff */
[----:B---3--:R0:W-:Y:S01]  /*14140*/  STL [R1+0x8], R5 ;  /* 0x0000080501007387 */ /* 0x0081e20000100800 */
[----:B------:R-:W-:-:S02]  /*14150*/  IMAD.MOV.U32 R9, RZ, RZ, R5 ;  /* 0x000000ffff097224 */ /* 0x000fc400078e0005 */
[----:B0-----:R-:W0:Y:S02]  /*14160*/  LDC R5, c[0x0][0x2f0] ;  /* 0x0000bc00ff057b82 */ /* 0x001e240000000800 */
[----:B0-----:R-:W-:Y:S01]  /*14170*/  IMAD R5, R2, R5, RZ ;  /* 0x0000000502057224 */ /* 0x001fe200078e02ff */
[----:B------:R-:W-:Y:S06]  /*14180*/  @P4 BRA `(.L_x_977) ;  /* 0x00000000001c4947 */ /* 0x000fec0003800000 */
[----:B------:R-:W-:Y:S05]  /*14190*/  @!P0 BRA `(.L_x_977) ;  /* 0x0000000000188947 */ /* 0x000fea0003800000 */
[----:B------:R-:W-:Y:S02]  /*141a0*/  IMAD.U32 R2, RZ, RZ, UR6 ;  /* 0x00000006ff027e24 */ /* 0x000fe4000f8e00ff */
[----:B------:R-:W-:-:S05]  /*141b0*/  IMAD.U32 R3, RZ, RZ, UR7 ;  /* 0x00000007ff037e24 */ /* 0x000fca000f8e00ff */
[----:B------:R-:W2:Y:S04]  /*141c0*/  LDG.E R7, desc[UR50][R2.64] ;  /* 0x0000003202077981 */ /* 0x000ea8000c1e1900 */
[----:B------:R-:W2:Y:S02]  /*141d0*/  LDG.E R6, desc[UR50][R2.64+0x4] ;  /* 0x0000043202067981 */ /* 0x000ea4000c1e1900 */
[----:B--2---:R-:W-:-:S05]  /*141e0*/  IMAD.IADD R9, R6, 0x1, -R7 ;  /* 0x0000000106097824 */ /* 0x004fca00078e0a07 */
[----:B------:R0:W-:Y:S02]  /*141f0*/  STL [R1+0x8], R9 ;  /* 0x0000080901007387 */ /* 0x0001e40000100800 */
.L_x_977:
[----:B-----5:R-:W-:Y:S01]  /*14200*/  IMAD.IADD R27, R27, 0x1, R4 ;  /* 0x000000011b1b7824 */ /* 0x020fe200078e0204 */
[----:B------:R-:W-:Y:S06]  /*14210*/  @!P3 BRA `(.L_x_978) ;  /* 0x000000000018b947 */ /* 0x000fec0003800000 */
[----:B------:R-:W-:Y:S02]  /*14220*/  ULDC.64 UR4, c[0x0][0xa20] ;  /* 0x0002880000047ab9 */ /* 0x000fe40000000a00 */
[----:B------:R-:W-:-:S06]  /*14230*/  UIMAD.WIDE UR4, UR42, 0x4, UR4 ;  /* 0x000000042a0478a5 */ /* 0x000fcc000f8e0204 */
[----:B------:R-:W-:Y:S02]  /*14240*/  IMAD.U32 R2, RZ, RZ, UR4 ;  /* 0x00000004ff027e24 */ /* 0x000fe4000f8e00ff */
[----:B------:R-:W-:-:S05]  /*14250*/  IMAD.U32 R3, RZ, RZ, UR5 ;  /* 0x00000005ff037e24 */ /* 0x000fca000f8e00ff */
[----:B------:R1:W5:Y:S01]  /*14260*/  LDG.E R5, desc[UR50][R2.64] ;  /* 0x0000003202057981 */ /* 0x000362000c1e1900 */
[----:B------:R-:W-:Y:S05]  /*14270*/  BRA `(.L_x_979) ;  /* 0x0000000000187947 */ /* 0x000fea0003800000 */
.L_x_978:
[----:B------:R-:W-:Y:S05]  /*14280*/  @!P1 BRA `(.L_x_979) ;  /* 0x0000000000149947 */ /* 0x000fea0003800000 */
[----:B------:R-:W-:Y:S02]  /*14290*/  IMAD.U32 R2, RZ, RZ, UR8 ;  /* 0x00000008ff027e24 */ /* 0x000fe4000f8e00ff */
[----:B------:R-:W-:-:S05]  /*142a0*/  IMAD.U32 R3, RZ, RZ, UR9 ;  /* 0x00000009ff037e24 */ /* 0x000fca000f8e00ff */
[----:B------:R-:W2:Y:S04]  /*142b0*/  LDG.E R6, desc[UR50][R2.64] ;  /* 0x0000003202067981 */ /* 0x000ea8000c1e1900 */
[----:B------:R-:W2:Y:S02]  /*142c0*/  LDG.E R5, desc[UR50][R2.64+0x4] ;  /* 0x0000043202057981 */ /* 0x000ea4000c1e1900 */
[----:B--2---:R-:W-:-:S07]  /*142d0*/  IMAD.IADD R5, R5, 0x1, -R6 ;  /* 0x0000000105057824 */ /* 0x004fce00078e0a06 */
.L_x_979:
[----:B-1----:R-:W1:Y:S01]  /*142e0*/  LDC R2, c[0x0][0x448] ;  /* 0x00011200ff027b82 */ /* 0x002e620000000800 */
[----:B------:R-:W-:-:S04]  /*142f0*/  IMAD R10, R25, 0xc0, RZ ;  /* 0x000000c0190a7824 */ /* 0x000fc800078e02ff */
[----:B------:R-:W-:Y:S01]  /*14300*/  VIADD R7, R10, 0xbf ;  /* 0x000000bf0a077836 */ /* 0x000fe20000000000 */
[----:B------:R2:W-:Y:S01]  /*14310*/  STL [R1+0x4], R10 ;  /* 0x0000040a01007387 */ /* 0x0005e20000100800 */
[----:B-1----:R-:W-:-:S13]  /*14320*/  ISETP.NE.AND P1, PT, R2, 0x1, PT ;  /* 0x000000010200780c */ /* 0x002fda0003f25270 */
[----:B------:R-:W1:Y:S08]  /*14330*/  @P1 LDC R6, c[0x0][0x44c] ;  /* 0x00011300ff061b82 */ /* 0x000e700000000800 */
[----:B------:R-:W3:Y:S01]  /*14340*/  @P1 LDC R2, c[0x0][0x450] ;  /* 0x00011400ff021b82 */ /* 0x000ee20000000800 */
[----:B-1----:R-:W-:-:S04]  /*14350*/  @P1 IMAD.HI.U32 R3, R7, R6, RZ ;  /* 0x0000000607031227 */ /* 0x002fc800078e00ff */
[----:B-----5:R-:W-:Y:S01]  /*14360*/  IMAD.IADD R6, R5, 0x1, -R4 ;  /* 0x0000000105067824 */ /* 0x020fe200078e0a04 */
[----:B---3--:R-:W-:Y:S02]  /*14370*/  @P1 SHF.R.U32.HI R7, RZ, R2, R3 ;  /* 0x00000002ff071219 */ /* 0x008fe40000011603 */
[----:B------:R-:W1:Y:S02]  /*14380*/  LDC.64 R2, c[0x0][0x9e0] ;  /* 0x00027800ff027b82 */ /* 0x000e640000000a00 */
[----:B------:R-:W-:-:S05]  /*14390*/  IADD3 R4, R6, 0x1, -R9 ;  /* 0x0000000106047810 */ /* 0x000fca0007ffe809 */
[----:B------:R-:W-:Y:S01]  /*143a0*/  IMAD.IADD R7, R4, 0x1, R7 ;  /* 0x0000000104077824 */ /* 0x000fe200078e0207 */
[----:B-1----:R-:W-:-:S03]  /*143b0*/  ISETP.GE.AND P2, PT, R3, 0x1, PT ;  /* 0x000000010300780c */ /* 0x002fc60003f46270 */
[----:B------:R-:W-:-:S10]  /*143c0*/  IMAD.IADD R2, R7, 0x1, R2 ;  /* 0x0000000107027824 */ /* 0x000fd400078e0202 */
[----:B--2---:R-:W-:Y:S05]  /*143d0*/  @!P2 BRA `(.L_x_980) ;  /* 0x000000000040a947 */ /* 0x004fea0003800000 */
[C---:B------:R-:W-:Y:S01]  /*143e0*/  ISETP.GT.AND P0, PT, R7.reuse, RZ, PT ;  /* 0x000000ff0700720c */ /* 0x040fe20003f04270 */
[----:B------:R-:W-:-:S12]  /*143f0*/  VIADD R8, R7, 0xffffffff ;  /* 0xffffffff07087836 */ /* 0x000fd80000000000 */
[----:B------:R-:W-:Y:S05]  /*14400*/  @P0 BRA `(.L_x_981) ;  /* 0x00000000001c0947 */ /* 0x000fea0003800000 */
[----:B------:R-:W-:Y:S01]  /*14410*/  ISETP.NE.AND P0, PT, R3, 0x1, PT ;  /* 0x000000010300780c */ /* 0x000fe20003f05270 */
[----:B------:R-:W-:-:S12]  /*14420*/  IMAD.MOV R7, RZ, RZ, -R7 ;  /* 0x000000ffff077224 */ /* 0x000fd800078e0a07 */
[----:B------:R-:W1:Y:S02]  /*14430*/  @P0 LDC.64 R4, c[0x0][0x9e8] ;  /* 0x00027a00ff040b82 */ /* 0x000e640000000a00 */
[----:B-1----:R-:W-:-:S05]  /*14440*/  @P0 IMAD.HI.U32 R4, R7, R4, RZ ;  /* 0x0000000407040227 */ /* 0x002fca00078e00ff */
[----:B------:R-:W-:-:S04]  /*14450*/  @P0 SHF.R.U32.HI R7, RZ, R5, R4 ;  /* 0x00000005ff070219 */ /* 0x000fc80000011604 */
[----:B------:R-:W-:Y:S01]  /*14460*/  LOP3.LUT R8, RZ, R7, RZ, 0x33, !PT ;  /* 0x00000007ff087212 */ /* 0x000fe200078e33ff */
[----:B------:R-:W-:Y:S06]  /*14470*/  BRA `(.L_x_982) ;  /* 0x0000000000107947 */ /* 0x000fec0003800000 */
.L_x_981:
[----:B------:R-:W-:-:S13]  /*14480*/  ISETP.NE.AND P0, PT, R3, 0x1, PT ;  /* 0x000000010300780c */ /* 0x000fda0003f05270 */
[----:B------:R-:W1:Y:S02]  /*14490*/  @P0 LDC.64 R4, c[0x0][0x9e8] ;  /* 0x00027a00ff040b82 */ /* 0x000e640000000a00 */
[----:B-1----:R-:W-:-:S05]  /*144a0*/  @P0 IMAD.HI.U32 R4, R8, R4, RZ ;  /* 0x0000000408040227 */ /* 0x002fca00078e00ff */
[----:B------:R-:W-:-:S07]  /*144b0*/  @P0 SHF.R.U32.HI R8, RZ, R5, R4 ;  /* 0x00000005ff080219 */ /* 0x000fce0000011604 */
.L_x_982:
[----:B------:R-:W-:-:S05]  /*144c0*/  IMAD R5, R8, R3, R3 ;  /* 0x0000000308057224 */ /* 0x000fca00078e0203 */
[----:B------:R-:W-:-:S07]  /*144d0*/  VIMNMX R2, R2, R5, PT ;  /* 0x0000000502027248 */ /* 0x000fce0003fe0100 */
.L_x_980:
[----:B------:R-:W1:Y:S01]  /*144e0*/  @P1 LDC R4, c[0x0][0x44c] ;  /* 0x00011300ff041b82 */ /* 0x000e620000000800 */
[----:B------:R-:W-:Y:S01]  /*144f0*/  IMAD.MOV.U32 R5, RZ, RZ, R10 ;  /* 0x000000ffff057224 */ /* 0x000fe200078e000a */
[----:B------:R-:W-:Y:S01]  /*14500*/  ULDC UR4, c[0x0][0x9dc] ;  /* 0x0002770000047ab9 */ /* 0x000fe20000000800 */
[----:B------:R-:W-:-:S05]  /*14510*/  VIADD R2, R2, 0x7f ;  /* 0x0000007f02027836 */ /* 0x000fca0000000000 */
[----:B------:R-:W2:Y:S01]  /*14520*/  @P1 LDC R7, c[0x0][0x450] ;  /* 0x00011400ff071b82 */ /* 0x000ea20000000800 */
[----:B-1----:R-:W-:-:S05]  /*14530*/  @P1 IMAD.HI.U32 R4, R10, R4, RZ ;  /* 0x000000040a041227 */ /* 0x002fca00078e00ff */
[----:B--2---:R-:W-:-:S04]  /*14540*/  @P1 SHF.R.U32.HI R5, RZ, R7, R4 ;  /* 0x00000007ff051219 */ /* 0x004fc80000011604 */
[----:B------:R-:W-:Y:S01]  /*14550*/  IADD3 R7, R5, R6, -R9 ;  /* 0x0000000605077210 */ /* 0x000fe20007ffe809 */
[----:B------:R-:W-:Y:S01]  /*14560*/  VIADD R6, R6, 0x7f ;  /* 0x0000007f06067836 */ /* 0x000fe20000000000 */
[----:B------:R-:W-:-:S04]  /*14570*/  SHF.R.S32.HI R5, RZ, 0x1f, R2 ;  /* 0x0000001fff057819 */ /* 0x000fc80000011402 */
[----:B------:R-:W-:Y:S02]  /*14580*/  LEA.HI R2, R5, R2, RZ, 0x7 ;  /* 0x0000000205027211 */ /* 0x000fe400078f38ff */
[----:B------:R-:W-:Y:S02]  /*14590*/  SHF.R.S32.HI R5, RZ, 0x1f, R6 ;  /* 0x0000001fff057819 */ /* 0x000fe40000011406 */
[----:B------:R-:W-:Y:S02]  /*145a0*/  SHF.R.S32.HI R2, RZ, 0x7, R2 ;  /* 0x00000007ff027819 */ /* 0x000fe40000011402 */
[----:B------:R-:W-:-:S04]  /*145b0*/  LEA.HI R5, R5, R6, RZ, 0x7 ;  /* 0x0000000605057211 */ /* 0x000fc800078f38ff */
[----:B------:R-:W-:-:S04]  /*145c0*/  SHF.R.S32.HI R5, RZ, 0x7, R5 ;  /* 0x00000007ff057819 */ /* 0x000fc80000011405 */
[----:B------:R-:W-:Y:S01]  /*145d0*/  VIMNMX R6, R5, R2, PT ;  /* 0x0000000205067248 */ /* 0x000fe20003fe0100 */
[----:B------:R-:W-:Y:S01]  /*145e0*/  VIADD R2, R7, -UR4 ;  /* 0x8000000407027c36 */ /* 0x000fe20008000000 */
[----:B------:R-:W-:Y:S06]  /*145f0*/  @!P2 BRA `(.L_x_983) ;  /* 0x00000000003ca947 */ /* 0x000fec0003800000 */
[----:B------:R-:W-:-:S13]  /*14600*/  ISETP.GT.AND P0, PT, R7, -0x1, PT ;  /* 0xffffffff0700780c */ /* 0x000fda0003f04270 */
[----:B------:R-:W-:Y:S05]  /*14610*/  @P0 BRA `(.L_x_984) ;  /* 0x00000000001c0947 */ /* 0x000fea0003800000 */
[----:B------:R-:W-:Y:S02]  /*14620*/  ISETP.NE.AND P0, PT, R3, 0x1, PT ;  /* 0x000000010300780c */ /* 0x000fe40003f05270 */
[----:B------:R-:W-:-:S11]  /*14630*/  LOP3.LUT R7, RZ, R7, RZ, 0x33, !PT ;  /* 0x00000007ff077212 */ /* 0x000fd600078e33ff */
[----:B------:R-:W1:Y:S02]  /*14640*/  @P0 LDC.64 R4, c[0x0][0x9e8] ;  /* 0x00027a00ff040b82 */ /* 0x000e640000000a00 */
[----:B-1----:R-:W-:-:S05]  /*14650*/  @P0 IMAD.HI.U32 R4, R7, R4, RZ ;  /* 0x0000000407040227 */ /* 0x002fca00078e00ff */
[----:B------:R-:W-:-:S04]  /*14660*/  @P0 SHF.R.U32.HI R7, RZ, R5, R4 ;  /* 0x00000005ff070219 */ /* 0x000fc80000011604 */
[----:B------:R-:W-:Y:S01]  /*14670*/  LOP3.LUT R7, RZ, R7, RZ, 0x33, !PT ;  /* 0x00000007ff077212 */ /* 0x000fe200078e33ff */
[----:B------:R-:W-:Y:S06]  /*14680*/  BRA `(.L_x_985) ;  /* 0x0000000000107947 */ /* 0x000fec0003800000 */
.L_x_984:
[----:B------:R-:W-:-:S13]  /*14690*/  ISETP.NE.AND P0, PT, R3, 0x1, PT ;  /* 0x000000010300780c */ /* 0x000fda0003f05270 */
[----:B------:R-:W1:Y:S02]  /*146a0*/  @P0 LDC.64 R4, c[0x0][0x9e8] ;  /* 0x00027a00ff040b82 */ /* 0x000e640000000a00 */
[----:B-1----:R-:W-:-:S05]  /*146b0*/  @P0 IMAD.HI.U32 R4, R7, R4, RZ ;  /* 0x0000000407040227 */ /* 0x002fca00078e00ff */
[----:B------:R-:W-:-:S07]  /*146c0*/  @P0 SHF.R.U32.HI R7, RZ, R5, R4 ;  /* 0x00000005ff070219 */ /* 0x000fce0000011604 */
.L_x_985:
[----:B------:R-:W-:-:S05]  /*146d0*/  IMAD R3, R7, R3, RZ ;  /* 0x0000000307037224 */ /* 0x000fca00078e02ff */
[----:B------:R-:W-:-:S07]  /*146e0*/  VIMNMX R2, R2, R3, !PT ;  /* 0x0000000302027248 */ /* 0x000fce0007fe0100 */
.L_x_983:
[----:B------:R-:W-:Y:S02]  /*146f0*/  SHF.R.U32.HI R4, RZ, 0x10, R0 ;  /* 0x00000010ff047819 */ /* 0x000fe40000011600 */
[----:B------:R-:W-:Y:S02]  /*14700*/  SHF.R.S32.HI R3, RZ, 0x1f, R2 ;  /* 0x0000001fff037819 */ /* 0x000fe40000011402 */
[----:B------:R-:W-:Y:S02]  /*14710*/  ISETP.NE.AND P0, PT, R4, RZ, PT ;  /* 0x000000ff0400720c */ /* 0x000fe40003f05270 */
[----:B------:R-:W-:Y:S01]  /*14720*/  LEA.HI R3, R3, R2, RZ, 0x7 ;  /* 0x0000000203037211 */ /* 0x000fe200078f38ff */
[----:B------:R-:W-:Y:S01]  /*14730*/  IMAD.MOV.U32 R2, RZ, RZ, RZ ;  /* 0x000000ffff027224 */ /* 0x000fe200078e00ff */
[----:B------:R-:W-:Y:S02]  /*14740*/  LOP3.LUT R0, R0, 0xff, RZ, 0xc0, !PT ;  /* 0x000000ff00007812 */ /* 0x000fe400078ec0ff */
[----:B------:R-:W-:-:S04]  /*14750*/  SHF.R.S32.HI R3, RZ, 0x7, R3 ;  /* 0x00000007ff037819 */ /* 0x000fc80000011403 */
[----:B------:R-:W-:-:S03]  /*14760*/  VIMNMX R25, RZ, R3, !PT ;  /* 0x00000003ff197248 */ /* 0x000fc60007fe0100 */
[----:B------:R-:W1:Y:S01]  /*14770*/  @!P0 LDC R4, c[0x0][0x9f0] ;  /* 0x00027c00ff048b82 */ /* 0x000e620000000800 */
[----:B------:R-:W-:-:S13]  /*14780*/  ISETP.GT.AND P1, PT, R6, R25, PT ;  /* 0x000000190600720c */ /* 0x000fda0003f24270 */
[----:B------:R-:W-:Y:S05]  /*14790*/  @!P1 BRA `(.L_x_986) ;  /* 0x00000000006c9947 */ /* 0x000fea0003800000 */
[-C--:B-1----:R-:W-:Y:S02]  /*147a0*/  IABS R5, R4.reuse ;  /* 0x0000000400057213 */ /* 0x082fe40000000000 */
[----:B------:R-:W-:Y:S02]  /*147b0*/  IABS R8, R4 ;  /* 0x0000000400087213 */ /* 0x000fe40000000000 */
[----:B0-----:R-:W0:Y:S03]  /*147c0*/  I2F.RP R9, R5 ;  /* 0x0000000500097306 */ /* 0x001e260000209400 */
        /* <DEDUP_REMOVED lines=8> */
[----:B------:R-:W-:-:S05]  /*14850*/  IADD3 R2, R4, -0x1, R6 ;  /* 0xffffffff04027810 */ /* 0x000fca0007ffe006 */
[----:B------:R-:W-:-:S05]  /*14860*/  IMAD.IADD R3, R2, 0x1, -R25 ;  /* 0x0000000102037824 */ /* 0x000fca00078e0a19 */
        /* <DEDUP_REMOVED lines=14> */
.L_x_986:
[-C--:B------:R-:W-:Y:S01]  /*14950*/  IMAD R25, R0, R2.reuse, R25 ;  /* 0x0000000200197224 */ /* 0x080fe200078e0219 */
[----:B------:R-:W-:Y:S04]  /*14960*/  BSSY B7, `(.L_x_987) ;  /* 0x0000307000077945 */ /* 0x000fe80003800000 */
        /* <DEDUP_REMOVED lines=15> */
[----:B-1----:R-:W1:Y:S02]  /*14a60*/  S2R R4, SR_LTMASK ;  /* 0x0000000000047919 */ /* 0x002e640000003900 */
[----:B-1----:R-:W-:-:S04]  /*14a70*/  LOP3.LUT R4, R4, UR4, RZ, 0xc0, !PT ;  /* 0x0000000404047c12 */ /* 0x002fc8000f8ec0ff */
[----:B------:R-:W1:Y:S01]  /*14a80*/  POPC R7, R4 ;  /* 0x0000000400077309 */ /* 0x000e620000000000 */
[----:B--2---:R-:W1:Y:S02]  /*14a90*/  SHFL.IDX PT, R0, R3, R0, 0x1f ;  /* 0x00001f0003007589 */ /* 0x004e6400000e0000 */
[----:B-1----:R-:W-:Y:S01]  /*14aa0*/  IADD3 R24, R0, UR40, R7 ;  /* 0x0000002800187c10 */ /* 0x002fe2000fffe007 */
[----:B------:R-:W-:Y:S06]  /*14ab0*/  BRA `(.L_x_989) ;  /* 0x0000002c00c47947 */ /* 0x000fec0003800000 */
.L_x_988:
        /* <DEDUP_REMOVED lines=19> */
[----:B01----:R-:W-:Y:S05]  /*14bf0*/  CALL.ABS.NOINC R2 ;  /* 0x0000000002007343 */ /* 0x003fea0003c00000 */
.L_x_991:
[----:B------:R-:W-:Y:S05]  /*14c00*/  BSYNC B6 ;  /* 0x0000000000067941 */ /* 0x000fea0003800000 */
.L_x_990:
        /* <DEDUP_REMOVED lines=22> */
.L_x_993:
[----:B------:R-:W-:Y:S05]  /*14d70*/  BSYNC B6 ;  /* 0x0000000000067941 */ /* 0x000fea0003800000 */
.L_x_992:
        /* <DEDUP_REMOVED lines=20> */
.L_x_995:
[----:B------:R-:W-:Y:S05]  /*14ec0*/  BSYNC B6 ;  /* 0x0000000000067941 */ /* 0x000fea0003800000 */
.L_x_994:
[----:B------:R-:W-:Y:S01]  /*14ed0*/  LOP3.LUT P6, RZ, R19, 0x1, RZ, 0xc0, !PT ;  /* 0x0000000113ff7812 */ /* 0x000fe200078cc0ff */
[----:B------:R-:W-:-:S12]  /*14ee0*/  BSSY B6, `(.L_x_996) ;  /* 0x0000012000067945 */ /* 0x000fd80003800000 */
        /* <DEDUP_REMOVED lines=17> */
.L_x_997:
[----:B------:R-:W-:Y:S05]  /*15000*/  BSYNC B6 ;  /* 0x0000000000067941 */ /* 0x000fea0003800000 */
.L_x_996:
[----:B------:R-:W-:Y:S01]  /*15010*/  ULDC.64 UR4, c[0x0][0x9f8] ;  /* 0x00027e0000047ab9 */ /* 0x000fe20000000a00 */
[----:B------:R-:W-:Y:S01]  /*15020*/  IMAD.U32 R23, RZ, RZ, UR42 ;  /* 0x0000002aff177e24 */ /* 0x000fe2000f8e00ff */
[----:B------:R-:W-:-:S04]  /*15030*/  UISETP.NE.U32.AND UP0, UPT, UR4, URZ, UPT ;  /* 0x0000003f0400728c */ /* 0x000fc8000bf05070 */
[----:B------:R-:W-:-:S06]  /*15040*/  UISETP.NE.AND.EX UP0, UPT, UR5, URZ, UPT, UP0 ;  /* 0x0000003f0500728c */ /* 0x000fcc000bf05300 */
[----:B------:R-:W-:-:S05]  /*15050*/  PLOP3.LUT P0, PT, PT, PT, UP0, 0x80, 0x0 ;  /* 0x000000000000781c */ /* 0x000fca0003f0f008 */
[----:B------:R-:W-:Y:S02]  /*15060*/  @UP0 ULDC.64 UR4, c[0x0][0x9f8] ;  /* 0x00027e0000040ab9 */ /* 0x000fe40000000a00 */
[----:B------:R-:W-:-:S06]  /*15070*/  @UP0 UIMAD.WIDE UR4, UR42, 0x4, UR4 ;  /* 0x000000042a0408a5 */ /* 0x000fcc000f8e0204 */
[----:B------:R-:W-:Y:S02]  /*15080*/  IMAD.U32 R2, RZ, RZ, UR4 ;  /* 0x00000004ff027e24 */ /* 0x000fe4000f8e00ff */
[----:B------:R-:W-:Y:S01]  /*15090*/  IMAD.U32 R3, RZ, RZ, UR5 ;  /* 0x00000005ff037e24 */ /* 0x000fe2000f8e00ff */
[----:B------:R-:W2:Y:S01]  /*150a0*/  S2R R16, SR_TID.X ;  /* 0x0000000000107919 */ /* 0x000ea20000002100 */
[----:B------:R-:W-:-:S03]  /*150b0*/  ULDC.64 UR4, c[0x0][0xa08] ;  /* 0x0002820000047ab9 */ /* 0x000fc60000000a00 */
[----:B------:R3:W4:Y:S02]  /*150c0*/  @P0 LDG.E R23, desc[UR50][R2.64] ;  /* 0x0000003202170981 */ /* 0x000724000c1e1900 */
[----:B---3--:R-:W3:Y:S01]  /*150d0*/  LDC.64 R2, c[0x0][0x418] ;  /* 0x00010600ff027b82 */ /* 0x008ee20000000a00 */
[----:B--2---:R-:W-:-:S04]  /*150e0*/  SHF.R.U32.HI R20, RZ, 0x5, R16 ;  /* 0x00000005ff147819 */ /* 0x004fc80000011610 */
[----:B------:R-:W-:Y:S02]  /*150f0*/  LOP3.LUT R20, R20, 0x3, RZ, 0xc0, !PT ;  /* 0x0000000314147812 */ /* 0x000fe400078ec0ff */
[----:B---3--:R-:W-:Y:S01]  /*15100*/  LOP3.LUT P0, RZ, R2, UR4, RZ, 0xfc, !PT ;  /* 0x0000000402ff7c12 */ /* 0x008fe2000f80fcff */
[----:B------:R-:W-:-:S03]  /*15110*/  UMOV UR4, 0xffffffff ;  /* 0xffffffff00047882 */ /* 0x000fc60000000000 */
[----:B------:R-:W-:Y:S02]  /*15120*/  LOP3.LUT P0, RZ, R3, UR5, RZ, 0xfc, P0 ;  /* 0x0000000503ff7c12 */ /* 0x000fe4000800fcff */
[----:B----4-:R-:W-:Y:S02]  /*15130*/  SHF.R.S32.HI R26, RZ, 0x1f, R23 ;  /* 0x0000001fff1a7819 */ /* 0x010fe40000011417 */
[----:B------:R-:W-:Y:S01]  /*15140*/  SEL R16, R23, RZ, !P0 ;  /* 0x000000ff17107207 */ /* 0x000fe20004000000 */
[----:B------:R-:W-:Y:S08]  /*15150*/  BRA.DIV UR4, `(.L_x_998) ;  /* 0x0000003e04e47947 */ /* 0x000ff0000b800000 */
[----:B------:R2:W3:Y:S02]  /*15160*/  SHFL.IDX PT, R14, R20, RZ, 0x1f ;  /* 0x00001fff140e7589 */ /* 0x0004e400000e0000 */
.L_x_1075:
[----:B---3--:R-:W-:Y:S02]  /*15170*/  ISETP.NE.AND P0, PT, R14, RZ, PT ;  /* 0x000000ff0e00720c */ /* 0x008fe40003f05270 */
[----:B------:R-:W-:Y:S02]  /*15180*/  PLOP3.LUT P1, PT, PT, PT, PT, 0x8, 0x0 ;  /* 0x000000000000781c */ /* 0x000fe40003f2e170 */
[----:B------:R-:W-:-:S11]  /*15190*/  LOP3.LUT R19, R19, 0xfffffffe, RZ, 0xc0, !PT ;  /* 0xfffffffe13137812 */ /* 0x000fd600078ec0ff */
[----:B------:R-:W-:Y:S01]  /*151a0*/  @P1 LOP3.LUT R19, R19, 0x1, RZ, 0xfc, !PT ;  /* 0x0000000113131812 */ /* 0x000fe200078efcff */
[----:B------:R-:W-:Y:S06]  /*151b0*/  @P0 BRA `(.L_x_999) ;  /* 0x0000000400b80947 */ /* 0x000fec0003800000 */
[----:B------:R-:W3:Y:S01]  /*151c0*/  LDL R0, [R1+0x10] ;  /* 0x0000100001007983 */ /* 0x000ee20000100800 */
[----:B------:R-:W-:Y:S01]  /*151d0*/  UMOV UR4, 0xffffffff ;  /* 0xffffffff00047882 */ /* 0x000fe20000000000 */
[----:B---3--:R-:W-:Y:S02]  /*151e0*/  VIADD R0, R0, 0xffffffff ;  /* 0xffffffff00007836 */ /* 0x008fe40000000000 */
[----:B------:R-:W-:Y:S05]  /*151f0*/  BRA.DIV UR4, `(.L_x_1000) ;  /* 0x0000003e04dc7947 */ /* 0x000fea000b800000 */
[----:B------:R-:W-:-:S13]  /*15200*/  ELECT P6, URZ, PT ;  /* 0x00000000003f782f */ /* 0x000fda00038c0000 */
.L_x_1078:
[----:B------:R-:W-:Y:S05]  /*15210*/  @!P6 BRA `(.L_x_999) ;  /* 0x0000000400a0e947 */ /* 0x000fea0003800000 */
[----:B------:R-:W-:-:S04]  /*15220*/  ISETP.NE.U32.AND P0, PT, R2, RZ, PT ;  /* 0x000000ff0200720c */ /* 0x000fc80003f05070 */
[----:B------:R-:W-:-:S13]  /*15230*/  ISETP.NE.AND.EX P0, PT, R3, RZ, PT, P0 ;  /* 0x000000ff0300720c */ /* 0x000fda0003f05300 */
[----:B------:R-:W-:Y:S05]  /*15240*/  @!P0 BRA `(.L_x_1001) ;  /* 0x0000000000448947 */ /* 0x000fea0003800000 */
[----:B------:R-:W3:Y:S01]  /*15250*/  LDC R7, c[0x0][0x43c] ;  /* 0x00010f00ff077b82 */ /* 0x000ee20000000800 */
[----:B------:R-:W-:Y:S01]  /*15260*/  ULDC.64 UR4, c[0x0][0x428] ;  /* 0x00010a0000047ab9 */ /* 0x000fe20000000a00 */
[----:B---3--:R-:W-:-:S13]  /*15270*/  ISETP.NE.AND P0, PT, R7, 0x1, PT ;  /* 0x000000010700780c */ /* 0x008fda0003f05270 */
[----:B-1----:R-:W1:Y:S02]  /*15280*/  @P0 LDC.64 R4, c[0x0][0x440] ;  /* 0x00011000ff040b82 */ /* 0x002e640000000a00 */
[----:B-1----:R-:W-:-:S04]  /*15290*/  @P0 IMAD.HI.U32 R6, R0, R4, RZ ;  /* 0x0000000400060227 */ /* 0x002fc800078e00ff */
[----:B------:R-:W-:Y:S01]  /*152a0*/  IMAD.MOV.U32 R4, RZ, RZ, R0 ;  /* 0x000000ffff047224 */ /* 0x000fe200078e0000 */
[----:B------:R-:W-:Y:S01]  /*152b0*/  @P0 SHF.R.U32.HI R4, RZ, R5, R6 ;  /* 0x00000005ff040219 */ /* 0x000fe20000011606 */
[----:B------:R-:W-:-:S04]  /*152c0*/  IMAD R6, R26, UR4, RZ ;  /* 0x000000041a067c24 */ /* 0x000fc8000f8e02ff */
[----:B------:R-:W-:Y:S02]  /*152d0*/  IMAD.MOV R5, RZ, RZ, -R4 ;  /* 0x000000ffff057224 */ /* 0x000fe400078e0a04 */
[----:B------:R-:W-:Y:S02]  /*152e0*/  IMAD R6, R23, UR5, R6 ;  /* 0x0000000517067c24 */ /* 0x000fe4000f8e0206 */
[----:B------:R-:W-:Y:S01]  /*152f0*/  IMAD R0, R7, R5, R0 ;  /* 0x0000000507007224 */ /* 0x000fe200078e0200 */
[----:B------:R-:W-:-:S03]  /*15300*/  SHF.R.S32.HI R5, RZ, 0x1f, R4 ;  /* 0x0000001fff057819 */ /* 0x000fc60000011404 */
[----:B------:R-:W-:-:S04]  /*15310*/  IMAD.WIDE.U32 R4, R23, UR4, R4 ;  /* 0x0000000417047c25 */ /* 0x000fc8000f8e0004 */
[----:B------:R-:W-:Y:S01]  /*15320*/  IMAD.IADD R6, R5, 0x1, R6 ;  /* 0x0000000105067824 */ /* 0x000fe200078e0206 */
[----:B------:R-:W-:-:S04]  /*15330*/  LEA R2, P0, R4, R2, 0x2 ;  /* 0x0000000204027211 */ /* 0x000fc800078010ff */
[----:B------:R-:W-:-:S05]  /*15340*/  LEA.HI.X R3, R4, R3, R6, 0x2, P0 ;  /* 0x0000000304037211 */ /* 0x000fca00000f1406 */
[----:B------:R3:W5:Y:S04]  /*15350*/  LDG.E R16, desc[UR50][R2.64] ;  /* 0x0000003202107981 */ /* 0x000768000c1e1900 */
.L_x_1001:
[----:B-1----:R-:W-:Y:S01]  /*15360*/  IMAD R4, R18, 0x8, R17 ;  /* 0x0000000812047824 */ /* 0x002fe200078e0211 */
[----:B---3--:R-:W-:Y:S01]  /*15370*/  SHF.L.U32 R3, R22, 0x1f, RZ ;  /* 0x0000001f16037819 */ /* 0x008fe200000006ff */
[----:B------:R-:W1:Y:S03]  /*15380*/  S2R R2, SR_TID.X ;  /* 0x0000000000027919 */ /* 0x000e660000002100 */
[----:B------:R-:W3:Y:S01]  /*15390*/  SYNCS.PHASECHK.TRANS64.TRYWAIT P0, [R4+URZ+0x19c80], R3 ;  /* 0x019c8003040075a7 */ /* 0x000ee2000800017f */
[----:B-1----:R-:W-:-:S04]  /*153a0*/  LOP3.LUT R2, R2, 0x7f, RZ, 0xc0, !PT ;  /* 0x0000007f02027812 */ /* 0x002fc800078ec0ff */
[----:B------:R-:W-:Y:S01]  /*153b0*/  ISETP.NE.AND P1, PT, R2, RZ, PT ;  /* 0x000000ff0200720c */ /* 0x000fe20003f25270 */
[----:B---3--:R-:W-:-:S12]  /*153c0*/  @!P0 BRA `(.L_x_1002) ;  /* 0x0000003c00888947 */ /* 0x008fd80003800000 */
.L_x_1079:
[----:B------:R-:W-:Y:S05]  /*153d0*/  @P1 BRA `(.L_x_1003) ;  /* 0x00000000001c1947 */ /* 0x000fea0003800000 */
[----:B------:R-:W3:Y:S02]  /*153e0*/  S2R R2, SR_TID.X ;  /* 0x0000000000027919 */ /* 0x000ee40000002100 */
[----:B---3--:R-:W-:Y:S01]  /*153f0*/  LOP3.LUT R5, R2, 0x1f, RZ, 0xc0, !PT ;  /* 0x0000001f02057812 */ /* 0x008fe200078ec0ff */
[----:B------:R-:W-:-:S03]  /*15400*/  IMAD.MOV.U32 R2, RZ, RZ, 0x3000 ;  /* 0x00003000ff027424 */ /* 0x000fc600078e00ff */
[----:B------:R-:W-:Y:S01]  /*15410*/  ISETP.NE.AND P0, PT, R5, RZ, PT ;  /* 0x000000ff0500720c */ /* 0x000fe20003f05270 */
[----:B------:R3:W-:-:S12]  /*15420*/  SYNCS.ARRIVE.TRANS64 RZ, [R4+URZ+0x19c70], R2 ;  /* 0x019c700204ff79a7 */ /* 0x0007d8000800003f */
[----:B---3--:R-:W-:Y:S05]  /*15430*/  @!P0 BRA `(.L_x_1003) ;  /* 0x0000000000048947 */ /* 0x008fea0003800000 */
[----:B------:R-:W-:Y:S01]  /*15440*/  BPT.TRAP 0x1 ;  /* 0x000000040000795c */ /* 0x000fe20000300000 */
.L_x_1003:
[----:B------:R-:W-:Y:S01]  /*15450*/  IMAD R2, R18, 0x3000, R17 ;  /* 0x0000300012027824 */ /* 0x000fe200078e0211 */
[----:B------:R-:W-:Y:S01]  /*15460*/  R2UR UR33, R4 ;  /* 0x00000000042172ca */ /* 0x000fe200000e0000 */
[----:B------:R-:W-:Y:S01]  /*15470*/  IMAD R0, R0, 0x80, R27 ;  /* 0x0000008000007824 */ /* 0x000fe200078e021b */
[----:B-----5:R-:W-:Y:S01]  /*15480*/  R2UR UR37, R16 ;  /* 0x00000000102572ca */ /* 0x020fe200000e0000 */
[----:B------:R-:W-:Y:S01]  /*15490*/  UIADD3 UR4, UP0, UR46, 0x470, URZ ;  /* 0x000004702e047890 */ /* 0x000fe2000ff1e03f */
[----:B------:R-:W-:Y:S01]  /*154a0*/  R2UR UR8, R2 ;  /* 0x00000000020872ca */ /* 0x000fe200000e0000 */
[----:B------:R-:W-:Y:S01]  /*154b0*/  UMOV UR6, 0x0 ;  /* 0x0000000000067882 */ /* 0x000fe20000000000 */
[----:B------:R-:W-:Y:S01]  /*154c0*/  R2UR UR35, R0 ;  /* 0x00000000002372ca */ /* 0x000fe200000e0000 */
[----:B------:R-:W-:Y:S01]  /*154d0*/  UIADD3.X UR5, URZ, UR47, URZ, UP0, !UPT ;  /* 0x0000002f3f057290 */ /* 0x000fe200087fe43f */
[----:B------:R-:W-:Y:S01]  /*154e0*/  UMOV UR7, 0x14f00000 ;  /* 0x14f0000000077882 */ /* 0x000fe20000000000 */
[----:B------:R-:W-:Y:S01]  /*154f0*/  UMOV UR34, URZ ;  /* 0x0000003f00227c82 */ /* 0x000fe20008000000 */
[----:B------:R-:W-:Y:S01]  /*15500*/  UMOV UR18, 0x20 ;  /* 0x0000002000127882 */ /* 0x000fe20000000000 */
[----:B------:R-:W-:-:S02]  /*15510*/  UMOV UR20, UR36 ;  /* 0x0000002400147c82 */ /* 0x000fc40008000000 */
[----:B------:R-:W-:Y:S02]  /*15520*/  UIADD3 UR33, UR33, 0x19c70, URZ ;  /* 0x00019c7021217890 */ /* 0x000fe4000fffe03f */
[----:B------:R-:W-:Y:S01]  /*15530*/  UMOV UR21, UR37 ;  /* 0x0000002500157c82 */ /* 0x000fe20008000000 */
[----:B------:R-:W-:Y:S01]  /*15540*/  UMOV UR10, 0x40 ;  /* 0x00000040000a7882 */ /* 0x000fe20000000000 */
        /* <DEDUP_REMOVED lines=12> */
[----:B------:R-:W4:Y:S02]  /*15610*/  SYNCS.PHASECHK.TRANS64.TRYWAIT P0, [R4+URZ+0x19c40], R3 ;  /* 0x019c4003040075a7 */ /* 0x000f24000800017f */
[----:B---34-:R-:W-:Y:S05]  /*15620*/  @!P0 BRA `(.L_x_1004) ;  /* 0x0000003c00048947 */ /* 0x018fea0003800000 */
.L_x_1080:
[----:B------:R-:W-:Y:S05]  /*15630*/  @P1 BRA `(.L_x_1005) ;  /* 0x00000000001c1947 */ /* 0x000fea0003800000 */
[----:B------:R-:W4:Y:S01]  /*15640*/  S2R R5, SR_TID.X ;  /* 0x0000000000057919 */ /* 0x000f220000002100 */
[----:B-1-3--:R-:W-:-:S04]  /*15650*/  IMAD.MOV.U32 R3, RZ, RZ, 0x3000 ;  /* 0x00003000ff037424 */ /* 0x00afc800078e00ff */
[----:B------:R1:W-:Y:S01]  /*15660*/  SYNCS.ARRIVE.TRANS64 RZ, [R4+URZ+0x19c30], R3 ;  /* 0x019c300304ff79a7 */ /* 0x0003e2000800003f */
[----:B----4-:R-:W-:-:S04]  /*15670*/  LOP3.LUT R5, R5, 0x1f, RZ, 0xc0, !PT ;  /* 0x0000001f05057812 */ /* 0x010fc800078ec0ff */
[----:B------:R-:W-:-:S13]  /*15680*/  ISETP.NE.AND P0, PT, R5, RZ, PT ;  /* 0x000000ff0500720c */ /* 0x000fda0003f05270 */
[----:B-1----:R-:W-:Y:S05]  /*15690*/  @!P0 BRA `(.L_x_1005) ;  /* 0x0000000000048947 */ /* 0x002fea0003800000 */
[----:B------:R-:W-:Y:S01]  /*156a0*/  BPT.TRAP 0x1 ;  /* 0x000000040000795c */ /* 0x000fe20000300000 */
.L_x_1005:
        /* <DEDUP_REMOVED lines=30> */
[----:B----4-:R-:W-:-:S03]  /*15890*/  NOP ;  /* 0x0000000000007918 */ /* 0x010fc60000000000 */
.L_x_999:
[----:B------:R-:W-:Y:S05]  /*158a0*/  WARPSYNC.ALL ;  /* 0x0000000000007948 */ /* 0x000fea0003800000 */
[----:B------:R-:W-:Y:S01]  /*158b0*/  VIADD R0, R17, 0xf000 ;  /* 0x0000f00011007836 */ /* 0x000fe20000000000 */
[----:B------:R-:W-:Y:S01]  /*158c0*/  USHF.R.S32.HI UR4, URZ, 0x1f, UR43 ;  /* 0x0000001f3f047899 */ /* 0x000fe2000801142b */
[----:B------:R-:W-:Y:S01]  /*158d0*/  BAR.SYNC.DEFER_BLOCKING 0x8, 0x200 ;  /* 0x0208000000007b1d */ /* 0x000fe20000010000 */
[----:B------:R-:W-:Y:S02]  /*158e0*/  USHF.R.S32.HI UR37, URZ, 0x1f, UR42 ;  /* 0x0000001f3f257899 */ /* 0x000fe4000801142a */
        /* <DEDUP_REMOVED lines=13> */
[----:B------:R-:W-:Y:S01]  /*159c0*/  MOV R2, 0x0 ;  /* 0x0000000000027802 */ /* 0x000fe20000000f00 */
[----:B------:R-:W-:Y:S01]  /*159d0*/  ULDC.64 UR6, c[0x4][0x98] ;  /* 0x0100260000067ab9 */ /* 0x000fe20000000a00 */
[----:B------:R-:W-:Y:S01]  /*159e0*/  ULDC.64 UR8, c[0x4][0xa0] ;  /* 0x0100280000087ab9 */ /* 0x000fe20000000a00 */
[----:B------:R-:W-:Y:S01]  /*159f0*/  ULDC.64 UR4, c[0x4][0x28] ;  /* 0x01000a0000047ab9 */ /* 0x000fe20000000a00 */
[----:B-1-3--:R-:W-:Y:S02]  /*15a00*/  IMAD.U32 R4, RZ, RZ, UR6 ;  /* 0x00000006ff047e24 */ /* 0x00afe4000f8e00ff */
        /* <DEDUP_REMOVED lines=9> */
[----:B--2---:R-:W-:-:S07]  /*15aa0*/  LEPC R20, `(.L_x_1007) ;  /* 0x000000001014794e */ /* 0x004fce0000000000 */
[----:B01----:R-:W-:Y:S05]  /*15ab0*/  CALL.ABS.NOINC R2 ;  /* 0x0000000002007343 */ /* 0x003fea0003c00000 */
.L_x_1007:
[----:B------:R-:W-:Y:S05]  /*15ac0*/  BSYNC B6 ;  /* 0x0000000000067941 */ /* 0x000fea0003800000 */
.L_x_1006:
[----:B------:R-:W4:Y:S01]  /*15ad0*/  LDL R12, [R1+0x4] ;  /* 0x00000400010c7983 */ /* 0x000f220000100800 */
[----:B0-----:R-:W0:Y:S01]  /*15ae0*/  LDC R9, c[0x0][0x448] ;  /* 0x00011200ff097b82 */ /* 0x001e220000000800 */
[----:B------:R-:W-:Y:S01]  /*15af0*/  ULDC.64 UR6, c[0x0][0x2d8] ;  /* 0x0000b60000067ab9 */ /* 0x000fe20000000a00 */
[----:B------:R-:W-:Y:S01]  /*15b00*/  UMOV UR44, UR48 ;  /* 0x00000030002c7c82 */ /* 0x000fe20008000000 */
[----:B--2---:R-:W2:Y:S01]  /*15b10*/  S2R R20, SR_TID.X ;  /* 0x0000000000147919 */ /* 0x004ea20000002100 */
[----:B------:R-:W-:Y:S01]  /*15b20*/  UIMAD.WIDE.U32 UR4, UR36, UR6, UR44 ;  /* 0x00000006240472a5 */ /* 0x000fe2000f8e002c */
[----:B------:R-:W-:Y:S01]  /*15b30*/  ULDC.64 UR8, c[0x0][0x2e0] ;  /* 0x0000b80000087ab9 */ /* 0x000fe20000000a00 */
[----:B------:R-:W2:Y:S02]  /*15b40*/  S2R R10, SR_TID.X ;  /* 0x00000000000a7919 */ /* 0x000ea40000002100 */
[----:B------:R-:W-:Y:S02]  /*15b50*/  UIMAD UR5, UR36, UR7, UR5 ;  /* 0x00000007240572a4 */ /* 0x000fe4000f8e0205 */
[----:B------:R-:W-:-:S02]  /*15b60*/  UIMAD UR6, UR37, UR8, URZ ;  /* 0x00000008250672a4 */ /* 0x000fc4000f8e023f */
[----:B------:R-:W-:Y:S02]  /*15b70*/  UIMAD.WIDE.U32 UR4, UR43, UR8, UR4 ;  /* 0x000000082b0472a5 */ /* 0x000fe4000f8e0004 */
[----:B------:R-:W-:-:S03]  /*15b80*/  UIMAD UR6, UR43, UR9, UR6 ;  /* 0x000000092b0672a4 */ /* 0x000fc6000f8e0206 */
[----:B------:R-:W-:Y:S01]  /*15b90*/  ULDC.64 UR8, c[0x0][0x280] ;  /* 0x0000a00000087ab9 */ /* 0x000fe20000000a00 */
[----:B------:R-:W-:Y:S01]  /*15ba0*/  UIADD3 UR6, UR5, UR6, URZ ;  /* 0x0000000605067290 */ /* 0x000fe2000fffe03f */
[----:B-1-3--:R-:W-:Y:S02]  /*15bb0*/  IMAD.U32 R4, RZ, RZ, UR4 ;  /* 0x00000004ff047e24 */ /* 0x00afe4000f8e00ff */
[----:B------:R-:W-:Y:S01]  /*15bc0*/  IMAD.U32 R5, RZ, RZ, UR5 ;  /* 0x00000005ff057e24 */ /* 0x000fe2000f8e00ff */
[----:B------:R-:W-:Y:S01]  /*15bd0*/  ULDC.64 UR4, c[0x0][0x2d0] ;  /* 0x0000b40000047ab9 */ /* 0x000fe20000000a00 */
[----:B0-----:R-:W-:Y:S01]  /*15be0*/  ISETP.NE.AND P1, PT, R9, 0x1, PT ;  /* 0x000000010900780c */ /* 0x001fe20003f25270 */
[----:B------:R-:W-:Y:S01]  /*15bf0*/  IMAD.U32 R3, RZ, RZ, UR6 ;  /* 0x00000006ff037e24 */ /* 0x000fe2000f8e00ff */
[----:B------:R-:W-:Y:S01]  /*15c00*/  ULDC.64 UR6, c[0x0][0x2c8] ;  /* 0x0000b20000067ab9 */ /* 0x000fe20000000a00 */
[C---:B--2---:R-:W-:Y:S01]  /*15c10*/  LOP3.LUT R21, R20.reuse, 0x7f, RZ, 0xc0, !PT ;  /* 0x0000007f14157812 */ /* 0x044fe200078ec0ff */
[----:B------:R-:W-:-:S09]  /*15c20*/  IMAD.SHL.U32 R20, R20, 0x40, RZ ;  /* 0x0000004014147824 */ /* 0x000fd200078e00ff */
[----:B------:R-:W0:Y:S01]  /*15c30*/  @P1 LDC R2, c[0x0][0x44c] ;  /* 0x00011300ff021b82 */ /* 0x000e220000000800 */
[----:B------:R-:W-:Y:S01]  /*15c40*/  SHF.R.U32.HI R21, RZ, 0x1, R21 ;  /* 0x00000001ff157819 */ /* 0x000fe20000011615 */
[----:B------:R-:W-:-:S03]  /*15c50*/  IMAD.SHL.U32 R10, R10, 0x10, RZ ;  /* 0x000000100a0a7824 */ /* 0x000fc600078e00ff */
[----:B------:R-:W-:-:S03]  /*15c60*/  LOP3.LUT R20, R21, 0x40, R20, 0xf8, !PT ;  /* 0x0000004015147812 */ /* 0x000fc600078ef814 */
[----:B------:R-:W1:Y:S01]  /*15c70*/  @P1 LDC R0, c[0x0][0x450] ;  /* 0x00011400ff001b82 */ /* 0x000e620000000800 */
[----:B------:R-:W-:Y:S01]  /*15c80*/  LOP3.LUT R10, R10, 0x10, RZ, 0xc0, !PT ;  /* 0x000000100a0a7812 */ /* 0x000fe200078ec0ff */
[----:B------:R-:W2:Y:S03]  /*15c90*/  S2R R21, SR_TID.X ;  /* 0x0000000000157919 */ /* 0x000ea60000002100 */
[C---:B------:R-:W-:Y:S02]  /*15ca0*/  LOP3.LUT R11, R10.reuse, 0x20, RZ, 0xfc, !PT ;  /* 0x000000200a0b7812 */ /* 0x040fe400078efcff */
[----:B------:R-:W-:Y:S01]  /*15cb0*/  LOP3.LUT R10, R10, 0x40, RZ, 0xfc, !PT ;  /* 0x000000400a0a7812 */ /* 0x000fe200078efcff */
[----:B----4-:R-:W-:Y:S02]  /*15cc0*/  IMAD.IADD R6, R20, 0x1, R12 ;  /* 0x0000000114067824 */ /* 0x010fe400078e020c */
[----:B--2---:R-:W-:-:S02]  /*15cd0*/  IMAD.SHL.U32 R20, R21, 0x10, RZ ;  /* 0x0000001015147824 */ /* 0x004fc400078e00ff */
[----:B0-----:R-:W-:-:S03]  /*15ce0*/  @P1 IMAD.HI.U32 R2, R6, R2, RZ ;  /* 0x0000000206021227 */ /* 0x001fc600078e00ff */
[----:B------:R-:W-:Y:S01]  /*15cf0*/  LOP3.LUT R20, R20, 0x10, RZ, 0xc0, !PT ;  /* 0x0000001014147812 */ /* 0x000fe200078ec0ff */
[----:B------:R-:W-:Y:S01]  /*15d00*/  IMAD.MOV.U32 R7, RZ, RZ, R6 ;  /* 0x000000ffff077224 */ /* 0x000fe200078e0006 */
[----:B-1----:R-:W-:Y:S01]  /*15d10*/  @P1 SHF.R.U32.HI R7, RZ, R0, R2 ;  /* 0x00000000ff071219 */ /* 0x002fe20000011602 */
[----:B------:R-:W-:-:S03]  /*15d20*/  IMAD.MOV.U32 R2, RZ, RZ, R4 ;  /* 0x000000ffff027224 */ /* 0x000fc600078e0004 */
[----:B------:R-:W-:Y:S01]  /*15d30*/  SHF.R.S32.HI R0, RZ, 0x1f, R7 ;  /* 0x0000001fff007819 */ /* 0x000fe20000011407 */
[----:B------:R-:W-:-:S04]  /*15d40*/  IMAD.WIDE.U32 R4, R7, UR4, R2 ;  /* 0x0000000407047c25 */ /* 0x000fc8000f8e0002 */
[----:B------:R-:W-:-:S04]  /*15d50*/  IMAD R0, R0, UR4, RZ ;  /* 0x0000000400007c24 */ /* 0x000fc8000f8e02ff */
[----:B------:R-:W-:Y:S02]  /*15d60*/  IMAD R8, R7, UR5, R0 ;  /* 0x0000000507087c24 */ /* 0x000fe4000f8e0200 */
[----:B------:R-:W-:Y:S02]  /*15d70*/  IMAD.MOV R0, RZ, RZ, -R7 ;  /* 0x000000ffff007224 */ /* 0x000fe400078e0a07 */
[----:B------:R-:W-:Y:S02]  /*15d80*/  IMAD.IADD R5, R5, 0x1, R8 ;  /* 0x0000000105057824 */ /* 0x000fe400078e0208 */
[----:B------:R-:W-:Y:S01]  /*15d90*/  IMAD R0, R9, R0, R6 ;  /* 0x0000000009007224 */ /* 0x000fe200078e0206 */
[----:B------:R-:W0:Y:S03]  /*15da0*/  @P1 LDC R8, c[0x0][0x44c] ;  /* 0x00011300ff081b82 */ /* 0x000e260000000800 */
[----:B------:R-:W-:Y:S01]  /*15db0*/  IMAD.WIDE.U32 R4, R0, UR6, R4 ;  /* 0x0000000600047c25 */ /* 0x000fe2000f8e0004 */
[----:B------:R-:W-:-:S05]  /*15dc0*/  SHF.R.S32.HI R7, RZ, 0x1f, R0 ;  /* 0x0000001fff077819 */ /* 0x000fca0000011400 */
[----:B------:R-:W-:-:S04]  /*15dd0*/  IMAD R7, R7, UR6, RZ ;  /* 0x0000000607077c24 */ /* 0x000fc8000f8e02ff */
[----:B------:R-:W-:Y:S01]  /*15de0*/  IMAD R7, R0, UR7, R7 ;  /* 0x0000000700077c24 */ /* 0x000fe2000f8e0207 */
[----:B------:R-:W-:-:S04]  /*15df0*/  IADD3 R0, P0, R4, UR8, RZ ;  /* 0x0000000804007c10 */ /* 0x000fc8000ff1e0ff */
[----:B------:R-:W-:Y:S01]  /*15e00*/  IADD3.X R4, R5, UR9, R7, P0, !PT ;  /* 0x0000000905047c10 */ /* 0x000fe200087fe407 */
[----:B------:R-:W-:Y:S01]  /*15e10*/  VIADD R7, R6, 0x80 ;  /* 0x0000008006077836 */ /* 0x000fe20000000000 */
[----:B------:R-:W1:Y:S03]  /*15e20*/  @P1 LDC R5, c[0x0][0x450] ;  /* 0x00011400ff051b82 */ /* 0x000e660000000800 */
[----:B------:R-:W-:Y:S02]  /*15e30*/  IMAD.MOV.U32 R6, RZ, RZ, R7 ;  /* 0x000000ffff067224 */ /* 0x000fe400078e0007 */
[----:B0-----:R-:W-:-:S05]  /*15e40*/  @P1 IMAD.HI.U32 R8, R7, R8, RZ ;  /* 0x0000000807081227 */ /* 0x001fca00078e00ff */
[----:B-1----:R-:W-:-:S05]  /*15e50*/  @P1 SHF.R.U32.HI R6, RZ, R5, R8 ;  /* 0x00000005ff061219 */ /* 0x002fca0000011608 */
[----:B------:R-:W-:Y:S02]  /*15e60*/  IMAD.MOV R5, RZ, RZ, -R6 ;  /* 0x000000ffff057224 */ /* 0x000fe400078e0a06 */
[----:B------:R-:W-:-:S04]  /*15e70*/  IMAD.WIDE.U32 R2, R6, UR4, R2 ;  /* 0x0000000406027c25 */ /* 0x000fc8000f8e0002 */
[----:B------:R-:W-:Y:S01]  /*15e80*/  IMAD R5, R9, R5, R7 ;  /* 0x0000000509057224 */ /* 0x000fe200078e0207 */
[----:B------:R-:W-:-:S05]  /*15e90*/  SHF.R.S32.HI R7, RZ, 0x1f, R6 ;  /* 0x0000001fff077819 */ /* 0x000fca0000011406 */
[----:B------:R-:W-:Y:S01]  /*15ea0*/  IMAD R7, R7, UR4, RZ ;  /* 0x0000000407077c24 */ /* 0x000fe2000f8e02ff */
[----:B------:R-:W-:Y:S02]  /*15eb0*/  ULDC UR4, c[0x0][0x2b8] ;  /* 0x0000ae0000047ab9 */ /* 0x000fe40000000800 */
[----:B------:R-:W-:Y:S01]  /*15ec0*/  ISETP.GE.AND P2, PT, R20, UR4, PT ;  /* 0x0000000414007c0c */ /* 0x000fe2000bf46270 */
[----:B------:R-:W-:Y:S01]  /*15ed0*/  IMAD R7, R6, UR5, R7 ;  /* 0x0000000506077c24 */ /* 0x000fe2000f8e0207 */
[----:B------:R-:W-:Y:S02]  /*15ee0*/  SHF.R.S32.HI R6, RZ, 0x1f, R5 ;  /* 0x0000001fff067819 */ /* 0x000fe40000011405 */
[----:B------:R-:W-:Y:S01]  /*15ef0*/  ISETP.GE.AND P1, PT, R11, UR4, PT ;  /* 0x000000040b007c0c */ /* 0x000fe2000bf26270 */
[----:B------:R-:W-:Y:S02]  /*15f00*/  IMAD.IADD R3, R3, 0x1, R7 ;  /* 0x0000000103037824 */ /* 0x000fe400078e0207 */
[----:B------:R-:W-:-:S02]  /*15f10*/  IMAD R6, R6, UR6, RZ ;  /* 0x0000000606067c24 */ /* 0x000fc4000f8e02ff */
[----:B------:R-:W-:-:S04]  /*15f20*/  IMAD.WIDE.U32 R2, R5, UR6, R2 ;  /* 0x0000000605027c25 */ /* 0x000fc8000f8e0002 */
[----:B------:R-:W-:Y:S01]  /*15f30*/  IMAD R5, R5, UR7, R6 ;  /* 0x0000000705057c24 */ /* 0x000fe2000f8e0206 */
[----:B------:R-:W-:-:S04]  /*15f40*/  IADD3 R8, P0, R2, UR8, RZ ;  /* 0x0000000802087c10 */ /* 0x000fc8000ff1e0ff */
[----:B------:R-:W-:Y:S02]  /*15f50*/  IADD3.X R5, R3, UR9, R5, P0, !PT ;  /* 0x0000000903057c10 */ /* 0x000fe400087fe405 */
[----:B------:R-:W-:Y:S02]  /*15f60*/  ISETP.GE.AND P0, PT, R10, UR4, PT ;  /* 0x000000040a007c0c */ /* 0x000fe4000bf06270 */
[----:B------:R0:W5:Y:S01]  /*15f70*/  LDL R10, [R1+0xc] ;  /* 0x00000c00010a7983 */ /* 0x0001620000100800 */
[----:B------:R-:W-:Y:S01]  /*15f80*/  UMOV UR4, 0xffffffff ;  /* 0xffffffff00047882 */ /* 0x000fe20000000000 */
[----:B------:R-:W-:-:S04]  /*15f90*/  LOP3.LUT R21, R21, 0x7f, RZ, 0xc0, !PT ;  /* 0x0000007f15157812 */ /* 0x000fc800078ec0ff */
[----:B------:R-:W-:Y:S01]  /*15fa0*/  SHF.R.U32.HI R21, RZ, 0x1, R21 ;  /* 0x00000001ff157819 */ /* 0x000fe20000011615 */
[----:B------:R-:W-:Y:S06]  /*15fb0*/  BRA.DIV UR4, `(.L_x_1008) ;  /* 0x0000003204b47947 */ /* 0x000fec000b800000 */
[----:B------:R-:W2:Y:S04]  /*15fc0*/  LDL.LU R2, [R1+0x8] ;  /* 0x0000080001027983 */ /* 0x000ea80000300800 */
[----:B------:R-:W3:Y:S04]  /*15fd0*/  LDL.LU R11, [R1+0x4] ;  /* 0x00000400010b7983 */ /* 0x000ee80000300800 */
[----:B------:R-:W1:Y:S04]  /*15fe0*/  SHFL.IDX PT, R3, R0, RZ, 0x1e1f ;  /* 0x001e1fff00037589 */ /* 0x000e6800000e0000 */
[----:B------:R-:W-:Y:S04]  /*15ff0*/  SHFL.IDX PT, R0, R0, 0x1, 0x1e1f ;  /* 0x003e1f0000007f89 */ /* 0x000fe800000e0000 */
[----:B------:R-:W-:Y:S04]  /*16000*/  SHFL.IDX PT, R5, R5, RZ, 0x1e1f ;  /* 0x001e1fff05057589 */ /* 0x000fe800000e0000 */
[----:B------:R-:W-:Y:S01]  /*16010*/  SHFL.IDX PT, R14, R8, RZ, 0x1e1f ;  /* 0x001e1fff080e7589 */ /* 0x000fe200000e0000 */
[----:B--2---:R-:W-:-:S03]  /*16020*/  IMAD R6, R2, R9, RZ ;  /* 0x0000000902067224 */ /* 0x004fc600078e02ff */
[----:B------:R-:W2:Y:S01]  /*16030*/  SHFL.IDX PT, R2, R4, RZ, 0x1e1f ;  /* 0x001e1fff04027589 */ /* 0x000ea200000e0000 */
[----:B---3--:R-:W-:-:S03]  /*16040*/  IMAD.IADD R7, R21, 0x1, R11 ;  /* 0x0000000115077824 */ /* 0x008fc600078e020b */
[----:B------:R-:W3:Y:S02]  /*16050*/  SHFL.IDX PT, R4, R4, 0x1, 0x1e1f ;  /* 0x003e1f0004047f89 */ /* 0x000ee400000e0000 */
[----:B------:R-:W-:-:S13]  /*16060*/  ISETP.GE.AND P4, PT, R7, R6, PT ;  /* 0x000000060700720c */ /* 0x000fda0003f86270 */
[----:B-1----:R-:W-:-:S05]  /*16070*/  @!P4 IADD3 R3, P3, R20, R3, RZ ;  /* 0x000000031403c210 */ /* 0x002fca0007f7e0ff */
[----:B--2---:R-:W-:-:S05]  /*16080*/  @!P4 IMAD.X R2, RZ, RZ, R2, P3 ;  /* 0x000000ffff02c224 */ /* 0x004fca00018e0602 */
[----:B------:R-:W-:-:S04]  /*16090*/  @!P4 LOP3.LUT R3, R3, R2, RZ, 0x3c, !PT ;  /* 0x000000020303c212 */ /* 0x000fc800078e3cff */
[----:B------:R-:W-:-:S04]  /*160a0*/  @!P4 LOP3.LUT R2, R3, R2, RZ, 0x3c, !PT ;  /* 0x000000020302c212 */ /* 0x000fc800078e3cff */
[----:B------:R-:W-:-:S05]  /*160b0*/  @!P4 LOP3.LUT R3, R3, R2, RZ, 0x3c, !PT ;  /* 0x000000020303c212 */ /* 0x000fca00078e3cff */
[----:B-----5:R-:W-:Y:S04]  /*160c0*/  @!P4 LDGSTS.E.BYPASS.LTC128B.128 [R10+0xf000], desc[UR50][R2.64], !P2 ;  /* 0x0f000000020acfae */ /* 0x020fe8000d101d72 */
[----:B------:R-:W-:Y:S04]  /*160d0*/  @!P4 LDGSTS.E.BYPASS.LTC128B.128 [R10+0x10800], desc[UR50][R2.64+0x20], !P1 ;  /* 0x10800020020acfae */ /* 0x000fe8000c901d72 */
[----:B------:R1:W-:Y:S02]  /*160e0*/  @!P4 LDGSTS.E.BYPASS.LTC128B.128 [R10+0x12000], desc[UR50][R2.64+0x40], !P0 ;  /* 0x12000040020acfae */ /* 0x0003e4000c101d72 */
[----:B-1----:R-:W-:-:S05]  /*160f0*/  VIADD R2, R7, 0x40 ;  /* 0x0000004007027836 */ /* 0x002fca0000000000 */
[----:B------:R-:W-:-:S13]  /*16100*/  ISETP.GE.AND P4, PT, R2, R6, PT ;  /* 0x000000060200720c */ /* 0x000fda0003f86270 */
[----:B------:R-:W-:-:S05]  /*16110*/  @!P4 IADD3 R0, P3, R20, R0, RZ ;  /* 0x000000001400c210 */ /* 0x000fca0007f7e0ff */
[----:B---3--:R-:W-:-:S04]  /*16120*/  @!P4 IMAD.X R2, RZ, RZ, R4, P3 ;  /* 0x000000ffff02c224 */ /* 0x008fc800018e0604 */
[----:B------:R-:W-:Y:S02]  /*16130*/  @!P4 IMAD.MOV.U32 R3, RZ, RZ, R2 ;  /* 0x000000ffff03c224 */ /* 0x000fe400078e0002 */
[----:B------:R-:W-:-:S05]  /*16140*/  @!P4 IMAD.MOV.U32 R2, RZ, RZ, R0 ;  /* 0x000000ffff02c224 */ /* 0x000fca00078e0000 */
[----:B------:R1:W-:Y:S04]  /*16150*/  @!P4 LDGSTS.E.BYPASS.LTC128B.128 [R10+0xf800], desc[UR50][R2.64], !P2 ;  /* 0x0f800000020acfae */ /* 0x0003e8000d101d72 */
[----:B------:R1:W-:Y:S04]  /*16160*/  @!P4 LDGSTS.E.BYPASS.LTC128B.128 [R10+0x11000], desc[UR50][R2.64+0x20], !P1 ;  /* 0x11000020020acfae */ /* 0x0003e8000c901d72 */
[----:B------:R1:W-:Y:S02]  /*16170*/  @!P4 LDGSTS.E.BYPASS.LTC128B.128 [R10+0x12800], desc[UR50][R2.64+0x40], !P0 ;  /* 0x12800040020acfae */ /* 0x0003e4000c101d72 */
.L_x_1087:
        /* <DEDUP_REMOVED lines=12> */
.L_x_1010:
[----:B------:R-:W-:Y:S05]  /*16240*/  BSYNC B0 ;  /* 0x0000000000007941 */ /* 0x000fea0003800000 */
.L_x_1009:
[----:B------:R-:W-:Y:S01]  /*16250*/  NOP ;  /* 0x0000000000007918 */ /* 0x000fe20000000000 */
[----:B------:R-:W-:-:S13]  /*16260*/  PLOP3.LUT P0, PT, PT, PT, PT, 0x80, 0x0 ;  /* 0x000000000000781c */ /* 0x000fda0003f0f070 */
.L_x_1011:
        /* <DEDUP_REMOVED lines=21> */
.L_x_1088:
[----:B------:R-:W-:Y:S05]  /*163c0*/  BSYNC B0 ;  /* 0x0000000000007941 */ /* 0x000fea0003800000 */
.L_x_1012:
[----:B------:R-:W-:Y:S05]  /*163d0*/  @!P1 BRA `(.L_x_1014) ;  /* 0x0000000c00f49947 */ /* 0x000fea0003800000 */
[----:B------:R-:W-:Y:S02]  /*163e0*/  IMAD.MOV.U32 R6, RZ, RZ, R18 ;  /* 0x000000ffff067224 */ /* 0x000fe400078e0012 */
[----:B------:R-:W-:-:S07]  /*163f0*/  IMAD.MOV.U32 R7, RZ, RZ, R22 ;  /* 0x000000ffff077224 */ /* 0x000fce00078e0016 */
.L_x_1038:
        /* <DEDUP_REMOVED lines=20> */
[----:B------:R-:W-:Y:S01]  /*16540*/  @P0 SHF.R.U32.HI R2, RZ, R3, R4 ;  /* 0x00000003ff020219 */ /* 0x000fe20000011604 */
[----:B------:R-:W-:-:S03]  /*16550*/  IMAD R4, R26, UR6, RZ ;  /* 0x000000061a047c24 */ /* 0x000fc6000f8e02ff */
[--C-:B------:R-:W-:Y:S01]  /*16560*/  SHF.R.S32.HI R3, RZ, 0x1f, R2.reuse ;  /* 0x0000001fff037819 */ /* 0x100fe20000011402 */
[----:B------:R-:W-:Y:S02]  /*16570*/  IMAD.MOV R8, RZ, RZ, -R2 ;  /* 0x000000ffff087224 */ /* 0x000fe400078e0a02 */
[C---:B------:R-:W-:Y:S02]  /*16580*/  IMAD R4, R23.reuse, UR7, R4 ;  /* 0x0000000717047c24 */ /* 0x040fe4000f8e0204 */
[----:B------:R-:W-:-:S04]  /*16590*/  IMAD.WIDE.U32 R2, R23, UR6, R2 ;  /* 0x0000000617027c25 */ /* 0x000fc8000f8e0002 */
[----:B------:R-:W-:Y:S01]  /*165a0*/  IMAD.IADD R3, R4, 0x1, R3 ;  /* 0x0000000104037824 */ /* 0x000fe200078e0203 */
[----:B------:R-:W-:Y:S01]  /*165b0*/  LEA R4, P0, R2, UR4, 0x2 ;  /* 0x0000000402047c11 */ /* 0x000fe2000f8010ff */
[----:B------:R-:W-:-:S03]  /*165c0*/  IMAD R8, R5, R8, R0 ;  /* 0x0000000805087224 */ /* 0x000fc600078e0200 */
[----:B------:R-:W-:-:S05]  /*165d0*/  LEA.HI.X R5, R2, UR5, R3, 0x2, P0 ;  /* 0x0000000502057c11 */ /* 0x000fca00080f1403 */
[----:B------:R1:W5:Y:S04]  /*165e0*/  LDG.E R16, desc[UR50][R4.64] ;  /* 0x0000003204107981 */ /* 0x000368000c1e1900 */
.L_x_1017:
        /* <DEDUP_REMOVED lines=8> */
.L_x_1089:
[----:B------:R-:W-:Y:S05]  /*16670*/  BSYNC B1 ;  /* 0x0000000000017941 */ /* 0x000fea0003800000 */
.L_x_1018:
        /* <DEDUP_REMOVED lines=9> */
.L_x_1021:
[----:B------:R-:W-:Y:S05]  /*16710*/  BSYNC B1 ;  /* 0x0000000000017941 */ /* 0x000fea0003800000 */
.L_x_1020:
        /* <DEDUP_REMOVED lines=8> */
[----:B------:R-:W-:Y:S01]  /*167a0*/  VIADD R10, R9, 0x9000 ;  /* 0x00009000090a7836 */ /* 0x000fe20000000000 */
[----:B------:R-:W-:Y:S01]  /*167b0*/  UMOV UR6, 0x0 ;  /* 0x0000000000067882 */ /* 0x000fe20000000000 */
[----:B------:R-:W-:-:S10]  /*167c0*/  UMOV UR7, 0x14f00000 ;  /* 0x14f0000000077882 */ /* 0x000fd40000000000 */
.L_x_1022:
        /* <DEDUP_REMOVED lines=16> */
.L_x_1023:
        /* <DEDUP_REMOVED lines=16> */
.L_x_1024:
        /* <DEDUP_REMOVED lines=13> */
.L_x_1090:
[----:B------:R-:W-:Y:S05]  /*16aa0*/  BSYNC B1 ;  /* 0x0000000000017941 */ /* 0x000fea0003800000 */
.L_x_1025:
        /* <DEDUP_REMOVED lines=11> */
.L_x_1028:
[----:B------:R-:W-:Y:S05]  /*16b60*/  BSYNC B1 ;  /* 0x0000000000017941 */ /* 0x000fea0003800000 */
.L_x_1027:
        /* <DEDUP_REMOVED lines=8> */
.L_x_1029:
        /* <DEDUP_REMOVED lines=15> */
.L_x_1030:
        /* <DEDUP_REMOVED lines=15> */
.L_x_1031:
        /* <DEDUP_REMOVED lines=10> */
.L_x_1016:
[----:B------:R-:W-:Y:S05]  /*16e70*/  BSYNC B0 ;  /* 0x0000000000007941 */ /* 0x000fea0003800000 */
.L_x_1015:
[----:B------:R-:W-:-:S06]  /*16e80*/  UISETP.NE.AND UP0, UPT, UR39, 0x3, UPT ;  /* 0x000000032700788c */ /* 0x000fcc000bf05270 */
[----:B------:R-:W-:-:S13]  /*16e90*/  PLOP3.LUT P0, PT, PT, PT, UP0, 0x80, 0x0 ;  /* 0x000000000000781c */ /* 0x000fda0003f0f008 */
[----:B------:R-:W-:Y:S05]  /*16ea0*/  @!P0 BRA `(.L_x_1032) ;  /* 0x0000000000048947 */ /* 0x000fea0003800000 */
[----:B------:R-:W-:Y:S01]  /*16eb0*/  BPT.TRAP 0x1 ;  /* 0x000000040000795c */ /* 0x000fe20000300000 */
.L_x_1032:
        /* <DEDUP_REMOVED lines=8> */
.L_x_1091:
[----:B------:R-:W-:Y:S05]  /*16f40*/  BSYNC B0 ;  /* 0x0000000000007941 */ /* 0x000fea0003800000 */
.L_x_1033:
[----:B------:R-:W-:Y:S05]  /*16f50*/  @!P1 BRA `(.L_x_1035) ;  /* 0x0000000000049947 */ /* 0x000fea0003800000 */
[----:B------:R-:W-:Y:S01]  /*16f60*/  BPT.TRAP 0x1 ;  /* 0x000000040000795c */ /* 0x000fe20000300000 */
.L_x_1035:
[----:B0-----:R-:W-:Y:S01]  /*16f70*/  SHF.L.U32 R2, R7, 0x1f, RZ ;  /* 0x0000001f07027819 */ /* 0x001fe200000006ff */
[----:B------:R-:W-:-:S03]  /*16f80*/  IMAD R10, R6, 0x3000, RZ ;  /* 0x00003000060a7824 */ /* 0x000fc600078e02ff */
[----:B------:R-:W0:Y:S02]  /*16f90*/  SYNCS.PHASECHK.TRANS64.TRYWAIT P0, [R3+URZ+0x19c60], R2 ;  /* 0x019c6002030075a7 */ /* 0x000e24000800017f */
[----:B0-----:R-:W-:Y:S05]  /*16fa0*/  @!P0 BRA `(.L_x_1036) ;  /* 0x0000002800048947 */ /* 0x001fea0003800000 */
.L_x_1092:
        /* <DEDUP_REMOVED lines=51> */
.L_x_1037:
        /* <DEDUP_REMOVED lines=13> */
.L_x_1014:
        /* <DEDUP_REMOVED lines=17> */
.L_x_1040:
[----:B------:R-:W-:Y:S05]  /*174c0*/  BSYNC B0 ;  /* 0x0000000000007941 */ /* 0x000fea0003800000 */
.L_x_1039:
[----:B------:R-:W-:-:S06]  /*174d0*/  UISETP.NE.AND UP0, UPT, UR39, 0x3, UPT ;  /* 0x000000032700788c */ /* 0x000fcc000bf05270 */
[----:B------:R-:W-:-:S13]  /*174e0*/  PLOP3.LUT P1, PT, PT, PT, UP0, 0x80, 0x0 ;  /* 0x000000000000781c */ /* 0x000fda0003f2f008 */
[----:B------:R-:W-:Y:S05]  /*174f0*/  @!P1 BRA `(.L_x_1041) ;  /* 0x0000000000049947 */ /* 0x000fea0003800000 */
[----:B------:R-:W-:Y:S01]  /*17500*/  BPT.TRAP 0x1 ;  /* 0x000000040000795c */ /* 0x000fe20000300000 */
.L_x_1041:
        /* <DEDUP_REMOVED lines=8> */
.L_x_1093:
[----:B------:R-:W-:Y:S05]  /*17590*/  BSYNC B0 ;  /* 0x0000000000007941 */ /* 0x000fea0003800000 */
.L_x_1042:
[----:B------:R-:W-:Y:S05]  /*175a0*/  @!P2 BRA `(.L_x_1044) ;  /* 0x000000000004a947 */ /* 0x000fea0003800000 */
[----:B------:R-:W-:Y:S01]  /*175b0*/  BPT.TRAP 0x1 ;  /* 0x000000040000795c */ /* 0x000fe20000300000 */
.L_x_1044:
[----:B0-----:R-:W-:-:S04]  /*175c0*/  SHF.L.U32 R0, R22, 0x1f, RZ ;  /* 0x0000001f16007819 */ /* 0x001fc800000006ff */
[----:B------:R-:W0:Y:S02]  /*175d0*/  SYNCS.PHASECHK.TRANS64.TRYWAIT P1, [R3+URZ+0x19c60], R0 ;  /* 0x019c6000030075a7 */ /* 0x000e24000802017f */
[----:B0-----:R-:W-:Y:S05]  /*175e0*/  @!P1 BRA `(.L_x_1045) ;  /* 0x00000020009c9947 */ /* 0x001fea0003800000 */
.L_x_1094:
        /* <DEDUP_REMOVED lines=52> */
.L_x_1046:
[----:B-1----:R1:W-:Y:S01]  /*17930*/  SYNCS.ARRIVE.TRANS64.A1T0 RZ, [R3+URZ+0x19c50], RZ ;  /* 0x019c50ff03ff79a7 */ /* 0x0023e2000810003f */
[----:B------:R-:W-:Y:S02]  /*17940*/  @!P0 VIADD R0, R3, 0x19c80 ;  /* 0x00019c8003008836 */ /* 0x000fe40000000000 */
[----:B------:R-:W-:-:S03]  /*17950*/  VIADD R18, R18, 0x1 ;  /* 0x0000000112127836 */ /* 0x000fc60000000000 */
[----:B------:R-:W-:Y:S01]  /*17960*/  @!P0 PRMT R0, RZ, 0x654, R0 ;  /* 0x00000654ff008816 */ /* 0x000fe20000000000 */
[----:B------:R-:W-:Y:S06]  /*17970*/  BAR.SYNC.DEFER_BLOCKING 0x2, 0x80 ;  /* 0x0082000000007b1d */ /* 0x000fec0000010000 */
[----:B------:R2:W-:Y:S01]  /*17980*/  @!P0 SYNCS.ARRIVE.TRANS64.RED.A1T0 RZ, [R0+URZ], RZ ;  /* 0x000000ff00ff89a7 */ /* 0x0005e2000810043f */
[----:B------:R-:W-:-:S04]  /*17990*/  ISETP.NE.AND P0, PT, R18, 0x2, PT ;  /* 0x000000021200780c */ /* 0x000fc80003f05270 */
[----:B-1----:R-:W-:Y:S02]  /*179a0*/  SEL R3, RZ, 0x1, P0 ;  /* 0x00000001ff037807 */ /* 0x002fe40000000000 */
[----:B------:R-:W-:Y:S02]  /*179b0*/  SEL R18, R18, RZ, P0 ;  /* 0x000000ff12127207 */ /* 0x000fe40000000000 */
[----:B--2---:R-:W-:-:S07]  /*179c0*/  LOP3.LUT R22, R22, R3, RZ, 0x3c, !PT ;  /* 0x0000000316167212 */ /* 0x004fce00078e3cff */
.L_x_989:
[----:B------:R-:W-:Y:S05]  /*179d0*/  BSYNC B7 ;  /* 0x0000000000077941 */ /* 0x000fea0003800000 */
.L_x_987:
[----:B------:R-:W-:-:S13]  /*179e0*/  LOP3.LUT P0, RZ, R19, 0x2, RZ, 0xc0, !PT ;  /* 0x0000000213ff7812 */ /* 0x000fda000780c0ff */
[----:B------:R-:W-:Y:S05]  /*179f0*/  @!P0 BRA `(.L_x_1047) ;  /* 0x0000000000248947 */ /* 0x000fea0003800000 */
[----:B------:R-:W2:Y:S08]  /*17a00*/  S2UR UR5, SR_CgaCtaId ;  /* 0x00000000000579c3 */ /* 0x000eb00000008800 */
[----:B------:R-:W-:Y:S06]  /*17a10*/  BAR.SYNC.DEFER_BLOCKING 0x5, 0x200 ;  /* 0x0148000000007b1d */ /* 0x000fec0000010000 */
[----:B------:R-:W-:-:S02]  /*17a20*/  UMOV UR4, 0x400 ;  /* 0x0000040000047882 */ /* 0x000fc40000000000 */
[----:B--2---:R-:W-:-:S06]  /*17a30*/  ULEA UR4, UR5, UR4, 0x18 ;  /* 0x0000000405047291 */ /* 0x004fcc000f8ec03f */
[----:B------:R-:W-:-:S05]  /*17a40*/  IMAD.U32 R17, RZ, RZ, UR4 ;  /* 0x00000004ff117e24 */ /* 0x000fca000f8e00ff */
[----:B------:R-:W2:Y:S02]  /*17a50*/  LDS.128 R24, [R17+0x19cd0] ;  /* 0x019cd00011187984 */ /* 0x000ea40000000c00 */
[----:B--2---:R-:W-:Y:S01]  /*17a60*/  R2UR UR42, R27 ;  /* 0x000000001b2a72ca */ /* 0x004fe200000e0000 */
[----:B------:R-:W-:Y:S06]  /*17a70*/  BAR.ARV 0x4, 0x200 ;  /* 0x0108000000007b1d */ /* 0x000fec0000002000 */
[----:B------:R-:W-:Y:S08]  /*17a80*/  BRA `(.L_x_1048) ;  /* 0x0000000c00b07947 */ /* 0x000ff00003800000 */
.L_x_1047:
[----:B------:R-:W0:Y:S01]  /*17a90*/  S2R R0, SR_TID.X ;  /* 0x0000000000007919 */ /* 0x000e220000002100 */
[----:B------:R-:W-:Y:S01]  /*17aa0*/  ULDC UR4, c[0x0][0xc3c] ;  /* 0x00030f0000047ab9 */ /* 0x000fe20000000800 */
[----:B0-----:R-:W-:Y:S01]  /*17ab0*/  LOP3.LUT R8, R0, 0x1f, RZ, 0xc0, !PT ;  /* 0x0000001f00087812 */ /* 0x001fe200078ec0ff */
[----:B------:R-:W-:-:S03]  /*17ac0*/  IMAD.MOV.U32 R0, RZ, RZ, RZ ;  /* 0x000000ffff007224 */ /* 0x000fc600078e00ff */
[C---:B------:R-:W-:Y:S01]  /*17ad0*/  ISETP.NE.AND P0, PT, R8.reuse, 0x1f, PT ;  /* 0x0000001f0800780c */ /* 0x040fe20003f05270 */
[----:B------:R-:W-:-:S05]  /*17ae0*/  VIADD R7, R8, UR42 ;  /* 0x0000002a08077c36 */ /* 0x000fca0008000000 */
[----:B------:R-:W-:Y:S01]  /*17af0*/  ISETP.GE.OR P1, PT, R7, UR4, !P0 ;  /* 0x0000000407007c0c */ /* 0x000fe2000c726670 */
[----:B------:R-:W-:Y:S01]  /*17b00*/  IMAD.MOV.U32 R9, RZ, RZ, RZ ;  /* 0x000000ffff097224 */ /* 0x000fe200078e00ff */
[----:B------:R-:W-:Y:S01]  /*17b10*/  ISETP.GE.U32.AND P2, PT, R8, 0x2, PT ;  /* 0x000000020800780c */ /* 0x000fe20003f46070 */
[----:B------:R-:W-:-:S10]  /*17b20*/  ULDC UR4, c[0x0][0xc3c] ;  /* 0x00030f0000047ab9 */ /* 0x000fd40000000800 */
[----:B------:R-:W0:Y:S08]  /*17b30*/  @!P1 LDC.64 R2, c[0x0][0xc80] ;  /* 0x00032000ff029b82 */ /* 0x000e300000000a00 */
[----:B-1----:R-:W1:Y:S01]  /*17b40*/  @!P1 LDC.64 R4, c[0x0][0xc78] ;  /* 0x00031e00ff049b82 */ /* 0x002e620000000a00 */
[----:B0-----:R-:W-:-:S05]  /*17b50*/  @!P1 IMAD.WIDE R2, R7, 0x4, R2 ;  /* 0x0000000407029825 */ /* 0x001fca00078e0202 */
[----:B------:R1:W2:Y:S02]  /*17b60*/  @!P1 LDG.E R0, desc[UR50][R2.64] ;  /* 0x0000003202009981 */ /* 0x0002a4000c1e1900 */
[----:B-1----:R-:W-:-:S05]  /*17b70*/  @!P1 IMAD.WIDE R2, R7, 0x4, R4 ;  /* 0x0000000407029825 */ /* 0x002fca00078e0204 */
[----:B------:R-:W2:Y:S01]  /*17b80*/  @!P1 LDG.E R9, desc[UR50][R2.64] ;  /* 0x0000003202099981 */ /* 0x000ea2000c1e1900 */
[C---:B------:R-:W-:Y:S02]  /*17b90*/  ISETP.NE.AND P1, PT, R8.reuse, RZ, PT ;  /* 0x000000ff0800720c */ /* 0x040fe40003f25270 */
[C---:B------:R-:W-:Y:S02]  /*17ba0*/  ISETP.GE.U32.AND P3, PT, R8.reuse, 0x4, PT ;  /* 0x000000040800780c */ /* 0x040fe40003f66070 */
[C---:B------:R-:W-:Y:S02]  /*17bb0*/  ISETP.GE.U32.AND P4, PT, R8.reuse, 0x8, PT ;  /* 0x000000080800780c */ /* 0x040fe40003f86070 */
[----:B------:R-:W-:Y:S02]  /*17bc0*/  ISETP.GE.U32.AND P5, PT, R8, 0x10, PT ;  /* 0x000000100800780c */ /* 0x000fe40003fa6070 */
[----:B------:R-:W-:Y:S01]  /*17bd0*/  SHFL.IDX PT, R8, R24, 0x1, 0x1f ;  /* 0x00201f0018087f89 */ /* 0x000fe200000e0000 */
[----:B--2---:R-:W-:-:S05]  /*17be0*/  IMAD R4, R9, R0, RZ ;  /* 0x0000000009047224 */ /* 0x004fca00078e02ff */
[----:B------:R-:W0:Y:S02]  /*17bf0*/  SHFL.UP PT, R5, R4, 0x1, RZ ;  /* 0x0420000004057989 */ /* 0x000e2400000e00ff */
[----:B0-----:R-:W-:-:S05]  /*17c00*/  SEL R5, R5, RZ, P1 ;  /* 0x000000ff05057207 */ /* 0x001fca0000800000 */
[----:B------:R-:W-:-:S05]  /*17c10*/  IMAD.IADD R5, R4, 0x1, R5 ;  /* 0x0000000104057824 */ /* 0x000fca00078e0205 */
[----:B------:R-:W0:Y:S02]  /*17c20*/  SHFL.UP PT, R6, R5, 0x2, RZ ;  /* 0x0440000005067989 */ /* 0x000e2400000e00ff */
[----:B0-----:R-:W-:-:S05]  /*17c30*/  SEL R6, R6, RZ, P2 ;  /* 0x000000ff06067207 */ /* 0x001fca0001000000 */
[----:B------:R-:W-:Y:S02]  /*17c40*/  IMAD.IADD R6, R5, 0x1, R6 ;  /* 0x0000000105067824 */ /* 0x000fe400078e0206 */
[----:B------:R-:W0:Y:S03]  /*17c50*/  LDC R5, c[0x0][0xc38] ;  /* 0x00030e00ff057b82 */ /* 0x000e260000000800 */
[----:B------:R-:W1:Y:S02]  /*17c60*/  SHFL.UP PT, R7, R6, 0x4, RZ ;  /* 0x0480000006077989 */ /* 0x000e6400000e00ff */
[----:B-1----:R-:W-:-:S05]  /*17c70*/  SEL R7, R7, RZ, P3 ;  /* 0x000000ff07077207 */ /* 0x002fca0001800000 */
[----:B------:R-:W-:Y:S02]  /*17c80*/  IMAD.IADD R7, R6, 0x1, R7 ;  /* 0x0000000106077824 */ /* 0x000fe400078e0207 */
[----:B------:R-:W-:-:S03]  /*17c90*/  IMAD.MOV.U32 R6, RZ, RZ, RZ ;  /* 0x000000ffff067224 */ /* 0x000fc600078e00ff */
[----:B------:R-:W1:Y:S02]  /*17ca0*/  SHFL.UP PT, R2, R7, 0x8, RZ ;  /* 0x0500000007027989 */ /* 0x000e6400000e00ff */
[----:B-1----:R-:W-:-:S05]  /*17cb0*/  SEL R2, R2, RZ, P4 ;  /* 0x000000ff02027207 */ /* 0x002fca0002000000 */
[----:B------:R-:W-:Y:S02]  /*17cc0*/  IMAD.IADD R3, R7, 0x1, R2 ;  /* 0x0000000107037824 */ /* 0x000fe400078e0202 */
[----:B------:R-:W-:Y:S04]  /*17cd0*/  SHFL.IDX PT, R7, R24, RZ, 0x1f ;  /* 0x00001fff18077589 */ /* 0x000fe800000e0000 */
[----:B------:R-:W1:Y:S02]  /*17ce0*/  SHFL.UP PT, R2, R3, 0x10, RZ ;  /* 0x0600000003027989 */ /* 0x000e6400000e00ff */
[----:B-1----:R-:W-:-:S05]  /*17cf0*/  SEL R2, R2, RZ, P5 ;  /* 0x000000ff02027207 */ /* 0x002fca0002800000 */
[----:B------:R-:W-:-:S05]  /*17d00*/  IMAD.IADD R2, R3, 0x1, R2 ;  /* 0x0000000103027824 */ /* 0x000fca00078e0202 */
[----:B------:R-:W0:Y:S02]  /*17d10*/  SHFL.IDX PT, R4, R2, 0x1f, 0x1f ;  /* 0x03e01f0002047f89 */ /* 0x000e2400000e0000 */
[----:B0-----:R-:W-:-:S04]  /*17d20*/  IMAD R11, R4, R5, RZ ;  /* 0x00000005040b7224 */ /* 0x001fc800078e02ff */
[----:B------:R-:W-:-:S05]  /*17d30*/  IMAD.IADD R8, R8, 0x1, R11 ;  /* 0x0000000108087824 */ /* 0x000fca00078e020b */
[----:B------:R-:W-:-:S13]  /*17d40*/  ISETP.GT.AND P6, PT, R8, R7, PT ;  /* 0x000000070800720c */ /* 0x000fda0003fc4270 */
[----:B------:R-:W-:Y:S05]  /*17d50*/  @P6 BRA `(.L_x_1049) ;  /* 0x0000000000986947 */ /* 0x000fea0003800000 */
.L_x_1051:
        /* <DEDUP_REMOVED lines=38> */
.L_x_1049:
[----:B------:R-:W-:-:S04]  /*17fc0*/  IMAD.IADD R24, R8, 0x1, -R11 ;  /* 0x0000000108187824 */ /* 0x000fc800078e0a0b */
[----:B------:R-:W-:-:S05]  /*17fd0*/  IMAD R4, R2, R5, R24 ;  /* 0x0000000502047224 */ /* 0x000fca00078e0218 */
[----:B------:R-:W-:-:S13]  /*17fe0*/  ISETP.GT.AND P0, PT, R4, R7, PT ;  /* 0x000000070400720c */ /* 0x000fda0003f04270 */
[----:B------:R-:W-:Y:S02]  /*17ff0*/  VOTEU.ANY UR5, UPT, !P0 ;  /* 0x0000000000057886 */ /* 0x000fe400040e0100 */
[----:B------:R-:W-:Y:S02]  /*18000*/  UPOPC UR4, UR5 ;  /* 0x00000005000472bf */ /* 0x000fe40008000000 */
[----:B------:R-:W-:-:S04]  /*18010*/  ISETP.NE.AND P0, PT, RZ, UR5, PT ;  /* 0x00000005ff007c0c */ /* 0x000fc8000bf05270 */
[----:B------:R-:W-:Y:S02]  /*18020*/  IMAD.U32 R8, RZ, RZ, UR4 ;  /* 0x00000004ff087e24 */ /* 0x000fe4000f8e00ff */
[----:B------:R-:W-:-:S04]  /*18030*/  IMAD.U32 R3, RZ, RZ, UR4 ;  /* 0x00000004ff037e24 */ /* 0x000fc8000f8e00ff */
[----:B------:R0:W1:Y:S04]  /*18040*/  SHFL.IDX PT, R8, R9, R8, 0x1f ;  /* 0x00001f0809087589 */ /* 0x00006800000e0000 */
[----:B------:R0:W2:Y:S01]  /*18050*/  SHFL.IDX PT, R0, R0, R3, 0x1f ;  /* 0x00001f0300007589 */ /* 0x0000a200000e0000 */
[----:B------:R-:W-:Y:S05]  /*18060*/  @!P0 BRA `(.L_x_1052) ;  /* 0x00000000000c8947 */ /* 0x000fea0003800000 */
[----:B------:R-:W-:-:S06]  /*18070*/  UIADD3 UR5, UR4, -0x1, URZ ;  /* 0xffffffff04057890 */ /* 0x000fcc000fffe03f */
[----:B0-----:R-:W-:-:S05]  /*18080*/  IMAD.U32 R3, RZ, RZ, UR5 ;  /* 0x00000005ff037e24 */ /* 0x001fca000f8e00ff */
[----:B------:R3:W4:Y:S02]  /*18090*/  SHFL.IDX PT, R6, R2, R3, 0x1f ;  /* 0x00001f0302067589 */ /* 0x00072400000e0000 */
.L_x_1052:
[----:B-1----:R-:W-:Y:S01]  /*180a0*/  ISETP.NE.AND P0, PT, R8, 0x1, PT ;  /* 0x000000010800780c */ /* 0x002fe20003f05270 */
[----:B----4-:R-:W-:Y:S01]  /*180b0*/  IMAD R24, R6, R5, R24 ;  /* 0x0000000506187224 */ /* 0x010fe200078e0218 */
[----:B------:R-:W-:-:S03]  /*180c0*/  UIADD3 UR42, UR4, UR42, URZ ;  /* 0x0000002a042a7290 */ /* 0x000fc6000fffe03f */
[----:B------:R-:W-:-:S08]  /*180d0*/  IMAD.IADD R4, R7, 0x1, -R24 ;  /* 0x0000000107047824 */ /* 0x000fd000078e0a18 */
[----:B------:R-:W-:Y:S05]  /*180e0*/  @!P0 BRA `(.L_x_1053) ;  /* 0x0000000000dc8947 */ /* 0x000fea0003800000 */
[----:B--2---:R-:W-:Y:S02]  /*180f0*/  IABS R5, R0 ;  /* 0x0000000000057213 */ /* 0x004fe40000000000 */
[----:B------:R-:W-:Y:S02]  /*18100*/  IABS R6, R8 ;  /* 0x0000000800067213 */ /* 0x000fe40000000000 */
[----:B------:R-:W1:Y:S01]  /*18110*/  I2F.RP R7, R5 ;  /* 0x0000000500077306 */ /* 0x000e620000209400 */
[----:B------:R-:W-:-:S07]  /*18120*/  IABS R10, R4 ;  /* 0x00000004000a7213 */ /* 0x000fce0000000000 */
[----:B-1----:R-:W0:Y:S02]  /*18130*/  MUFU.RCP R7, R7 ;  /* 0x0000000700077308 */ /* 0x002e240000001000 */
[----:B0-----:R-:W-:Y:S01]  /*18140*/  VIADD R9, R7, 0xffffffe ;  /* 0x0ffffffe07097836 */ /* 0x001fe20000000000 */
[----:B------:R-:W-:-:S05]  /*18150*/  IABS R7, R0 ;  /* 0x0000000000077213 */ /* 0x000fca0000000000 */
[----:B---3--:R0:W1:Y:S02]  /*18160*/  F2I.FTZ.U32.TRUNC.NTZ R3, R9 ;  /* 0x0000000900037305 */ /* 0x008064000021f000 */
[----:B0-----:R-:W-:Y:S02]  /*18170*/  IMAD.MOV R9, RZ, RZ, -R7 ;  /* 0x000000ffff097224 */ /* 0x001fe400078e0a07 */
[----:B-1----:R-:W-:-:S04]  /*18180*/  IMAD.MOV R2, RZ, RZ, -R3 ;  /* 0x000000ffff027224 */ /* 0x002fc800078e0a03 */
[----:B------:R-:W-:Y:S02]  /*18190*/  IMAD R11, R2, R5, RZ ;  /* 0x00000005020b7224 */ /* 0x000fe400078e02ff */
[----:B------:R-:W-:-:S04]  /*181a0*/  IMAD.MOV.U32 R2, RZ, RZ, RZ ;  /* 0x000000ffff027224 */ /* 0x000fc800078e00ff */
[----:B------:R-:W-:Y:S02]  /*181b0*/  IMAD.HI.U32 R3, R3, R11, R2 ;  /* 0x0000000b03037227 */ /* 0x000fe400078e0002 */
[----:B------:R-:W0:Y:S04]  /*181c0*/  I2F.RP R11, R6 ;  /* 0x00000006000b7306 */ /* 0x000e280000209400 */
        /* <DEDUP_REMOVED lines=8> */
[----:B0-----:R-:W-:Y:S02]  /*18250*/  VIADD R9, R2, 0xffffffe ;  /* 0x0ffffffe02097836 */ /* 0x001fe40000000000 */
[----:B------:R-:W-:Y:S02]  /*18260*/  IMAD.MOV.U32 R2, RZ, RZ, RZ ;  /* 0x000000ffff027224 */ /* 0x000fe400078e00ff */
[----:B------:R-:W0:Y:S08]  /*18270*/  F2I.FTZ.U32.TRUNC.NTZ R3, R9 ;  /* 0x0000000900037305 */ /* 0x000e30000021f000 */
[----:B------:R-:W-:-:S02]  /*18280*/  @P0 VIADD R7, R7, 0x1 ;  /* 0x0000000107070836 */ /* 0x000fc40000000000 */
[----:B0-----:R-:W-:-:S04]  /*18290*/  IMAD.MOV R5, RZ, RZ, -R3 ;  /* 0x000000ffff057224 */ /* 0x001fc800078e0a03 */
[----:B------:R-:W-:-:S04]  /*182a0*/  IMAD R5, R5, R6, RZ ;  /* 0x0000000605057224 */ /* 0x000fc800078e02ff */
[----:B------:R-:W-:Y:S01]  /*182b0*/  IMAD.HI.U32 R2, R3, R5, R2 ;  /* 0x0000000503027227 */ /* 0x000fe200078e0002 */
[----:B------:R-:W-:Y:S02]  /*182c0*/  LOP3.LUT R3, R4, R0, RZ, 0x3c, !PT ;  /* 0x0000000004037212 */ /* 0x000fe400078e3cff */
[----:B------:R-:W-:Y:S02]  /*182d0*/  IABS R5, R8 ;  /* 0x0000000800057213 */ /* 0x000fe40000000000 */
[----:B------:R-:W-:-:S03]  /*182e0*/  ISETP.GE.AND P2, PT, R3, RZ, PT ;  /* 0x000000ff0300720c */ /* 0x000fc60003f46270 */
[----:B------:R-:W-:-:S10]  /*182f0*/  IMAD.MOV R5, RZ, RZ, -R5 ;  /* 0x000000ffff057224 */ /* 0x000fd400078e0a05 */
[----:B------:R-:W-:Y:S01]  /*18300*/  @!P2 IMAD.MOV R7, RZ, RZ, -R7 ;  /* 0x000000ffff07a224 */ /* 0x000fe200078e0a07 */
[----:B------:R-:W-:-:S04]  /*18310*/  @!P1 LOP3.LUT R7, RZ, R0, RZ, 0x33, !PT ;  /* 0x00000000ff079212 */ /* 0x000fc800078e33ff */
[----:B------:R-:W-:-:S05]  /*18320*/  IABS R3, R7 ;  /* 0x0000000700037213 */ /* 0x000fca0000000000 */
        /* <DEDUP_REMOVED lines=14> */
[--C-:B------:R-:W-:Y:S02]  /*18410*/  IMAD R8, R8, R3, R7.reuse ;  /* 0x0000000308087224 */ /* 0x100fe400078e0207 */
[----:B------:R-:W-:Y:S02]  /*18420*/  IMAD.MOV R3, RZ, RZ, -R7 ;  /* 0x000000ffff037224 */ /* 0x000fe400078e0a07 */
[----:B------:R-:W-:Y:S02]  /*18430*/  IMAD R26, R8, 0x10000, R5 ;  /* 0x00010000081a7824 */ /* 0x000fe400078e0205 */
[----:B------:R-:W-:Y:S01]  /*18440*/  IMAD R3, R0, R3, R4 ;  /* 0x0000000300037224 */ /* 0x000fe200078e0204 */
[----:B------:R-:W-:Y:S06]  /*18450*/  BRA `(.L_x_1054) ;  /* 0x0000000000f87947 */ /* 0x000fec0003800000 */
.L_x_1053:
[----:B------:R-:W-:Y:S02]  /*18460*/  ULDC.64 UR4, c[0x0][0xc90] ;  /* 0x0003240000047ab9 */ /* 0x000fe40000000a00 */
[----:B------:R-:W-:-:S06]  /*18470*/  UIMAD.WIDE UR4, UR42, 0x4, UR4 ;  /* 0x000000042a0478a5 */ /* 0x000fcc000f8e0204 */
[----:B---3--:R-:W-:Y:S02]  /*18480*/  IMAD.U32 R2, RZ, RZ, UR4 ;  /* 0x00000004ff027e24 */ /* 0x008fe4000f8e00ff */
[----:B0-----:R-:W-:-:S05]  /*18490*/  IMAD.U32 R3, RZ, RZ, UR5 ;  /* 0x00000005ff037e24 */ /* 0x001fca000f8e00ff */
        /* <DEDUP_REMOVED lines=15> */
[----:B------:R-:W-:Y:S01]  /*18590*/  IMAD R3, R9, R11, R2 ;  /* 0x0000000b09037224 */ /* 0x000fe200078e0202 */
[----:B------:R-:W-:-:S04]  /*185a0*/  LOP3.LUT R2, R4, R7, RZ, 0x3c, !PT ;  /* 0x0000000704027212 */ /* 0x000fc800078e3cff */
        /* <DEDUP_REMOVED lines=9> */
[----:B------:R-:W-:Y:S02]  /*18640*/  IMAD R6, R8, R9, RZ ;  /* 0x0000000908067224 */ /* 0x000fe400078e02ff */
[----:B------:R-:W-:Y:S02]  /*18650*/  IMAD.MOV R9, RZ, RZ, -R9 ;  /* 0x000000ffff097224 */ /* 0x000fe400078e0a09 */
[----:B------:R-:W-:Y:S02]  /*18660*/  IMAD.MOV R2, RZ, RZ, -R6 ;  /* 0x000000ffff027224 */ /* 0x000fe400078e0a06 */
[----:B------:R-:W-:-:S03]  /*18670*/  IMAD R4, R7, R9, R4 ;  /* 0x0000000907047224 */ /* 0x000fc600078e0204 */
[----:B------:R-:W-:-:S04]  /*18680*/  VIADDMNMX R5, R2, R5, R8, PT ;  /* 0x0000000502057246 */ /* 0x000fc80003800108 */
[----:B------:R-:W-:-:S04]  /*18690*/  IABS R8, R5 ;  /* 0x0000000500087213 */ /* 0x000fc80000000000 */
[----:B------:R-:W0:Y:S08]  /*186a0*/  I2F.RP R10, R8 ;  /* 0x00000008000a7306 */ /* 0x000e300000209400 */
[----:B0-----:R-:W0:Y:S02]  /*186b0*/  MUFU.RCP R10, R10 ;  /* 0x0000000a000a7308 */ /* 0x001e240000001000 */
[----:B0-----:R-:W-:Y:S01]  /*186c0*/  VIADD R2, R10, 0xffffffe ;  /* 0x0ffffffe0a027836 */ /* 0x001fe20000000000 */
[----:B------:R-:W-:-:S05]  /*186d0*/  IABS R10, R4 ;  /* 0x00000004000a7213 */ /* 0x000fca0000000000 */
[----:B------:R0:W1:Y:S02]  /*186e0*/  F2I.FTZ.U32.TRUNC.NTZ R3, R2 ;  /* 0x0000000200037305 */ /* 0x000064000021f000 */
[----:B0-----:R-:W-:Y:S02]  /*186f0*/  IMAD.MOV.U32 R2, RZ, RZ, RZ ;  /* 0x000000ffff027224 */ /* 0x001fe400078e00ff */
[----:B-1----:R-:W-:-:S04]  /*18700*/  IMAD.MOV R7, RZ, RZ, -R3 ;  /* 0x000000ffff077224 */ /* 0x002fc800078e0a03 */
[----:B------:R-:W-:-:S04]  /*18710*/  IMAD R7, R7, R8, RZ ;  /* 0x0000000807077224 */ /* 0x000fc800078e02ff */
[----:B------:R-:W-:Y:S01]  /*18720*/  IMAD.HI.U32 R3, R3, R7, R2 ;  /* 0x0000000703037227 */ /* 0x000fe200078e0002 */
[-C--:B------:R-:W-:Y:S02]  /*18730*/  IABS R7, R5.reuse ;  /* 0x0000000500077213 */ /* 0x080fe40000000000 */
[----:B------:R-:W-:Y:S02]  /*18740*/  LOP3.LUT R2, R4, R5, RZ, 0x3c, !PT ;  /* 0x0000000504027212 */ /* 0x000fe400078e3cff */
[----:B------:R-:W-:Y:S01]  /*18750*/  IADD3 R4, R6, 0x1000000, R4 ;  /* 0x0100000006047810 */ /* 0x000fe20007ffe004 */
[----:B------:R-:W-:Y:S01]  /*18760*/  IMAD.MOV R7, RZ, RZ, -R7 ;  /* 0x000000ffff077224 */ /* 0x000fe200078e0a07 */
[----:B------:R-:W-:Y:S01]  /*18770*/  ISETP.GE.AND P2, PT, R2, RZ, PT ;  /* 0x000000ff0200720c */ /* 0x000fe20003f46270 */
        /* <DEDUP_REMOVED lines=9> */
[----:B------:R-:W-:Y:S01]  /*18810*/  @!P1 LOP3.LUT R3, RZ, R5, RZ, 0x33, !PT ;  /* 0x00000005ff039212 */ /* 0x000fe200078e33ff */
[----:B------:R-:W-:-:S04]  /*18820*/  IMAD.MOV R5, RZ, RZ, -R5 ;  /* 0x000000ffff057224 */ /* 0x000fc800078e0a05 */
[----:B------:R-:W-:-:S07]  /*18830*/  IMAD R26, R3, R5, R4 ;  /* 0x00000005031a7224 */ /* 0x000fce00078e0204 */
.L_x_1054:
[----:B------:R-:W-:-:S05]  /*18840*/  LOP3.LUT R3, RZ, R3, RZ, 0x33, !PT ;  /* 0x00000003ff037212 */ /* 0x000fca00078e33ff */
[----:B------:R-:W-:Y:S01]  /*18850*/  IMAD.IADD R25, R0, 0x1, R3 ;  /* 0x0000000100197824 */ /* 0x000fe200078e0203 */
[----:B------:R-:W-:Y:S06]  /*18860*/  BRA `(.L_x_1055) ;  /* 0x0000000000107947 */ /* 0x000fec0003800000 */
.L_x_1050:
[----:B------:R-:W-:Y:S01]  /*18870*/  IMAD.MOV.U32 R24, RZ, RZ, R7 ;  /* 0x000000ffff187224 */ /* 0x000fe200078e0007 */
[----:B------:R-:W-:Y:S01]  /*18880*/  ULDC UR42, c[0x0][0xc3c] ;  /* 0x00030f00002a7ab9 */ /* 0x000fe20000000800 */
[----:B------:R-:W-:Y:S02]  /*18890*/  IMAD.MOV.U32 R25, RZ, RZ, RZ ;  /* 0x000000ffff197224 */ /* 0x000fe400078e00ff */
[----:B------:R-:W-:-:S07]  /*188a0*/  IMAD.MOV.U32 R26, RZ, RZ, RZ ;  /* 0x000000ffff1a7224 */ /* 0x000fce00078e00ff */
.L_x_1055:
        /* <DEDUP_REMOVED lines=10> */
.L_x_1048:
[----:B------:R-:W-:Y:S02]  /*18950*/  ULDC UR4, c[0x0][0xc3c] ;  /* 0x00030f0000047ab9 */ /* 0x000fe40000000800 */
[----:B------:R-:W-:-:S06]  /*18960*/  UISETP.GE.AND UP0, UPT, UR42, UR4, UPT ;  /* 0x000000042a00728c */ /* 0x000fcc000bf06270 */
[----:B------:R-:W-:-:S13]  /*18970*/  PLOP3.LUT P0, PT, PT, PT, UP0, 0x80, 0x0 ;  /* 0x000000000000781c */ /* 0x000fda0003f0f008 */
[----:B------:R-:W-:Y:S05]  /*18980*/  @!P0 BRA `(.L_x_1056) ;  /* 0xffffffb400188947 */ /* 0x000fea000383ffff */
.L_x_976:
[----:B0-----:R-:W3:Y:S01]  /*18990*/  LDL.LU R0, [R1+0x14] ;  /* 0x0000140001007983 */ /* 0x001ee20000300800 */
[----:B------:R-:W-:Y:S01]  /*189a0*/  BSSY B0, `(.L_x_1057) ;  /* 0x000000b000007945 */ /* 0x000fe20003800000 */
[----:B------:R-:W0:Y:S01]  /*189b0*/  S2R R5, SR_CgaCtaId ;  /* 0x0000000000057919 */ /* 0x000e220000008800 */
[----:B---3--:R-:W-:-:S05]  /*189c0*/  VIADD R0, R0, 0x1 ;  /* 0x0000000100007836 */ /* 0x008fca0000000000 */
[----:B------:R-:W-:-:S04]  /*189d0*/  LEA.HI R2, R0, R0, RZ, 0x1 ;  /* 0x0000000000027211 */ /* 0x000fc800078f08ff */
[----:B------:R-:W-:Y:S02]  /*189e0*/  LOP3.LUT R3, R2, 0xfffffffe, RZ, 0xc0, !PT ;  /* 0xfffffffe02037812 */ /* 0x000fe400078ec0ff */
[----:B------:R-:W-:-:S03]  /*189f0*/  MOV R2, 0x400 ;  /* 0x0000040000027802 */ /* 0x000fc60000000f00 */
[----:B------:R-:W-:Y:S01]  /*18a00*/  IMAD.IADD R0, R0, 0x1, -R3 ;  /* 0x0000000100007824 */ /* 0x000fe200078e0a03 */
[----:B0-----:R-:W-:-:S04]  /*18a10*/  LEA R9, R5, R2, 0x18 ;  /* 0x0000000205097211 */ /* 0x001fc800078ec0ff */
[----:B------:R-:W-:-:S04]  /*18a20*/  SHF.L.U32 R0, R0, 0x1f, RZ ;  /* 0x0000001f00007819 */ /* 0x000fc800000006ff */
[----:B------:R-:W0:Y:S02]  /*18a30*/  SYNCS.PHASECHK.TRANS64.TRYWAIT P0, [R9+URZ+0x19c20], R0 ;  /* 0x019c2000090075a7 */ /* 0x000e24000800017f */
[----:B0-----:R-:W-:Y:S05]  /*18a40*/  @!P0 BRA `(.L_x_1058) ;  /* 0x0000000c00988947 */ /* 0x001fea0003800000 */
.L_x_1095:
[----:B------:R-:W-:Y:S05]  /*18a50*/  BSYNC B0 ;  /* 0x0000000000007941 */ /* 0x000fea0003800000 */
.L_x_1057:
[----:B------:R-:W-:-:S03]  /*18a60*/  UMOV UR4, 0xffffffff ;  /* 0xffffffff00047882 */ /* 0x000fc60000000000 */
[----:B------:R-:W-:Y:S05]  /*18a70*/  BRA.DIV UR4, `(.L_x_1059) ;  /* 0x0000000e04a07947 */ /* 0x000fea000b800000 */
[----:B0-----:R-:W0:Y:S02]  /*18a80*/  S2R R0, SR_TID.X ;  /* 0x0000000000007919 */ /* 0x001e240000002100 */
[----:B0-----:R-:W-:-:S04]  /*18a90*/  SHF.R.U32.HI R0, RZ, 0x5, R0 ;  /* 0x00000005ff007819 */ /* 0x001fc80000011600 */
[----:B------:R-:W-:-:S05]  /*18aa0*/  LOP3.LUT R0, R0, 0x3, RZ, 0xc0, !PT ;  /* 0x0000000300007812 */ /* 0x000fca00078ec0ff */
[----:B------:R0:W3:Y:S02]  /*18ab0*/  SHFL.IDX PT, R14, R0, RZ, 0x1f ;  /* 0x00001fff000e7589 */ /* 0x0000e400000e0000 */
.L_x_1098:
[----:B---3--:R-:W-:Y:S01]  /*18ac0*/  ISETP.NE.AND P0, PT, R14, RZ, PT ;  /* 0x000000ff0e00720c */ /* 0x008fe20003f05270 */
[----:B------:R-:W-:-:S12]  /*18ad0*/  BSSY B0, `(.L_x_1060) ;  /* 0x000002b000007945 */ /* 0x000fd80003800000 */
[----:B------:R-:W-:Y:S05]  /*18ae0*/  @P0 BRA `(.L_x_1061) ;  /* 0x0000000000a40947 */ /* 0x000fea0003800000 */
[----:B------:R-:W-:-:S03]  /*18af0*/  UMOV UR4, 0xffffffff ;  /* 0xffffffff00047882 */ /* 0x000fc60000000000 */
[----:B------:R-:W-:Y:S05]  /*18b00*/  BRA.DIV UR4, `(.L_x_1062) ;  /* 0x0000000e04b07947 */ /* 0x000fea000b800000 */
[----:B------:R-:W-:-:S13]  /*18b10*/  ELECT P6, URZ, PT ;  /* 0x00000000003f782f */ /* 0x000fda00038c0000 */
.L_x_1101:
[----:B------:R-:W-:Y:S05]  /*18b20*/  @!P6 BRA `(.L_x_1061) ;  /* 0x000000000094e947 */ /* 0x000fea0003800000 */
[----:B------:R-:W-:-:S06]  /*18b30*/  ULOP3.LUT UR4, UR38, 0x2, URZ, 0xfc, !UPT ;  /* 0x0000000226047892 */ /* 0x000fcc000f8efc3f */
[----:B0-----:R-:W-:-:S05]  /*18b40*/  IMAD.U32 R0, RZ, RZ, UR4 ;  /* 0x00000004ff007e24 */ /* 0x001fca000f8e00ff */
[----:B------:R-:W-:-:S13]  /*18b50*/  ISETP.NE.AND P0, PT, R0, 0x3, PT ;  /* 0x000000030000780c */ /* 0x000fda0003f05270 */
[----:B------:R-:W-:Y:S05]  /*18b60*/  @!P0 BRA `(.L_x_1063) ;  /* 0x0000000000048947 */ /* 0x000fea0003800000 */
[----:B------:R-:W-:Y:S01]  /*18b70*/  BPT.TRAP 0x1 ;  /* 0x000000040000795c */ /* 0x000fe20000300000 */
.L_x_1063:
[----:B------:R-:W-:Y:S01]  /*18b80*/  VIADD R3, R9, 0x19c40 ;  /* 0x00019c4009037836 */ /* 0x000fe20000000000 */
[----:B------:R-:W-:Y:S01]  /*18b90*/  SHF.L.U32 R2, R22, 0x1f, RZ ;  /* 0x0000001f16027819 */ /* 0x000fe200000006ff */
[C---:B------:R-:W-:Y:S02]  /*18ba0*/  VIADD R0, R18.reuse, 0x1 ;  /* 0x0000000112007836 */ /* 0x040fe40000000000 */
[----:B------:R-:W-:-:S03]  /*18bb0*/  IMAD R7, R18, 0x8, R3 ;  /* 0x0000000812077824 */ /* 0x000fc600078e0203 */
[C---:B------:R-:W-:Y:S01]  /*18bc0*/  ISETP.NE.AND P2, PT, R0.reuse, 0x2, PT ;  /* 0x000000020000780c */ /* 0x040fe20003f45270 */
[----:B------:R-:W0:Y:S03]  /*18bd0*/  SYNCS.PHASECHK.TRANS64.TRYWAIT P1, [R7+URZ], R2 ;  /* 0x00000002070075a7 */ /* 0x000e26000802017f */
[----:B------:R-:W-:Y:S02]  /*18be0*/  SEL R5, RZ, 0x1, P2 ;  /* 0x00000001ff057807 */ /* 0x000fe40001000000 */
[----:B-1----:R-:W-:Y:S02]  /*18bf0*/  SEL R4, R0, RZ, P2 ;  /* 0x000000ff00047207 */ /* 0x002fe40001000000 */
[----:B------:R-:W-:-:S03]  /*18c00*/  LOP3.LUT R0, R22, R5, RZ, 0x3c, !PT ;  /* 0x0000000516007212 */ /* 0x000fc600078e3cff */
[----:B------:R-:W-:Y:S01]  /*18c10*/  IMAD R3, R4, 0x8, R3 ;  /* 0x0000000804037824 */ /* 0x000fe200078e0203 */
[----:B------:R-:W-:Y:S01]  /*18c20*/  SHF.L.U32 R0, R0, 0x1f, RZ ;  /* 0x0000001f00007819 */ /* 0x000fe200000006ff */
[----:B0-----:R-:W-:Y:S06]  /*18c30*/  @!P1 BRA `(.L_x_1064) ;  /* 0x0000000c00849947 */ /* 0x001fec0003800000 */
.L_x_1102:
[----:B------:R-:W1:Y:S02]  /*18c40*/  SYNCS.PHASECHK.TRANS64.TRYWAIT P1, [R3+URZ], R0 ;  /* 0x00000000030075a7 */ /* 0x000e64000802017f */
[----:B-1----:R-:W-:Y:S05]  /*18c50*/  @!P1 BRA `(.L_x_1065) ;  /* 0x0000000c00909947 */ /* 0x002fea0003800000 */
.L_x_1103:
[----:B------:R-:W-:Y:S05]  /*18c60*/  @!P0 BRA `(.L_x_1066) ;  /* 0x0000000000048947 */ /* 0x000fea0003800000 */
[----:B------:R-:W-:Y:S01]  /*18c70*/  BPT.TRAP 0x1 ;  /* 0x000000040000795c */ /* 0x000fe20000300000 */
.L_x_1066:
[----:B-1----:R-:W-:-:S04]  /*18c80*/  IMAD R3, R18, 0x8, R9 ;  /* 0x0000000812037824 */ /* 0x002fc800078e0209 */
[----:B------:R-:W1:Y:S02]  /*18c90*/  SYNCS.PHASECHK.TRANS64.TRYWAIT P1, [R3+URZ+0x19c60], R2 ;  /* 0x019c6002030075a7 */ /* 0x000e64000802017f */
[----:B-1----:R-:W-:Y:S05]  /*18ca0*/  @!P1 BRA `(.L_x_1067) ;  /* 0x0000000c00909947 */ /* 0x002fea0003800000 */
.L_x_1104:
[----:B------:R-:W-:Y:S05]  /*18cb0*/  @!P0 BRA `(.L_x_1068) ;  /* 0x0000000000048947 */ /* 0x000fea0003800000 */
[----:B------:R-:W-:Y:S01]  /*18cc0*/  BPT.TRAP 0x1 ;  /* 0x000000040000795c */ /* 0x000fe20000300000 */
.L_x_1068:
[----:B------:R-:W-:-:S04]  /*18cd0*/  IMAD R5, R4, 0x8, R9 ;  /* 0x0000000804057824 */ /* 0x000fc800078e0209 */
[----:B------:R-:W3:Y:S02]  /*18ce0*/  SYNCS.PHASECHK.TRANS64.TRYWAIT P1, [R5+URZ+0x19c60], R0 ;  /* 0x019c6000050075a7 */ /* 0x000ee4000802017f */
[----:B---3--:R-:W-:Y:S05]  /*18cf0*/  @!P1 BRA `(.L_x_1069) ;  /* 0x0000000c00909947 */ /* 0x008fea0003800000 */
.L_x_1105:
[----:B------:R-:W-:Y:S05]  /*18d00*/  @!P0 BRA `(.L_x_1070) ;  /* 0x0000000000048947 */ /* 0x000fea0003800000 */
[----:B------:R-:W-:Y:S01]  /*18d10*/  BPT.TRAP 0x1 ;  /* 0x000000040000795c */ /* 0x000fe20000300000 */
.L_x_1070:
[----:B------:R-:W4:Y:S02]  /*18d20*/  SYNCS.PHASECHK.TRANS64.TRYWAIT P0, [R3+URZ+0x19c80], R2 ;  /* 0x019c8002030075a7 */ /* 0x000f24000800017f */
[----:B----4-:R-:W-:Y:S05]  /*18d30*/  @!P0 BRA `(.L_x_1071) ;  /* 0x0000000c00948947 */ /* 0x010fea0003800000 */
.L_x_1072:
[----:B------:R0:W0:Y:S02]  /*18d40*/  SYNCS.PHASECHK.TRANS64.TRYWAIT P0, [R5+URZ+0x19c80], R0 ;  /* 0x019c8000050075a7 */ /* 0x000024000800017f */
[----:B0-----:R-:W-:Y:S05]  /*18d50*/  @!P0 NANOSLEEP.SYNCS 0x989680 ;  /* 0x009896800000895d */ /* 0x001fea0003900000 */
[----:B------:R-:W0:Y:S02]  /*18d60*/  @!P0 SYNCS.PHASECHK.TRANS64 P0, [R5+URZ+0x19c80], R0 ;  /* 0x019c8000050085a7 */ /* 0x000e24000800007f */
[----:B0-----:R-:W-:Y:S05]  /*18d70*/  @!P0 BRA `(.L_x_1072) ;  /* 0xfffffffc00f08947 */ /* 0x001fea000383ffff */
.L_x_1061:
[----:B------:R-:W-:Y:S05]  /*18d80*/  BSYNC B0 ;  /* 0x0000000000007941 */ /* 0x000fea0003800000 */
.L_x_1060:
[----:B------:R-:W-:Y:S05]  /*18d90*/  EXIT ;  /* 0x000000000000794d */ /* 0x000fea0003800000 */
.L_x_879:
[----:B0-----:R-:W-:-:S04]  /*18da0*/  IMAD.U32 R3, RZ, RZ, UR46 ;  /* 0x0000002eff037e24 */ /* 0x001fc8000f8e00ff */
[----:B------:R0:W1:Y:S03]  /*18db0*/  SYNCS.PHASECHK.TRANS64.TRYWAIT P1, [R3+URZ+0x19c00], R6 ;  /* 0x019c0006030075a7 */ /* 0x000066000802017f */
[----:B-1----:R-:W-:Y:S05]  /*18dc0*/  @!P1 NANOSLEEP.SYNCS 0x989680 ;  /* 0x009896800000995d */ /* 0x002fea0003900000 */
[----:B------:R-:W1:Y:S02]  /*18dd0*/  @!P1 SYNCS.PHASECHK.TRANS64 P1, [R3+URZ+0x19c00], R6 ;  /* 0x019c0006030095a7 */ /* 0x000e64000802007f */
[----:B-1----:R-:W-:Y:S05]  /*18de0*/  @!P1 BRA `(.L_x_879) ;  /* 0xfffffffc00ec9947 */ /* 0x002fea000383ffff */
[----:B------:R-:W-:Y:S05]  /*18df0*/  BRA `(.L_x_1073) ;  /* 0xfffffe9400347947 */ /* 0x000fea000383ffff */
.L_x_883:
[----:B-1----:R1:W2:Y:S02]  /*18e00*/  SYNCS.PHASECHK.TRANS64.TRYWAIT P2, [R90+URZ+0x19c30], R3 ;  /* 0x019c30035a0075a7 */ /* 0x0022a4000804017f */
[----:B--2---:R-:W-:Y:S05]  /*18e10*/  @!P2 NANOSLEEP.SYNCS 0x989680 ;  /* 0x009896800000a95d */ /* 0x004fea0003900000 */
[----:B------:R-:W2:Y:S02]  /*18e20*/  @!P2 SYNCS.PHASECHK.TRANS64 P2, [R90+URZ+0x19c30], R3 ;  /* 0x019c30035a00a5a7 */ /* 0x000ea4000804007f */
[----:B--2---:R-:W-:Y:S05]  /*18e30*/  @!P2 BRA `(.L_x_883) ;  /* 0xfffffffc00f0a947 */ /* 0x004fea000383ffff */
[----:B------:R-:W-:Y:S05]  /*18e40*/  BRA `(.L_x_882) ;  /* 0xfffffe9400587947 */ /* 0x000fea000383ffff */
.L_x_899:
[----:B-1----:R-:W-:-:S04]  /*18e50*/  IMAD.U32 R6, RZ, RZ, UR24 ;  /* 0x00000018ff067e24 */ /* 0x002fc8000f8e00ff */
[----:B------:R1:W2:Y:S03]  /*18e60*/  SYNCS.PHASECHK.TRANS64.TRYWAIT P2, [R6+URZ+0x19c30], R5 ;  /* 0x019c3005060075a7 */ /* 0x0002a6000804017f */
[----:B--2---:R-:W-:Y:S05]  /*18e70*/  @!P2 NANOSLEEP.SYNCS 0x989680 ;  /* 0x009896800000a95d */ /* 0x004fea0003900000 */
[----:B------:R-:W2:Y:S02]  /*18e80*/  @!P2 SYNCS.PHASECHK.TRANS64 P2, [R6+URZ+0x19c30], R5 ;  /* 0x019c30050600a5a7 */ /* 0x000ea4000804007f */
[----:B--2---:R-:W-:Y:S05]  /*18e90*/  @!P2 BRA `(.L_x_899) ;  /* 0xfffffffc00eca947 */ /* 0x004fea000383ffff */
[----:B------:R-:W-:Y:S05]  /*18ea0*/  BRA `(.L_x_898) ;  /* 0xfffffed0000c7947 */ /* 0x000fea000383ffff */
.L_x_903:
[----:B-1----:R-:W-:-:S04]  /*18eb0*/  IMAD.U32 R6, RZ, RZ, UR11 ;  /* 0x0000000bff067e24 */ /* 0x002fc8000f8e00ff */
[----:B------:R1:W2:Y:S03]  /*18ec0*/  SYNCS.PHASECHK.TRANS64.TRYWAIT P2, [R6+URZ+0x19c50], R5 ;  /* 0x019c5005060075a7 */ /* 0x0002a6000804017f */
[----:B--2---:R-:W-:Y:S05]  /*18ed0*/  @!P2 NANOSLEEP.SYNCS 0x989680 ;  /* 0x009896800000a95d */ /* 0x004fea0003900000 */
[----:B------:R-:W2:Y:S02]  /*18ee0*/  @!P2 SYNCS.PHASECHK.TRANS64 P2, [R6+URZ+0x19c50], R5 ;  /* 0x019c50050600a5a7 */ /* 0x000ea4000804007f */
[----:B--2---:R-:W-:Y:S05]  /*18ef0*/  @!P2 BRA `(.L_x_903) ;  /* 0xfffffffc00eca947 */ /* 0x004fea000383ffff */
[----:B------:R-:W-:Y:S05]  /*18f00*/  BRA `(.L_x_902) ;  /* 0xfffffed0005c7947 */ /* 0x000fea000383ffff */
.L_x_921:
[----:B-1----:R-:W-:-:S04]  /*18f10*/  IMAD.U32 R8, RZ, RZ, UR22 ;  /* 0x00000016ff087e24 */ /* 0x002fc8000f8e00ff */
[----:B------:R1:W2:Y:S03]  /*18f20*/  SYNCS.PHASECHK.TRANS64.TRYWAIT P2, [R8+URZ+0x19c30], R7 ;  /* 0x019c3007080075a7 */ /* 0x0002a6000804017f */
[----:B--2---:R-:W-:Y:S05]  /*18f30*/  @!P2 NANOSLEEP.SYNCS 0x989680 ;  /* 0x009896800000a95d */ /* 0x004fea0003900000 */
[----:B------:R-:W2:Y:S02]  /*18f40*/  @!P2 SYNCS.PHASECHK.TRANS64 P2, [R8+URZ+0x19c30], R7 ;  /* 0x019c30070800a5a7 */ /* 0x000ea4000804007f */
[----:B--2---:R-:W-:Y:S05]  /*18f50*/  @!P2 BRA `(.L_x_921) ;  /* 0xfffffffc00eca947 */ /* 0x004fea000383ffff */
[----:B------:R-:W-:Y:S05]  /*18f60*/  BRA `(.L_x_920) ;  /* 0xffffff0400ac7947 */ /* 0x000fea000383ffff */
.L_x_925:
[----:B-1----:R-:W-:-:S04]  /*18f70*/  IMAD.U32 R8, RZ, RZ, UR11 ;  /* 0x0000000bff087e24 */ /* 0x002fc8000f8e00ff */
[----:B------:R1:W2:Y:S03]  /*18f80*/  SYNCS.PHASECHK.TRANS64.TRYWAIT P2, [R8+URZ+0x19c50], R7 ;  /* 0x019c5007080075a7 */ /* 0x0002a6000804017f */
[----:B--2---:R-:W-:Y:S05]  /*18f90*/  @!P2 NANOSLEEP.SYNCS 0x989680 ;  /* 0x009896800000a95d */ /* 0x004fea0003900000 */
[----:B------:R-:W2:Y:S02]  /*18fa0*/  @!P2 SYNCS.PHASECHK.TRANS64 P2, [R8+URZ+0x19c50], R7 ;  /* 0x019c50070800a5a7 */ /* 0x000ea4000804007f */
[----:B--2---:R-:W-:Y:S05]  /*18fb0*/  @!P2 BRA `(.L_x_925) ;  /* 0xfffffffc00eca947 */ /* 0x004fea000383ffff */
[----:B------:R-:W-:Y:S05]  /*18fc0*/  BRA `(.L_x_924) ;  /* 0xffffff0400fc7947 */ /* 0x000fea000383ffff */
.L_x_932:
[----:B-1----:R-:W-:-:S04]  /*18fd0*/  IMAD.U32 R8, RZ, RZ, UR23 ;  /* 0x00000017ff087e24 */ /* 0x002fc8000f8e00ff */
[----:B------:R1:W2:Y:S03]  /*18fe0*/  SYNCS.PHASECHK.TRANS64.TRYWAIT P2, [R8+URZ+0x19c30], R7 ;  /* 0x019c3007080075a7 */ /* 0x0002a6000804017f */
[----:B--2---:R-:W-:Y:S05]  /*18ff0*/  @!P2 NANOSLEEP.SYNCS 0x989680 ;  /* 0x009896800000a95d */ /* 0x004fea0003900000 */
[----:B------:R-:W2:Y:S02]  /*19000*/  @!P2 SYNCS.PHASECHK.TRANS64 P2, [R8+URZ+0x19c30], R7 ;  /* 0x019c30070800a5a7 */ /* 0x000ea4000804007f */
[----:B--2---:R-:W-:Y:S05]  /*19010*/  @!P2 BRA `(.L_x_932) ;  /* 0xfffffffc00eca947 */ /* 0x004fea000383ffff */
[----:B------:R-:W-:Y:S05]  /*19020*/  BRA `(.L_x_931) ;  /* 0xffffff28007c7947 */ /* 0x000fea000383ffff */
.L_x_936:
[----:B-1----:R-:W-:-:S04]  /*19030*/  IMAD.U32 R8, RZ, RZ, UR11 ;  /* 0x0000000bff087e24 */ /* 0x002fc8000f8e00ff */
[----:B------:R1:W2:Y:S03]  /*19040*/  SYNCS.PHASECHK.TRANS64.TRYWAIT P2, [R8+URZ+0x19c50], R7 ;  /* 0x019c5007080075a7 */ /* 0x0002a6000804017f */
[----:B--2---:R-:W-:Y:S05]  /*19050*/  @!P2 NANOSLEEP.SYNCS 0x989680 ;  /* 0x009896800000a95d */ /* 0x004fea0003900000 */
[----:B------:R-:W2:Y:S02]  /*19060*/  @!P2 SYNCS.PHASECHK.TRANS64 P2, [R8+URZ+0x19c50], R7 ;  /* 0x019c50070800a5a7 */ /* 0x000ea4000804007f */
[----:B--2---:R-:W-:Y:S05]  /*19070*/  @!P2 BRA `(.L_x_936) ;  /* 0xfffffffc00eca947 */ /* 0x004fea000383ffff */
[----:B------:R-:W-:Y:S05]  /*19080*/  BRA `(.L_x_935) ;  /* 0xffffff2800cc7947 */ /* 0x000fea000383ffff */
.L_x_950:
[----:B-1----:R-:W-:-:S04]  /*19090*/  IMAD.U32 R5, RZ, RZ, UR14 ;  /* 0x0000000eff057e24 */ /* 0x002fc8000f8e00ff */
[----:B------:R1:W2:Y:S03]  /*190a0*/  SYNCS.PHASECHK.TRANS64.TRYWAIT P1, [R5+URZ+0x19c50], R0 ;  /* 0x019c5000050075a7 */ /* 0x0002a6000802017f */
[----:B--2---:R-:W-:Y:S05]  /*190b0*/  @!P1 NANOSLEEP.SYNCS 0x989680 ;  /* 0x009896800000995d */ /* 0x004fea0003900000 */
[----:B------:R-:W2:Y:S02]  /*190c0*/  @!P1 SYNCS.PHASECHK.TRANS64 P1, [R5+URZ+0x19c50], R0 ;  /* 0x019c5000050095a7 */ /* 0x000ea4000802007f */
[----:B--2---:R-:W-:Y:S05]  /*190d0*/  @!P1 BRA `(.L_x_950) ;  /* 0xfffffffc00ec9947 */ /* 0x004fea000383ffff */
[----:B------:R-:W-:Y:S05]  /*190e0*/  BRA `(.L_x_949) ;  /* 0xffffff5c003c7947 */ /* 0x000fea000383ffff */
.L_x_998:
[----:B------:R-:W-:Y:S02]  /*190f0*/  IMAD.MOV.U32 R13, RZ, RZ, R20 ;  /* 0x000000ffff0d7224 */ /* 0x000fe400078e0014 */
[----:B------:R-:W-:Y:S02]  /*19100*/  IMAD.MOV.U32 R12, RZ, RZ, RZ ;  /* 0x000000ffff0c7224 */ /* 0x000fe400078e00ff */
[----:B------:R-:W-:Y:S02]  /*19110*/  IMAD.MOV.U32 R11, RZ, RZ, 0x1f ;  /* 0x0000001fff0b7424 */ /* 0x000fe400078e00ff */
[----:B------:R-:W-:-:S07]  /*19120*/  IMAD.MOV.U32 R15, RZ, RZ, -0x1 ;  /* 0xffffffffff0f7424 */ /* 0x000fce00078e00ff */
[----:B01----:R-:W-:Y:S05]  /*19130*/  WARPSYNC.COLLECTIVE R15, `(.L_x_1074) ;  /* 0x000000000f087348 */ /* 0x003fea0003c00000 */
[----:B------:R2:W3:Y:S02]  /*19140*/  SHFL.IDX P6, R14, R13, R12, R11 ;  /* 0x0000000c0d0e7389 */ /* 0x0004e400000c000b */
[----:B0123--:R-:W-:Y:S01]  /*19150*/  ENDCOLLECTIVE ;  /* 0x000000000000791b */ /* 0x00ffe20003800000 */
.L_x_1074:
[----:B------:R-:W-:Y:S05]  /*19160*/  BRA `(.L_x_1075) ;  /* 0xffffffc000007947 */ /* 0x000fea000383ffff */
.L_x_1000:
[----:B------:R-:W-:Y:S01]  /*19170*/  BSSY B0, `(.L_x_1076) ;  /* 0x0000006000007945 */ /* 0x000fe20003800000 */
[----:B------:R-:W-:-:S07]  /*19180*/  IMAD.MOV.U32 R15, RZ, RZ, -0x1 ;  /* 0xffffffffff0f7424 */ /* 0x000fce00078e00ff */
[----:B012---:R-:W-:Y:S05]  /*19190*/  WARPSYNC.COLLECTIVE R15, `(.L_x_1077) ;  /* 0x000000000f0c7348 */ /* 0x007fea0003c00000 */
[----:B------:R-:W-:Y:S02]  /*191a0*/  ELECT P6, UR62, PT ;  /* 0x00000000003e782f */ /* 0x000fe400038c0000 */
[----:B------:R-:W-:Y:S01]  /*191b0*/  MOV R14, UR62 ;  /* 0x0000003e000e7c02 */ /* 0x000fe20008000f00 */
[----:B012---:R-:W-:Y:S10]  /*191c0*/  ENDCOLLECTIVE ;  /* 0x000000000000791b */ /* 0x007ff40003800000 */
.L_x_1077:
[----:B------:R-:W-:Y:S05]  /*191d0*/  BSYNC B0 ;  /* 0x0000000000007941 */ /* 0x000fea0003800000 */
.L_x_1076:
[----:B------:R-:W-:Y:S05]  /*191e0*/  BRA `(.L_x_1078) ;  /* 0xffffffc000087947 */ /* 0x000fea000383ffff */
.L_x_1002:
[----:B-1----:R1:W3:Y:S02]  /*191f0*/  SYNCS.PHASECHK.TRANS64.TRYWAIT P0, [R4+URZ+0x19c80], R3 ;  /* 0x019c8003040075a7 */ /* 0x0022e4000800017f */
[----:B---3--:R-:W-:Y:S05]  /*19200*/  @!P0 NANOSLEEP.SYNCS 0x989680 ;  /* 0x009896800000895d */ /* 0x008fea0003900000 */
[----:B------:R-:W3:Y:S02]  /*19210*/  @!P0 SYNCS.PHASECHK.TRANS64 P0, [R4+URZ+0x19c80], R3 ;  /* 0x019c8003040085a7 */ /* 0x000ee4000800007f */
[----:B---3--:R-:W-:Y:S05]  /*19220*/  @!P0 BRA `(.L_x_1002) ;  /* 0xfffffffc00f08947 */ /* 0x008fea000383ffff */
[----:B------:R-:W-:Y:S05]  /*19230*/  BRA `(.L_x_1079) ;  /* 0xffffffc000647947 */ /* 0x000fea000383ffff */
.L_x_1004:
[----:B---3--:R3:W4:Y:S02]  /*19240*/  SYNCS.PHASECHK.TRANS64.TRYWAIT P0, [R4+URZ+0x19c40], R3 ;  /* 0x019c4003040075a7 */ /* 0x008724000800017f */
[----:B----4-:R-:W-:Y:S05]  /*19250*/  @!P0 NANOSLEEP.SYNCS 0x989680 ;  /* 0x009896800000895d */ /* 0x010fea0003900000 */
[----:B------:R-:W4:Y:S02]  /*19260*/  @!P0 SYNCS.PHASECHK.TRANS64 P0, [R4+URZ+0x19c40], R3 ;  /* 0x019c4003040085a7 */ /* 0x000f24000800007f */
[----:B----4-:R-:W-:Y:S05]  /*19270*/  @!P0 BRA `(.L_x_1004) ;  /* 0xfffffffc00f08947 */ /* 0x010fea000383ffff */
[----:B------:R-:W-:Y:S05]  /*19280*/  BRA `(.L_x_1080) ;  /* 0xffffffc000e87947 */ /* 0x000fea000383ffff */
.L_x_1008:
[----:B------:R-:W2:Y:S01]  /*19290*/  LDL.LU R11, [R1+0x8] ;  /* 0x00000800010b7983 */ /* 0x000ea20000300800 */
[----:B------:R-:W-:Y:S02]  /*192a0*/  IMAD.MOV.U32 R7, RZ, RZ, R12 ;  /* 0x000000ffff077224 */ /* 0x000fe400078e000c */
[----:B------:R-:W-:Y:S02]  /*192b0*/  IMAD.MOV.U32 R13, RZ, RZ, R4 ;  /* 0x000000ffff0d7224 */ /* 0x000fe400078e0004 */
[----:B------:R-:W-:Y:S02]  /*192c0*/  IMAD.MOV.U32 R12, RZ, RZ, RZ ;  /* 0x000000ffff0c7224 */ /* 0x000fe400078e00ff */
[----:B------:R-:W-:Y:S02]  /*192d0*/  IMAD.MOV.U32 R15, RZ, RZ, -0x1 ;  /* 0xffffffffff0f7424 */ /* 0x000fe400078e00ff */
[----:B------:R-:W-:Y:S02]  /*192e0*/  IMAD.IADD R7, R21, 0x1, R7 ;  /* 0x0000000115077824 */ /* 0x000fe400078e0207 */
[----:B--2---:R-:W-:-:S02]  /*192f0*/  IMAD R6, R11, R9, RZ ;  /* 0x000000090b067224 */ /* 0x004fc400078e02ff */
[----:B------:R-:W-:-:S03]  /*19300*/  IMAD.MOV.U32 R11, RZ, RZ, 0x1e1f ;  /* 0x00001e1fff0b7424 */ /* 0x000fc600078e00ff */
[----:B------:R-:W-:-:S13]  /*19310*/  ISETP.GE.AND P4, PT, R7, R6, PT ;  /* 0x000000060700720c */ /* 0x000fda0003f86270 */
[----:B0----5:R-:W-:Y:S05]  /*19320*/  WARPSYNC.COLLECTIVE R15, `(.L_x_1081) ;  /* 0x000000000f087348 */ /* 0x021fea0003c00000 */
[----:B------:R1:W2:Y:S02]  /*19330*/  SHFL.IDX P6, R14, R13, R12, R11 ;  /* 0x0000000c0d0e7389 */ /* 0x0002a400000c000b */
[----:B012--5:R-:W-:Y:S01]  /*19340*/  ENDCOLLECTIVE ;  /* 0x000000000000791b */ /* 0x027fe20003800000 */
.L_x_1081:
[----:B------:R-:W-:Y:S02]  /*19350*/  IMAD.MOV.U32 R13, RZ, RZ, R0 ;  /* 0x000000ffff0d7224 */ /* 0x000fe400078e0000 */
[----:B------:R-:W-:-:S07]  /*19360*/  IMAD.MOV.U32 R2, RZ, RZ, R14 ;  /* 0x000000ffff027224 */ /* 0x000fce00078e000e */
[----:B------:R-:W-:Y:S05]  /*19370*/  WARPSYNC.COLLECTIVE R15, `(.L_x_1082) ;  /* 0x000000000f087348 */ /* 0x000fea0003c00000 */
[----:B------:R0:W1:Y:S02]  /*19380*/  SHFL.IDX P6, R14, R13, R12, R11 ;  /* 0x0000000c0d0e7389 */ /* 0x00006400000c000b */
[----:B01----:R-:W-:Y:S01]  /*19390*/  ENDCOLLECTIVE ;  /* 0x000000000000791b */ /* 0x003fe20003800000 */
.L_x_1082:
[----:B------:R-:W-:Y:S02]  /*193a0*/  IMAD.MOV.U32 R13, RZ, RZ, R4 ;  /* 0x000000ffff0d7224 */ /* 0x000fe400078e0004 */
[----:B------:R-:W-:Y:S02]  /*193b0*/  IMAD.MOV.U32 R12, RZ, RZ, 0x1 ;  /* 0x00000001ff0c7424 */ /* 0x000fe400078e00ff */
[----:B------:R-:W-:-:S07]  /*193c0*/  IMAD.MOV.U32 R3, RZ, RZ, R14 ;  /* 0x000000ffff037224 */ /* 0x000fce00078e000e */
[----:B------:R-:W-:Y:S05]  /*193d0*/  WARPSYNC.COLLECTIVE R15, `(.L_x_1083) ;  /* 0x000000000f087348 */ /* 0x000fea0003c00000 */
[----:B------:R0:W1:Y:S02]  /*193e0*/  SHFL.IDX P6, R14, R13, R12, R11 ;  /* 0x0000000c0d0e7389 */ /* 0x00006400000c000b */
[----:B01----:R-:W-:Y:S01]  /*193f0*/  ENDCOLLECTIVE ;  /* 0x000000000000791b */ /* 0x003fe20003800000 */
.L_x_1083:
        /* <DEDUP_REMOVED lines=10> */
.L_x_1084:
        /* <DEDUP_REMOVED lines=13> */
.L_x_1085:
[----:B------:R-:W-:-:S13]  /*19570*/  ISETP.GE.AND P4, PT, R3, R6, PT ;  /* 0x000000060300720c */ /* 0x000fda0003f86270 */
[----:B------:R-:W-:Y:S01]  /*19580*/  @!P4 IADD3 R0, P3, R20, R0, RZ ;  /* 0x000000001400c210 */ /* 0x000fe20007f7e0ff */
[----:B------:R-:W-:-:S04]  /*19590*/  IMAD.MOV.U32 R13, RZ, RZ, R8 ;  /* 0x000000ffff0d7224 */ /* 0x000fc800078e0008 */
[----:B------:R-:W-:-:S04]  /*195a0*/  @!P4 IMAD.X R2, RZ, RZ, R4, P3 ;  /* 0x000000ffff02c224 */ /* 0x000fc800018e0604 */
[----:B------:R-:W-:Y:S02]  /*195b0*/  @!P4 IMAD.MOV.U32 R3, RZ, RZ, R2 ;  /* 0x000000ffff03c224 */ /* 0x000fe400078e0002 */
[----:B------:R-:W-:Y:S02]  /*195c0*/  @!P4 IMAD.MOV.U32 R2, RZ, RZ, R0 ;  /* 0x000000ffff02c224 */ /* 0x000fe400078e0000 */
[----:B------:R-:W-:-:S07]  /*195d0*/  IMAD.MOV.U32 R5, RZ, RZ, R14 ;  /* 0x000000ffff057224 */ /* 0x000fce00078e000e */
[----:B------:R-:W-:Y:S05]  /*195e0*/  WARPSYNC.COLLECTIVE R15, `(.L_x_1086) ;  /* 0x000000000f087348 */ /* 0x000fea0003c00000 */
[----:B------:R0:W1:Y:S02]  /*195f0*/  SHFL.IDX P6, R14, R13, R12, R11 ;  /* 0x0000000c0d0e7389 */ /* 0x00006400000c000b */
[----:B01----:R-:W-:Y:S01]  /*19600*/  ENDCOLLECTIVE ;  /* 0x000000000000791b */ /* 0x003fe20003800000 */
.L_x_1086:
[----:B------:R-:W-:Y:S01]  /*19610*/  @!PT LDS RZ, [RZ] ;  /* 0x00000000fffff984 */ /* 0x000fe20000000800 */
[----:B------:R-:W-:Y:S01]  /*19620*/  @!PT LDS RZ, [RZ] ;  /* 0x00000000fffff984 */ /* 0x000fe20000000800 */
[----:B------:R-:W-:Y:S01]  /*19630*/  @!PT LDS RZ, [RZ] ;  /* 0x00000000fffff984 */ /* 0x000fe20000000800 */
[----:B------:R0:W-:Y:S04]  /*19640*/  @!P4 LDGSTS.E.BYPASS.LTC128B.128 [R10+0xf800], desc[UR50][R2.64], !P2 ;  /* 0x0f800000020acfae */ /* 0x0001e8000d101d72 */
[----:B------:R0:W-:Y:S04]  /*19650*/  @!P4 LDGSTS.E.BYPASS.LTC128B.128 [R10+0x11000], desc[UR50][R2.64+0x20], !P1 ;  /* 0x11000020020acfae */ /* 0x0001e8000c901d72 */
[----:B------:R0:W-:Y:S01]  /*19660*/  @!P4 LDGSTS.E.BYPASS.LTC128B.128 [R10+0x12800], desc[UR50][R2.64+0x40], !P0 ;  /* 0x12800040020acfae */ /* 0x0001e2000c101d72 */
[----:B------:R-:W-:Y:S05]  /*19670*/  BRA `(.L_x_1087) ;  /* 0xffffffc800c07947 */ /* 0x000fea000383ffff */
.L_x_1013:
[----:B0-----:R0:W1:Y:S02]  /*19680*/  SYNCS.PHASECHK.TRANS64.TRYWAIT P0, [R17+URZ+0x19c20], R2 ;  /* 0x019c2002110075a7 */ /* 0x001064000800017f */
[----:B-1----:R-:W-:Y:S05]  /*19690*/  @!P0 NANOSLEEP.SYNCS 0x989680 ;  /* 0x009896800000895d */ /* 0x002fea0003900000 */
[----:B------:R-:W1:Y:S02]  /*196a0*/  @!P0 SYNCS.PHASECHK.TRANS64 P0, [R17+URZ+0x19c20], R2 ;  /* 0x019c2002110085a7 */ /* 0x000e64000800007f */
[----:B-1----:R-:W-:Y:S05]  /*196b0*/  @!P0 BRA `(.L_x_1013) ;  /* 0xfffffffc00f08947 */ /* 0x002fea000383ffff */
[----:B------:R-:W-:Y:S05]  /*196c0*/  BRA `(.L_x_1088) ;  /* 0xffffffcc003c7947 */ /* 0x000fea000383ffff */
.L_x_1019:
[----:B0-----:R0:W1:Y:S02]  /*196d0*/  SYNCS.PHASECHK.TRANS64.TRYWAIT P0, [R4+URZ+0x19c80], R2 ;  /* 0x019c8002040075a7 */ /* 0x001064000800017f */
[----:B-1----:R-:W-:Y:S05]  /*196e0*/  @!P0 NANOSLEEP.SYNCS 0x989680 ;  /* 0x009896800000895d */ /* 0x002fea0003900000 */
[----:B------:R-:W1:Y:S02]  /*196f0*/  @!P0 SYNCS.PHASECHK.TRANS64 P0, [R4+URZ+0x19c80], R2 ;  /* 0x019c8002040085a7 */ /* 0x000e64000800007f */
[----:B-1----:R-:W-:Y:S05]  /*19700*/  @!P0 BRA `(.L_x_1019) ;  /* 0xfffffffc00f08947 */ /* 0x002fea000383ffff */
[----:B------:R-:W-:Y:S05]  /*19710*/  BRA `(.L_x_1089) ;  /* 0xffffffcc00d47947 */ /* 0x000fea000383ffff */
.L_x_1026:
[----:B-1----:R1:W2:Y:S02]  /*19720*/  SYNCS.PHASECHK.TRANS64.TRYWAIT P0, [R4+URZ+0x19c40], R2 ;  /* 0x019c4002040075a7 */ /* 0x0022a4000800017f */
[----:B--2---:R-:W-:Y:S05]  /*19730*/  @!P0 NANOSLEEP.SYNCS 0x989680 ;  /* 0x009896800000895d */ /* 0x004fea0003900000 */
[----:B------:R-:W2:Y:S02]  /*19740*/  @!P0 SYNCS.PHASECHK.TRANS64 P0, [R4+URZ+0x19c40], R2 ;  /* 0x019c4002040085a7 */ /* 0x000ea4000800007f */
[----:B--2---:R-:W-:Y:S05]  /*19750*/  @!P0 BRA `(.L_x_1026) ;  /* 0xfffffffc00f08947 */ /* 0x004fea000383ffff */
[----:B------:R-:W-:Y:S05]  /*19760*/  BRA `(.L_x_1090) ;  /* 0xffffffd000cc7947 */ /* 0x000fea000383ffff */
.L_x_1034:
[----:B0-----:R0:W1:Y:S02]  /*19770*/  SYNCS.PHASECHK.TRANS64.TRYWAIT P0, [R3+URZ+0x19c70], R2 ;  /* 0x019c7002030075a7 */ /* 0x001064000800017f */
[----:B-1----:R-:W-:Y:S05]  /*19780*/  @!P0 NANOSLEEP.SYNCS 0x989680 ;  /* 0x009896800000895d */ /* 0x002fea0003900000 */
[----:B------:R-:W1:Y:S02]  /*19790*/  @!P0 SYNCS.PHASECHK.TRANS64 P0, [R3+URZ+0x19c70], R2 ;  /* 0x019c7002030085a7 */ /* 0x000e64000800007f */
[----:B-1----:R-:W-:Y:S05]  /*197a0*/  @!P0 BRA `(.L_x_1034) ;  /* 0xfffffffc00f08947 */ /* 0x002fea000383ffff */
[----:B------:R-:W-:Y:S05]  /*197b0*/  BRA `(.L_x_1091) ;  /* 0xffffffd400e07947 */ /* 0x000fea000383ffff */
.L_x_1036:
[----:B0-----:R0:W1:Y:S02]  /*197c0*/  SYNCS.PHASECHK.TRANS64.TRYWAIT P0, [R3+URZ+0x19c60], R2 ;  /* 0x019c6002030075a7 */ /* 0x001064000800017f */
[----:B-1----:R-:W-:Y:S05]  /*197d0*/  @!P0 NANOSLEEP.SYNCS 0x989680 ;  /* 0x009896800000895d */ /* 0x002fea0003900000 */
[----:B------:R-:W1:Y:S02]  /*197e0*/  @!P0 SYNCS.PHASECHK.TRANS64 P0, [R3+URZ+0x19c60], R2 ;  /* 0x019c6002030085a7 */ /* 0x000e64000800007f */
[----:B-1----:R-:W-:Y:S05]  /*197f0*/  @!P0 BRA `(.L_x_1036) ;  /* 0xfffffffc00f08947 */ /* 0x002fea000383ffff */
[----:B------:R-:W-:Y:S05]  /*19800*/  BRA `(.L_x_1092) ;  /* 0xffffffd400e87947 */ /* 0x000fea000383ffff */
.L_x_1043:
[----:B0-----:R0:W1:Y:S02]  /*19810*/  SYNCS.PHASECHK.TRANS64.TRYWAIT P1, [R3+URZ+0x19c70], R0 ;  /* 0x019c7000030075a7 */ /* 0x001064000802017f */
[----:B-1----:R-:W-:Y:S05]  /*19820*/  @!P1 NANOSLEEP.SYNCS 0x989680 ;  /* 0x009896800000995d */ /* 0x002fea0003900000 */
[----:B------:R-:W1:Y:S02]  /*19830*/  @!P1 SYNCS.PHASECHK.TRANS64 P1, [R3+URZ+0x19c70], R0 ;  /* 0x019c7000030095a7 */ /* 0x000e64000802007f */
[----:B-1----:R-:W-:Y:S05]  /*19840*/  @!P1 BRA `(.L_x_1043) ;  /* 0xfffffffc00f09947 */ /* 0x002fea000383ffff */
[----:B------:R-:W-:Y:S05]  /*19850*/  BRA `(.L_x_1093) ;  /* 0xffffffdc004c7947 */ /* 0x000fea000383ffff */
.L_x_1045:
[----:B0-----:R0:W1:Y:S02]  /*19860*/  SYNCS.PHASECHK.TRANS64.TRYWAIT P1, [R3+URZ+0x19c60], R0 ;  /* 0x019c6000030075a7 */ /* 0x001064000802017f */
[----:B-1----:R-:W-:Y:S05]  /*19870*/  @!P1 NANOSLEEP.SYNCS 0x989680 ;  /* 0x009896800000995d */ /* 0x002fea0003900000 */
[----:B------:R-:W1:Y:S02]  /*19880*/  @!P1 SYNCS.PHASECHK.TRANS64 P1, [R3+URZ+0x19c60], R0 ;  /* 0x019c6000030095a7 */ /* 0x000e64000802007f */
[----:B-1----:R-:W-:Y:S05]  /*19890*/  @!P1 BRA `(.L_x_1045) ;  /* 0xfffffffc00f09947 */ /* 0x002fea000383ffff */
[----:B------:R-:W-:Y:S05]  /*198a0*/  BRA `(.L_x_1094) ;  /* 0xffffffdc00507947 */ /* 0x000fea000383ffff */
.L_x_1058:
[----:B0-----:R0:W3:Y:S02]  /*198b0*/  SYNCS.PHASECHK.TRANS64.TRYWAIT P0, [R9+URZ+0x19c20], R0 ;  /* 0x019c2000090075a7 */ /* 0x0010e4000800017f */
[----:B---3--:R-:W-:Y:S05]  /*198c0*/  @!P0 NANOSLEEP.SYNCS 0x989680 ;  /* 0x009896800000895d */ /* 0x008fea0003900000 */
[----:B------:R-:W3:Y:S02]  /*198d0*/  @!P0 SYNCS.PHASECHK.TRANS64 P0, [R9+URZ+0x19c20], R0 ;  /* 0x019c2000090085a7 */ /* 0x000ee4000800007f */
[----:B---3--:R-:W-:Y:S05]  /*198e0*/  @!P0 BRA `(.L_x_1058) ;  /* 0xfffffffc00f08947 */ /* 0x008fea000383ffff */
[----:B------:R-:W-:Y:S05]  /*198f0*/  BRA `(.L_x_1095) ;  /* 0xfffffff000547947 */ /* 0x000fea000383ffff */
.L_x_1059:
[----:B------:R-:W3:Y:S01]  /*19900*/  S2R R2, SR_TID.X ;  /* 0x0000000000027919 */ /* 0x000ee20000002100 */
[----:B------:R-:W-:Y:S01]  /*19910*/  BSSY B0, `(.L_x_1096) ;  /* 0x000000a000007945 */ /* 0x000fe20003800000 */
[----:B------:R-:W-:Y:S02]  /*19920*/  IMAD.MOV.U32 R12, RZ, RZ, RZ ;  /* 0x000000ffff0c7224 */ /* 0x000fe400078e00ff */
[----:B------:R-:W-:Y:S02]  /*19930*/  IMAD.MOV.U32 R11, RZ, RZ, 0x1f ;  /* 0x0000001fff0b7424 */ /* 0x000fe400078e00ff */
[----:B------:R-:W-:Y:S01]  /*19940*/  IMAD.MOV.U32 R15, RZ, RZ, -0x1 ;  /* 0xffffffffff0f7424 */ /* 0x000fe200078e00ff */
[----:B---3--:R-:W-:-:S04]  /*19950*/  SHF.R.U32.HI R2, RZ, 0x5, R2 ;  /* 0x00000005ff027819 */ /* 0x008fc80000011602 */
[----:B------:R-:W-:-:S05]  /*19960*/  LOP3.LUT R2, R2, 0x3, RZ, 0xc0, !PT ;  /* 0x0000000302027812 */ /* 0x000fca00078ec0ff */
[----:B------:R-:W-:-:S07]  /*19970*/  IMAD.MOV.U32 R13, RZ, RZ, R2 ;  /* 0x000000ffff0d7224 */ /* 0x000fce00078e0002 */
[----:B012---:R-:W-:Y:S05]  /*19980*/  WARPSYNC.COLLECTIVE R15, `(.L_x_1097) ;  /* 0x000000000f087348 */ /* 0x007fea0003c00000 */
[----:B------:R3:W4:Y:S02]  /*19990*/  SHFL.IDX P6, R14, R13, R12, R11 ;  /* 0x0000000c0d0e7389 */ /* 0x00072400000c000b */
[----:B01234-:R-:W-:Y:S01]  /*199a0*/  ENDCOLLECTIVE ;  /* 0x000000000000791b */ /* 0x01ffe20003800000 */
.L_x_1097:
[----:B------:R-:W-:Y:S05]  /*199b0*/  BSYNC B0 ;  /* 0x0000000000007941 */ /* 0x000fea0003800000 */
.L_x_1096:
[----:B------:R-:W-:Y:S05]  /*199c0*/  BRA `(.L_x_1098) ;  /* 0xfffffff0003c7947 */ /* 0x000fea000383ffff */
.L_x_1062:
[----:B------:R-:W-:Y:S01]  /*199d0*/  BSSY B1, `(.L_x_1099) ;  /* 0x0000006000017945 */ /* 0x000fe20003800000 */
[----:B------:R-:W-:-:S07]  /*199e0*/  IMAD.MOV.U32 R15, RZ, RZ, -0x1 ;  /* 0xffffffffff0f7424 */ /* 0x000fce00078e00ff */
[----:B012---:R-:W-:Y:S05]  /*199f0*/  WARPSYNC.COLLECTIVE R15, `(.L_x_1100) ;  /* 0x000000000f0c7348 */ /* 0x007fea0003c00000 */
[----:B------:R-:W-:Y:S02]  /*19a00*/  ELECT P6, UR62, PT ;  /* 0x00000000003e782f */ /* 0x000fe400038c0000 */
[----:B------:R-:W-:Y:S01]  /*19a10*/  MOV R14, UR62 ;  /* 0x0000003e000e7c02 */ /* 0x000fe20008000f00 */
[----:B012---:R-:W-:Y:S10]  /*19a20*/  ENDCOLLECTIVE ;  /* 0x000000000000791b */ /* 0x007ff40003800000 */
.L_x_1100:
[----:B------:R-:W-:Y:S05]  /*19a30*/  BSYNC B1 ;  /* 0x0000000000017941 */ /* 0x000fea0003800000 */
.L_x_1099:
[----:B------:R-:W-:Y:S05]  /*19a40*/  BRA `(.L_x_1101) ;  /* 0xfffffff000347947 */ /* 0x000fea000383ffff */
.L_x_1064:
[----:B0-----:R0:W1:Y:S02]  /*19a50*/  SYNCS.PHASECHK.TRANS64.TRYWAIT P1, [R7+URZ], R2 ;  /* 0x00000002070075a7 */ /* 0x001064000802017f */
[----:B-1----:R-:W-:Y:S05]  /*19a60*/  @!P1 NANOSLEEP.SYNCS 0x989680 ;  /* 0x009896800000995d */ /* 0x002fea0003900000 */
[----:B------:R-:W1:Y:S02]  /*19a70*/  @!P1 SYNCS.PHASECHK.TRANS64 P1, [R7+URZ], R2 ;  /* 0x00000002070095a7 */ /* 0x000e64000802007f */
[----:B-1----:R-:W-:Y:S05]  /*19a80*/  @!P1 BRA `(.L_x_1064) ;  /* 0xfffffffc00f09947 */ /* 0x002fea000383ffff */
[----:B------:R-:W-:Y:S05]  /*19a90*/  BRA `(.L_x_1102) ;  /* 0xfffffff000687947 */ /* 0x000fea000383ffff */
.L_x_1065:
[----:B-1----:R1:W3:Y:S02]  /*19aa0*/  SYNCS.PHASECHK.TRANS64.TRYWAIT P1, [R3+URZ], R0 ;  /* 0x00000000030075a7 */ /* 0x0022e4000802017f */
[----:B---3--:R-:W-:Y:S05]  /*19ab0*/  @!P1 NANOSLEEP.SYNCS 0x989680 ;  /* 0x009896800000995d */ /* 0x008fea0003900000 */
[----:B------:R-:W3:Y:S02]  /*19ac0*/  @!P1 SYNCS.PHASECHK.TRANS64 P1, [R3+URZ], R0 ;  /* 0x00000000030095a7 */ /* 0x000ee4000802007f */
[----:B---3--:R-:W-:Y:S05]  /*19ad0*/  @!P1 BRA `(.L_x_1065) ;  /* 0xfffffffc00f09947 */ /* 0x008fea000383ffff */
[----:B------:R-:W-:Y:S05]  /*19ae0*/  BRA `(.L_x_1103) ;  /* 0xfffffff0005c7947 */ /* 0x000fea000383ffff */
.L_x_1067:
[----:B-1----:R1:W3:Y:S02]  /*19af0*/  SYNCS.PHASECHK.TRANS64.TRYWAIT P1, [R3+URZ+0x19c60], R2 ;  /* 0x019c6002030075a7 */ /* 0x0022e4000802017f */
[----:B---3--:R-:W-:Y:S05]  /*19b00*/  @!P1 NANOSLEEP.SYNCS 0x989680 ;  /* 0x009896800000995d */ /* 0x008fea0003900000 */
[----:B------:R-:W3:Y:S02]  /*19b10*/  @!P1 SYNCS.PHASECHK.TRANS64 P1, [R3+URZ+0x19c60], R2 ;  /* 0x019c6002030095a7 */ /* 0x000ee4000802007f */
[----:B---3--:R-:W-:Y:S05]  /*19b20*/  @!P1 BRA `(.L_x_1067) ;  /* 0xfffffffc00f09947 */ /* 0x008fea000383ffff */
[----:B------:R-:W-:Y:S05]  /*19b30*/  BRA `(.L_x_1104) ;  /* 0xfffffff0005c7947 */ /* 0x000fea000383ffff */
.L_x_1069:
[----:B---3--:R3:W4:Y:S02]  /*19b40*/  SYNCS.PHASECHK.TRANS64.TRYWAIT P1, [R5+URZ+0x19c60], R0 ;  /* 0x019c6000050075a7 */ /* 0x008724000802017f */
[----:B----4-:R-:W-:Y:S05]  /*19b50*/  @!P1 NANOSLEEP.SYNCS 0x989680 ;  /* 0x009896800000995d */ /* 0x010fea0003900000 */
[----:B------:R-:W4:Y:S02]  /*19b60*/  @!P1 SYNCS.PHASECHK.TRANS64 P1, [R5+URZ+0x19c60], R0 ;  /* 0x019c6000050095a7 */ /* 0x000f24000802007f */
[----:B----4-:R-:W-:Y:S05]  /*19b70*/  @!P1 BRA `(.L_x_1069) ;  /* 0xfffffffc00f09947 */ /* 0x010fea000383ffff */
[----:B------:R-:W-:Y:S05]  /*19b80*/  BRA `(.L_x_1105) ;  /* 0xfffffff0005c7947 */ /* 0x000fea000383ffff */
.L_x_1071:
[----:B----4-:R4:W0:Y:S02]  /*19b90*/  SYNCS.PHASECHK.TRANS64.TRYWAIT P0, [R3+URZ+0x19c80], R2 ;  /* 0x019c8002030075a7 */ /* 0x010824000800017f */
[----:B0-----:R-:W-:Y:S05]  /*19ba0*/  @!P0 NANOSLEEP.SYNCS 0x989680 ;  /* 0x009896800000895d */ /* 0x001fea0003900000 */
[----:B------:R-:W0:Y:S02]  /*19bb0*/  @!P0 SYNCS.PHASECHK.TRANS64 P0, [R3+URZ+0x19c80], R2 ;  /* 0x019c8002030085a7 */ /* 0x000e24000800007f */
[----:B0-----:R-:W-:Y:S05]  /*19bc0*/  @!P0 BRA `(.L_x_1071) ;  /* 0xfffffffc00f08947 */ /* 0x001fea000383ffff */
[----:B------:R-:W-:Y:S05]  /*19bd0*/  BRA `(.L_x_1072) ;  /* 0xfffffff000587947 */ /* 0x000fea000383ffff */
.L_x_1106:
        /* <DEDUP_REMOVED lines=10> */
.L_x_2280:


//--------------------- .text._ZN7cutlass13device_kernelIN5flash11enable_sm90INS1_16FlashAttnFwdSm90INS1_25CollectiveMainloopFwdSm90ILi2EN4cute5tupleIJNS5_1CILi1EEES8_S8_EEENS6_IJNS7_ILi192EEENS7_ILi128EEENS7_ILi96EEEEEELi96ENS_12float_e4m3_tEfNS_4arch4Sm90ELb0ELb1ELb1ELb1ELb0ELb1ELb0ELb1ELb1ELb1ELb1ELb0EEENS1_21CollectiveEpilogueFwdINS6_IJSA_SC_SB_EEES9_NS_10bfloat16_tESG_Li384ELb1ELb1ELb1ELb1EEENS1_36VarlenDynamicPersistentTileSchedulerILi192ELi128ELi384ELi128ELb1ELb1ELb1ELb1ELb0ELb1EEEEEEEEEvNT_6ParamsE --------------------------
	.section	.text._ZN7cutlass13device_kernelIN5flash11enable_sm90INS1_16FlashAttnFwdSm90INS1_25CollectiveMainloopFwdSm90ILi2EN4cute5tupleIJNS5_1CILi1EEES8_S8_EEENS6_IJNS7_ILi192EEENS7_ILi128EEENS7_ILi96EEEEEELi96ENS_12float_e4m3_tEfNS_4arch4Sm90ELb0ELb1ELb1ELb1ELb0ELb1ELb0ELb1ELb1ELb1ELb1ELb0EEENS1_21CollectiveEpilogueFwdINS6_IJSA_SC_SB_EEES9_NS_10bfloat16_tESG_Li384ELb1ELb1ELb1ELb1EEENS1_36VarlenDynamicPersistentTileSchedulerILi192ELi128ELi384ELi128ELb1ELb1ELb1ELb1ELb0ELb1EEEEEEEEEvNT_6ParamsE,"ax",@progbits
	.align	128
.text._ZN7cutlass13device_kernelIN5flash11enable_sm90INS1_16FlashAttnFwdSm90INS1_25CollectiveMainloopFwdSm90ILi2EN4cute5tupleIJNS5_1CILi1EEES8_S8_EEENS6_IJNS7_ILi192EEENS7_ILi128EEENS7_ILi96EEEEEELi96ENS_12float_e4m3_tEfNS_4arch4Sm90ELb0ELb1ELb1ELb1ELb0ELb1ELb0ELb1ELb1ELb1ELb1ELb0EEENS1_21CollectiveEpilogueFwdINS6_IJSA_SC_SB_EEES9_NS_10bfloat16_tESG_Li384ELb1ELb1ELb1ELb1EEENS1_36VarlenDynamicPersistentTileSchedulerILi192ELi128ELi384ELi128ELb1ELb1ELb1ELb1ELb0ELb1EEEEEEEEEvNT_6ParamsE:
        .type           _ZN7cutlass13device_kernelIN5flash11enable_sm90INS1_16FlashAttnFwdSm90INS1_25CollectiveMainloopFwdSm90ILi2EN4cute5tupleIJNS5_1CILi1EEES8_S8_EEENS6_IJNS7_ILi192EEENS7_ILi128EEENS7_ILi96EEEEEELi96ENS_12float_e4m3_tEfNS_4arch4Sm90ELb0ELb1ELb1ELb1ELb0ELb1ELb0ELb1ELb1ELb1ELb1ELb0EEENS1_21CollectiveEpilogueFwdINS6_IJSA_SC_SB_EEES9_NS_10bfloat16_tESG_Li384ELb1ELb1ELb1ELb1EEENS1_36VarlenDynamicPersistentTileSchedulerILi192ELi128ELi384ELi128ELb1ELb1ELb1ELb1ELb0ELb1EEEEEEEEEvNT_6ParamsE,@function
        .size           _ZN7cutlass13device_kernelIN5flash11enable_sm90INS1_16FlashAttnFwdSm90INS1_25CollectiveMainloopFwdSm90ILi2EN4cute5tupleIJNS5_1CILi1EEES8_S8_EEENS6_IJNS7_ILi192EEENS7_ILi128EEENS7_ILi96EEEEEELi96ENS_12float_e4m3_tEfNS_4arch4Sm90ELb0ELb1ELb1ELb1ELb0ELb1ELb0ELb1ELb1ELb1ELb1ELb0EEENS1_21CollectiveEpilogueFwdINS6_IJSA_SC_SB_EEES9_NS_10bfloat16_tESG_Li384ELb1ELb1ELb1ELb1EEENS1_36VarlenDynamicPersistentTileSchedulerILi192ELi128ELi384ELi128ELb1ELb1ELb1ELb1ELb0ELb1EEEEEEEEEvNT_6ParamsE,(.L_x_2281 - _ZN7cutlass13device_kernelIN5flash11enable_sm90INS1_16FlashAttnFwdSm90INS1_25CollectiveMainloopFwdSm90ILi2EN4cute5tupleIJNS5_1CILi1EEES8_S8_EEENS6_IJNS7_ILi192EEENS7_ILi128EEENS7_ILi96EEEEEELi96ENS_12float_e4m3_tEfNS_4arch4Sm90ELb0ELb1ELb1ELb1ELb0ELb1ELb0ELb1ELb1ELb1ELb1ELb0EEENS1_21CollectiveEpilogueFwdINS6_IJSA_SC_SB_EEES9_NS_10bfloat16_tESG_Li384ELb1ELb1ELb1ELb1EEENS1_36VarlenDynamicPersistentTileSchedulerILi192ELi128ELi384ELi128ELb1ELb1ELb1ELb1ELb0ELb1EEEEEEEEEvNT_6ParamsE)
        .other          _ZN7cutlass13device_kernelIN5flash11enable_sm90INS1_16FlashAttnFwdSm90INS1_25CollectiveMainloopFwdSm90ILi2EN4cute5tupleIJNS5_1CILi1EEES8_S8_EEENS6_IJNS7_ILi192EEENS7_ILi128EEENS7_ILi96EEEEEELi96ENS_12float_e4m3_tEfNS_4arch4Sm90ELb0ELb1ELb1ELb1ELb0ELb1ELb0ELb1ELb1ELb1ELb1ELb0EEENS1_21CollectiveEpilogueFwdINS6_IJSA_SC_SB_EEES9_NS_10bfloat16_tESG_Li384ELb1ELb1ELb1ELb1EEENS1_36VarlenDynamicPersistentTileSchedulerILi192ELi128ELi384ELi128ELb1ELb1ELb1ELb1ELb0ELb1EEEEEEEEEvNT_6ParamsE,@"STO_CUDA_ENTRY STV_DEFAULT"
_ZN7cutlass13device_kernelIN5flash11enable_sm90INS1_16FlashAttnFwdSm90INS1_25CollectiveMainloopFwdSm90ILi2EN4cute5tupleIJNS5_1CILi1EEES8_S8_EEENS6_IJNS7_ILi192EEENS7_ILi128EEENS7_ILi96EEEEEELi96ENS_12float_e4m3_tEfNS_4arch4Sm90ELb0ELb1ELb1ELb1ELb0ELb1ELb0ELb1ELb1ELb1ELb1ELb0EEENS1_21CollectiveEpilogueFwdINS6_IJSA_SC_SB_EEES9_NS_10bfloat16_tESG_Li384ELb1ELb1ELb1ELb1EEENS1_36VarlenDynamicPersistentTileSchedulerILi192ELi128ELi384ELi128ELb1ELb1ELb1ELb1ELb0ELb1EEEEEEEEEvNT_6ParamsE:
        /* <DEDUP_REMOVED lines=23> */
.L_x_1108:
[----:B------:R-:W-:Y:S05]  /*0170*/  BSYNC B0 ;  /* 0x0000000000007941 */ /* 0x000fea0003800000 */
.L_x_1107:
        /* <DEDUP_REMOVED lines=40> */
.L_x_1109:
        /* <DEDUP_REMOVED lines=22> */
.L_x_1110:
        /* <DEDUP_REMOVED lines=18> */
.L_x_1111:
        /* <DEDUP_REMOVED lines=22> */
.L_x_1112:
        /* <DEDUP_REMOVED lines=22> */
.L_x_1113:
        /* <DEDUP_REMOVED lines=9> */
.L_x_1116:
        /* <DEDUP_REMOVED lines=18> */
[----:B------:R-:W-:Y:S02]  /*0af0*/  SHF.R.S32.HI R0, RZ, 0x1f, R27 ;  /* 0x0000001fff007819 */ /* 0x000fe4000001141b */
[-C--:B------:R-:W-:Y:S02]  /*0b00*/  LEA.HI R3, R27, R27.reuse, RZ, 0x1 ;  /* 0x0000001b1b037211 */ /* 0x080fe400078f08ff */
[CC--:B------:R-:W-:Y:S02]  /*0b10*/  LEA.HI R2, R0.reuse, R27.reuse, RZ, 0x5 ;  /* 0x0000001b00027211 */ /* 0x0c0fe400078f28ff */
[----:B------:R-:W-:Y:S02]  /*0b20*/  LEA.HI R6, R0, R27, RZ, 0x4 ;  /* 0x0000001b00067211 */ /* 0x000fe400078f20ff */
[----:B------:R-:W-:Y:S01]  /*0b30*/  SHF.R.S32.HI R154, RZ, 0x1, R3 ;  /* 0x00000001ff9a7819 */ /* 0x000fe20000011403 */
[----:B------:R-:W-:Y:S01]  /*0b40*/  IMAD.SHL.U32 R4, R2, 0x10, RZ ;  /* 0x0000001002047824 */ /* 0x000fe200078e00ff */
[----:B------:R-:W-:-:S04]  /*0b50*/  LOP3.LUT R2, R6, 0x7fffff0, RZ, 0xc0, !PT ;  /* 0x07fffff006027812 */ /* 0x000fc800078ec0ff */
[----:B------:R-:W-:Y:S01]  /*0b60*/  LOP3.LUT R5, R4, 0xfffffe00, RZ, 0xc0, !PT ;  /* 0xfffffe0004057812 */ /* 0x000fe200078ec0ff */
[----:B------:R-:W-:Y:S01]  /*0b70*/  IMAD.IADD R4, R27, 0x1, -R2 ;  /* 0x000000011b047824 */ /* 0x000fe200078e0a02 */
[----:B------:R-:W-:-:S03]  /*0b80*/  LEA.HI R2, R0, R27, RZ, 0x7 ;  /* 0x0000001b00027211 */ /* 0x000fc600078f38ff */
[----:B------:R-:W-:Y:S01]  /*0b90*/  IMAD R13, R4, 0x20, R5 ;  /* 0x00000020040d7824 */ /* 0x000fe200078e0205 */
[----:B------:R-:W-:Y:S02]  /*0ba0*/  SHF.R.S32.HI R5, RZ, 0x1f, R3 ;  /* 0x0000001fff057819 */ /* 0x000fe40000011403 */
[----:B------:R-:W-:Y:S02]  /*0bb0*/  LOP3.LUT R3, R3, 0xfffffffe, RZ, 0xc0, !PT ;  /* 0xfffffffe03037812 */ /* 0x000fe400078ec0ff */
[----:B------:R-:W-:Y:S02]  /*0bc0*/  LEA.HI R5, R5, R154, RZ, 0x2 ;  /* 0x0000009a05057211 */ /* 0x000fe400078f10ff */
[----:B------:R-:W-:Y:S01]  /*0bd0*/  LOP3.LUT R7, R2, 0xffffff80, RZ, 0xc0, !PT ;  /* 0xffffff8002077812 */ /* 0x000fe200078ec0ff */
[----:B------:R-:W-:Y:S01]  /*0be0*/  IMAD.IADD R26, R27, 0x1, -R3 ;  /* 0x000000011b1a7824 */ /* 0x000fe200078e0a03 */
[----:B------:R-:W-:Y:S02]  /*0bf0*/  LOP3.LUT R5, R5, 0x7fffffc, RZ, 0xc0, !PT ;  /* 0x07fffffc05057812 */ /* 0x000fe400078ec0ff */
[----:B------:R-:W-:Y:S01]  /*0c00*/  LEA.HI R4, R0, R27, RZ, 0x3 ;  /* 0x0000001b00047211 */ /* 0x000fe200078f18ff */
[----:B------:R-:W-:Y:S01]  /*0c10*/  IMAD.SHL.U32 R24, R26, 0x8, RZ ;  /* 0x000000081a187824 */ /* 0x000fe200078e00ff */
[----:B------:R-:W-:Y:S01]  /*0c20*/  SHF.R.S32.HI R19, RZ, 0x7, R2 ;  /* 0x00000007ff137819 */ /* 0x000fe20000011402 */
[----:B------:R-:W-:Y:S01]  /*0c30*/  IMAD.IADD R21, R27, 0x1, -R7 ;  /* 0x000000011b157824 */ /* 0x000fe200078e0a07 */
[----:B------:R-:W-:Y:S01]  /*0c40*/  SHF.R.S32.HI R7, RZ, 0x4, R6 ;  /* 0x00000004ff077819 */ /* 0x000fe20000011406 */
[----:B------:R-:W-:Y:S01]  /*0c50*/  VIADD R14, R24, 0x20 ;  /* 0x00000020180e7836 */ /* 0x000fe20000000000 */
[----:B------:R-:W-:Y:S01]  /*0c60*/  STL [R1+0x10], R24 ;  /* 0x0000101801007387 */ /* 0x000fe20000100800 */
[----:B------:R-:W-:Y:S01]  /*0c70*/  IMAD.IADD R5, R154, 0x1, -R5 ;  /* 0x000000019a057824 */ /* 0x000fe200078e0a05 */
[----:B------:R-:W-:-:S02]  /*0c80*/  SHF.R.S32.HI R3, RZ, 0x1f, R21 ;  /* 0x0000001fff037819 */ /* 0x000fc40000011415 */
[----:B------:R0:W-:Y:S01]  /*0c90*/  STL [R1+0x2c], R14 ;  /* 0x00002c0e01007387 */ /* 0x0001e20000100800 */
[----:B------:R-:W-:Y:S01]  /*0ca0*/  LEA.HI R6, R6, R7, RZ, 0x1 ;  /* 0x0000000706067211 */ /* 0x000fe200078f08ff */
[----:B------:R-:W-:Y:S01]  /*0cb0*/  IMAD R17, R7, 0x8, R5 ;  /* 0x0000000807117824 */ /* 0x000fe200078e0205 */
[----:B------:R-:W-:Y:S01]  /*0cc0*/  SHF.R.S32.HI R4, RZ, 0x3, R4 ;  /* 0x00000003ff047819 */ /* 0x000fe20000011404 */
[----:B------:R-:W2:Y:S01]  /*0cd0*/  LDL.LU R18, [R1+0x40] ;  /* 0x0000400001127983 */ /* 0x000ea20000300800 */
[----:B------:R-:W-:Y:S01]  /*0ce0*/  IMAD.IADD R5, R24, 0x1, R14 ;  /* 0x0000000118057824 */ /* 0x000fe200078e020e */
[----:B------:R-:W-:Y:S02]  /*0cf0*/  LEA.HI R8, R3, R21, RZ, 0x2 ;  /* 0x0000001503087211 */ /* 0x000fe400078f10ff */
[----:B------:R-:W-:Y:S02]  /*0d00*/  LOP3.LUT R6, R6, 0x1ffffffe, RZ, 0xc0, !PT ;  /* 0x1ffffffe06067812 */ /* 0x000fe400078ec0ff */
[----:B0-----:R-:W-:Y:S01]  /*0d10*/  SHF.R.S32.HI R14, RZ, 0x1f, R5 ;  /* 0x0000001fff0e7819 */ /* 0x001fe20000011405 */
[----:B------:R-:W-:Y:S01]  /*0d20*/  IMAD.SHL.U32 R4, R4, 0x80, RZ ;  /* 0x0000008004047824 */ /* 0x000fe200078e00ff */
[----:B------:R-:W-:Y:S01]  /*0d30*/  SHF.R.S32.HI R12, RZ, 0x2, R8 ;  /* 0x00000002ff0c7819 */ /* 0x000fe20000011408 */
[----:B------:R-:W-:Y:S01]  /*0d40*/  IMAD.IADD R6, R7, 0x1, -R6 ;  /* 0x0000000107067824 */ /* 0x000fe200078e0a06 */
[----:B------:R-:W-:-:S02]  /*0d50*/  SHF.R.S32.HI R15, RZ, 0x1f, R8 ;  /* 0x0000001fff0f7819 */ /* 0x000fc40000011408 */
[CC--:B------:R-:W-:Y:S02]  /*0d60*/  LEA.HI R7, R14.reuse, R5.reuse, RZ, 0x4 ;  /* 0x000000050e077211 */ /* 0x0c0fe400078f20ff */
[----:B------:R-:W-:Y:S02]  /*0d70*/  LEA.HI R5, R14, R5, RZ, 0x5 ;  /* 0x000000050e057211 */ /* 0x000fe400078f28ff */
[----:B------:R-:W-:Y:S02]  /*0d80*/  LEA.HI R15, R15, R12, RZ, 0x3 ;  /* 0x0000000c0f0f7211 */ /* 0x000fe400078f18ff */
[----:B------:R-:W-:Y:S01]  /*0d90*/  LOP3.LUT R23, R4, 0x80, RZ, 0xc0, !PT ;  /* 0x0000008004177812 */ /* 0x000fe200078ec0ff */
[----:B------:R-:W-:Y:S01]  /*0da0*/  IMAD.HI R2, R19, 0x55555556, RZ ;  /* 0x5555555613027827 */ /* 0x000fe200078e02ff */
[----:B------:R-:W-:Y:S02]  /*0db0*/  SHF.R.S32.HI R5, RZ, 0x5, R5 ;  /* 0x00000005ff057819 */ /* 0x000fe40000011405 */
[----:B------:R-:W-:Y:S01]  /*0dc0*/  LOP3.LUT R15, R15, 0xfffffff8, RZ, 0xc0, !PT ;  /* 0xfffffff80f0f7812 */ /* 0x000fe200078ec0ff */
[----:B------:R-:W-:Y:S01]  /*0dd0*/  IMAD.SHL.U32 R17, R17, 0x20, RZ ;  /* 0x0000002011117824 */ /* 0x000fe200078e00ff */
[----:B------:R-:W-:-:S02]  /*0de0*/  LEA.HI R3, R3, R21, RZ, 0x5 ;  /* 0x0000001503037211 */ /* 0x000fc400078f28ff */
[----:B------:R-:W-:Y:S02]  /*0df0*/  SHF.R.U32.HI R20, RZ, 0x3, R23 ;  /* 0x00000003ff147819 */ /* 0x000fe40000011617 */
[----:B------:R-:W-:Y:S01]  /*0e00*/  LOP3.LUT R4, R23, 0x10, R7, 0xf8, !PT ;  /* 0x0000001017047812 */ /* 0x000fe200078ef807 */
[----:B------:R-:W-:Y:S01]  /*0e10*/  IMAD R5, R5, 0x1800, R17 ;  /* 0x0000180005057824 */ /* 0x000fe200078e0211 */
[----:B------:R-:W-:Y:S01]  /*0e20*/  LEA.HI R2, R2, R2, RZ, 0x1 ;  /* 0x0000000202027211 */ /* 0x000fe200078f08ff */
[----:B------:R-:W-:Y:S01]  /*0e30*/  IMAD.IADD R12, R12, 0x1, -R15 ;  /* 0x000000010c0c7824 */ /* 0x000fe200078e0a0f */
[----:B------:R-:W-:Y:S02]  /*0e40*/  SHF.R.S32.HI R3, RZ, 0x5, R3 ;  /* 0x00000005ff037819 */ /* 0x000fe40000011403 */
[----:B------:R-:W-:Y:S01]  /*0e50*/  LOP3.LUT R4, R4, R20, RZ, 0x3c, !PT ;  /* 0x0000001404047212 */ /* 0x000fe200078e3cff */
[----:B------:R-:W-:Y:S01]  /*0e60*/  IMAD R6, R6, 0x8, R13 ;  /* 0x0000000806067824 */ /* 0x000fe200078e020d */
[----:B------:R-:W-:Y:S01]  /*0e70*/  STL [R1+0x20], R23 ;  /* 0x0000201701007387 */ /* 0x000fe20000100800 */
[----:B------:R-:W-:Y:S01]  /*0e80*/  IMAD R2, R2, -0x3, R19 ;  /* 0xfffffffd02027824 */ /* 0x000fe200078e0213 */
[----:B------:R-:W-:Y:S01]  /*0e90*/  IADD3 R4, R16, R5, R4 ;  /* 0x0000000510047210 */ /* 0x000fe20007ffe004 */
[----:B------:R-:W-:Y:S01]  /*0ea0*/  IMAD R3, R3, 0x10, R12 ;  /* 0x0000001003037824 */ /* 0x000fe200078e020c */
[----:B------:R-:W-:Y:S03]  /*0eb0*/  STL [R1+0x30], R17 ;  /* 0x0000301101007387 */ /* 0x000fe60000100800 */
[----:B------:R-:W-:Y:S01]  /*0ec0*/  IMAD R3, R2, 0x40, R3 ;  /* 0x0000004002037824 */ /* 0x000fe200078e0203 */
[----:B------:R-:W-:Y:S04]  /*0ed0*/  STL [R1+0x78], R20 ;  /* 0x0000781401007387 */ /* 0x000fe80000100800 */
[----:B------:R-:W-:Y:S01]  /*0ee0*/  STL [R1+0x80], R6 ;  /* 0x0000800601007387 */ /* 0x000fe20000100800 */
[----:B------:R-:W-:-:S03]  /*0ef0*/  LEA.HI R0, R0, R27, RZ, 0x2 ;  /* 0x0000001b00007211 */ /* 0x000fc600078f10ff */
[----:B------:R-:W-:Y:S04]  /*0f00*/  STL [R1+0x74], R4 ;  /* 0x0000740401007387 */ /* 0x000fe80000100800 */
[----:B------:R-:W-:Y:S04]  /*0f10*/  STL [R1+0x44], R9 ;  /* 0x0000440901007387 */ /* 0x000fe80000100800 */
[----:B------:R-:W-:Y:S04]  /*0f20*/  STL [R1+0x48], R10 ;  /* 0x0000480a01007387 */ /* 0x000fe80000100800 */
[----:B------:R-:W-:Y:S04]  /*0f30*/  STL [R1+0x4c], R11 ;  /* 0x00004c0b01007387 */ /* 0x000fe80000100800 */
[----:B------:R-:W-:Y:S04]  /*0f40*/  STL [R1+0x7c], R3 ;  /* 0x00007c0301007387 */ /* 0x000fe80000100800 */
[----:B------:R-:W-:Y:S01]  /*0f50*/  STL [R1+0x60], RZ ;  /* 0x000060ff01007387 */ /* 0x000fe20000100800 */
[----:B------:R-:W-:-:S02]  /*0f60*/  VIADD R5, R24, 0x10 ;  /* 0x0000001018057836 */ /* 0x000fc40000000000 */
[----:B------:R-:W-:Y:S01]  /*0f70*/  IMAD.SHL.U32 R152, R26, 0x10, RZ ;  /* 0x000000101a987824 */ /* 0x000fe200078e00ff */
[----:B------:R-:W-:-:S05]  /*0f80*/  LOP3.LUT R8, R8, 0x7ffffffc, RZ, 0xc0, !PT ;  /* 0x7ffffffc08087812 */ /* 0x000fca00078ec0ff */
[----:B------:R-:W-:Y:S02]  /*0f90*/  IMAD.IADD R8, R21, 0x1, -R8 ;  /* 0x0000000115087824 */ /* 0x000fe400078e0a08 */
[----:B------:R-:W-:Y:S01]  /*0fa0*/  IMAD.MOV.U32 R22, RZ, RZ, RZ ;  /* 0x000000ffff167224 */ /* 0x000fe200078e00ff */
[----:B--2---:R-:W-:-:S05]  /*0fb0*/  LOP3.LUT R2, R18, 0x1, RZ, 0xfc, !PT ;  /* 0x0000000112027812 */ /* 0x004fca00078efcff */
[----:B------:R0:W-:Y:S02]  /*0fc0*/  STL [R1+0x4], R2 ;  /* 0x0000040201007387 */ /* 0x0001e40000100800 */
[----:B0-----:R-:W-:-:S05]  /*0fd0*/  LOP3.LUT R2, R0, 0xfffffffc, RZ, 0xc0, !PT ;  /* 0xfffffffc00027812 */ /* 0x001fca00078ec0ff */
[----:B------:R-:W-:Y:S01]  /*0fe0*/  IMAD.IADD R6, R27, 0x1, -R2 ;  /* 0x000000011b067824 */ /* 0x000fe200078e0a02 */
[----:B------:R-:W-:Y:S02]  /*0ff0*/  SHF.R.S32.HI R2, RZ, 0x2, R0 ;  /* 0x00000002ff027819 */ /* 0x000fe40000011400 */
[----:B------:R-:W-:Y:S01]  /*1000*/  SHF.R.S32.HI R0, RZ, 0x1f, R154 ;  /* 0x0000001fff007819 */ /* 0x000fe2000001149a */
[C---:B------:R-:W-:Y:S01]  /*1010*/  IMAD.SHL.U32 R4, R6.reuse, 0x8, RZ ;  /* 0x0000000806047824 */ /* 0x040fe200078e00ff */
[----:B------:R-:W-:Y:S01]  /*1020*/  LEA.HI R0, R6, R6, RZ, 0x1 ;  /* 0x0000000606007211 */ /* 0x000fe200078f08ff */
[----:B------:R-:W-:Y:S03]  /*1030*/  STL [R1+0x8], RZ ;  /* 0x000008ff01007387 */ /* 0x000fe60000100800 */
[----:B------:R-:W-:Y:S01]  /*1040*/  LOP3.LUT R2, R0, 0x1ffffffe, RZ, 0xc0, !PT ;  /* 0x1ffffffe00027812 */ /* 0x000fe200078ec0ff */
[----:B------:R-:W-:Y:S01]  /*1050*/  STL [R1+0x54], R4 ;  /* 0x0000540401007387 */ /* 0x000fe20000100800 */
[----:B------:R-:W-:-:S03]  /*1060*/  LOP3.LUT R0, R23, 0x10, R152, 0xf8, !PT ;  /* 0x0000001017007812 */ /* 0x000fc600078ef898 */
[----:B------:R0:W-:Y:S01]  /*1070*/  STL [R1+0x28], R5 ;  /* 0x0000280501007387 */ /* 0x0001e20000100800 */
[----:B------:R-:W-:Y:S01]  /*1080*/  IMAD.IADD R2, R6, 0x1, -R2 ;  /* 0x0000000106027824 */ /* 0x000fe200078e0a02 */
[----:B------:R-:W-:Y:S01]  /*1090*/  LOP3.LUT R0, R0, R20, RZ, 0x3c, !PT ;  /* 0x0000001400007212 */ /* 0x000fe200078e3cff */
[C---:B0-----:R-:W-:Y:S02]  /*10a0*/  VIADD R5, R4.reuse, 0x20 ;  /* 0x0000002004057836 */ /* 0x041fe40000000000 */
[----:B------:R-:W-:-:S03]  /*10b0*/  VIADD R4, R4, 0x40 ;  /* 0x0000004004047836 */ /* 0x000fc60000000000 */
[----:B------:R0:W-:Y:S01]  /*10c0*/  STL [R1+0x64], R5 ;  /* 0x0000640501007387 */ /* 0x0001e20000100800 */
[----:B------:R-:W-:Y:S01]  /*10d0*/  SHF.R.S32.HI R6, RZ, 0x1f, R5 ;  /* 0x0000001fff067819 */ /* 0x000fe20000011405 */
[----:B------:R-:W-:Y:S02]  /*10e0*/  IMAD.SHL.U32 R23, R8, 0x2, RZ ;  /* 0x0000000208177824 */ /* 0x000fe400078e00ff */
[----:B------:R-:W-:Y:S01]  /*10f0*/  STL [R1+0x6c], R4 ;  /* 0x00006c0401007387 */ /* 0x000fe20000100800 */
[----:B0-----:R-:W-:-:S03]  /*1100*/  SHF.R.S32.HI R5, RZ, 0x1f, R4 ;  /* 0x0000001fff057819 */ /* 0x001fc60000011404 */
[----:B------:R0:W-:Y:S04]  /*1110*/  STL [R1+0x88], R6 ;  /* 0x0000880601007387 */ /* 0x0001e80000100800 */
[----:B------:R1:W-:Y:S01]  /*1120*/  STL [R1+0x84], R5 ;  /* 0x0000840501007387 */ /* 0x0003e20000100800 */
[----:B0-----:R-:W-:Y:S02]  /*1130*/  IMAD.IADD R6, R17, 0x1, R0 ;  /* 0x0000000111067824 */ /* 0x001fe400078e0200 */
[C---:B------:R-:W-:Y:S01]  /*1140*/  VIADD R0, R23.reuse, 0x50 ;  /* 0x0000005017007836 */ /* 0x040fe20000000000 */
[----:B-1----:R-:W-:Y:S01]  /*1150*/  SHF.R.S32.HI R5, RZ, 0x4, R7 ;  /* 0x00000004ff057819 */ /* 0x002fe20000011407 */
[----:B------:R-:W-:Y:S01]  /*1160*/  IMAD R0, R2, 0x8, R3 ;  /* 0x0000000802007824 */ /* 0x000fe200078e0203 */
[----:B------:R0:W-:Y:S04]  /*1170*/  STL [R1+0x50], R6 ;  /* 0x0000500601007387 */ /* 0x0001e80000100800 */
[----:B------:R0:W-:Y:S04]  /*1180*/  STL [R1+0x70], R5 ;  /* 0x0000700501007387 */ /* 0x0001e80000100800 */
[----:B------:R0:W-:Y:S01]  /*1190*/  STL [R1+0x34], R0 ;  /* 0x0000340001007387 */ /* 0x0001e20000100800 */
[----:B------:R-:W-:Y:S01]  /*11a0*/  VIADD R4, R23, 0x58 ;  /* 0x0000005817047836 */ /* 0x000fe20000000000 */
[----:B------:R-:W-:-:S04]  /*11b0*/  CS2R R18, SRZ ;  /* 0x0000000000127805 */ /* 0x000fc8000001ff00 */
[----:B------:R-:W-:-:S07]  /*11c0*/  SHF.R.S32.HI R4, RZ, 0x1f, R4 ;  /* 0x0000001fff047819 */ /* 0x000fce0000011404 */
.L_x_1316:
[----:B--23--:R-:W2:Y:S01]  /*11d0*/  LDL.LU R12, [R1+0x48] ;  /* 0x00004800010c7983 */ /* 0x00cea20000300800 */
[----:B------:R-:W-:Y:S01]  /*11e0*/  ULDC.64 UR4, c[0x0][0xa28] ;  /* 0x00028a0000047ab9 */ /* 0x000fe20000000a00 */
[----:B01----:R-:W0:Y:S01]  /*11f0*/  LDC.64 R4, c[0x0][0xa08] ;  /* 0x00028200ff047b82 */ /* 0x003e220000000a00 */
[----:B-----5:R-:W-:Y:S01]  /*1200*/  IMAD.MOV.U32 R27, RZ, RZ, RZ ;  /* 0x000000ffff1b7224 */ /* 0x020fe200078e00ff */
[----:B------:R-:W0:Y:S01]  /*1210*/  LDL R31, [R1+0x4c] ;  /* 0x00004c00011f7983 */ /* 0x000e220000100800 */
[----:B------:R-:W-:Y:S01]  /*1220*/  ISETP.NE.U32.AND P0, PT, RZ, UR4, PT ;  /* 0x00000004ff007c0c */ /* 0x000fe2000bf05070 */
[----:B------:R-:W-:Y:S01]  /*1230*/  IMAD.MOV.U32 R11, RZ, RZ, RZ ;  /* 0x000000ffff0b7224 */ /* 0x000fe200078e00ff */
[----:B------:R-:W-:Y:S02]  /*1240*/  ULDC.64 UR6, c[0x0][0xa20] ;  /* 0x0002880000067ab9 */ /* 0x000fe40000000a00 */
[----:B------:R-:W-:Y:S01]  /*1250*/  ISETP.NE.AND.EX P0, PT, RZ, UR5, PT, P0 ;  /* 0x00000005ff007c0c */ /* 0x000fe2000bf05300 */
[----:B------:R-:W-:-:S02]  /*1260*/  ULDC.64 UR4, c[0x0][0xa18] ;  /* 0x0002860000047ab9 */ /* 0x000fc40000000a00 */
[----:B------:R-:W-:-:S04]  /*1270*/  ISETP.NE.U32.AND P1, PT, RZ, UR4, PT ;  /* 0x00000004ff007c0c */ /* 0x000fc8000bf25070 */
[----:B------:R-:W-:Y:S01]  /*1280*/  ISETP.NE.AND.EX P1, PT, RZ, UR5, PT, P1 ;  /* 0x00000005ff007c0c */ /* 0x000fe2000bf25310 */
[----:B------:R-:W-:Y:S02]  /*1290*/  ULDC.64 UR4, c[0x0][0xa08] ;  /* 0x0002820000047ab9 */ /* 0x000fe40000000a00 */
[----:B------:R-:W-:-:S03]  /*12a0*/  ISETP.NE.U32.AND P3, PT, RZ, UR4, PT ;  /* 0x00000004ff007c0c */ /* 0x000fc6000bf65070 */
[----:B------:R-:W1:Y:S01]  /*12b0*/  @P0 LDC.64 R2, c[0x0][0xa28] ;  /* 0x00028a00ff020b82 */ /* 0x000e620000000a00 */
[----:B------:R-:W-:-:S07]  /*12c0*/  ISETP.NE.AND.EX P3, PT, RZ, UR5, PT, P3 ;  /* 0x00000005ff007c0c */ /* 0x000fce000bf65330 */
[----:B------:R-:W3:Y:S01]  /*12d0*/  @P1 LDC.64 R6, c[0x0][0xa18] ;  /* 0x00028600ff061b82 */ /* 0x000ee20000000a00 */
[----:B------:R-:W-:Y:S02]  /*12e0*/  ULDC UR4, c[0x0][0x288] ;  /* 0x0000a20000047ab9 */ /* 0x000fe40000000800 */
[----:B------:R-:W-:Y:S01]  /*12f0*/  IMAD.U32 R155, RZ, RZ, UR4 ;  /* 0x00000004ff9b7e24 */ /* 0x000fe2000f8e00ff */
[----:B------:R-:W-:Y:S01]  /*1300*/  ULDC.64 UR4, c[0x0][0x418] ;  /* 0x0001060000047ab9 */ /* 0x000fe20000000a00 */
[----:B0-----:R-:W-:-:S04]  /*1310*/  IMAD.WIDE R8, R31, 0x4, R4 ;  /* 0x000000041f087825 */ /* 0x001fc800078e0204 */
[C---:B---3--:R-:W-:Y:S01]  /*1320*/  @P1 IMAD.WIDE R4, R31.reuse, 0x4, R6 ;  /* 0x000000041f041825 */ /* 0x048fe200078e0206 */
[----:B------:R-:W5:Y:S01]  /*1330*/  @P3 LDG.E R27, desc[UR40][R8.64] ;  /* 0x00000028081b3981 */ /* 0x000f62000c1e1900 */
[----:B--2---:R-:W-:Y:S02]  /*1340*/  LOP3.LUT R30, R12, 0xffff, RZ, 0xc0, !PT ;  /* 0x0000ffff0c1e7812 */ /* 0x004fe400078ec0ff */
[----:B-1----:R-:W-:Y:S01]  /*1350*/  @P0 IMAD.WIDE R2, R31, 0x4, R2 ;  /* 0x000000041f020825 */ /* 0x002fe200078e0202 */
[----:B------:R-:W5:Y:S04]  /*1360*/  @P1 LDG.E R155, desc[UR40][R4.64] ;  /* 0x00000028049b1981 */ /* 0x000f68000c1e1900 */
[----:B------:R0:W-:Y:S04]  /*1370*/  STL [R1+0x5c], R31 ;  /* 0x00005c1f01007387 */ /* 0x0001e80000100800 */
[----:B------:R0:W-:Y:S01]  /*1380*/  STL [R1+0x3c], R30 ;  /* 0x00003c1e01007387 */ /* 0x0001e20000100800 */
[----:B------:R-:W-:-:S03]  /*1390*/  UISETP.NE.U32.AND UP0, UPT, UR4, URZ, UPT ;  /* 0x0000003f0400728c */ /* 0x000fc6000bf05070 */
[----:B------:R-:W-:Y:S01]  /*13a0*/  ULDC UR4, c[0x0][0x424] ;  /* 0x0001090000047ab9 */ /* 0x000fe20000000800 */
[----:B------:R-:W-:Y:S01]  /*13b0*/  UISETP.NE.AND.EX UP0, UPT, UR5, URZ, UPT, UP0 ;  /* 0x0000003f0500728c */ /* 0x000fe2000bf05300 */
[----:B------:R1:W5:Y:S01]  /*13c0*/  @P0 LDG.E R11, desc[UR40][R2.64] ;  /* 0x00000028020b0981 */ /* 0x000362000c1e1900 */
[----:B------:R-:W-:Y:S01]  /*13d0*/  ISETP.NE.U32.AND P2, PT, RZ, UR6, PT ;  /* 0x00000006ff007c0c */ /* 0x000fe2000bf45070 */
[----:B------:R-:W-:Y:S01]  /*13e0*/  ULDC UR5, c[0x0][0x2f0] ;  /* 0x0000bc0000057ab9 */ /* 0x000fe20000000800 */
[----:B------:R-:W-:Y:S01]  /*13f0*/  USEL UR4, UR4, 0x1, UP0 ;  /* 0x0000000104047887 */ /* 0x000fe20008000000 */
[C---:B------:R-:W-:Y:S02]  /*1400*/  LOP3.LUT R0, R12.reuse, 0xff0000, RZ, 0xc0, !PT ;  /* 0x00ff00000c007812 */ /* 0x040fe400078ec0ff */
[----:B-1----:R-:W-:Y:S01]  /*1410*/  LOP3.LUT R2, R12, 0xff000000, RZ, 0xc0, !PT ;  /* 0xff0000000c027812 */ /* 0x002fe200078ec0ff */
[----:B------:R-:W-:Y:S01]  /*1420*/  UIMAD UR4, UR4, UR5, URZ ;  /* 0x00000005040472a4 */ /* 0x000fe2000f8e023f */
[----:B------:R-:W-:-:S02]  /*1430*/  ISETP.NE.AND.EX P2, PT, RZ, UR7, PT, P2 ;  /* 0x00000007ff007c0c */ /* 0x000fc4000bf45320 */
[----:B------:R-:W-:Y:S01]  /*1440*/  SHF.R.U32.HI R3, RZ, 0x8, R2 ;  /* 0x00000008ff037819 */ /* 0x000fe20000011602 */
[----:B------:R-:W-:-:S03]  /*1450*/  ULDC UR5, c[0x0][0x348] ;  /* 0x0000d20000057ab9 */ /* 0x000fc60000000800 */
[----:B------:R-:W-:Y:S01]  /*1460*/  LEA.HI R10, R0, R3, RZ, 0x10 ;  /* 0x00000003000a7211 */ /* 0x000fe200078f80ff */
[----:B0-----:R-:W-:Y:S06]  /*1470*/  @P1 BRA `(.L_x_1118) ;  /* 0x0000000000241947 */ /* 0x001fec0003800000 */
        /* <DEDUP_REMOVED lines=9> */
.L_x_1118:
[----:B------:R-:W-:Y:S02]  /*1510*/  IMAD.U32 R26, RZ, RZ, UR5 ;  /* 0x00000005ff1a7e24 */ /* 0x000fe4000f8e00ff */
[----:B------:R-:W-:Y:S01]  /*1520*/  IMAD.U32 R28, RZ, RZ, UR4 ;  /* 0x00000004ff1c7e24 */ /* 0x000fe2000f8e00ff */
[----:B------:R-:W-:Y:S06]  /*1530*/  @!P2 BRA `(.L_x_1119) ;  /* 0x000000000010a947 */ /* 0x000fec0003800000 */
[----:B------:R-:W0:Y:S02]  /*1540*/  LDC.64 R28, c[0x0][0xa20] ;  /* 0x00028800ff1c7b82 */ /* 0x000e240000000a00 */
[----:B0-----:R-:W-:-:S06]  /*1550*/  IMAD.WIDE R28, R31, 0x4, R28 ;  /* 0x000000041f1c7825 */ /* 0x001fcc00078e021c */
[----:B------:R0:W5:Y:S01]  /*1560*/  LDG.E R28, desc[UR40][R28.64] ;  /* 0x000000281c1c7981 */ /* 0x000162000c1e1900 */
[----:B------:R-:W-:Y:S05]  /*1570*/  BRA `(.L_x_1120) ;  /* 0x0000000000107947 */ /* 0x000fea0003800000 */
.L_x_1119:
[----:B------:R-:W-:Y:S05]  /*1580*/  @!P3 BRA `(.L_x_1120) ;  /* 0x00000000000cb947 */ /* 0x000fea0003800000 */
[----:B------:R-:W2:Y:S04]  /*1590*/  LDG.E R3, desc[UR40][R8.64] ;  /* 0x0000002808037981 */ /* 0x000ea8000c1e1900 */
[----:B------:R-:W2:Y:S02]  /*15a0*/  LDG.E R28, desc[UR40][R8.64+0x4] ;  /* 0x00000428081c7981 */ /* 0x000ea4000c1e1900 */
[----:B--2---:R-:W-:-:S07]  /*15b0*/  IMAD.IADD R28, R28, 0x1, -R3 ;  /* 0x000000011c1c7824 */ /* 0x004fce00078e0a03 */
.L_x_1120:
[----:B------:R-:W-:Y:S01]  /*15c0*/  ULDC.64 UR4, c[0x0][0xa10] ;  /* 0x0002840000047ab9 */ /* 0x000fe20000000a00 */
[----:B------:R-:W2:Y:S01]  /*15d0*/  LDL R12, [R1+0x44] ;  /* 0x00004400010c7983 */ /* 0x000ea20000100800 */
[----:B------:R-:W-:Y:S01]  /*15e0*/  ISETP.NE.U32.AND P0, PT, RZ, UR4, PT ;  /* 0x00000004ff007c0c */ /* 0x000fe2000bf05070 */
[----:B------:R-:W1:Y:S03]  /*15f0*/  LDC R2, c[0x0][0x448] ;  /* 0x00011200ff027b82 */ /* 0x000e660000000800 */
[----:B------:R-:W-:Y:S01]  /*1600*/  ISETP.NE.AND.EX P0, PT, RZ, UR5, PT, P0 ;  /* 0x00000005ff007c0c */ /* 0x000fe2000bf05300 */
[----:B------:R-:W-:Y:S02]  /*1610*/  ULDC.64 UR4, c[0x0][0xa30] ;  /* 0x00028c0000047ab9 */ /* 0x000fe40000000a00 */
[----:B------:R-:W-:-:S04]  /*1620*/  ISETP.NE.U32.AND P1, PT, RZ, UR4, PT ;  /* 0x00000004ff007c0c */ /* 0x000fc8000bf25070 */
[----:B------:R-:W-:-:S06]  /*1630*/  ISETP.NE.AND.EX P1, PT, RZ, UR5, PT, P1 ;  /* 0x00000005ff007c0c */ /* 0x000fcc000bf25310 */
[----:B------:R-:W3:Y:S08]  /*1640*/  @P0 LDC.64 R4, c[0x0][0xa10] ;  /* 0x00028400ff040b82 */ /* 0x000ef00000000a00 */
[----:B------:R-:W4:Y:S01]  /*1650*/  @P1 LDC.64 R6, c[0x0][0xa30] ;  /* 0x00028c00ff061b82 */ /* 0x000f220000000a00 */
[----:B---3--:R-:W-:-:S05]  /*1660*/  @P0 IMAD.WIDE R4, R31, 0x4, R4 ;  /* 0x000000041f040825 */ /* 0x008fca00078e0204 */
[----:B------:R-:W3:Y:S04]  /*1670*/  @P0 LDG.E R0, desc[UR40][R4.64] ;  /* 0x0000002804000981 */ /* 0x000ee8000c1e1900 */
[----:B------:R-:W3:Y:S01]  /*1680*/  @P0 LDG.E R9, desc[UR40][R4.64+0x4] ;  /* 0x0000042804090981 */ /* 0x000ee2000c1e1900 */
[----:B-----5:R-:W-:Y:S02]  /*1690*/  IMAD.MOV.U32 R24, RZ, RZ, R28 ;  /* 0x000000ffff187224 */ /* 0x020fe400078e001c */
[----:B----4-:R-:W-:-:S05]  /*16a0*/  @P1 IMAD.WIDE R6, R31, 0x4, R6 ;  /* 0x000000041f061825 */ /* 0x010fca00078e0206 */
[----:B------:R4:W5:Y:S01]  /*16b0*/  @P1 LDG.E R24, desc[UR40][R6.64] ;  /* 0x0000002806181981 */ /* 0x000962000c1e1900 */
[----:B-1----:R-:W-:Y:S01]  /*16c0*/  ISETP.NE.AND P1, PT, R2, 0x1, PT ;  /* 0x000000010200780c */ /* 0x002fe20003f25270 */
[----:B------:R-:W-:Y:S01]  /*16d0*/  IMAD.IADD R11, R28, 0x1, -R11 ;  /* 0x000000011c0b7824 */ /* 0x000fe200078e0a0b */
[----:B------:R-:W1:Y:S11]  /*16e0*/  LDC.64 R2, c[0x0][0x9e0] ;  /* 0x00027800ff027b82 */ /* 0x000e760000000a00 */
[----:B------:R-:W0:Y:S08]  /*16f0*/  @P1 LDC R13, c[0x0][0x44c] ;  /* 0x00011300ff0d1b82 */ /* 0x000e300000000800 */
[----:B------:R-:W4:Y:S01]  /*1700*/  @P1 LDC R8, c[0x0][0x450] ;  /* 0x00011400ff081b82 */ /* 0x000f220000000800 */
[----:B-1----:R-:W-:Y:S01]  /*1710*/  ISETP.GE.AND P2, PT, R3, 0x1, PT ;  /* 0x000000010300780c */ /* 0x002fe20003f46270 */
[----:B--2---:R-:W-:-:S05]  /*1720*/  IMAD R14, R12, 0xc0, RZ ;  /* 0x000000c00c0e7824 */ /* 0x004fca00078e02ff */
[----:B------:R1:W-:Y:S01]  /*1730*/  STL [R1+0xc], R14 ;  /* 0x00000c0e01007387 */ /* 0x0003e20000100800 */
[----:B---3--:R-:W-:Y:S02]  /*1740*/  @P0 IMAD.IADD R26, R9, 0x1, -R0 ;  /* 0x00000001091a0824 */ /* 0x008fe400078e0a00 */
[----:B------:R-:W-:Y:S02]  /*1750*/  VIADD R0, R14, 0xbf ;  /* 0x000000bf0e007836 */ /* 0x000fe40000000000 */
[----:B------:R-:W-:Y:S02]  /*1760*/  IMAD.IADD R12, R11, 0x1, R26 ;  /* 0x000000010b0c7824 */ /* 0x000fe400078e021a */
[----:B0-----:R-:W-:-:S03]  /*1770*/  @P1 IMAD.HI.U32 R5, R0, R13, RZ ;  /* 0x0000000d00051227 */ /* 0x001fc600078e00ff */
[----:B------:R1:W-:Y:S01]  /*1780*/  STL [R1], R12 ;  /* 0x0000000c01007387 */ /* 0x0003e20000100800 */
[----:B------:R-:W-:Y:S01]  /*1790*/  IMAD.MOV.U32 R4, RZ, RZ, R0 ;  /* 0x000000ffff047224 */ /* 0x000fe200078e0000 */
[----:B----4-:R-:W-:Y:S01]  /*17a0*/  @P1 SHF.R.U32.HI R4, RZ, R8, R5 ;  /* 0x00000008ff041219 */ /* 0x010fe20000011605 */
[C---:B------:R-:W-:Y:S01]  /*17b0*/  VIADD R0, R12.reuse, 0x7f ;  /* 0x0000007f0c007836 */ /* 0x040fe20000000000 */
[----:B------:R-:W-:-:S04]  /*17c0*/  IADD3 R87, R12, 0x1, -R155 ;  /* 0x000000010c577810 */ /* 0x000fc80007ffe89b */
[----:B------:R-:W-:Y:S01]  /*17d0*/  SHF.R.S32.HI R5, RZ, 0x1f, R0 ;  /* 0x0000001fff057819 */ /* 0x000fe20000011400 */
[----:B------:R-:W-:-:S03]  /*17e0*/  IMAD.IADD R9, R87, 0x1, R4 ;  /* 0x0000000157097824 */ /* 0x000fc600078e0204 */
[----:B------:R-:W-:Y:S01]  /*17f0*/  LEA.HI R5, R5, R0, RZ, 0x7 ;  /* 0x0000000005057211 */ /* 0x000fe200078f38ff */
[----:B------:R-:W-:-:S03]  /*1800*/  IMAD.IADD R2, R9, 0x1, R2 ;  /* 0x0000000109027824 */ /* 0x000fc600078e0202 */
[----:B------:R-:W-:Y:S01]  /*1810*/  SHF.R.S32.HI R88, RZ, 0x7, R5 ;  /* 0x00000007ff587819 */ /* 0x000fe20000011405 */
[----:B-1----:R-:W-:Y:S06]  /*1820*/  @!P2 BRA `(.L_x_1121) ;  /* 0x000000000048a947 */ /* 0x002fec0003800000 */
[C---:B------:R-:W-:Y:S01]  /*1830*/  ISETP.GT.AND P0, PT, R9.reuse, RZ, PT ;  /* 0x000000ff0900720c */ /* 0x040fe20003f04270 */
[----:B------:R-:W-:Y:S01]  /*1840*/  BSSY B0, `(.L_x_1122) ;  /* 0x000000e000007945 */ /* 0x000fe20003800000 */
[----:B------:R-:W-:-:S11]  /*1850*/  VIADD R0, R9, 0xffffffff ;  /* 0xffffffff09007836 */ /* 0x000fd60000000000 */
[----:B------:R-:W-:Y:S05]  /*1860*/  @P0 BRA `(.L_x_1123) ;  /* 0x00000000001c0947 */ /* 0x000fea0003800000 */
[----:B------:R-:W-:Y:S01]  /*1870*/  ISETP.NE.AND P0, PT, R3, 0x1, PT ;  /* 0x000000010300780c */ /* 0x000fe20003f05270 */
[----:B------:R-:W-:-:S12]  /*1880*/  IMAD.MOV R5, RZ, RZ, -R9 ;  /* 0x000000ffff057224 */ /* 0x000fd800078e0a09 */
[----:B------:R-:W0:Y:S02]  /*1890*/  @P0 LDC.64 R6, c[0x0][0x9e8] ;  /* 0x00027a00ff060b82 */ /* 0x000e240000000a00 */
[----:B0-----:R-:W-:-:S05]  /*18a0*/  @P0 IMAD.HI.U32 R0, R5, R6, RZ ;  /* 0x0000000605000227 */ /* 0x001fca00078e00ff */
[----:B------:R-:W-:-:S04]  /*18b0*/  @P0 SHF.R.U32.HI R5, RZ, R7, R0 ;  /* 0x00000007ff050219 */ /* 0x000fc80000011600 */
[----:B------:R-:W-:Y:S01]  /*18c0*/  LOP3.LUT R0, RZ, R5, RZ, 0x33, !PT ;  /* 0x00000005ff007212 */ /* 0x000fe200078e33ff */
[----:B------:R-:W-:Y:S06]  /*18d0*/  BRA `(.L_x_1124) ;  /* 0x0000000000107947 */ /* 0x000fec0003800000 */
.L_x_1123:
[----:B------:R-:W-:-:S13]  /*18e0*/  ISETP.NE.AND P0, PT, R3, 0x1, PT ;  /* 0x000000010300780c */ /* 0x000fda0003f05270 */
[----:B------:R-:W0:Y:S02]  /*18f0*/  @P0 LDC.64 R4, c[0x0][0x9e8] ;  /* 0x00027a00ff040b82 */ /* 0x000e240000000a00 */
[----:B0-----:R-:W-:-:S05]  /*1900*/  @P0 IMAD.HI.U32 R4, R0, R4, RZ ;  /* 0x0000000400040227 */ /* 0x001fca00078e00ff */
[----:B------:R-:W-:-:S07]  /*1910*/  @P0 SHF.R.U32.HI R0, RZ, R5, R4 ;  /* 0x00000005ff000219 */ /* 0x000fce0000011604 */
.L_x_1124:
[----:B------:R-:W-:Y:S05]  /*1920*/  BSYNC B0 ;  /* 0x0000000000007941 */ /* 0x000fea0003800000 */
.L_x_1122:
[----:B------:R-:W-:-:S05]  /*1930*/  IMAD R5, R0, R3, R3 ;  /* 0x0000000300057224 */ /* 0x000fca00078e0203 */
[----:B------:R-:W-:-:S07]  /*1940*/  VIMNMX R2, R2, R5, PT ;  /* 0x0000000502027248 */ /* 0x000fce0003fe0100 */
.L_x_1121:
[----:B------:R-:W0:Y:S01]  /*1950*/  @P1 LDC R4, c[0x0][0x44c] ;  /* 0x00011300ff041b82 */ /* 0x000e220000000800 */
[----:B------:R-:W-:Y:S01]  /*1960*/  VIADD R2, R2, 0x7f ;  /* 0x0000007f02027836 */ /* 0x000fe20000000000 */
[----:B------:R-:W-:Y:S01]  /*1970*/  ULDC UR4, c[0x0][0x9dc] ;  /* 0x0002770000047ab9 */ /* 0x000fe20000000800 */
[----:B------:R-:W-:Y:S02]  /*1980*/  IMAD.MOV.U32 R0, RZ, RZ, R14 ;  /* 0x000000ffff007224 */ /* 0x000fe400078e000e */
[----:B------:R-:W-:Y:S01]  /*1990*/  IMAD.IADD R89, R12, 0x1, -R155 ;  /* 0x000000010c597824 */ /* 0x000fe200078e0a9b */
[----:B------:R-:W-:Y:S02]  /*19a0*/  SHF.R.S32.HI R5, RZ, 0x1f, R2 ;  /* 0x0000001fff057819 */ /* 0x000fe40000011402 */
[----:B------:R-:W1:Y:S02]  /*19b0*/  @P1 LDC R7, c[0x0][0x450] ;  /* 0x00011400ff071b82 */ /* 0x000e640000000800 */
[----:B------:R-:W-:-:S04]  /*19c0*/  LEA.HI R5, R5, R2, RZ, 0x7 ;  /* 0x0000000205057211 */ /* 0x000fc800078f38ff */
[----:B------:R-:W-:-:S04]  /*19d0*/  SHF.R.S32.HI R5, RZ, 0x7, R5 ;  /* 0x00000007ff057819 */ /* 0x000fc80000011405 */
[----:B------:R-:W-:Y:S01]  /*19e0*/  VIMNMX R6, R88, R5, PT ;  /* 0x0000000558067248 */ /* 0x000fe20003fe0100 */
[----:B0-----:R-:W-:-:S05]  /*19f0*/  @P1 IMAD.HI.U32 R4, R14, R4, RZ ;  /* 0x000000040e041227 */ /* 0x001fca00078e00ff */
[----:B-1----:R-:W-:-:S05]  /*1a00*/  @P1 SHF.R.U32.HI R0, RZ, R7, R4 ;  /* 0x00000007ff001219 */ /* 0x002fca0000011604 */
[----:B------:R-:W-:-:S04]  /*1a10*/  IMAD.IADD R0, R89, 0x1, R0 ;  /* 0x0000000159007824 */ /* 0x000fc800078e0200 */
[----:B------:R-:W-:Y:S01]  /*1a20*/  VIADD R2, R0, -UR4 ;  /* 0x8000000400027c36 */ /* 0x000fe20008000000 */
[----:B------:R-:W-:Y:S06]  /*1a30*/  @!P2 BRA `(.L_x_1125) ;  /* 0x000000000044a947 */ /* 0x000fec0003800000 */
[----:B------:R-:W-:Y:S01]  /*1a40*/  ISETP.GT.AND P0, PT, R0, -0x1, PT ;  /* 0xffffffff0000780c */ /* 0x000fe20003f04270 */
[----:B------:R-:W-:-:S12]  /*1a50*/  BSSY B0, `(.L_x_1126) ;  /* 0x000000d000007945 */ /* 0x000fd80003800000 */
[----:B------:R-:W-:Y:S05]  /*1a60*/  @P0 BRA `(.L_x_1127) ;  /* 0x00000000001c0947 */ /* 0x000fea0003800000 */
[----:B------:R-:W-:Y:S02]  /*1a70*/  ISETP.NE.AND P0, PT, R3, 0x1, PT ;  /* 0x000000010300780c */ /* 0x000fe40003f05270 */
[----:B------:R-:W-:-:S11]  /*1a80*/  LOP3.LUT R5, RZ, R0, RZ, 0x33, !PT ;  /* 0x00000000ff057212 */ /* 0x000fd600078e33ff */
[----:B------:R-:W0:Y:S02]  /*1a90*/  @P0 LDC.64 R8, c[0x0][0x9e8] ;  /* 0x00027a00ff080b82 */ /* 0x000e240000000a00 */
[----:B0-----:R-:W-:-:S05]  /*1aa0*/  @P0 IMAD.HI.U32 R0, R5, R8, RZ ;  /* 0x0000000805000227 */ /* 0x001fca00078e00ff */
[----:B------:R-:W-:-:S04]  /*1ab0*/  @P0 SHF.R.U32.HI R5, RZ, R9, R0 ;  /* 0x00000009ff050219 */ /* 0x000fc80000011600 */
[----:B------:R-:W-:Y:S01]  /*1ac0*/  LOP3.LUT R0, RZ, R5, RZ, 0x33, !PT ;  /* 0x00000005ff007212 */ /* 0x000fe200078e33ff */
[----:B------:R-:W-:Y:S06]  /*1ad0*/  BRA `(.L_x_1128) ;  /* 0x0000000000107947 */ /* 0x000fec0003800000 */
.L_x_1127:
[----:B------:R-:W-:-:S13]  /*1ae0*/  ISETP.NE.AND P0, PT, R3, 0x1, PT ;  /* 0x000000010300780c */ /* 0x000fda0003f05270 */
[----:B------:R-:W0:Y:S02]  /*1af0*/  @P0 LDC.64 R4, c[0x0][0x9e8] ;  /* 0x00027a00ff040b82 */ /* 0x000e240000000a00 */
[----:B0-----:R-:W-:-:S05]  /*1b00*/  @P0 IMAD.HI.U32 R4, R0, R4, RZ ;  /* 0x0000000400040227 */ /* 0x001fca00078e00ff */
[----:B------:R-:W-:-:S07]  /*1b10*/  @P0 SHF.R.U32.HI R0, RZ, R5, R4 ;  /* 0x00000005ff000219 */ /* 0x000fce0000011604 */
.L_x_1128:
[----:B------:R-:W-:Y:S05]  /*1b20*/  BSYNC B0 ;  /* 0x0000000000007941 */ /* 0x000fea0003800000 */
.L_x_1126:
[----:B------:R-:W-:-:S05]  /*1b30*/  IMAD R3, R0, R3, RZ ;  /* 0x0000000300037224 */ /* 0x000fca00078e02ff */
[----:B------:R-:W-:-:S07]  /*1b40*/  VIMNMX R2, R2, R3, !PT ;  /* 0x0000000302027248 */ /* 0x000fce0007fe0100 */
.L_x_1125:
[----:B------:R-:W-:Y:S01]  /*1b50*/  SHF.R.S32.HI R3, RZ, 0x1f, R2 ;  /* 0x0000001fff037819 */ /* 0x000fe20000011402 */
[----:B------:R-:W-:Y:S01]  /*1b60*/  BSSY B0, `(.L_x_1129) ;  /* 0x000002a000007945 */ /* 0x000fe20003800000 */
[----:B------:R-:W-:Y:S01]  /*1b70*/  LOP3.LUT R12, R10, 0xff, RZ, 0xc0, !PT ;  /* 0x000000ff0a0c7812 */ /* 0x000fe200078ec0ff */
[----:B------:R-:W-:Y:S01]  /*1b80*/  IMAD.MOV.U32 R0, RZ, RZ, RZ ;  /* 0x000000ffff007224 */ /* 0x000fe200078e00ff */
[----:B------:R-:W-:Y:S02]  /*1b90*/  LEA.HI R3, R3, R2, RZ, 0x7 ;  /* 0x0000000203037211 */ /* 0x000fe400078f38ff */
[----:B------:R-:W-:Y:S01]  /*1ba0*/  SHF.R.U32.HI R4, RZ, 0x10, R10 ;  /* 0x00000010ff047819 */ /* 0x000fe2000001160a */
[----:B------:R0:W-:Y:S01]  /*1bb0*/  STL [R1+0x68], R12 ;  /* 0x0000680c01007387 */ /* 0x0001e20000100800 */
[----:B------:R-:W-:-:S03]  /*1bc0*/  SHF.R.S32.HI R3, RZ, 0x7, R3 ;  /* 0x00000007ff037819 */ /* 0x000fc60000011403 */
[----:B------:R0:W-:Y:S01]  /*1bd0*/  STL [R1+0x58], R4 ;  /* 0x0000580401007387 */ /* 0x0001e20000100800 */
[----:B------:R-:W-:-:S04]  /*1be0*/  VIMNMX R9, RZ, R3, !PT ;  /* 0x00000003ff097248 */ /* 0x000fc80007fe0100 */
[----:B------:R-:W-:-:S13]  /*1bf0*/  ISETP.GT.AND P0, PT, R6, R9, PT ;  /* 0x000000090600720c */ /* 0x000fda0003f04270 */
[----:B0-----:R-:W-:Y:S05]  /*1c00*/  @!P0 BRA `(.L_x_1130) ;  /* 0x00000000007c8947 */ /* 0x001fea0003800000 */
[----:B------:R-:W-:Y:S01]  /*1c10*/  ISETP.NE.AND P0, PT, R4, RZ, PT ;  /* 0x000000ff0400720c */ /* 0x000fe20003f05270 */
[----:B------:R-:W-:-:S03]  /*1c20*/  ULDC UR4, c[0x0][0x9f0] ;  /* 0x00027c0000047ab9 */ /* 0x000fc60000000800 */
[----:B------:R-:W-:-:S04]  /*1c30*/  SEL R13, R4, UR4, P0 ;  /* 0x00000004040d7c07 */ /* 0x000fc80008000000 */
[-C--:B------:R-:W-:Y:S02]  /*1c40*/  IABS R5, R13.reuse ;  /* 0x0000000d00057213 */ /* 0x080fe40000000000 */
[----:B------:R-:W-:Y:S02]  /*1c50*/  IADD3 R0, R13, -0x1, R6 ;  /* 0xffffffff0d007810 */ /* 0x000fe40007ffe006 */
[----:B------:R-:W0:Y:S01]  /*1c60*/  I2F.RP R4, R5 ;  /* 0x0000000500047306 */ /* 0x000e220000209400 */
[----:B------:R-:W-:Y:S02]  /*1c70*/  IABS R10, R13 ;  /* 0x0000000d000a7213 */ /* 0x000fe40000000000 */
[----:B------:R-:W-:-:S05]  /*1c80*/  IMAD.IADD R0, R0, 0x1, -R9 ;  /* 0x0000000100007824 */ /* 0x000fca00078e0a09 */
[----:B0-----:R-:W0:Y:S02]  /*1c90*/  MUFU.RCP R4, R4 ;  /* 0x0000000400047308 */ /* 0x001e240000001000 */
[----:B0-----:R-:W-:Y:S02]  /*1ca0*/  VIADD R2, R4, 0xffffffe ;  /* 0x0ffffffe04027836 */ /* 0x001fe40000000000 */
[----:B------:R-:W-:-:S04]  /*1cb0*/  IMAD.MOV R4, RZ, RZ, -R10 ;  /* 0x000000ffff047224 */ /* 0x000fc800078e0a0a */
[----:B------:R0:W1:Y:S02]  /*1cc0*/  F2I.FTZ.U32.TRUNC.NTZ R3, R2 ;  /* 0x0000000200037305 */ /* 0x000064000021f000 */
[----:B0-----:R-:W-:Y:S02]  /*1cd0*/  IMAD.MOV.U32 R2, RZ, RZ, RZ ;  /* 0x000000ffff027224 */ /* 0x001fe400078e00ff */
[----:B-1----:R-:W-:-:S04]  /*1ce0*/  IMAD.MOV R8, RZ, RZ, -R3 ;  /* 0x000000ffff087224 */ /* 0x002fc800078e0a03 */
[----:B------:R-:W-:Y:S01]  /*1cf0*/  IMAD R7, R8, R5, RZ ;  /* 0x0000000508077224 */ /* 0x000fe200078e02ff */
[----:B------:R-:W-:Y:S02]  /*1d00*/  IABS R8, R0 ;  /* 0x0000000000087213 */ /* 0x000fe40000000000 */
[----:B------:R-:W-:Y:S01]  /*1d10*/  LOP3.LUT R0, R0, R13, RZ, 0x3c, !PT ;  /* 0x0000000d00007212 */ /* 0x000fe200078e3cff */
[----:B------:R-:W-:-:S03]  /*1d20*/  IMAD.HI.U32 R3, R3, R7, R2 ;  /* 0x0000000703037227 */ /* 0x000fc600078e0002 */
[----:B------:R-:W-:Y:S01]  /*1d30*/  ISETP.GE.AND P2, PT, R0, RZ, PT ;  /* 0x000000ff0000720c */ /* 0x000fe20003f46270 */
[----:B------:R-:W-:-:S04]  /*1d40*/  IMAD.MOV.U32 R2, RZ, RZ, R8 ;  /* 0x000000ffff027224 */ /* 0x000fc800078e0008 */
        /* <DEDUP_REMOVED lines=11> */
.L_x_1130:
[----:B------:R-:W-:Y:S05]  /*1e00*/  BSYNC B0 ;  /* 0x0000000000007941 */ /* 0x000fea0003800000 */
.L_x_1129:
[----:B------:R-:W-:Y:S01]  /*1e10*/  IMAD R3, R12, R0, R9 ;  /* 0x000000000c037224 */ /* 0x000fe200078e0209 */
        /* <DEDUP_REMOVED lines=35> */
.L_x_1133:
[----:B------:R-:W-:Y:S05]  /*2050*/  BSYNC B6 ;  /* 0x0000000000067941 */ /* 0x000fea0003800000 */
.L_x_1132:
        /* <DEDUP_REMOVED lines=20> */
.L_x_1135:
[----:B------:R-:W-:Y:S05]  /*21a0*/  BSYNC B6 ;  /* 0x0000000000067941 */ /* 0x000fea0003800000 */
.L_x_1134:
[----:B------:R-:W-:Y:S01]  /*21b0*/  ULDC.64 UR4, c[0x0][0x9f8] ;  /* 0x00027e0000047ab9 */ /* 0x000fe20000000a00 */
[----:B------:R-:W-:Y:S01]  /*21c0*/  IMAD.MOV.U32 R0, RZ, RZ, R31 ;  /* 0x000000ffff007224 */ /* 0x000fe200078e001f */
[----:B------:R-:W-:Y:S01]  /*21d0*/  ISETP.NE.U32.AND P0, PT, RZ, UR4, PT ;  /* 0x00000004ff007c0c */ /* 0x000fe2000bf05070 */
[----:B------:R-:W2:Y:S01]  /*21e0*/  LDL.64 R14, [R1+0x10] ;  /* 0x00001000010e7983 */ /* 0x000ea20000100a00 */
[----:B------:R-:W0:Y:S03]  /*21f0*/  LDC.64 R6, c[0x0][0x300] ;  /* 0x0000c000ff067b82 */ /* 0x000e260000000a00 */
[----:B------:R-:W2:Y:S01]  /*2200*/  LDL.64 R32, [R1+0x10] ;  /* 0x0000100001207983 */ /* 0x000ea20000100a00 */
[----:B------:R-:W-:Y:S01]  /*2210*/  ISETP.NE.AND.EX P0, PT, RZ, UR5, PT, P0 ;  /* 0x00000005ff007c0c */ /* 0x000fe2000bf05300 */
[----:B------:R-:W-:Y:S01]  /*2220*/  IMAD.IADD R27, R27, 0x1, R28 ;  /* 0x000000011b1b7824 */ /* 0x000fe200078e021c */
[----:B------:R-:W-:Y:S01]  /*2230*/  SHF.R.S32.HI R153, RZ, 0x1f, R152 ;  /* 0x0000001fff997819 */ /* 0x000fe20000011498 */
[----:B------:R-:W-:Y:S01]  /*2240*/  ULDC.64 UR4, c[0x0][0x308] ;  /* 0x0000c20000047ab9 */ /* 0x000fe20000000a00 */
[----:B------:R-:W-:Y:S01]  /*2250*/  ULDC.64 UR6, c[0x0][0x330] ;  /* 0x0000cc0000067ab9 */ /* 0x000fe20000000a00 */
[----:B------:R-:W-:Y:S01]  /*2260*/  ULDC.64 UR8, c[0x0][0xa08] ;  /* 0x0002820000087ab9 */ /* 0x000fe20000000a00 */
[----:B------:R-:W1:Y:S08]  /*2270*/  LDC.64 R62, c[0x0][0x408] ;  /* 0x00010200ff3e7b82 */ /* 0x000e700000000a00 */
[----:B------:R-:W3:Y:S01]  /*2280*/  @P0 LDC.64 R4, c[0x0][0x9f8] ;  /* 0x00027e00ff040b82 */ /* 0x000ee20000000a00 */
[----:B------:R-:W-:Y:S01]  /*2290*/  SHF.R.S32.HI R20, RZ, 0x1f, R154 ;  /* 0x0000001fff147819 */ /* 0x000fe2000001149a */
[----:B------:R-:W4:Y:S01]  /*22a0*/  LDL R28, [R1+0x78] ;  /* 0x00007800011c7983 */ /* 0x000f220000100800 */
[----:B---3--:R-:W-:-:S05]  /*22b0*/  @P0 IMAD.WIDE R4, R31, 0x4, R4 ;  /* 0x000000041f040825 */ /* 0x008fca00078e0204 */
[----:B------:R3:W4:Y:S01]  /*22c0*/  @P0 LDG.E R0, desc[UR40][R4.64] ;  /* 0x0000002804000981 */ /* 0x000722000c1e1900 */
[----:B------:R-:W-:Y:S01]  /*22d0*/  SHF.R.S32.HI R3, RZ, 0x1f, R27 ;  /* 0x0000001fff037819 */ /* 0x000fe2000001141b */
[----:B0-----:R-:W-:-:S04]  /*22e0*/  IMAD.WIDE.U32 R8, R27, R6, RZ ;  /* 0x000000061b087225 */ /* 0x001fc800078e00ff */
[----:B------:R-:W-:-:S04]  /*22f0*/  IMAD R10, R3, R6, RZ ;  /* 0x00000006030a7224 */ /* 0x000fc800078e02ff */
[----:B------:R-:W-:-:S04]  /*2300*/  IMAD R11, R27, R7, R10 ;  /* 0x000000071b0b7224 */ /* 0x000fc800078e020a */
[----:B------:R-:W-:Y:S02]  /*2310*/  IMAD.IADD R9, R9, 0x1, R11 ;  /* 0x0000000109097824 */ /* 0x000fe400078e020b */
[C---:B------:R-:W-:Y:S01]  /*2320*/  IMAD.WIDE.U32 R56, R30.reuse, UR6, R152 ;  /* 0x000000061e387c25 */ /* 0x040fe2000f8e0098 */
[----:B------:R-:W-:Y:S01]  /*2330*/  ISETP.NE.U32.AND P0, PT, RZ, UR8, PT ;  /* 0x00000008ff007c0c */ /* 0x000fe2000bf05070 */
[----:B------:R-:W0:Y:S02]  /*2340*/  LDC R11, c[0x0][0x3f4] ;  /* 0x0000fd00ff0b7b82 */ /* 0x000e240000000800 */
[----:B---3--:R-:W-:-:S04]  /*2350*/  IMAD.WIDE.U32 R4, R30, UR4, R8 ;  /* 0x000000041e047c25 */ /* 0x008fc8000f8e0008 */
[C---:B------:R-:W-:Y:S01]  /*2360*/  IMAD R57, R30.reuse, UR7, R57 ;  /* 0x000000071e397c24 */ /* 0x040fe2000f8e0239 */
[----:B------:R-:W-:Y:S01]  /*2370*/  ISETP.NE.AND.EX P0, PT, RZ, UR9, PT, P0 ;  /* 0x00000009ff007c0c */ /* 0x000fe2000bf05300 */
[----:B------:R-:W-:Y:S01]  /*2380*/  IMAD R59, R30, UR5, R5 ;  /* 0x000000051e3b7c24 */ /* 0x000fe2000f8e0205 */
[----:B------:R-:W-:Y:S01]  /*2390*/  ULDC.64 UR4, c[0x0][0x310] ;  /* 0x0000c40000047ab9 */ /* 0x000fe20000000a00 */
[----:B------:R-:W3:Y:S01]  /*23a0*/  LDL R30, [R1+0x20] ;  /* 0x00002000011e7983 */ /* 0x000ee20000100800 */
[----:B------:R-:W-:Y:S01]  /*23b0*/  IMAD.MOV.U32 R58, RZ, RZ, R4 ;  /* 0x000000ffff3a7224 */ /* 0x000fe200078e0004 */
[----:B------:R-:W-:Y:S01]  /*23c0*/  ULDC.64 UR6, c[0x0][0x338] ;  /* 0x0000ce0000067ab9 */ /* 0x000fe20000000a00 */
[----:B------:R-:W-:-:S04]  /*23d0*/  IMAD.WIDE.U32 R8, R154, R6, R152 ;  /* 0x000000069a087225 */ /* 0x000fc800078e0098 */
[----:B--2---:R-:W-:Y:S02]  /*23e0*/  IMAD.MOV.U32 R32, RZ, RZ, R14 ;  /* 0x000000ffff207224 */ /* 0x004fe400078e000e */
[----:B------:R-:W-:-:S03]  /*23f0*/  IMAD R14, R20, R6, RZ ;  /* 0x00000006140e7224 */ /* 0x000fc600078e02ff */
[----:B------:R-:W-:Y:S01]  /*2400*/  SHF.R.S32.HI R33, RZ, 0x1f, R32 ;  /* 0x0000001fff217819 */ /* 0x000fe20000011420 */
[----:B------:R-:W-:-:S04]  /*2410*/  IMAD R14, R154, R7, R14 ;  /* 0x000000079a0e7224 */ /* 0x000fc800078e020e */
[----:B------:R2:W-:Y:S01]  /*2420*/  STL [R1+0x14], R33 ;  /* 0x0000142101007387 */ /* 0x0005e20000100800 */
[----:B----4-:R-:W-:Y:S02]  /*2430*/  SHF.R.S32.HI R5, RZ, 0x1f, R0 ;  /* 0x0000001fff057819 */ /* 0x010fe40000011400 */
[----:B------:R-:W-:Y:S02]  /*2440*/  SEL R13, R0, RZ, !P0 ;  /* 0x000000ff000d7207 */ /* 0x000fe40004000000 */
[----:B------:R-:W-:Y:S02]  /*2450*/  SEL R12, R5, RZ, !P0 ;  /* 0x000000ff050c7207 */ /* 0x000fe40004000000 */
[----:B------:R-:W4:Y:S01]  /*2460*/  LDC.64 R4, c[0x0][0x3f8] ;  /* 0x0000fe00ff047b82 */ /* 0x000f220000000a00 */
[----:B------:R-:W-:-:S04]  /*2470*/  IMAD.WIDE.U32 R58, R13, UR4, R58 ;  /* 0x000000040d3a7c25 */ /* 0x000fc8000f8e003a */
[----:B------:R-:W-:Y:S01]  /*2480*/  IMAD R0, R12, UR4, RZ ;  /* 0x000000040c007c24 */ /* 0x000fe2000f8e02ff */
[----:B------:R-:W-:Y:S02]  /*2490*/  ULDC UR4, c[0x0][0x2f4] ;  /* 0x0000bd0000047ab9 */ /* 0x000fe40000000800 */
[----:B------:R-:W-:Y:S01]  /*24a0*/  ISETP.GE.AND P0, PT, R152, UR4, PT ;  /* 0x0000000498007c0c */ /* 0x000fe2000bf06270 */
[----:B------:R-:W-:-:S03]  /*24b0*/  IMAD R75, R13, UR5, R0 ;  /* 0x000000050d4b7c24 */ /* 0x000fc6000f8e0200 */
[----:B------:R-:W-:Y:S01]  /*24c0*/  SEL R0, RZ, 0x1, P0 ;  /* 0x00000001ff007807 */ /* 0x000fe20000000000 */
[----:B------:R-:W-:Y:S01]  /*24d0*/  IMAD.IADD R75, R59, 0x1, R75 ;  /* 0x000000013b4b7824 */ /* 0x000fe200078e024b */
[----:B------:R-:W-:-:S04]  /*24e0*/  IADD3 R74, P0, R58, R8, RZ ;  /* 0x000000083a4a7210 */ /* 0x000fc80007f1e0ff */
[----:B------:R-:W-:Y:S02]  /*24f0*/  IADD3.X R73, R75, R9, R14, P0, !PT ;  /* 0x000000094b497210 */ /* 0x000fe400007fe40e */
[----:B------:R-:W2:Y:S01]  /*2500*/  LDL R14, [R1+0x30] ;  /* 0x00003000010e7983 */ /* 0x000ea20000100800 */
[C---:B------:R-:W-:Y:S01]  /*2510*/  VIADD R80, R152.reuse, 0x20 ;  /* 0x0000002098507836 */ /* 0x040fe20000000000 */
[-C--:B0-----:R-:W-:Y:S01]  /*2520*/  ISETP.GE.AND P0, PT, R152, R11.reuse, PT ;  /* 0x0000000b9800720c */ /* 0x081fe20003f06270 */
[----:B------:R-:W-:Y:S02]  /*2530*/  IMAD R12, R12, UR6, RZ ;  /* 0x000000060c0c7c24 */ /* 0x000fe4000f8e02ff */
[----:B-1----:R-:W-:Y:S01]  /*2540*/  IMAD R9, R20, R62, RZ ;  /* 0x0000003e14097224 */ /* 0x002fe200078e02ff */
[C---:B------:R-:W-:Y:S02]  /*2550*/  ISETP.GE.AND P1, PT, R80.reuse, UR4, PT ;  /* 0x0000000450007c0c */ /* 0x040fe4000bf26270 */
[----:B------:R-:W-:Y:S01]  /*2560*/  ISETP.GE.AND P2, PT, R80, R11, PT ;  /* 0x0000000b5000720c */ /* 0x000fe20003f46270 */
[----:B------:R-:W-:Y:S01]  /*2570*/  IMAD.WIDE.U32 R56, R13, UR6, R56 ;  /* 0x000000060d387c25 */ /* 0x000fe2000f8e0038 */
[----:B------:R-:W-:-:S03]  /*2580*/  SEL R10, RZ, 0xffffffff, P1 ;  /* 0xffffffffff0a7807 */ /* 0x000fc60000800000 */
[----:B------:R-:W-:Y:S01]  /*2590*/  IMAD R29, R13, UR7, R12 ;  /* 0x000000070d1d7c24 */ /* 0x000fe2000f8e020c */
[C---:B------:R-:W-:Y:S01]  /*25a0*/  SEL R13, R11.reuse, RZ, P2 ;  /* 0x000000ff0b0d7207 */ /* 0x040fe20001000000 */
[----:B------:R-:W-:Y:S01]  /*25b0*/  IMAD R21, R154, R63, R9 ;  /* 0x0000003f9a157224 */ /* 0x000fe200078e0209 */
[----:B------:R-:W-:Y:S01]  /*25c0*/  SEL R9, R11, RZ, P0 ;  /* 0x000000ff0b097207 */ /* 0x000fe20000000000 */
[----:B------:R-:W-:Y:S02]  /*25d0*/  IMAD.SHL.U32 R15, R10, 0x2, RZ ;  /* 0x000000020a0f7824 */ /* 0x000fe400078e00ff */
[----:B----4-:R-:W-:Y:S02]  /*25e0*/  IMAD R8, R20, R4, RZ ;  /* 0x0000000414087224 */ /* 0x010fe400078e02ff */
[----:B------:R-:W-:Y:S02]  /*25f0*/  IMAD.IADD R9, R152, 0x1, R9 ;  /* 0x0000000198097824 */ /* 0x000fe400078e0209 */
[----:B------:R-:W-:Y:S01]  /*2600*/  IMAD.IADD R13, R80, 0x1, R13 ;  /* 0x00000001500d7824 */ /* 0x000fe200078e020d */
[----:B------:R-:W-:Y:S01]  /*2610*/  LOP3.LUT R0, R15, 0x2, R0, 0xe2, !PT ;  /* 0x000000020f007812 */ /* 0x000fe200078ee200 */
[----:B------:R-:W-:Y:S01]  /*2620*/  IMAD R15, R154, R5, R8 ;  /* 0x000000059a0f7224 */ /* 0x000fe200078e0208 */
[----:B------:R-:W-:-:S02]  /*2630*/  SHF.R.S32.HI R8, RZ, 0x1f, R9 ;  /* 0x0000001fff087819 */ /* 0x000fc40000011409 */
[----:B------:R-:W-:Y:S02]  /*2640*/  SHF.R.S32.HI R10, RZ, 0x1f, R13 ;  /* 0x0000001fff0a7819 */ /* 0x000fe4000001140d */
[----:B------:R-:W-:Y:S02]  /*2650*/  LEA.HI R72, R8, R9, RZ, 0x4 ;  /* 0x0000000908487211 */ /* 0x000fe400078f20ff */
[----:B------:R-:W-:Y:S02]  /*2660*/  LEA.HI R71, R10, R13, RZ, 0x4 ;  /* 0x0000000d0a477211 */ /* 0x000fe400078f20ff */
[----:B------:R-:W-:Y:S02]  /*2670*/  LEA.HI R8, R8, R9, RZ, 0x5 ;  /* 0x0000000908087211 */ /* 0x000fe400078f28ff */
[----:B------:R-:W-:-:S03]  /*2680*/  LEA.HI R10, R10, R13, RZ, 0x5 ;  /* 0x0000000d0a0a7211 */ /* 0x000fc600078f28ff */
[----:B------:R-:W-:Y:S01]  /*2690*/  IMAD.SHL.U32 R9, R8, 0x80, RZ ;  /* 0x0000008008097824 */ /* 0x000fe200078e00ff */
[----:B---3--:R-:W-:Y:S01]  /*26a0*/  LOP3.LUT R8, R30, 0x10, R72, 0xf8, !PT ;  /* 0x000000101e087812 */ /* 0x008fe200078ef848 */
[----:B------:R-:W-:Y:S01]  /*26b0*/  IMAD.SHL.U32 R12, R10, 0x80, RZ ;  /* 0x000000800a0c7824 */ /* 0x000fe200078e00ff */
[----:B------:R-:W-:Y:S02]  /*26c0*/  LOP3.LUT R10, R30, 0x10, R71, 0xf8, !PT ;  /* 0x000000101e0a7812 */ /* 0x000fe400078ef847 */
[----:B------:R-:W0:Y:S01]  /*26d0*/  S2R R30, SR_TID.X ;  /* 0x00000000001e7919 */ /* 0x000e220000002100 */
[----:B-----5:R-:W-:Y:S01]  /*26e0*/  SHF.R.S32.HI R13, RZ, 0x1f, R24 ;  /* 0x0000001fff0d7819 */ /* 0x020fe20000011418 */
[----:B------:R-:W-:Y:S01]  /*26f0*/  IMAD.WIDE.U32 R54, R154, R4, R32 ;  /* 0x000000049a367225 */ /* 0x000fe200078e0020 */
[----:B------:R-:W-:Y:S02]  /*2700*/  LOP3.LUT R9, R9, 0xfffff000, RZ, 0xc0, !PT ;  /* 0xfffff00009097812 */ /* 0x000fe400078ec0ff */
[----:B------:R-:W-:Y:S01]  /*2710*/  LOP3.LUT R8, R8, R28, RZ, 0x3c, !PT ;  /* 0x0000001c08087212 */ /* 0x000fe200078e3cff */
[----:B------:R-:W-:Y:S01]  /*2720*/  IMAD.WIDE.U32 R52, R154, R4, R152 ;  /* 0x000000049a347225 */ /* 0x000fe200078e0098 */
[----:B------:R-:W-:-:S03]  /*2730*/  P2R R81, PR, RZ, 0x4 ;  /* 0x00000004ff517803 */ /* 0x000fc60000000000 */
[----:B------:R-:W-:Y:S01]  /*2740*/  IMAD.WIDE.U32 R50, R154, R62, R32 ;  /* 0x0000003e9a327225 */ /* 0x000fe200078e0020 */
[----:B------:R-:W-:-:S03]  /*2750*/  LOP3.LUT R12, R12, 0xfffff000, RZ, 0xc0, !PT ;  /* 0xfffff0000c0c7812 */ /* 0x000fc600078ec0ff */
[----:B------:R-:W-:Y:S01]  /*2760*/  IMAD.WIDE.U32 R48, R154, R62, R152 ;  /* 0x0000003e9a307225 */ /* 0x000fe200078e0098 */
[----:B------:R-:W-:Y:S02]  /*2770*/  LOP3.LUT R69, R10, R28, RZ, 0x3c, !PT ;  /* 0x0000001c0a457212 */ /* 0x000fe400078e3cff */
[----:B------:R-:W-:Y:S01]  /*2780*/  IADD3 R46, P2, R154, R27, RZ ;  /* 0x0000001b9a2e7210 */ /* 0x000fe20007f5e0ff */
[----:B------:R-:W-:Y:S02]  /*2790*/  IMAD.IADD R55, R55, 0x1, R15 ;  /* 0x0000000137377824 */ /* 0x000fe400078e020f */
[----:B------:R-:W-:Y:S02]  /*27a0*/  IMAD.IADD R53, R15, 0x1, R53 ;  /* 0x000000010f357824 */ /* 0x000fe400078e0235 */
[----:B------:R-:W-:Y:S02]  /*27b0*/  IMAD.IADD R51, R51, 0x1, R21 ;  /* 0x0000000133337824 */ /* 0x000fe400078e0215 */
[----:B------:R-:W-:Y:S01]  /*27c0*/  IMAD.IADD R49, R21, 0x1, R49 ;  /* 0x0000000115317824 */ /* 0x000fe200078e0231 */
[----:B------:R-:W-:Y:S01]  /*27d0*/  SHF.L.U64.HI R68, R6, 0x7, R7 ;  /* 0x0000000706447819 */ /* 0x000fe20000010207 */
[----:B------:R-:W-:Y:S01]  /*27e0*/  IMAD.WIDE.U32 R54, R24, R4, R54 ;  /* 0x0000000418367225 */ /* 0x000fe200078e0036 */
[----:B------:R-:W-:-:S03]  /*27f0*/  LOP3.LUT R7, R71, 0xfffffff0, RZ, 0xc0, !PT ;  /* 0xfffffff047077812 */ /* 0x000fc600078ec0ff */
[----:B------:R-:W-:Y:S02]  /*2800*/  VIADD R64, R152, 0x40 ;  /* 0x0000004098407836 */ /* 0x000fe40000000000 */
[----:B------:R-:W-:Y:S01]  /*2810*/  IMAD.X R47, R20, 0x1, R3, P2 ;  /* 0x00000001142f7824 */ /* 0x000fe200010e0603 */
[----:B------:R-:W-:Y:S01]  /*2820*/  LOP3.LUT R20, R72, 0xfffffff0, RZ, 0xc0, !PT ;  /* 0xfffffff048147812 */ /* 0x000fe200078ec0ff */
[----:B------:R-:W-:Y:S01]  /*2830*/  IMAD.WIDE.U32 R52, R24, R4, R52 ;  /* 0x0000000418347225 */ /* 0x000fe200078e0034 */
[----:B------:R-:W-:-:S03]  /*2840*/  SHF.L.U64.HI R66, R4, 0x7, R5 ;  /* 0x0000000704427819 */ /* 0x000fc60000010205 */
[----:B------:R-:W-:Y:S01]  /*2850*/  IMAD.WIDE.U32 R50, R24, R62, R50 ;  /* 0x0000003e18327225 */ /* 0x000fe200078e0032 */
[----:B------:R-:W-:-:S03]  /*2860*/  LOP3.LUT R45, R0, 0x1, RZ, 0xc0, !PT ;  /* 0x00000001002d7812 */ /* 0x000fc600078ec0ff */
[----:B------:R-:W-:Y:S01]  /*2870*/  IMAD.WIDE.U32 R48, R24, R62, R48 ;  /* 0x0000003e18307225 */ /* 0x000fe200078e0030 */
[----:B------:R-:W-:Y:S02]  /*2880*/  LOP3.LUT R44, R0, 0x2, RZ, 0xc0, !PT ;  /* 0x00000002002c7812 */ /* 0x000fe400078ec0ff */
[----:B------:R-:W-:Y:S01]  /*2890*/  ISETP.GE.AND P1, PT, R64, UR4, PT ;  /* 0x0000000440007c0c */ /* 0x000fe2000bf26270 */
[----:B------:R-:W-:Y:S01]  /*28a0*/  IMAD.SHL.U32 R67, R6, 0x80, RZ ;  /* 0x0000008006437824 */ /* 0x000fe200078e00ff */
[----:B------:R-:W-:Y:S01]  /*28b0*/  SHF.R.S32.HI R3, RZ, 0x1f, R7 ;  /* 0x0000001fff037819 */ /* 0x000fe20000011407 */
[----:B------:R-:W-:Y:S02]  /*28c0*/  IMAD.SHL.U32 R65, R4, 0x80, RZ ;  /* 0x0000008004417824 */ /* 0x000fe400078e00ff */
[----:B------:R-:W-:Y:S02]  /*28d0*/  IMAD.SHL.U32 R60, R11, 0x2, RZ ;  /* 0x000000020b3c7824 */ /* 0x000fe400078e00ff */
[----:B------:R-:W-:Y:S01]  /*28e0*/  IMAD.IADD R0, R57, 0x1, R29 ;  /* 0x0000000139007824 */ /* 0x000fe200078e021d */
[----:B--2---:R-:W-:Y:S01]  /*28f0*/  IADD3 R70, R8, R9, R14 ;  /* 0x0000000908467210 */ /* 0x004fe20007ffe00e */
[----:B------:R-:W-:-:S02]  /*2900*/  IMAD R8, R13, R4, RZ ;  /* 0x000000040d087224 */ /* 0x000fc400078e02ff */
[----:B------:R-:W-:Y:S01]  /*2910*/  IMAD R13, R13, R62, RZ ;  /* 0x0000003e0d0d7224 */ /* 0x000fe200078e02ff */
[----:B------:R-:W-:Y:S01]  /*2920*/  IADD3 R69, R69, R12, R14 ;  /* 0x0000000c45457210 */ /* 0x000fe20007ffe00e */
[C---:B------:R-:W-:Y:S01]  /*2930*/  IMAD R21, R24.reuse, R5, R8 ;  /* 0x0000000518157224 */ /* 0x040fe200078e0208 */
[----:B0-----:R-:W-:Y:S01]  /*2940*/  SHF.R.U32.HI R14, RZ, 0x7, R30 ;  /* 0x00000007ff0e7819 */ /* 0x001fe2000001161e */
[----:B------:R-:W-:Y:S01]  /*2950*/  IMAD R13, R24, R63, R13 ;  /* 0x0000003f180d7224 */ /* 0x000fe200078e020d */
[C---:B------:R-:W-:Y:S01]  /*2960*/  SHF.L.U64.HI R63, R62.reuse, 0x7, R63 ;  /* 0x000000073e3f7819 */ /* 0x040fe2000001023f */
[----:B------:R-:W-:Y:S01]  /*2970*/  IMAD.IADD R27, R55, 0x1, R21 ;  /* 0x00000001371b7824 */ /* 0x000fe200078e0215 */
[----:B------:R-:W-:Y:S01]  /*2980*/  SHF.R.S32.HI R4, RZ, 0x1f, R20 ;  /* 0x0000001fff047819 */ /* 0x000fe20000011414 */
[----:B------:R-:W-:Y:S02]  /*2990*/  IMAD.SHL.U32 R62, R62, 0x80, RZ ;  /* 0x000000803e3e7824 */ /* 0x000fe400078e00ff */
[----:B------:R-:W-:-:S02]  /*29a0*/  VIADD R61, R14, 0x8 ;  /* 0x000000080e3d7836 */ /* 0x000fc40000000000 */
[----:B------:R-:W-:Y:S02]  /*29b0*/  IMAD.IADD R21, R21, 0x1, R53 ;  /* 0x0000000115157824 */ /* 0x000fe400078e0235 */
[----:B------:R-:W-:Y:S02]  /*29c0*/  IMAD.IADD R6, R51, 0x1, R13 ;  /* 0x0000000133067824 */ /* 0x000fe400078e020d */
[----:B------:R-:W-:-:S07]  /*29d0*/  IMAD.IADD R5, R13, 0x1, R49 ;  /* 0x000000010d057824 */ /* 0x000fce00078e0231 */
.L_x_1175:
[----:B------:R-:W2:Y:S01]  /*29e0*/  LDL R8, [R1+0x50] ;  /* 0x0000500001087983 */ /* 0x000ea20000100800 */
[----:B0-----:R-:W0:Y:S01]  /*29f0*/  LDC R86, c[0x0][0x3f4] ;  /* 0x0000fd00ff567b82 */ /* 0x001e220000000800 */
[----:B------:R-:W-:Y:S01]  /*2a00*/  VIADD R10, R2, 0xffffffff ;  /* 0xffffffff020a7836 */ /* 0x000fe20000000000 */
[----:B------:R-:W-:Y:S05]  /*2a10*/  YIELD ;  /* 0x0000000000007946 */ /* 0x000fea0003800000 */
[----:B---3--:R-:W-:Y:S01]  /*2a20*/  SHF.R.S32.HI R12, RZ, 0x1f, R10 ;  /* 0x0000001fff0c7819 */ /* 0x008fe2000001140a */
[----:B----4-:R-:W1:Y:S01]  /*2a30*/  LDC.64 R76, c[0x0][0x2e8] ;  /* 0x0000ba00ff4c7b82 */ /* 0x010e620000000a00 */
[-C--:B------:R-:W-:Y:S01]  /*2a40*/  IMAD R2, R68, R10.reuse, RZ ;  /* 0x0000000a44027224 */ /* 0x080fe200078e02ff */
[----:B------:R-:W-:Y:S01]  /*2a50*/  BSSY B0, `(.L_x_1136) ;  /* 0x00003e0000007945 */ /* 0x000fe20003800000 */
[----:B------:R-:W-:Y:S01]  /*2a60*/  IMAD.WIDE.U32 R36, R67, R10, RZ ;  /* 0x0000000a43247225 */ /* 0x000fe200078e00ff */
[----:B------:R-:W-:-:S03]  /*2a70*/  ISETP.GT.AND P2, PT, R10, R25, PT ;  /* 0x000000190a00720c */ /* 0x000fc60003f44270 */
[----:B------:R-:W-:Y:S02]  /*2a80*/  IMAD R79, R12, R67, R2 ;  /* 0x000000430c4f7224 */ /* 0x000fe400078e0202 */
[----:B------:R-:W-:Y:S02]  /*2a90*/  IMAD.MOV.U32 R2, RZ, RZ, R10 ;  /* 0x000000ffff027224 */ /* 0x000fe400078e000a */
[----:B------:R-:W-:Y:S01]  /*2aa0*/  IMAD.IADD R79, R37, 0x1, R79 ;  /* 0x00000001254f7824 */ /* 0x000fe200078e024f */
[----:B0-----:R-:W-:Y:S02]  /*2ab0*/  ISETP.GE.AND P3, PT, R86, 0x1, PT ;  /* 0x000000015600780c */ /* 0x001fe40003f66270 */
[----:B-1----:R-:W-:-:S04]  /*2ac0*/  IADD3 R32, P4, P5, R36, R76, R74 ;  /* 0x0000004c24207210 */ /* 0x002fc80007d9e04a */
[----:B------:R-:W-:Y:S01]  /*2ad0*/  IADD3.X R33, R79, R77, R73, P4, P5 ;  /* 0x0000004d4f217210 */ /* 0x000fe200027ea449 */
[----:B--2---:R-:W-:-:S04]  /*2ae0*/  IMAD R83, R19, 0x3000, R8 ;  /* 0x0000300013537824 */ /* 0x004fc800078e0208 */
[----:B------:R-:W-:Y:S02]  /*2af0*/  IMAD.IADD R83, R16, 0x1, R83 ;  /* 0x0000000110537824 */ /* 0x000fe400078e0253 */
[----:B------:R-:W-:Y:S05]  /*2b00*/  @!P3 BRA `(.L_x_1137) ;  /* 0x0000003800f4b947 */ /* 0x000fea0003800000 */
[----:B------:R-:W-:Y:S01]  /*2b10*/  ULDC.U8 UR4, c[0x0][0x410] ;  /* 0x0001040000047ab9 */ /* 0x000fe20000000000 */
[-C--:B------:R-:W-:Y:S01]  /*2b20*/  IMAD R8, R66, R10.reuse, RZ ;  /* 0x0000000a42087224 */ /* 0x080fe200078e02ff */
[----:B------:R-:W-:Y:S01]  /*2b30*/  ISETP.NE.AND P3, PT, RZ, UR4, PT ;  /* 0x00000004ff007c0c */ /* 0x000fe2000bf65270 */
[----:B------:R-:W-:Y:S02]  /*2b40*/  IMAD R11, R63, R10, RZ ;  /* 0x0000000a3f0b7224 */ /* 0x000fe400078e02ff */
[----:B------:R-:W-:Y:S02]  /*2b50*/  IMAD R84, R2, -0x80, R26 ;  /* 0xffffff8002547824 */ /* 0x000fe400078e021a */
[C---:B------:R-:W-:Y:S02]  /*2b60*/  IMAD R9, R12.reuse, R65, R8 ;  /* 0x000000410c097224 */ /* 0x040fe400078e0208 */
[----:B------:R-:W-:Y:S01]  /*2b70*/  IMAD R11, R12, R62, R11 ;  /* 0x0000003e0c0b7224 */ /* 0x000fe200078e020b */
[----:B------:R-:W-:Y:S01]  /*2b80*/  VIMNMX R84, R84, 0x80, PT ;  /* 0x0000008054547848 */ /* 0x000fe20003fe0100 */
[----:B------:R-:W-:-:S04]  /*2b90*/  IMAD.WIDE.U32 R40, R65, R10, RZ ;  /* 0x0000000a41287225 */ /* 0x000fc800078e00ff */
        /* <DEDUP_REMOVED lines=13> */
[----:B------:R-:W2:Y:S01]  /*2c70*/  LDL.64 R90, [R1+0x10] ;  /* 0x00001000015a7983 */ /* 0x000ea20000100a00 */
[----:B------:R-:W-:Y:S01]  /*2c80*/  ULDC.64 UR4, c[0x0][0x3e8] ;  /* 0x0000fa0000047ab9 */ /* 0x000fe20000000a00 */
[----:B------:R-:W-:Y:S02]  /*2c90*/  ULDC.64 UR6, c[0x0][0x400] ;  /* 0x0001000000067ab9 */ /* 0x000fe40000000a00 */
[----:B------:R-:W3:Y:S04]  /*2ca0*/  LDL R82, [R1+0x28] ;  /* 0x0000280001527983 */ /* 0x000ee80000100800 */
[----:B------:R-:W4:Y:S01]  /*2cb0*/  LDL R78, [R1+0x2c] ;  /* 0x00002c00014e7983 */ /* 0x000f220000100800 */
[----:B------:R-:W-:Y:S02]  /*2cc0*/  IADD3 R40, P3, P5, R54, UR4, R40 ;  /* 0x0000000436287c10 */ /* 0x000fe4000fd7e028 */
[----:B------:R-:W-:-:S02]  /*2cd0*/  CS2R R34, SRZ ;  /* 0x0000000000227805 */ /* 0x000fc4000001ff00 */
[----:B------:R-:W-:Y:S02]  /*2ce0*/  CS2R R36, SRZ ;  /* 0x0000000000247805 */ /* 0x000fe4000001ff00 */
[----:B------:R-:W-:Y:S02]  /*2cf0*/  IADD3.X R41, R27, UR5, R42, P3, P5 ;  /* 0x000000051b297c10 */ /* 0x000fe40009fea42a */
[----:B------:R-:W-:-:S04]  /*2d00*/  IADD3 R38, P3, P5, R50, UR6, R38 ;  /* 0x0000000632267c10 */ /* 0x000fc8000fd7e026 */
[----:B------:R-:W-:Y:S02]  /*2d10*/  IADD3.X R39, R6, UR7, R43, P3, P5 ;  /* 0x0000000706277c10 */ /* 0x000fe40009fea42b */
[----:B------:R-:W-:Y:S02]  /*2d20*/  CS2R R28, SRZ ;  /* 0x00000000001c7805 */ /* 0x000fe4000001ff00 */
[----:B------:R-:W-:Y:S02]  /*2d30*/  CS2R R12, SRZ ;  /* 0x00000000000c7805 */ /* 0x000fe4000001ff00 */
[----:B------:R-:W-:Y:S02]  /*2d40*/  CS2R R30, SRZ ;  /* 0x00000000001e7805 */ /* 0x000fe4000001ff00 */
[----:B------:R-:W-:Y:S02]  /*2d50*/  CS2R R14, SRZ ;  /* 0x00000000000e7805 */ /* 0x000fe4000001ff00 */
[----:B--2---:R-:W-:-:S02]  /*2d60*/  ISETP.GE.AND P5, PT, R90, R86, PT ;  /* 0x000000565a00720c */ /* 0x004fc40003fa6270 */
[----:B---3--:R-:W-:-:S11]  /*2d70*/  ISETP.GE.AND P3, PT, R82, R86, PT ;  /* 0x000000565200720c */ /* 0x008fd60003f66270 */
[----:B------:R0:W5:Y:S04]  /*2d80*/  @!P5 LDG.E.64 R34, desc[UR40][R40.64] ;  /* 0x000000282822d981 */ /* 0x000168000c1e1b00 */
[----:B------:R0:W5:Y:S01]  /*2d90*/  @!P5 LDG.E.64 R36, desc[UR40][R38.64] ;  /* 0x000000282624d981 */ /* 0x000162000c1e1b00 */
[----:B----4-:R-:W-:-:S03]  /*2da0*/  ISETP.GE.AND P5, PT, R78, R86, PT ;  /* 0x000000564e00720c */ /* 0x010fc60003fa6270 */
[----:B------:R0:W5:Y:S04]  /*2db0*/  @!P3 LDG.E.64 R28, desc[UR40][R40.64+0x10] ;  /* 0x00001028281cb981 */ /* 0x000168000c1e1b00 */
[----:B------:R0:W5:Y:S06]  /*2dc0*/  @!P3 LDG.E.64 R30, desc[UR40][R38.64+0x10] ;  /* 0x00001028261eb981 */ /* 0x00016c000c1e1b00 */
[----:B------:R0:W5:Y:S04]  /*2dd0*/  @!P5 LDG.E.64 R12, desc[UR40][R40.64+0x20] ;  /* 0x00002028280cd981 */ /* 0x000168000c1e1b00 */
[----:B------:R0:W5:Y:S02]  /*2de0*/  @!P5 LDG.E.64 R14, desc[UR40][R38.64+0x20] ;  /* 0x00002028260ed981 */ /* 0x000164000c1e1b00 */
.L_x_1140:
[----:B------:R-:W-:Y:S05]  /*2df0*/  BSYNC B1 ;  /* 0x0000000000017941 */ /* 0x000fea0003800000 */
.L_x_1139:
[----:B------:R-:W2:Y:S01]  /*2e00*/  LDL R8, [R1+0x4] ;  /* 0x0000040001087983 */ /* 0x000ea20000100800 */
[----:B0----5:R-:W-:Y:S02]  /*2e10*/  IMAD.MOV.U32 R38, RZ, RZ, R12 ;  /* 0x000000ffff267224 */ /* 0x021fe400078e000c */
[----:B------:R-:W-:Y:S02]  /*2e20*/  IMAD.MOV.U32 R40, RZ, RZ, R28 ;  /* 0x000000ffff287224 */ /* 0x000fe400078e001c */
[----:B------:R-:W-:Y:S02]  /*2e30*/  IMAD.MOV.U32 R42, RZ, RZ, R34 ;  /* 0x000000ffff2a7224 */ /* 0x000fe400078e0022 */
[----:B------:R-:W-:Y:S02]  /*2e40*/  IMAD.MOV.U32 R39, RZ, RZ, R14 ;  /* 0x000000ffff277224 */ /* 0x000fe400078e000e */
[----:B------:R-:W-:Y:S02]  /*2e50*/  IMAD.MOV.U32 R41, RZ, RZ, R30 ;  /* 0x000000ffff297224 */ /* 0x000fe400078e001e */
[----:B------:R-:W-:Y:S01]  /*2e60*/  IMAD.MOV.U32 R43, RZ, RZ, R36 ;  /* 0x000000ffff2b7224 */ /* 0x000fe200078e0024 */
[----:B--2---:R-:W-:-:S13]  /*2e70*/  ISETP.NE.AND P3, PT, R8, 0x3, PT ;  /* 0x000000030800780c */ /* 0x004fda0003f65270 */
[----:B------:R-:W-:Y:S05]  /*2e80*/  @!P3 BRA `(.L_x_1141) ;  /* 0x000000000004b947 */ /* 0x000fea0003800000 */
[----:B------:R-:W-:Y:S01]  /*2e90*/  BPT.TRAP 0x1 ;  /* 0x000000040000795c */ /* 0x000fe20000300000 */
.L_x_1141:
[----:B------:R-:W2:Y:S01]  /*2ea0*/  LDL R8, [R1+0x8] ;  /* 0x0000080001087983 */ /* 0x000ea20000100800 */
[----:B------:R-:W-:Y:S01]  /*2eb0*/  IMAD R82, R19, 0x8, R16 ;  /* 0x0000000813527824 */ /* 0x000fe200078e0210 */
[----:B------:R-:W-:Y:S01]  /*2ec0*/  BSSY B1, `(.L_x_1142) ;  /* 0x0000004000017945 */ /* 0x000fe20003800000 */
[----:B--2---:R-:W-:-:S04]  /*2ed0*/  SHF.L.U32 R85, R8, 0x1f, RZ ;  /* 0x0000001f08557819 */ /* 0x004fc800000006ff */
[----:B------:R-:W0:Y:S02]  /*2ee0*/  SYNCS.PHASECHK.TRANS64.TRYWAIT P5, [R82+URZ+0x19c90], R85 ;  /* 0x019c9055520075a7 */ /* 0x000e2400080a017f */
[----:B0-----:R-:W-:Y:S05]  /*2ef0*/  @!P5 BRA `(.L_x_1143) ;  /* 0x0000022000bcd947 */ /* 0x001fea0003800000 */
.L_x_1477:
[----:B------:R-:W-:Y:S05]  /*2f00*/  BSYNC B1 ;  /* 0x0000000000017941 */ /* 0x000fea0003800000 */
.L_x_1142:
[----:B------:R-:W-:Y:S05]  /*2f10*/  @P4 BRA `(.L_x_1144) ;  /* 0x00000038004c4947 */ /* 0x000fea0003800000 */
[----:B------:R-:W-:Y:S01]  /*2f20*/  ISETP.NE.AND P4, PT, R45, RZ, PT ;  /* 0x000000ff2d00720c */ /* 0x000fe20003f85270 */
[----:B------:R-:W-:-:S12]  /*2f30*/  BSSY B1, `(.L_x_1145) ;  /* 0x0000070000017945 */ /* 0x000fd80003800000 */
[----:B------:R-:W-:Y:S05]  /*2f40*/  @!P4 BRA `(.L_x_1146) ;  /* 0x0000000400b8c947 */ /* 0x000fea0003800000 */
[----:B------:R-:W2:Y:S01]  /*2f50*/  LDL.64 R76, [R1+0x10] ;  /* 0x00001000014c7983 */ /* 0x000ea20000100a00 */
[----:B------:R-:W-:Y:S03]  /*2f60*/  BSSY B2, `(.L_x_1147) ;  /* 0x000006b000027945 */ /* 0x000fe60003800000 */
[----:B------:R1:W3:Y:S01]  /*2f70*/  LDS.128 R8, [R83+0x13800] ;  /* 0x0138000053087984 */ /* 0x0002e20000000c00 */
[----:B--2---:R-:W-:-:S13]  /*2f80*/  ISETP.GE.AND P4, PT, R76, R86, PT ;  /* 0x000000564c00720c */ /* 0x004fda0003f86270 */
[----:B-1-3--:R-:W-:Y:S05]  /*2f90*/  @P4 BRA `(.L_x_1148) ;  /* 0x00000004009c4947 */ /* 0x00afea0003800000 */
        /* <DEDUP_REMOVED lines=8> */
[----:B------:R-:W-:Y:S01]  /*3020*/  IMAD.MOV.U32 R36, RZ, RZ, R8 ;  /* 0x000000ffff247224 */ /* 0x000fe200078e0008 */
        /* <DEDUP_REMOVED lines=12> */
[----:B------:R-:W-:Y:S01]  /*30f0*/  HADD2.F32 R8, -RZ, R8.H0_H0 ;  /* 0x20000008ff087230 */ /* 0x000fe20000004100 */
[----:B------:R-:W-:Y:S01]  /*3100*/  F2FP.F16.E4M3.UNPACK_B R43, R43 ;  /* 0x0000002bff2b723e */ /* 0x000fe200020006ff */
[----:B------:R-:W-:-:S02]  /*3110*/  HADD2.F32 R91, -RZ, R76.H1_H1 ;  /* 0x3000004cff5b7230 */ /* 0x000fc40000004100 */
[CC--:B------:R-:W-:Y:S01]  /*3120*/  FMUL.FTZ R93, R37.reuse, R90.reuse ;  /* 0x0000005a255d7220 */ /* 0x0c0fe20000410000 */
[--C-:B------:R-:W-:Y:S02]  /*3130*/  HADD2.F32 R79, -RZ, R78.reuse.H0_H0 ;  /* 0x2000004eff4f7230 */ /* 0x100fe40000004100 */
[C---:B------:R-:W-:Y:S01]  /*3140*/  FMUL.FTZ R90, R8.reuse, R90 ;  /* 0x0000005a085a7220 */ /* 0x040fe20000410000 */
[--C-:B------:R-:W-:Y:S02]  /*3150*/  HADD2.F32 R76, -RZ, R9.reuse.H0_H0 ;  /* 0x20000009ff4c7230 */ /* 0x100fe40000004100 */
[----:B------:R-:W-:Y:S02]  /*3160*/  HADD2.F32 R77, -RZ, R9.H1_H1 ;  /* 0x30000009ff4d7230 */ /* 0x000fe40000004100 */
[----:B------:R-:W-:Y:S01]  /*3170*/  FFMA.FTZ R8, R8, R79, -R93 ;  /* 0x0000004f08087223 */ /* 0x000fe2000001085d */
[----:B------:R-:W-:Y:S02]  /*3180*/  HADD2.F32 R78, -RZ, R78.H1_H1 ;  /* 0x3000004eff4e7230 */ /* 0x000fe40000004100 */
[C---:B------:R-:W-:Y:S01]  /*3190*/  FMUL.FTZ R92, R76.reuse, R91 ;  /* 0x0000005b4c5c7220 */ /* 0x040fe20000410000 */
[----:B------:R-:W-:Y:S01]  /*31a0*/  FFMA.FTZ R9, R37, R79, R90 ;  /* 0x0000004f25097223 */ /* 0x000fe2000001005a */
[C---:B------:R-:W-:Y:S01]  /*31b0*/  FMUL.FTZ R93, R77.reuse, R91 ;  /* 0x0000005b4d5d7220 */ /* 0x040fe20000410000 */
[----:B------:R-:W-:Y:S01]  /*31c0*/  F2FP.F16.E4M3.UNPACK_B R37, R36.H1 ;  /* 0x00000024ff25723e */ /* 0x000fe200030006ff */
[----:B------:R-:W-:Y:S01]  /*31d0*/  FFMA.FTZ R94, R77, R78, R92 ;  /* 0x0000004e4d5e7223 */ /* 0x000fe2000001005c */
[----:B------:R-:W-:Y:S01]  /*31e0*/  F2FP.F16.E4M3.UNPACK_B R77, R42 ;  /* 0x0000002aff4d723e */ /* 0x000fe200020006ff */
[----:B------:R-:W-:Y:S01]  /*31f0*/  FFMA.FTZ R93, R76, R78, -R93 ;  /* 0x0000004e4c5d7223 */ /* 0x000fe2000001085d */
[----:B------:R-:W-:Y:S01]  /*3200*/  HADD2.F32 R91, -RZ, R43.H1_H1 ;  /* 0x3000002bff5b7230 */ /* 0x000fe20000004100 */
[----:B------:R-:W-:Y:S01]  /*3210*/  F2FP.F16.E4M3.UNPACK_B R36, R36 ;  /* 0x00000024ff24723e */ /* 0x000fe200020006ff */
[----:B------:R-:W-:-:S02]  /*3220*/  HADD2.F32 R76, -RZ, R37.H1_H1 ;  /* 0x30000025ff4c7230 */ /* 0x000fc40000004100 */
[----:B------:R-:W-:Y:S02]  /*3230*/  HADD2.F32 R42, -RZ, R37.H0_H0 ;  /* 0x20000025ff2a7230 */ /* 0x000fe40000004100 */
[----:B------:R-:W-:Y:S02]  /*3240*/  HADD2.F32 R90, -RZ, R43.H0_H0 ;  /* 0x2000002bff5a7230 */ /* 0x000fe40000004100 */
[--C-:B------:R-:W-:Y:S02]  /*3250*/  HADD2.F32 R79, -RZ, R77.reuse.H1_H1 ;  /* 0x3000004dff4f7230 */ /* 0x100fe40000004100 */
[----:B------:R-:W-:Y:S02]  /*3260*/  HADD2.F32 R78, -RZ, R77.H0_H0 ;  /* 0x2000004dff4e7230 */ /* 0x000fe40000004100 */
[-C--:B------:R-:W-:Y:S01]  /*3270*/  FMUL.FTZ R77, R76, R91.reuse ;  /* 0x0000005b4c4d7220 */ /* 0x080fe20000410000 */
[--C-:B------:R-:W-:Y:S02]  /*3280*/  HADD2.F32 R43, -RZ, R36.reuse.H1_H1 ;  /* 0x30000024ff2b7230 */ /* 0x100fe40000004100 */
[----:B------:R-:W-:Y:S01]  /*3290*/  FMUL.FTZ R91, R42, R91 ;  /* 0x0000005b2a5b7220 */ /* 0x000fe20000410000 */
[----:B------:R-:W-:-:S02]  /*32a0*/  HADD2.F32 R37, -RZ, R36.H0_H0 ;  /* 0x20000024ff257230 */ /* 0x000fc40000004100 */
[----:B------:R-:W-:Y:S01]  /*32b0*/  FFMA.FTZ R77, R42, R79, -R77 ;  /* 0x0000004f2a4d7223 */ /* 0x000fe2000001084d */
[----:B------:R-:W-:Y:S01]  /*32c0*/  F2FP.SATFINITE.E4M3.F32.PACK_AB_MERGE_C R42, R94, R93, RZ ;  /* 0x0000005d5e2a723e */ /* 0x000fe200048070ff */
[-C--:B------:R-:W-:Y:S01]  /*32d0*/  FMUL.FTZ R36, R43, R90.reuse ;  /* 0x0000005a2b247220 */ /* 0x080fe20000410000 */
[----:B------:R-:W-:Y:S01]  /*32e0*/  FFMA.FTZ R92, R76, R79, R91 ;  /* 0x0000004f4c5c7223 */ /* 0x000fe2000001005b */
[----:B------:R-:W-:Y:S01]  /*32f0*/  F2FP.F16.E4M3.UNPACK_B R76, R11.H1 ;  /* 0x0000000bff4c723e */ /* 0x000fe200030006ff */
[C---:B------:R-:W-:Y:S01]  /*3300*/  FMUL.FTZ R90, R37.reuse, R90 ;  /* 0x0000005a255a7220 */ /* 0x040fe20000410000 */
[----:B------:R-:W-:Y:S01]  /*3310*/  F2FP.F16.E4M3.UNPACK_B R79, R35.H1 ;  /* 0x00000023ff4f723e */ /* 0x000fe200030006ff */
[-C--:B------:R-:W-:Y:S01]  /*3320*/  FFMA.FTZ R36, R37, R78.reuse, -R36 ;  /* 0x0000004e25247223 */ /* 0x080fe20000010824 */
[----:B------:R-:W-:Y:S01]  /*3330*/  F2FP.SATFINITE.E4M3.F32.PACK_AB_MERGE_C R37, R92, R77, RZ ;  /* 0x0000004d5c25723e */ /* 0x000fe200048070ff */
[----:B------:R-:W-:Y:S01]  /*3340*/  FFMA.FTZ R43, R43, R78, R90 ;  /* 0x0000004e2b2b7223 */ /* 0x000fe2000001005a */
[--C-:B------:R-:W-:Y:S01]  /*3350*/  HADD2.F32 R91, -RZ, R76.reuse.H0_H0 ;  /* 0x2000004cff5b7230 */ /* 0x100fe20000004100 */
[----:B------:R-:W-:Y:S01]  /*3360*/  F2FP.F16.E4M3.UNPACK_B R77, R10.H1 ;  /* 0x0000000aff4d723e */ /* 0x000fe200030006ff */
[----:B------:R-:W-:Y:S01]  /*3370*/  HADD2.F32 R92, -RZ, R76.H1_H1 ;  /* 0x3000004cff5c7230 */ /* 0x000fe20000004100 */
[-C--:B------:R-:W-:Y:S01]  /*3380*/  F2FP.F16.E4M3.UNPACK_B R76, R34.reuse.H1 ;  /* 0x00000022ff4c723e */ /* 0x080fe200030006ff */
[----:B------:R-:W-:Y:S01]  /*3390*/  HADD2.F32 R93, -RZ, R79.H1_H1 ;  /* 0x3000004fff5d7230 */ /* 0x000fe20000004100 */
[----:B------:R-:W-:Y:S01]  /*33a0*/  F2FP.F16.E4M3.UNPACK_B R78, R35 ;  /* 0x00000023ff4e723e */ /* 0x000fe200020006ff */
[----:B------:R-:W-:Y:S01]  /*33b0*/  HADD2.F32 R90, -RZ, R77.H1_H1 ;  /* 0x3000004dff5a7230 */ /* 0x000fe20000004100 */
[----:B------:R-:W-:Y:S01]  /*33c0*/  F2FP.F16.E4M3.UNPACK_B R35, R34 ;  /* 0x00000022ff23723e */ /* 0x000fe200020006ff */
[----:B------:R-:W-:-:S02]  /*33d0*/  HADD2.F32 R94, -RZ, R76.H1_H1 ;  /* 0x3000004cff5e7230 */ /* 0x000fc40000004100 */
[-C--:B------:R-:W-:Y:S01]  /*33e0*/  FMUL.FTZ R34, R92, R93.reuse ;  /* 0x0000005d5c227220 */ /* 0x080fe20000410000 */
[----:B------:R-:W-:Y:S02]  /*33f0*/  HADD2.F32 R95, -RZ, R78.H1_H1 ;  /* 0x3000004eff5f7230 */ /* 0x000fe40000004100 */
[C---:B------:R-:W-:Y:S01]  /*3400*/  FMUL.FTZ R97, R91.reuse, R93 ;  /* 0x0000005d5b617220 */ /* 0x040fe20000410000 */
[----:B------:R-:W-:Y:S02]  /*3410*/  HADD2.F32 R77, -RZ, R77.H0_H0 ;  /* 0x2000004dff4d7230 */ /* 0x000fe40000004100 */
[----:B------:R-:W-:Y:S01]  /*3420*/  FFMA.FTZ R34, R91, R94, -R34 ;  /* 0x0000005e5b227223 */ /* 0x000fe20000010822 */
[----:B------:R-:W-:Y:S02]  /*3430*/  HADD2.F32 R93, -RZ, R35.H1_H1 ;  /* 0x30000023ff5d7230 */ /* 0x000fe40000004100 */
[----:B------:R-:W-:Y:S01]  /*3440*/  FMUL.FTZ R96, R90, R95 ;  /* 0x0000005f5a607220 */ /* 0x000fe20000410000 */
[----:B------:R-:W-:Y:S01]  /*3450*/  F2FP.F16.E4M3.UNPACK_B R91, R11 ;  /* 0x0000000bff5b723e */ /* 0x000fe200020006ff */
[----:B------:R-:W-:Y:S01]  /*3460*/  FMUL.FTZ R95, R77, R95 ;  /* 0x0000005f4d5f7220 */ /* 0x000fe20000410000 */
[----:B------:R-:W-:Y:S01]  /*3470*/  F2FP.F16.E4M3.UNPACK_B R10, R10 ;  /* 0x0000000aff0a723e */ /* 0x000fe200020006ff */
[----:B------:R-:W-:Y:S01]  /*3480*/  FFMA.FTZ R11, R92, R94, R97 ;  /* 0x0000005e5c0b7223 */ /* 0x000fe20000010061 */
[----:B------:R-:W-:-:S02]  /*3490*/  HADD2.F32 R92, -RZ, R79.H0_H0 ;  /* 0x2000004fff5c7230 */ /* 0x000fc40000004100 */
[-C--:B------:R-:W-:Y:S01]  /*34a0*/  FFMA.FTZ R94, R90, R93.reuse, R95 ;  /* 0x0000005d5a5e7223 */ /* 0x080fe2000001005f */
[--C-:B------:R-:W-:Y:S02]  /*34b0*/  HADD2.F32 R90, -RZ, R91.reuse.H0_H0 ;  /* 0x2000005bff5a7230 */ /* 0x100fe40000004100 */
[----:B------:R-:W-:Y:S01]  /*34c0*/  FFMA.FTZ R77, R77, R93, -R96 ;  /* 0x0000005d4d4d7223 */ /* 0x000fe20000010860 */
[----:B------:R-:W-:Y:S01]  /*34d0*/  HADD2.F32 R91, -RZ, R91.H1_H1 ;  /* 0x3000005bff5b7230 */ /* 0x000fe20000004100 */
[----:B------:R-:W-:Y:S01]  /*34e0*/  F2FP.SATFINITE.E4M3.F32.PACK_AB_MERGE_C R11, R11, R34, RZ ;  /* 0x000000220b0b723e */ /* 0x000fe200048070ff */
[--C-:B------:R-:W-:Y:S02]  /*34f0*/  HADD2.F32 R79, -RZ, R10.reuse.H0_H0 ;  /* 0x2000000aff4f7230 */ /* 0x100fe40000004100 */
[-C--:B------:R-:W-:Y:S01]  /*3500*/  FMUL.FTZ R96, R90, R92.reuse ;  /* 0x0000005c5a607220 */ /* 0x080fe20000410000 */
[----:B------:R-:W-:Y:S02]  /*3510*/  HADD2.F32 R10, -RZ, R10.H1_H1 ;  /* 0x3000000aff0a7230 */ /* 0x000fe40000004100 */
[----:B------:R-:W-:Y:S01]  /*3520*/  FMUL.FTZ R95, R91, R92 ;  /* 0x0000005c5b5f7220 */ /* 0x000fe20000410000 */
[----:B------:R-:W-:Y:S01]  /*3530*/  HADD2.F32 R78, -RZ, R78.H0_H0 ;  /* 0x2000004eff4e7230 */ /* 0x000fe20000004100 */
[----:B------:R-:W-:Y:S01]  /*3540*/  F2FP.SATFINITE.E4M3.F32.PACK_AB_MERGE_C R77, R94, R77, RZ ;  /* 0x0000004d5e4d723e */ /* 0x000fe200048070ff */
[----:B------:R-:W-:Y:S01]  /*3550*/  HADD2.F32 R76, -RZ, R76.H0_H0 ;  /* 0x2000004cff4c7230 */ /* 0x000fe20000004100 */
[----:B------:R-:W-:Y:S01]  /*3560*/  F2FP.SATFINITE.E4M3.F32.PACK_AB_MERGE_C R9, R9, R8, R42 ;  /* 0x000000080909723e */ /* 0x000fe2000480702a */
[----:B------:R-:W-:-:S02]  /*3570*/  HADD2.F32 R35, -RZ, R35.H0_H0 ;  /* 0x20000023ff237230 */ /* 0x000fc40000004100 */
[-C--:B------:R-:W-:Y:S01]  /*3580*/  FMUL.FTZ R92, R10, R78.reuse ;  /* 0x0000004e0a5c7220 */ /* 0x080fe20000410000 */
[----:B------:R-:W-:Y:S01]  /*3590*/  FMUL.FTZ R93, R79, R78 ;  /* 0x0000004e4f5d7220 */ /* 0x000fe20000410000 */
[-C--:B------:R-:W-:Y:S01]  /*35a0*/  FFMA.FTZ R95, R90, R76.reuse, -R95 ;  /* 0x0000004c5a5f7223 */ /* 0x080fe2000001085f */
[----:B------:R-:W-:Y:S01]  /*35b0*/  FFMA.FTZ R96, R91, R76, R96 ;  /* 0x0000004c5b607223 */ /* 0x000fe20000010060 */
[-C--:B------:R-:W-:Y:S01]  /*35c0*/  FFMA.FTZ R92, R79, R35.reuse, -R92 ;  /* 0x000000234f5c7223 */ /* 0x080fe2000001085c */
[----:B------:R-:W-:Y:S01]  /*35d0*/  FFMA.FTZ R93, R10, R35, R93 ;  /* 0x000000230a5d7223 */ /* 0x000fe2000001005d */
[----:B------:R-:W-:Y:S02]  /*35e0*/  F2FP.SATFINITE.E4M3.F32.PACK_AB_MERGE_C R8, R43, R36, R37 ;  /* 0x000000242b08723e */ /* 0x000fe40004807025 */
[----:B------:R-:W-:Y:S02]  /*35f0*/  F2FP.SATFINITE.E4M3.F32.PACK_AB_MERGE_C R11, R96, R95, R11 ;  /* 0x0000005f600b723e */ /* 0x000fe4000480700b */
[----:B------:R-:W-:-:S07]  /*3600*/  F2FP.SATFINITE.E4M3.F32.PACK_AB_MERGE_C R10, R93, R92, R77 ;  /* 0x0000005c5d0a723e */ /* 0x000fce000480704d */
.L_x_1148:
[----:B------:R-:W-:Y:S05]  /*3610*/  BSYNC B2 ;  /* 0x0000000000027941 */ /* 0x000fea0003800000 */
.L_x_1147:
[----:B------:R1:W-:Y:S02]  /*3620*/  STG.E.128 desc[UR40][R32.64], R8 ;  /* 0x0000000820007986 */ /* 0x0003e4000c101d28 */
.L_x_1146:
[----:B------:R-:W-:Y:S05]  /*3630*/  BSYNC B1 ;  /* 0x0000000000017941 */ /* 0x000fea0003800000 */
.L_x_1145:
        /* <DEDUP_REMOVED lines=65> */
[----:B------:R-:W-:Y:S01]  /*3a50*/  F2FP.F16.E4M3.UNPACK_B R77, R29.H1 ;  /* 0x0000001dff4d723e */ /* 0x000fe200030006ff */
        /* <DEDUP_REMOVED lines=17> */
[-C--:B------:R-:W-:Y:S01]  /*3b70*/  FMUL.FTZ R79, R29, R78.reuse ;  /* 0x0000004e1d4f7220 */ /* 0x080fe20000410000 */
[----:B------:R-:W-:Y:S01]  /*3b80*/  F2FP.F16.E4M3.UNPACK_B R11, R11 ;  /* 0x0000000bff0b723e */ /* 0x000fe200020006ff */
[C---:B------:R-:W-:Y:S01]  /*3b90*/  FMUL.FTZ R78, R36.reuse, R78 ;  /* 0x0000004e244e7220 */ /* 0x040fe20000410000 */
[----:B------:R-:W-:Y:S01]  /*3ba0*/  F2FP.F16.E4M3.UNPACK_B R10, R10 ;  /* 0x0000000aff0a723e */ /* 0x000fe200020006ff */
[----:B------:R-:W-:Y:S01]  /*3bb0*/  FFMA.FTZ R79, R36, R40, -R79 ;  /* 0x00000028244f7223 */ /* 0x000fe2000001084f */
[----:B------:R-:W-:-:S02]  /*3bc0*/  HADD2.F32 R76, -RZ, R76.H0_H0 ;  /* 0x2000004cff4c7230 */ /* 0x000fc40000004100 */
[----:B------:R-:W-:Y:S01]  /*3bd0*/  FFMA.FTZ R78, R29, R40, R78 ;  /* 0x000000281d4e7223 */ /* 0x000fe2000001004e */
[--C-:B------:R-:W-:Y:S02]  /*3be0*/  HADD2.F32 R29, -RZ, R11.reuse.H0_H0 ;  /* 0x2000000bff1d7230 */ /* 0x100fe40000004100 */
[----:B------:R-:W-:Y:S01]  /*3bf0*/  FFMA.FTZ R43, R37, R43, R90 ;  /* 0x0000002b252b7223 */ /* 0x000fe2000001005a */
[----:B------:R-:W-:Y:S01]  /*3c00*/  HADD2.F32 R36, -RZ, R11.H1_H1 ;  /* 0x3000000bff247230 */ /* 0x000fe20000004100 */
[----:B------:R-:W-:Y:S01]  /*3c10*/  F2FP.SATFINITE.E4M3.F32.PACK_AB_MERGE_C R9, R9, R8, R34 ;  /* 0x000000080909723e */ /* 0x000fe20004807022 */
[--C-:B------:R-:W-:Y:S01]  /*3c20*/  HADD2.F32 R11, -RZ, R10.reuse.H0_H0 ;  /* 0x2000000aff0b7230 */ /* 0x100fe20000004100 */
[----:B------:R-:W-:Y:S01]  /*3c30*/  F2FP.SATFINITE.E4M3.F32.PACK_AB_MERGE_C R78, R78, R79, RZ ;  /* 0x0000004f4e4e723e */ /* 0x000fe200048070ff */
[----:B------:R-:W-:Y:S02]  /*3c40*/  HADD2.F32 R10, -RZ, R10.H1_H1 ;  /* 0x3000000aff0a7230 */ /* 0x000fe40000004100 */
[----:B------:R-:W-:Y:S01]  /*3c50*/  FMUL.FTZ R90, R36, R77 ;  /* 0x0000004d245a7220 */ /* 0x000fe20000410000 */
[----:B------:R-:W-:-:S02]  /*3c60*/  HADD2.F32 R42, -RZ, R42.H0_H0 ;  /* 0x2000002aff2a7230 */ /* 0x000fc40000004100 */
[----:B------:R-:W-:Y:S01]  /*3c70*/  FMUL.FTZ R77, R29, R77 ;  /* 0x0000004d1d4d7220 */ /* 0x000fe20000410000 */
[----:B------:R-:W-:Y:S02]  /*3c80*/  HADD2.F32 R41, -RZ, R41.H0_H0 ;  /* 0x20000029ff297230 */ /* 0x000fe40000004100 */
[-C--:B------:R-:W-:Y:S01]  /*3c90*/  FMUL.FTZ R40, R10, R76.reuse ;  /* 0x0000004c0a287220 */ /* 0x080fe20000410000 */
[----:B------:R-:W-:Y:S01]  /*3ca0*/  FMUL.FTZ R37, R11, R76 ;  /* 0x0000004c0b257220 */ /* 0x000fe20000410000 */
[-C--:B------:R-:W-:Y:S01]  /*3cb0*/  FFMA.FTZ R90, R29, R42.reuse, -R90 ;  /* 0x0000002a1d5a7223 */ /* 0x080fe2000001085a */
[----:B------:R-:W-:Y:S01]  /*3cc0*/  FFMA.FTZ R77, R36, R42, R77 ;  /* 0x0000002a244d7223 */ /* 0x000fe2000001004d */
[-C--:B------:R-:W-:Y:S01]  /*3cd0*/  FFMA.FTZ R40, R11, R41.reuse, -R40 ;  /* 0x000000290b287223 */ /* 0x080fe20000010828 */
[----:B------:R-:W-:Y:S01]  /*3ce0*/  FFMA.FTZ R37, R10, R41, R37 ;  /* 0x000000290a257223 */ /* 0x000fe20000010025 */
[----:B------:R-:W-:Y:S02]  /*3cf0*/  F2FP.SATFINITE.E4M3.F32.PACK_AB_MERGE_C R28, R43, R28, RZ ;  /* 0x0000001c2b1c723e */ /* 0x000fe400048070ff */
[----:B------:R-:W-:-:S02]  /*3d00*/  F2FP.SATFINITE.E4M3.F32.PACK_AB_MERGE_C R8, R31, R30, R35 ;  /* 0x0000001e1f08723e */ /* 0x000fc40004807023 */
[----:B------:R-:W-:Y:S02]  /*3d10*/  F2FP.SATFINITE.E4M3.F32.PACK_AB_MERGE_C R10, R37, R40, R78 ;  /* 0x00000028250a723e */ /* 0x000fe4000480704e */
[----:B------:R-:W-:-:S07]  /*3d20*/  F2FP.SATFINITE.E4M3.F32.PACK_AB_MERGE_C R11, R77, R90, R28 ;  /* 0x0000005a4d0b723e */ /* 0x000fce000480701c */
.L_x_1152:
[----:B------:R-:W-:Y:S05]  /*3d30*/  BSYNC B2 ;  /* 0x0000000000027941 */ /* 0x000fea0003800000 */
.L_x_1151:
[----:B------:R2:W-:Y:S02]  /*3d40*/  STG.E.128 desc[UR40][R32.64+0x20], R8 ;  /* 0x0000200820007986 */ /* 0x0005e4000c101d28 */
.L_x_1150:
[----:B------:R-:W-:Y:S05]  /*3d50*/  BSYNC B1 ;  /* 0x0000000000017941 */ /* 0x000fea0003800000 */
.L_x_1149:
[----:B------:R-:W-:Y:S05]  /*3d60*/  @P1 BRA `(.L_x_1144) ;  /* 0x0000002800b81947 */ /* 0x000fea0003800000 */
[----:B------:R-:W3:Y:S01]  /*3d70*/  LDL R28, [R1+0x2c] ;  /* 0x00002c00011c7983 */ /* 0x000ee20000100800 */
[----:B------:R-:W-:Y:S03]  /*3d80*/  BSSY B1, `(.L_x_1153) ;  /* 0x000006b000017945 */ /* 0x000fe60003800000 */
[----:B-12---:R1:W2:Y:S01]  /*3d90*/  LDS.128 R8, [R83+0x15800] ;  /* 0x0158000053087984 */ /* 0x0062a20000000c00 */
[----:B---3--:R-:W-:-:S13]  /*3da0*/  ISETP.GE.AND P4, PT, R28, R86, PT ;  /* 0x000000561c00720c */ /* 0x008fda0003f86270 */
[----:B-12---:R-:W-:Y:S05]  /*3db0*/  @P4 BRA `(.L_x_1154) ;  /* 0x00000004009c4947 */ /* 0x006fea0003800000 */
        /* <DEDUP_REMOVED lines=33> */
[-C--:B------:R-:W-:Y:S01]  /*3fd0*/  FMUL.FTZ R37, R29, R35.reuse ;  /* 0x000000231d257220 */ /* 0x080fe20000410000 */
[----:B------:R-:W-:Y:S01]  /*3fe0*/  FMUL.FTZ R36, R28, R35 ;  /* 0x000000231c247220 */ /* 0x000fe20000410000 */
[----:B------:R-:W-:Y:S01]  /*3ff0*/  F2FP.F16.E4M3.UNPACK_B R15, R14.H1 ;  /* 0x0000000eff0f723e */ /* 0x000fe200030006ff */
[----:B------:R-:W-:-:S02]  /*4000*/  HADD2.F32 R31, -RZ, R39.H1_H1 ;  /* 0x30000027ff1f7230 */ /* 0x000fc40000004100 */
[-C--:B------:R-:W-:Y:S01]  /*4010*/  FFMA.FTZ R37, R28, R30.reuse, -R37 ;  /* 0x0000001e1c257223 */ /* 0x080fe20000010825 */
[----:B------:R-:W-:Y:S01]  /*4020*/  FFMA.FTZ R40, R29, R30, R36 ;  /* 0x0000001e1d287223 */ /* 0x000fe20000010024 */
[----:B------:R-:W-:Y:S01]  /*4030*/  F2FP.F16.E4M3.UNPACK_B R14, R14 ;  /* 0x0000000eff0e723e */ /* 0x000fe200020006ff */
[--C-:B------:R-:W-:Y:S01]  /*4040*/  HADD2.F32 R30, -RZ, R15.reuse.H1_H1 ;  /* 0x3000000fff1e7230 */ /* 0x100fe20000004100 */
[----:B------:R-:W-:Y:S01]  /*4050*/  F2FP.F16.E4M3.UNPACK_B R35, R12 ;  /* 0x0000000cff23723e */ /* 0x000fe200020006ff */
[----:B------:R-:W-:Y:S02]  /*4060*/  HADD2.F32 R29, -RZ, R15.H0_H0 ;  /* 0x2000000fff1d7230 */ /* 0x000fe40000004100 */
[----:B------:R-:W-:Y:S02]  /*4070*/  HADD2.F32 R39, -RZ, R39.H0_H0 ;  /* 0x20000027ff277230 */ /* 0x000fe40000004100 */
[----:B------:R-:W-:Y:S01]  /*4080*/  FMUL.FTZ R36, R30, R31 ;  /* 0x0000001f1e247220 */ /* 0x000fe20000410000 */
[----:B------:R-:W-:-:S02]  /*4090*/  HADD2.F32 R15, -RZ, R14.H0_H0 ;  /* 0x2000000eff0f7230 */ /* 0x000fc40000004100 */
[----:B------:R-:W-:Y:S01]  /*40a0*/  FMUL.FTZ R31, R29, R31 ;  /* 0x0000001f1d1f7220 */ /* 0x000fe20000410000 */
[----:B------:R-:W-:Y:S02]  /*40b0*/  HADD2.F32 R28, -RZ, R14.H1_H1 ;  /* 0x3000000eff1c7230 */ /* 0x000fe40000004100 */
[--C-:B------:R-:W-:Y:S02]  /*40c0*/  HADD2.F32 R14, -RZ, R38.reuse.H1_H1 ;  /* 0x30000026ff0e7230 */ /* 0x100fe40000004100 */
[----:B------:R-:W-:Y:S02]  /*40d0*/  HADD2.F32 R38, -RZ, R38.H0_H0 ;  /* 0x20000026ff267230 */ /* 0x000fe40000004100 */
[-C--:B------:R-:W-:Y:S01]  /*40e0*/  FMUL.FTZ R34, R28, R39.reuse ;  /* 0x000000271c227220 */ /* 0x080fe20000410000 */
[----:B------:R-:W-:Y:S01]  /*40f0*/  FMUL.FTZ R39, R15, R39 ;  /* 0x000000270f277220 */ /* 0x000fe20000410000 */
[-C--:B------:R-:W-:Y:S01]  /*4100*/  FFMA.FTZ R29, R29, R14.reuse, -R36 ;  /* 0x0000000e1d1d7223 */ /* 0x080fe20000010824 */
[----:B------:R-:W-:Y:S01]  /*4110*/  FFMA.FTZ R30, R30, R14, R31 ;  /* 0x0000000e1e1e7223 */ /* 0x000fe2000001001f */
[-C--:B------:R-:W-:Y:S01]  /*4120*/  FFMA.FTZ R14, R15, R38.reuse, -R34 ;  /* 0x000000260f0e7223 */ /* 0x080fe20000010822 */
[----:B------:R-:W-:Y:S01]  /*4130*/  FFMA.FTZ R15, R28, R38, R39 ;  /* 0x000000261c0f7223 */ /* 0x000fe20000010027 */
[----:B------:R-:W-:-:S02]  /*4140*/  F2FP.F16.E4M3.UNPACK_B R31, R11.H1 ;  /* 0x0000000bff1f723e */ /* 0x000fc400030006ff */
[----:B------:R-:W-:Y:S02]  /*4150*/  F2FP.SATFINITE.E4M3.F32.PACK_AB_MERGE_C R29, R30, R29, RZ ;  /* 0x0000001d1e1d723e */ /* 0x000fe400048070ff */
[-C--:B------:R-:W-:Y:S01]  /*4160*/  F2FP.F16.E4M3.UNPACK_B R39, R13.reuse.H1 ;  /* 0x0000000dff27723e */ /* 0x080fe200030006ff */
[--C-:B------:R-:W-:Y:S01]  /*4170*/  HADD2.F32 R34, -RZ, R31.reuse.H0_H0 ;  /* 0x2000001fff227230 */ /* 0x100fe20000004100 */
[----:B------:R-:W-:Y:S01]  /*4180*/  F2FP.F16.E4M3.UNPACK_B R30, R10.H1 ;  /* 0x0000000aff1e723e */ /* 0x000fe200030006ff */
[----:B------:R-:W-:Y:S01]  /*4190*/  HADD2.F32 R31, -RZ, R31.H1_H1 ;  /* 0x3000001fff1f7230 */ /* 0x000fe20000004100 */
[----:B------:R-:W-:Y:S01]  /*41a0*/  F2FP.F16.E4M3.UNPACK_B R38, R13 ;  /* 0x0000000dff26723e */ /* 0x000fe200020006ff */
[----:B------:R-:W-:Y:S01]  /*41b0*/  HADD2.F32 R41, -RZ, R39.H1_H1 ;  /* 0x30000027ff297230 */ /* 0x000fe20000004100 */
[----:B------:R-:W-:Y:S01]  /*41c0*/  F2FP.SATFINITE.E4M3.F32.PACK_AB_MERGE_C R28, R40, R37, RZ ;  /* 0x00000025281c723e */ /* 0x000fe200048070ff */
[----:B------:R-:W-:Y:S01]  /*41d0*/  HADD2.F32 R13, -RZ, R30.H1_H1 ;  /* 0x3000001eff0d7230 */ /* 0x000fe20000004100 */
[----:B------:R-:W-:Y:S01]  /*41e0*/  F2FP.F16.E4M3.UNPACK_B R36, R12.H1 ;  /* 0x0000000cff24723e */ /* 0x000fe200030006ff */
[----:B------:R-:W-:-:S02]  /*41f0*/  HADD2.F32 R40, -RZ, R38.H1_H1 ;  /* 0x30000026ff287230 */ /* 0x000fc40000004100 */
[-C--:B------:R-:W-:Y:S01]  /*4200*/  FMUL.FTZ R43, R31, R41.reuse ;  /* 0x000000291f2b7220 */ /* 0x080fe20000410000 */
[----:B------:R-:W-:Y:S02]  /*4210*/  HADD2.F32 R30, -RZ, R30.H0_H0 ;  /* 0x2000001eff1e7230 */ /* 0x000fe40000004100 */
[----:B------:R-:W-:Y:S01]  /*4220*/  FMUL.FTZ R42, R34, R41 ;  /* 0x00000029222a7220 */ /* 0x000fe20000410000 */
[----:B------:R-:W-:Y:S02]  /*4230*/  HADD2.F32 R12, -RZ, R35.H1_H1 ;  /* 0x30000023ff0c7230 */ /* 0x000fe40000004100 */
[-C--:B------:R-:W-:Y:S01]  /*4240*/  FMUL.FTZ R41, R13, R40.reuse ;  /* 0x000000280d297220 */ /* 0x080fe20000410000 */
[----:B------:R-:W-:Y:S01]  /*4250*/  F2FP.F16.E4M3.UNPACK_B R11, R11 ;  /* 0x0000000bff0b723e */ /* 0x000fe200020006ff */
[C---:B------:R-:W-:Y:S01]  /*4260*/  FMUL.FTZ R40, R30.reuse, R40 ;  /* 0x000000281e287220 */ /* 0x040fe20000410000 */
[----:B------:R-:W-:Y:S01]  /*4270*/  F2FP.F16.E4M3.UNPACK_B R10, R10 ;  /* 0x0000000aff0a723e */ /* 0x000fe200020006ff */
[----:B------:R-:W-:Y:S01]  /*4280*/  FFMA.FTZ R41, R30, R12, -R41 ;  /* 0x0000000c1e297223 */ /* 0x000fe20000010829 */
[----:B------:R-:W-:-:S02]  /*4290*/  HADD2.F32 R37, -RZ, R36.H1_H1 ;  /* 0x30000024ff257230 */ /* 0x000fc40000004100 */
[----:B------:R-:W-:Y:S01]  /*42a0*/  FFMA.FTZ R40, R13, R12, R40 ;  /* 0x0000000c0d287223 */ /* 0x000fe20000010028 */
[--C-:B------:R-:W-:Y:S01]  /*42b0*/  HADD2.F32 R12, -RZ, R11.reuse.H0_H0 ;  /* 0x2000000bff0c7230 */ /* 0x100fe20000004100 */
[----:B------:R-:W-:Y:S01]  /*42c0*/  F2FP.SATFINITE.E4M3.F32.PACK_AB_MERGE_C R9, R9, R8, R28 ;  /* 0x000000080909723e */ /* 0x000fe2000480701c */
[----:B------:R-:W-:Y:S02]  /*42d0*/  HADD2.F32 R13, -RZ, R11.H1_H1 ;  /* 0x3000000bff0d7230 */ /* 0x000fe40000004100 */
[-C--:B------:R-:W-:Y:S01]  /*42e0*/  FFMA.FTZ R43, R34, R37.reuse, -R43 ;  /* 0x00000025222b7223 */ /* 0x080fe2000001082b */
[--C-:B------:R-:W-:Y:S02]  /*42f0*/  HADD2.F32 R11, -RZ, R10.reuse.H0_H0 ;  /* 0x2000000aff0b7230 */ /* 0x100fe40000004100 */
[----:B------:R-:W-:Y:S01]  /*4300*/  FFMA.FTZ R42, R31, R37, R42 ;  /* 0x000000251f2a7223 */ /* 0x000fe2000001002a */
[----:B------:R-:W-:Y:S01]  /*4310*/  HADD2.F32 R39, -RZ, R39.H0_H0 ;  /* 0x20000027ff277230 */ /* 0x000fe20000004100 */
[----:B------:R-:W-:Y:S01]  /*4320*/  F2FP.SATFINITE.E4M3.F32.PACK_AB_MERGE_C R40, R40, R41, RZ ;  /* 0x000000292828723e */ /* 0x000fe200048070ff */
[----:B------:R-:W-:Y:S01]  /*4330*/  HADD2.F32 R10, -RZ, R10.H1_H1 ;  /* 0x3000000aff0a7230 */ /* 0x000fe20000004100 */
[----:B------:R-:W-:Y:S01]  /*4340*/  F2FP.SATFINITE.E4M3.F32.PACK_AB_MERGE_C R8, R15, R14, R29 ;  /* 0x0000000e0f08723e */ /* 0x000fe2000480701d */
[----:B------:R-:W-:-:S02]  /*4350*/  HADD2.F32 R38, -RZ, R38.H0_H0 ;  /* 0x20000026ff267230 */ /* 0x000fc40000004100 */
[-C--:B------:R-:W-:Y:S01]  /*4360*/  FMUL.FTZ R37, R13, R39.reuse ;  /* 0x000000270d257220 */ /* 0x080fe20000410000 */
[----:B------:R-:W-:Y:S02]  /*4370*/  HADD2.F32 R36, -RZ, R36.H0_H0 ;  /* 0x20000024ff247230 */ /* 0x000fe40000004100 */
        /* <DEDUP_REMOVED lines=8> */
[----:B------:R-:W-:-:S04]  /*4400*/  F2FP.SATFINITE.E4M3.F32.PACK_AB_MERGE_C R42, R42, R43, RZ ;  /* 0x0000002b2a2a723e */ /* 0x000fc800048070ff */
[----:B------:R-:W-:Y:S02]  /*4410*/  F2FP.SATFINITE.E4M3.F32.PACK_AB_MERGE_C R10, R31, R30, R40 ;  /* 0x0000001e1f0a723e */ /* 0x000fe40004807028 */
[----:B------:R-:W-:-:S07]  /*4420*/  F2FP.SATFINITE.E4M3.F32.PACK_AB_MERGE_C R11, R34, R37, R42 ;  /* 0x00000025220b723e */ /* 0x000fce000480702a */
.L_x_1154:
[----:B------:R-:W-:Y:S05]  /*4430*/  BSYNC B1 ;  /* 0x0000000000017941 */ /* 0x000fea0003800000 */
.L_x_1153:
[----:B------:R1:W-:Y:S01]  /*4440*/  STG.E.128 desc[UR40][R32.64+0x40], R8 ;  /* 0x0000400820007986 */ /* 0x0003e2000c101d28 */
[----:B------:R-:W-:Y:S05]  /*4450*/  BRA `(.L_x_1144) ;  /* 0x0000002000fc7947 */ /* 0x000fea0003800000 */
.L_x_1138:
        /* <DEDUP_REMOVED lines=11> */
[----:B------:R-:W-:Y:S01]  /*4510*/  ULDC.64 UR4, c[0x0][0x3e8] ;  /* 0x0000fa0000047ab9 */ /* 0x000fe20000000a00 */
[----:B------:R-:W-:Y:S01]  /*4520*/  ULDC.64 UR6, c[0x0][0x400] ;  /* 0x0001000000067ab9 */ /* 0x000fe20000000a00 */
[----:B------:R-:W-:Y:S02]  /*4530*/  IADD3 R40, P3, P5, R52, UR4, R40 ;  /* 0x0000000434287c10 */ /* 0x000fe4000fd7e028 */
[----:B------:R-:W-:Y:S02]  /*4540*/  CS2R R10, SRZ ;  /* 0x00000000000a7805 */ /* 0x000fe4000001ff00 */
[----:B------:R-:W-:Y:S02]  /*4550*/  CS2R R8, SRZ ;  /* 0x0000000000087805 */ /* 0x000fe4000001ff00 */
[----:B------:R-:W-:Y:S02]  /*4560*/  CS2R R30, SRZ ;  /* 0x00000000001e7805 */ /* 0x000fe4000001ff00 */
[----:B------:R-:W-:-:S02]  /*4570*/  IADD3.X R41, R21, UR5, R42, P3, P5 ;  /* 0x0000000515297c10 */ /* 0x000fc40009fea42a */
[----:B------:R-:W-:Y:S02]  /*4580*/  CS2R R28, SRZ ;  /* 0x00000000001c7805 */ /* 0x000fe4000001ff00 */
[----:B------:R-:W-:-:S04]  /*4590*/  IADD3 R38, P3, P5, R48, UR6, R38 ;  /* 0x0000000630267c10 */ /* 0x000fc8000fd7e026 */
[----:B------:R-:W-:Y:S02]  /*45a0*/  IADD3.X R39, R5, UR7, R43, P3, P5 ;  /* 0x0000000705277c10 */ /* 0x000fe40009fea42b */
[-C--:B------:R-:W-:Y:S02]  /*45b0*/  ISETP.GE.AND P3, PT, R152, R86.reuse, PT ;  /* 0x000000569800720c */ /* 0x080fe40003f66270 */
[----:B------:R-:W-:-:S11]  /*45c0*/  ISETP.GE.AND P5, PT, R80, R86, PT ;  /* 0x000000565000720c */ /* 0x000fd60003fa6270 */
[----:B------:R0:W5:Y:S04]  /*45d0*/  @!P3 LDG.E.128 R12, desc[UR40][R40.64] ;  /* 0x00000028280cb981 */ /* 0x000168000c1e1d00 */
[----:B------:R0:W5:Y:S04]  /*45e0*/  @!P5 LDG.E.128 R8, desc[UR40][R40.64+0x20] ;  /* 0x000020282808d981 */ /* 0x000168000c1e1d00 */
[----:B------:R0:W5:Y:S04]  /*45f0*/  @!P3 LDG.E.128 R32, desc[UR40][R38.64] ;  /* 0x000000282620b981 */ /* 0x000168000c1e1d00 */
[----:B------:R0:W5:Y:S02]  /*4600*/  @!P5 LDG.E.128 R28, desc[UR40][R38.64+0x20] ;  /* 0x00002028261cd981 */ /* 0x000164000c1e1d00 */
.L_x_1156:
[----:B------:R-:W-:Y:S05]  /*4610*/  BSYNC B1 ;  /* 0x0000000000017941 */ /* 0x000fea0003800000 */
.L_x_1155:
[----:B0-----:R-:W2:Y:S01]  /*4620*/  LDL R38, [R1+0x4] ;  /* 0x0000040001267983 */ /* 0x001ea20000100800 */
        /* <DEDUP_REMOVED lines=8> */
[----:B--2---:R-:W-:-:S13]  /*46b0*/  ISETP.NE.AND P3, PT, R38, 0x3, PT ;  /* 0x000000032600780c */ /* 0x004fda0003f65270 */
[----:B------:R-:W-:Y:S05]  /*46c0*/  @!P3 BRA `(.L_x_1157) ;  /* 0x000000000004b947 */ /* 0x000fea0003800000 */
[----:B------:R-:W-:Y:S01]  /*46d0*/  BPT.TRAP 0x1 ;  /* 0x000000040000795c */ /* 0x000fe20000300000 */
.L_x_1157:
[----:B------:R-:W2:Y:S01]  /*46e0*/  LDL R38, [R1+0x8] ;  /* 0x0000080001267983 */ /* 0x000ea20000100800 */
[----:B------:R-:W-:Y:S01]  /*46f0*/  IMAD R82, R19, 0x8, R16 ;  /* 0x0000000813527824 */ /* 0x000fe200078e0210 */
[----:B------:R-:W-:Y:S01]  /*4700*/  BSSY B1, `(.L_x_1158) ;  /* 0x0000004000017945 */ /* 0x000fe20003800000 */
[----:B--2---:R-:W-:-:S04]  /*4710*/  SHF.L.U32 R85, R38, 0x1f, RZ ;  /* 0x0000001f26557819 */ /* 0x004fc800000006ff */
[----:B------:R-:W0:Y:S02]  /*4720*/  SYNCS.PHASECHK.TRANS64.TRYWAIT P5, [R82+URZ+0x19c90], R85 ;  /* 0x019c9055520075a7 */ /* 0x000e2400080a017f */
[----:B0-----:R-:W-:Y:S05]  /*4730*/  @!P5 BRA `(.L_x_1159) ;  /* 0x0000020800c0d947 */ /* 0x001fea0003800000 */
.L_x_1478:
[----:B------:R-:W-:Y:S05]  /*4740*/  BSYNC B1 ;  /* 0x0000000000017941 */ /* 0x000fea0003800000 */
.L_x_1158:
[----:B------:R-:W-:Y:S05]  /*4750*/  @P4 BRA `(.L_x_1144) ;  /* 0x00000020003c4947 */ /* 0x000fea0003800000 */
[----:B------:R-:W1:Y:S01]  /*4760*/  LDC R94, c[0x0][0x2f4] ;  /* 0x0000bd00ff5e7b82 */ /* 0x000e620000000800 */
[----:B------:R-:W-:Y:S01]  /*4770*/  ISETP.NE.AND P4, PT, R45, RZ, PT ;  /* 0x000000ff2d00720c */ /* 0x000fe20003f85270 */
[----:B------:R-:W-:Y:S01]  /*4780*/  ULDC.64 UR4, c[0x0][0x300] ;  /* 0x0000c00000047ab9 */ /* 0x000fe20000000a00 */
[----:B------:R-:W-:Y:S01]  /*4790*/  SHF.R.S32.HI R38, RZ, 0x1f, R154 ;  /* 0x0000001fff267819 */ /* 0x000fe2000001149a */
[----:B------:R-:W-:Y:S01]  /*47a0*/  IMAD.MOV.U32 R78, RZ, RZ, R36 ;  /* 0x000000ffff4e7224 */ /* 0x000fe200078e0024 */
[----:B------:R-:W-:Y:S03]  /*47b0*/  BSSY B1, `(.L_x_1160) ;  /* 0x00000fb000017945 */ /* 0x000fe60003800000 */
[----:B------:R-:W-:Y:S02]  /*47c0*/  IMAD R37, R38, UR4, RZ ;  /* 0x0000000426257c24 */ /* 0x000fe4000f8e02ff */
[----:B------:R-:W-:-:S04]  /*47d0*/  IMAD.WIDE.U32 R78, R154, UR4, R78 ;  /* 0x000000049a4e7c25 */ /* 0x000fc8000f8e004e */
[----:B------:R-:W-:-:S04]  /*47e0*/  IMAD R37, R154, UR5, R37 ;  /* 0x000000059a257c24 */ /* 0x000fc8000f8e0225 */
[----:B------:R-:W-:Y:S02]  /*47f0*/  IMAD.IADD R95, R37, 0x1, R79 ;  /* 0x00000001255f7824 */ /* 0x000fe400078e024f */
[----:B-1----:R-:W-:Y:S01]  /*4800*/  IMAD.IADD R96, R94, 0x1, -R60 ;  /* 0x000000015e607824 */ /* 0x002fe200078e0a3c */
[----:B------:R-:W-:Y:S06]  /*4810*/  @!P4 BRA `(.L_x_1161) ;  /* 0x0000000c00d0c947 */ /* 0x000fec0003800000 */
[----:B------:R-:W2:Y:S04]  /*4820*/  LDL R40, [R1+0x20] ;  /* 0x0000200001287983 */ /* 0x000ea80000100800 */
[----:B------:R-:W3:Y:S04]  /*4830*/  LDL R39, [R1+0x78] ;  /* 0x0000780001277983 */ /* 0x000ee80000100800 */
[----:B------:R-:W4:Y:S01]  /*4840*/  LDL R38, [R1+0x30] ;  /* 0x0000300001267983 */ /* 0x000f220000100800 */
[----:B------:R-:W-:Y:S01]  /*4850*/  SEL R36, R60, R96, !P0 ;  /* 0x000000603c247207 */ /* 0x000fe20004000000 */
[----:B------:R-:W-:Y:S01]  /*4860*/  BSSY B2, `(.L_x_1162) ;  /* 0x00000e3000027945 */ /* 0x000fe20003800000 */
[----:B------:R-:W-:-:S02]  /*4870*/  ISETP.GE.AND P4, PT, R152, R86, PT ;  /* 0x000000569800720c */ /* 0x000fc40003f86270 */
[----:B------:R-:W-:-:S04]  /*4880*/  SHF.R.S32.HI R37, RZ, 0x1f, R36 ;  /* 0x0000001fff257819 */ /* 0x000fc80000011424 */
[----:B------:R-:W-:-:S04]  /*4890*/  LEA.HI R37, R37, R36, RZ, 0x5 ;  /* 0x0000002425257211 */ /* 0x000fc800078f28ff */
[----:B------:R-:W-:-:S04]  /*48a0*/  SHF.R.S32.HI R37, RZ, 0x5, R37 ;  /* 0x00000005ff257819 */ /* 0x000fc80000011425 */
[----:B------:R-:W-:-:S04]  /*48b0*/  LEA.HI.SX32 R37, R72, R37, 0x1c ;  /* 0x0000002548257211 */ /* 0x000fc800078fe2ff */
[C---:B------:R-:W-:Y:S01]  /*48c0*/  LEA.HI R36, R37.reuse, R37, RZ, 0x1 ;  /* 0x0000002525247211 */ /* 0x040fe200078f08ff */
[----:B------:R-:W-:-:S04]  /*48d0*/  IMAD.SHL.U32 R101, R37, 0x10, RZ ;  /* 0x0000001025657824 */ /* 0x000fc800078e00ff */
[----:B------:R-:W-:-:S05]  /*48e0*/  IMAD.SHL.U32 R37, R36, 0x800, RZ ;  /* 0x0000080024257824 */ /* 0x000fca00078e00ff */
[----:B------:R-:W-:Y:S02]  /*48f0*/  LOP3.LUT R37, R37, 0xfffff000, RZ, 0xc0, !PT ;  /* 0xfffff00025257812 */ /* 0x000fe400078ec0ff */
[----:B--2---:R-:W-:-:S04]  /*4900*/  LOP3.LUT R36, R40, 0x10, R101, 0xf8, !PT ;  /* 0x0000001028247812 */ /* 0x004fc800078ef865 */
[----:B---3--:R-:W-:-:S04]  /*4910*/  LOP3.LUT R36, R36, R39, RZ, 0x3c, !PT ;  /* 0x0000002724247212 */ /* 0x008fc800078e3cff */
[----:B----4-:R-:W-:Y:S01]  /*4920*/  IADD3 R36, R36, R37, R38 ;  /* 0x0000002524247210 */ /* 0x010fe20007ffe026 */
[----:B------:R-:W-:-:S04]  /*4930*/  IMAD R37, R19, 0x3000, R70 ;  /* 0x0000300013257824 */ /* 0x000fc800078e0246 */
[----:B------:R-:W-:Y:S02]  /*4940*/  IMAD R39, R19, 0x3000, R36 ;  /* 0x0000300013277824 */ /* 0x000fe400078e0224 */
[C---:B------:R-:W-:Y:S02]  /*4950*/  IMAD.IADD R37, R16.reuse, 0x1, R37 ;  /* 0x0000000110257824 */ /* 0x040fe400078e0225 */
[----:B------:R-:W-:-:S04]  /*4960*/  IMAD.IADD R40, R16, 0x1, R39 ;  /* 0x0000000110287824 */ /* 0x000fc800078e0227 */
[----:B------:R-:W1:Y:S04]  /*4970*/  LDS.128 R36, [R37+0x13800] ;  /* 0x0138000025247984 */ /* 0x000e680000000c00 */
[----:B------:R-:W2:Y:S01]  /*4980*/  LDS.128 R40, [R40+0x13800] ;  /* 0x0138000028287984 */ /* 0x000ea20000000c00 */
[----:B------:R-:W-:Y:S05]  /*4990*/  @P4 BRA `(.L_x_1163) ;  /* 0x0000000c003c4947 */ /* 0x000fea0003800000 */
[--C-:B------:R-:W-:Y:S02]  /*49a0*/  SHF.R.U32.HI R12, RZ, 0x10, R13.reuse ;  /* 0x00000010ff0c7819 */ /* 0x100fe4000001160d */
[----:B------:R-:W-:Y:S02]  /*49b0*/  SHF.R.U32.HI R102, RZ, 0x8, R13 ;  /* 0x00000008ff667819 */ /* 0x000fe4000001160d */
[----:B------:R-:W-:Y:S01]  /*49c0*/  LOP3.LUT R14, R13, 0xff0000ff, RZ, 0xc0, !PT ;  /* 0xff0000ff0d0e7812 */ /* 0x000fe200078ec0ff */
[----:B------:R-:W-:Y:S01]  /*49d0*/  IMAD.U32 R12, R12, 0x10000, RZ ;  /* 0x000100000c0c7824 */ /* 0x000fe200078e00ff */
[--C-:B------:R-:W-:Y:S02]  /*49e0*/  SHF.R.U32.HI R13, RZ, 0x8, R33.reuse ;  /* 0x00000008ff0d7819 */ /* 0x100fe40000011621 */
[----:B------:R-:W-:Y:S02]  /*49f0*/  LOP3.LUT R32, R33, 0xff0000ff, RZ, 0xc0, !PT ;  /* 0xff0000ff21207812 */ /* 0x000fe400078ec0ff */
[----:B------:R-:W-:Y:S01]  /*4a00*/  SHF.R.U32.HI R34, RZ, 0x10, R33 ;  /* 0x00000010ff227819 */ /* 0x000fe20000011621 */
[----:B------:R-:W-:-:S04]  /*4a10*/  IMAD.SHL.U32 R13, R13, 0x100, RZ ;  /* 0x000001000d0d7824 */ /* 0x000fc800078e00ff */
[----:B------:R-:W-:Y:S01]  /*4a20*/  IMAD.U32 R34, R34, 0x10000, RZ ;  /* 0x0001000022227824 */ /* 0x000fe200078e00ff */
[----:B------:R-:W-:Y:S01]  /*4a30*/  LOP3.LUT R33, R32, 0xff00, R13, 0xf8, !PT ;  /* 0x0000ff0020217812 */ /* 0x000fe200078ef80d */
[----:B------:R-:W-:Y:S01]  /*4a40*/  IMAD.SHL.U32 R13, R102, 0x100, RZ ;  /* 0x00000100660d7824 */ /* 0x000fe200078e00ff */
[----:B-1----:R-:W-:Y:S02]  /*4a50*/  F2FP.F16.E4M3.UNPACK_B R32, R37 ;  /* 0x00000025ff20723e */ /* 0x002fe400020006ff */
[----:B------:R-:W-:Y:S02]  /*4a60*/  LOP3.LUT R34, R33, 0xff0000, R34, 0xf8, !PT ;  /* 0x00ff000021227812 */ /* 0x000fe400078ef822 */
[----:B------:R-:W-:Y:S01]  /*4a70*/  LOP3.LUT R13, R14, 0xff00, R13, 0xf8, !PT ;  /* 0x0000ff000e0d7812 */ /* 0x000fe200078ef80d */
[--C-:B------:R-:W-:Y:S01]  /*4a80*/  HADD2.F32 R104, -RZ, R32.reuse.H0_H0 ;  /* 0x20000020ff687230 */ /* 0x100fe20000004100 */
[----:B------:R-:W-:Y:S01]  /*4a90*/  F2FP.F16.E4M3.UNPACK_B R102, R34 ;  /* 0x00000022ff66723e */ /* 0x000fe200020006ff */
[----:B------:R-:W-:Y:S01]  /*4aa0*/  HADD2.F32 R32, -RZ, R32.H1_H1 ;  /* 0x30000020ff207230 */ /* 0x000fe20000004100 */
[----:B------:R-:W-:-:S02]  /*4ab0*/  LOP3.LUT R12, R13, 0xff0000, R12, 0xf8, !PT ;  /* 0x00ff00000d0c7812 */ /* 0x000fc400078ef80c */
[-C--:B--2---:R-:W-:Y:S01]  /*4ac0*/  F2FP.F16.E4M3.UNPACK_B R13, R41.reuse ;  /* 0x00000029ff0d723e */ /* 0x084fe200020006ff */
[--C-:B------:R-:W-:Y:S01]  /*4ad0*/  HADD2.F32 R107, -RZ, R102.reuse.H0_H0 ;  /* 0x20000066ff6b7230 */ /* 0x100fe20000004100 */
[----:B------:R-:W-:Y:S01]  /*4ae0*/  F2FP.F16.E4M3.UNPACK_B R103, R12 ;  /* 0x0000000cff67723e */ /* 0x000fe200020006ff */
[----:B------:R-:W-:Y:S01]  /*4af0*/  HADD2.F32 R102, -RZ, R102.H1_H1 ;  /* 0x30000066ff667230 */ /* 0x000fe20000004100 */
[----:B------:R-:W-:Y:S01]  /*4b00*/  F2FP.F16.E4M3.UNPACK_B R41, R41.H1 ;  /* 0x00000029ff29723e */ /* 0x000fe200030006ff */
[----:B------:R-:W-:Y:S01]  /*4b10*/  HADD2.F32 R14, -RZ, R13.H0_H0 ;  /* 0x2000000dff0e7230 */ /* 0x000fe20000004100 */
[----:B------:R-:W-:Y:S01]  /*4b20*/  F2FP.F16.E4M3.UNPACK_B R37, R37.H1 ;  /* 0x00000025ff25723e */ /* 0x000fe200030006ff */
[----:B------:R-:W-:Y:S02]  /*4b30*/  HADD2.F32 R105, -RZ, R103.H0_H0 ;  /* 0x20000067ff697230 */ /* 0x000fe40000004100 */
[----:B------:R-:W-:Y:S02]  /*4b40*/  HADD2.F32 R13, -RZ, R13.H1_H1 ;  /* 0x3000000dff0d7230 */ /* 0x000fe40000004100 */
[-C--:B------:R-:W-:Y:S01]  /*4b50*/  FMUL.FTZ R33, R14, R107.reuse ;  /* 0x0000006b0e217220 */ /* 0x080fe20000410000 */
[----:B------:R-:W-:Y:S01]  /*4b60*/  FMUL.FTZ R107, R104, R107 ;  /* 0x0000006b686b7220 */ /* 0x000fe20000410000 */
[----:B------:R-:W-:-:S02]  /*4b70*/  HADD2.F32 R103, -RZ, R103.H1_H1 ;  /* 0x30000067ff677230 */ /* 0x000fc40000004100 */
[-C--:B------:R-:W-:Y:S01]  /*4b80*/  FFMA.FTZ R33, R104, R105.reuse, -R33 ;  /* 0x0000006968217223 */ /* 0x080fe20000010821 */
[----:B------:R-:W-:Y:S01]  /*4b90*/  FFMA.FTZ R14, R14, R105, R107 ;  /* 0x000000690e0e7223 */ /* 0x000fe2000001006b */
[CC--:B------:R-:W-:Y:S01]  /*4ba0*/  FMUL.FTZ R105, R13.reuse, R102.reuse ;  /* 0x000000660d697220 */ /* 0x0c0fe20000410000 */
[C---:B------:R-:W-:Y:S01]  /*4bb0*/  FMUL.FTZ R102, R32.reuse, R102 ;  /* 0x0000006620667220 */ /* 0x040fe20000410000 */
[----:B------:R-:W-:Y:S02]  /*4bc0*/  HADD2.F32 R104, -RZ, R41.H1_H1 ;  /* 0x30000029ff687230 */ /* 0x000fe40000004100 */
[-C--:B------:R-:W-:Y:S01]  /*4bd0*/  FFMA.FTZ R32, R32, R103.reuse, -R105 ;  /* 0x0000006720207223 */ /* 0x080fe20000010869 */
[----:B------:R-:W-:Y:S01]  /*4be0*/  FFMA.FTZ R13, R13, R103, R102 ;  /* 0x000000670d0d7223 */ /* 0x000fe20000010066 */
[----:B------:R-:W-:Y:S01]  /*4bf0*/  F2FP.F16.E4M3.UNPACK_B R102, R34.H1 ;  /* 0x00000022ff66723e */ /* 0x000fe200030006ff */
[----:B------:R-:W-:Y:S01]  /*4c00*/  HADD2.F32 R34, -RZ, R37.H0_H0 ;  /* 0x20000025ff227230 */ /* 0x000fe20000004100 */
[----:B------:R-:W-:Y:S01]  /*4c10*/  F2FP.F16.E4M3.UNPACK_B R103, R12.H1 ;  /* 0x0000000cff67723e */ /* 0x000fe200030006ff */
[----:B------:R-:W-:-:S02]  /*4c20*/  HADD2.F32 R12, -RZ, R41.H0_H0 ;  /* 0x20000029ff0c7230 */ /* 0x000fc40000004100 */
[--C-:B------:R-:W-:Y:S02]  /*4c30*/  HADD2.F32 R107, -RZ, R102.reuse.H0_H0 ;  /* 0x20000066ff6b7230 */ /* 0x100fe40000004100 */
[----:B------:R-:W-:Y:S02]  /*4c40*/  HADD2.F32 R105, -RZ, R103.H0_H0 ;  /* 0x20000067ff697230 */ /* 0x000fe40000004100 */
[----:B------:R-:W-:Y:S02]  /*4c50*/  HADD2.F32 R102, -RZ, R102.H1_H1 ;  /* 0x30000066ff667230 */ /* 0x000fe40000004100 */
[-C--:B------:R-:W-:Y:S01]  /*4c60*/  FMUL.FTZ R109, R12, R107.reuse ;  /* 0x0000006b0c6d7220 */ /* 0x080fe20000410000 */
[----:B------:R-:W-:Y:S01]  /*4c70*/  FMUL.FTZ R107, R34, R107 ;  /* 0x0000006b226b7220 */ /* 0x000fe20000410000 */
[----:B------:R-:W-:Y:S02]  /*4c80*/  HADD2.F32 R37, -RZ, R37.H1_H1 ;  /* 0x30000025ff257230 */ /* 0x000fe40000004100 */
[----:B------:R-:W-:-:S02]  /*4c90*/  HADD2.F32 R103, -RZ, R103.H1_H1 ;  /* 0x30000067ff677230 */ /* 0x000fc40000004100 */
[-C--:B------:R-:W-:Y:S01]  /*4ca0*/  FFMA.FTZ R34, R34, R105.reuse, -R109 ;  /* 0x0000006922227223 */ /* 0x080fe2000001086d */
[----:B------:R-:W-:Y:S01]  /*4cb0*/  FFMA.FTZ R12, R12, R105, R107 ;  /* 0x000000690c0c7223 */ /* 0x000fe2000001006b */
[CC--:B------:R-:W-:Y:S01]  /*4cc0*/  FMUL.FTZ R106, R104.reuse, R102.reuse ;  /* 0x00000066686a7220 */ /* 0x0c0fe20000410000 */
[C---:B------:R-:W-:Y:S01]  /*4cd0*/  FMUL.FTZ R105, R37.reuse, R102 ;  /* 0x0000006625697220 */ /* 0x040fe20000410000 */
[----:B------:R-:W-:Y:S02]  /*4ce0*/  SHF.R.U32.HI R102, RZ, 0x10, R15 ;  /* 0x00000010ff667819 */ /* 0x000fe4000001160f */
[-C--:B------:R-:W-:Y:S01]  /*4cf0*/  FFMA.FTZ R41, R37, R103.reuse, -R106 ;  /* 0x0000006725297223 */ /* 0x080fe2000001086a */
[----:B------:R-:W-:Y:S01]  /*4d00*/  FFMA.FTZ R37, R104, R103, R105 ;  /* 0x0000006768257223 */ /* 0x000fe20000010069 */
[----:B------:R-:W-:Y:S01]  /*4d10*/  SHF.R.U32.HI R105, RZ, 0x8, R35 ;  /* 0x00000008ff697819 */ /* 0x000fe20000011623 */
[----:B------:R-:W-:Y:S01]  /*4d20*/  IMAD.U32 R102, R102, 0x10000, RZ ;  /* 0x0001000066667824 */ /* 0x000fe200078e00ff */
[----:B------:R-:W-:-:S02]  /*4d30*/  SHF.R.U32.HI R103, RZ, 0x8, R15 ;  /* 0x00000008ff677819 */ /* 0x000fc4000001160f */
[----:B------:R-:W-:Y:S02]  /*4d40*/  LOP3.LUT R104, R15, 0xff0000ff, RZ, 0xc0, !PT ;  /* 0xff0000ff0f687812 */ /* 0x000fe400078ec0ff */
[----:B------:R-:W-:Y:S01]  /*4d50*/  SHF.R.U32.HI R15, RZ, 0x10, R35 ;  /* 0x00000010ff0f7819 */ /* 0x000fe20000011623 */
[----:B------:R-:W-:Y:S01]  /*4d60*/  IMAD.SHL.U32 R103, R103, 0x100, RZ ;  /* 0x0000010067677824 */ /* 0x000fe200078e00ff */
[----:B------:R-:W-:Y:S01]  /*4d70*/  LOP3.LUT R106, R35, 0xff0000ff, RZ, 0xc0, !PT ;  /* 0xff0000ff236a7812 */ /* 0x000fe200078ec0ff */
[----:B------:R-:W-:Y:S01]  /*4d80*/  IMAD.SHL.U32 R35, R105, 0x100, RZ ;  /* 0x0000010069237824 */ /* 0x000fe200078e00ff */
[----:B------:R-:W-:Y:S02]  /*4d90*/  F2FP.SATFINITE.E4M3.F32.PACK_AB_MERGE_C R34, R41, R34, RZ ;  /* 0x000000222922723e */ /* 0x000fe400048070ff */
[----:B------:R-:W-:Y:S01]  /*4da0*/  LOP3.LUT R103, R104, 0xff00, R103, 0xf8, !PT ;  /* 0x0000ff0068677812 */ /* 0x000fe200078ef867 */
[----:B------:R-:W-:Y:S01]  /*4db0*/  IMAD.MOV.U32 R104, RZ, RZ, R39 ;  /* 0x000000ffff687224 */ /* 0x000fe200078e0027 */
[----:B------:R-:W-:Y:S01]  /*4dc0*/  LOP3.LUT R106, R106, 0xff00, R35, 0xf8, !PT ;  /* 0x0000ff006a6a7812 */ /* 0x000fe200078ef823 */
[----:B------:R-:W-:Y:S01]  /*4dd0*/  IMAD.U32 R35, R15, 0x10000, RZ ;  /* 0x000100000f237824 */ /* 0x000fe200078e00ff */
[----:B------:R-:W-:-:S02]  /*4de0*/  LOP3.LUT R15, R103, 0xff0000, R102, 0xf8, !PT ;  /* 0x00ff0000670f7812 */ /* 0x000fc400078ef866 */
[----:B------:R-:W-:Y:S02]  /*4df0*/  F2FP.F16.E4M3.UNPACK_B R102, R43 ;  /* 0x0000002bff66723e */ /* 0x000fe400020006ff */
[----:B------:R-:W-:Y:S02]  /*4e00*/  LOP3.LUT R35, R106, 0xff0000, R35, 0xf8, !PT ;  /* 0x00ff00006a237812 */ /* 0x000fe400078ef823 */
[----:B------:R-:W-:Y:S01]  /*4e10*/  F2FP.F16.E4M3.UNPACK_B R39, R104 ;  /* 0x00000068ff27723e */ /* 0x000fe200020006ff */
[----:B------:R-:W-:Y:S01]  /*4e20*/  HADD2.F32 R107, -RZ, R102.H0_H0 ;  /* 0x20000066ff6b7230 */ /* 0x000fe20000004100 */
[----:B------:R-:W-:Y:S02]  /*4e30*/  F2FP.F16.E4M3.UNPACK_B R105, R35 ;  /* 0x00000023ff69723e */ /* 0x000fe400020006ff */
[----:B------:R-:W-:Y:S01]  /*4e40*/  F2FP.F16.E4M3.UNPACK_B R106, R15 ;  /* 0x0000000fff6a723e */ /* 0x000fe200020006ff */
[----:B------:R-:W-:Y:S01]  /*4e50*/  HADD2.F32 R109, -RZ, R39.H0_H0 ;  /* 0x20000027ff6d7230 */ /* 0x000fe20000004100 */
[----:B------:R-:W-:Y:S01]  /*4e60*/  F2FP.F16.E4M3.UNPACK_B R43, R43.H1 ;  /* 0x0000002bff2b723e */ /* 0x000fe200030006ff */
[--C-:B------:R-:W-:Y:S01]  /*4e70*/  HADD2.F32 R103, -RZ, R105.reuse.H0_H0 ;  /* 0x20000069ff677230 */ /* 0x100fe20000004100 */
[----:B------:R-:W-:Y:S01]  /*4e80*/  F2FP.F16.E4M3.UNPACK_B R35, R35.H1 ;  /* 0x00000023ff23723e */ /* 0x000fe200030006ff */
[----:B------:R-:W-:Y:S01]  /*4e90*/  HADD2.F32 R108, -RZ, R106.H0_H0 ;  /* 0x2000006aff6c7230 */ /* 0x000fe20000004100 */
[----:B------:R-:W-:Y:S01]  /*4ea0*/  F2FP.F16.E4M3.UNPACK_B R15, R15.H1 ;  /* 0x0000000fff0f723e */ /* 0x000fe200030006ff */
[----:B------:R-:W-:-:S02]  /*4eb0*/  HADD2.F32 R105, -RZ, R105.H1_H1 ;  /* 0x30000069ff697230 */ /* 0x000fc40000004100 */
[-C--:B------:R-:W-:Y:S01]  /*4ec0*/  FMUL.FTZ R110, R107, R103.reuse ;  /* 0x000000676b6e7220 */ /* 0x080fe20000410000 */
[----:B------:R-:W-:Y:S01]  /*4ed0*/  FMUL.FTZ R103, R109, R103 ;  /* 0x000000676d677220 */ /* 0x000fe20000410000 */
[----:B------:R-:W-:Y:S01]  /*4ee0*/  HADD2.F32 R39, -RZ, R39.H1_H1 ;  /* 0x30000027ff277230 */ /* 0x000fe20000004100 */
[----:B------:R-:W-:Y:S01]  /*4ef0*/  F2FP.SATFINITE.E4M3.F32.PACK_AB_MERGE_C R12, R37, R12, RZ ;  /* 0x0000000c250c723e */ /* 0x000fe200048070ff */
[----:B------:R-:W-:Y:S02]  /*4f00*/  HADD2.F32 R106, -RZ, R106.H1_H1 ;  /* 0x3000006aff6a7230 */ /* 0x000fe40000004100 */
[-C--:B------:R-:W-:Y:S01]  /*4f10*/  FFMA.FTZ R107, R107, R108.reuse, R103 ;  /* 0x0000006c6b6b7223 */ /* 0x080fe20000010067 */
[----:B------:R-:W-:Y:S02]  /*4f20*/  HADD2.F32 R103, -RZ, R102.H1_H1 ;  /* 0x30000066ff677230 */ /* 0x000fe40000004100 */
[----:B------:R-:W-:Y:S01]  /*4f30*/  FFMA.FTZ R110, R109, R108, -R110 ;  /* 0x0000006c6d6e7223 */ /* 0x000fe2000001086e */
[----:B------:R-:W-:Y:S01]  /*4f40*/  HADD2.F32 R108, -RZ, R35.H0_H0 ;  /* 0x20000023ff6c7230 */ /* 0x000fe20000004100 */
[----:B------:R-:W-:Y:S01]  /*4f50*/  F2FP.F16.E4M3.UNPACK_B R41, R40.H1 ;  /* 0x00000028ff29723e */ /* 0x000fe200030006ff */
[----:B------:R-:W-:Y:S01]  /*4f60*/  FMUL.FTZ R102, R103, R105 ;  /* 0x0000006967667220 */ /* 0x000fe20000410000 */
[----:B------:R-:W-:-:S02]  /*4f70*/  F2FP.F16.E4M3.UNPACK_B R37, R36.H1 ;  /* 0x00000024ff25723e */ /* 0x000fc400030006ff */
[----:B------:R-:W-:Y:S01]  /*4f80*/  F2FP.F16.E4M3.UNPACK_B R40, R40 ;  /* 0x00000028ff28723e */ /* 0x000fe200020006ff */
[C---:B------:R-:W-:Y:S01]  /*4f90*/  FFMA.FTZ R102, R39.reuse, R106, -R102 ;  /* 0x0000006a27667223 */ /* 0x040fe20000010866 */
[----:B------:R-:W-:Y:S01]  /*4fa0*/  FMUL.FTZ R39, R39, R105 ;  /* 0x0000006927277220 */ /* 0x000fe20000410000 */
[--C-:B------:R-:W-:Y:S01]  /*4fb0*/  HADD2.F32 R105, -RZ, R15.reuse.H0_H0 ;  /* 0x2000000fff697230 */ /* 0x100fe20000004100 */
[----:B------:R-:W-:Y:S01]  /*4fc0*/  F2FP.F16.E4M3.UNPACK_B R36, R36 ;  /* 0x00000024ff24723e */ /* 0x000fe200020006ff */
[----:B------:R-:W-:Y:S02]  /*4fd0*/  HADD2.F32 R15, -RZ, R15.H1_H1 ;  /* 0x3000000fff0f7230 */ /* 0x000fe40000004100 */
[----:B------:R-:W-:Y:S01]  /*4fe0*/  FFMA.FTZ R39, R103, R106, R39 ;  /* 0x0000006a67277223 */ /* 0x000fe20000010027 */
[----:B------:R-:W-:Y:S01]  /*4ff0*/  F2FP.F16.E4M3.UNPACK_B R103, R104.H1 ;  /* 0x00000068ff67723e */ /* 0x000fe200030006ff */
[--C-:B------:R-:W-:Y:S02]  /*5000*/  HADD2.F32 R104, -RZ, R43.reuse.H0_H0 ;  /* 0x2000002bff687230 */ /* 0x100fe40000004100 */
[----:B------:R-:W-:-:S02]  /*5010*/  HADD2.F32 R43, -RZ, R43.H1_H1 ;  /* 0x3000002bff2b7230 */ /* 0x000fc40000004100 */
[--C-:B------:R-:W-:Y:S02]  /*5020*/  HADD2.F32 R106, -RZ, R103.reuse.H0_H0 ;  /* 0x20000067ff6a7230 */ /* 0x100fe40000004100 */
[----:B------:R-:W-:Y:S01]  /*5030*/  FMUL.FTZ R109, R104, R108 ;  /* 0x0000006c686d7220 */ /* 0x000fe20000410000 */
[----:B------:R-:W-:-:S03]  /*5040*/  HADD2.F32 R103, -RZ, R103.H1_H1 ;  /* 0x30000067ff677230 */ /* 0x000fc60000004100 */
[C---:B------:R-:W-:Y:S01]  /*5050*/  FFMA.FTZ R109, R106.reuse, R105, -R109 ;  /* 0x000000696a6d7223 */ /* 0x040fe2000001086d */
[----:B------:R-:W-:-:S04]  /*5060*/  FMUL.FTZ R106, R106, R108 ;  /* 0x0000006c6a6a7220 */ /* 0x000fc80000410000 */
[----:B------:R-:W-:Y:S01]  /*5070*/  FFMA.FTZ R104, R104, R105, R106 ;  /* 0x0000006968687223 */ /* 0x000fe2000001006a */
[----:B------:R-:W-:-:S05]  /*5080*/  HADD2.F32 R105, -RZ, R35.H1_H1 ;  /* 0x30000023ff697230 */ /* 0x000fca0000004100 */
[----:B------:R-:W-:-:S04]  /*5090*/  FMUL.FTZ R35, R43, R105 ;  /* 0x000000692b237220 */ /* 0x000fc80000410000 */
[C---:B------:R-:W-:Y:S01]  /*50a0*/  FFMA.FTZ R35, R103.reuse, R15, -R35 ;  /* 0x0000000f67237223 */ /* 0x040fe20000010823 */
[----:B------:R-:W-:Y:S01]  /*50b0*/  FMUL.FTZ R103, R103, R105 ;  /* 0x0000006967677220 */ /* 0x000fe20000410000 */
[--C-:B------:R-:W-:Y:S02]  /*50c0*/  HADD2.F32 R105, -RZ, R37.reuse.H0_H0 ;  /* 0x20000025ff697230 */ /* 0x100fe40000004100 */
[----:B------:R-:W-:Y:S01]  /*50d0*/  HADD2.F32 R37, -RZ, R37.H1_H1 ;  /* 0x30000025ff257230 */ /* 0x000fe20000004100 */
[----:B------:R-:W-:Y:S01]  /*50e0*/  F2FP.SATFINITE.E4M3.F32.PACK_AB_MERGE_C R109, R35, R109, RZ ;  /* 0x0000006d236d723e */ /* 0x000fe200048070ff */
[----:B------:R-:W-:Y:S01]  /*50f0*/  FFMA.FTZ R15, R43, R15, R103 ;  /* 0x0000000f2b0f7223 */ /* 0x000fe20000010067 */
[-C--:B------:R-:W-:Y:S01]  /*5100*/  F2FP.F16.E4M3.UNPACK_B R35, R98.reuse.H1 ;  /* 0x00000062ff23723e */ /* 0x080fe200030006ff */
[--C-:B------:R-:W-:Y:S01]  /*5110*/  HADD2.F32 R43, -RZ, R41.reuse.H0_H0 ;  /* 0x20000029ff2b7230 */ /* 0x100fe20000004100 */
[-C--:B------:R-:W-:Y:S01]  /*5120*/  F2FP.F16.E4M3.UNPACK_B R103, R97.reuse.H1 ;  /* 0x00000061ff67723e */ /* 0x080fe200030006ff */
[----:B------:R-:W-:Y:S01]  /*5130*/  HADD2.F32 R41, -RZ, R41.H1_H1 ;  /* 0x30000029ff297230 */ /* 0x000fe20000004100 */
[----:B------:R-:W-:Y:S01]  /*5140*/  F2FP.F16.E4M3.UNPACK_B R98, R98 ;  /* 0x00000062ff62723e */ /* 0x000fe200020006ff */
[----:B------:R-:W-:Y:S01]  /*5150*/  HADD2.F32 R111, -RZ, R35.H0_H0 ;  /* 0x20000023ff6f7230 */ /* 0x000fe20000004100 */
[----:B------:R-:W-:Y:S01]  /*5160*/  F2FP.F16.E4M3.UNPACK_B R97, R97 ;  /* 0x00000061ff61723e */ /* 0x000fe200020006ff */
[----:B------:R-:W-:Y:S01]  /*5170*/  HADD2.F32 R106, -RZ, R103.H0_H0 ;  /* 0x20000067ff6a7230 */ /* 0x000fe20000004100 */
[----:B------:R-:W-:Y:S01]  /*5180*/  F2FP.SATFINITE.E4M3.F32.PACK_AB_MERGE_C R104, R15, R104, RZ ;  /* 0x000000680f68723e */ /* 0x000fe200048070ff */
[----:B------:R-:W-:-:S02]  /*5190*/  HADD2.F32 R35, -RZ, R35.H1_H1 ;  /* 0x30000023ff237230 */ /* 0x000fc40000004100 */
[-C--:B------:R-:W-:Y:S01]  /*51a0*/  FMUL.FTZ R108, R43, R111.reuse ;  /* 0x0000006f2b6c7220 */ /* 0x080fe20000410000 */
[C---:B------:R-:W-:Y:S01]  /*51b0*/  FMUL.FTZ R111, R105.reuse, R111 ;  /* 0x0000006f696f7220 */ /* 0x040fe20000410000 */
[----:B------:R-:W-:Y:S01]  /*51c0*/  HADD2.F32 R103, -RZ, R103.H1_H1 ;  /* 0x30000067ff677230 */ /* 0x000fe20000004100 */
[----:B------:R-:W-:Y:S01]  /*51d0*/  F2FP.SATFINITE.E4M3.F32.PACK_AB_MERGE_C R109, R102, R110, R109 ;  /* 0x0000006e666d723e */ /* 0x000fe2000480706d */
[-C--:B------:R-:W-:Y:S01]  /*51e0*/  FFMA.FTZ R108, R105, R106.reuse, -R108 ;  /* 0x0000006a696c7223 */ /* 0x080fe2000001086c */
[----:B------:R-:W-:Y:S01]  /*51f0*/  FFMA.FTZ R111, R43, R106, R111 ;  /* 0x0000006a2b6f7223 */ /* 0x000fe2000001006f */
[-C--:B------:R-:W-:Y:S01]  /*5200*/  FMUL.FTZ R43, R41, R35.reuse ;  /* 0x00000023292b7220 */ /* 0x080fe20000410000 */
[C---:B------:R-:W-:Y:S01]  /*5210*/  FMUL.FTZ R35, R37.reuse, R35 ;  /* 0x0000002325237220 */ /* 0x040fe20000410000 */
[----:B------:R-:W-:Y:S02]  /*5220*/  HADD2.F32 R106, -RZ, R98.H0_H0 ;  /* 0x20000062ff6a7230 */ /* 0x000fe40000004100 */
[-C--:B------:R-:W-:Y:S01]  /*5230*/  FFMA.FTZ R37, R37, R103.reuse, -R43 ;  /* 0x0000006725257223 */ /* 0x080fe2000001082b */
[----:B------:R-:W-:Y:S01]  /*5240*/  FFMA.FTZ R35, R41, R103, R35 ;  /* 0x0000006729237223 */ /* 0x000fe20000010023 */
[----:B------:R-:W-:-:S02]  /*5250*/  HADD2.F32 R41, -RZ, R40.H0_H0 ;  /* 0x20000028ff297230 */ /* 0x000fc40000004100 */
[----:B------:R-:W-:Y:S01]  /*5260*/  HADD2.F32 R103, -RZ, R36.H0_H0 ;  /* 0x20000024ff677230 */ /* 0x000fe20000004100 */
[----:B------:R-:W-:Y:S01]  /*5270*/  F2FP.SATFINITE.E4M3.F32.PACK_AB_MERGE_C R108, R37, R108, RZ ;  /* 0x0000006c256c723e */ /* 0x000fe200048070ff */
[----:B------:R-:W-:Y:S02]  /*5280*/  HADD2.F32 R43, -RZ, R97.H0_H0 ;  /* 0x20000061ff2b7230 */ /* 0x000fe40000004100 */
[-C--:B------:R-:W-:Y:S01]  /*5290*/  FMUL.FTZ R105, R41, R106.reuse ;  /* 0x0000006a29697220 */ /* 0x080fe20000410000 */
[----:B------:R-:W-:Y:S02]  /*52a0*/  HADD2.F32 R98, -RZ, R98.H1_H1 ;  /* 0x30000062ff627230 */ /* 0x000fe40000004100 */
[C---:B------:R-:W-:Y:S01]  /*52b0*/  FMUL.FTZ R106, R103.reuse, R106 ;  /* 0x0000006a676a7220 */ /* 0x040fe20000410000 */
[----:B------:R-:W-:Y:S02]  /*52c0*/  HADD2.F32 R40, -RZ, R40.H1_H1 ;  /* 0x30000028ff287230 */ /* 0x000fe40000004100 */
[----:B------:R-:W-:Y:S01]  /*52d0*/  FFMA.FTZ R105, R103, R43, -R105 ;  /* 0x0000002b67697223 */ /* 0x000fe20000010869 */
[----:B------:R-:W-:-:S02]  /*52e0*/  HADD2.F32 R36, -RZ, R36.H1_H1 ;  /* 0x30000024ff247230 */ /* 0x000fc40000004100 */
[----:B------:R-:W-:Y:S01]  /*52f0*/  FFMA.FTZ R106, R41, R43, R106 ;  /* 0x0000002b296a7223 */ /* 0x000fe2000001006a */
[----:B------:R-:W-:Y:S02]  /*5300*/  HADD2.F32 R97, -RZ, R97.H1_H1 ;  /* 0x30000061ff617230 */ /* 0x000fe40000004100 */
[-C--:B------:R-:W-:Y:S01]  /*5310*/  FMUL.FTZ R41, R40, R98.reuse ;  /* 0x0000006228297220 */ /* 0x080fe20000410000 */
[-C--:B------:R-:W-:Y:S01]  /*5320*/  F2FP.F16.E4M3.UNPACK_B R37, R99.reuse.H1 ;  /* 0x00000063ff25723e */ /* 0x080fe200030006ff */
[C---:B------:R-:W-:Y:S01]  /*5330*/  FMUL.FTZ R98, R36.reuse, R98 ;  /* 0x0000006224627220 */ /* 0x040fe20000410000 */
[----:B------:R-:W-:Y:S01]  /*5340*/  F2FP.F16.E4M3.UNPACK_B R99, R99 ;  /* 0x00000063ff63723e */ /* 0x000fe200020006ff */
[----:B------:R-:W-:Y:S01]  /*5350*/  FFMA.FTZ R41, R36, R97, -R41 ;  /* 0x0000006124297223 */ /* 0x000fe20000010829 */
[----:B------:R-:W-:Y:S01]  /*5360*/  F2FP.SATFINITE.E4M3.F32.PACK_AB_MERGE_C R35, R35, R111, RZ ;  /* 0x0000006f2323723e */ /* 0x000fe200048070ff */
[----:B------:R-:W-:Y:S01]  /*5370*/  FFMA.FTZ R36, R40, R97, R98 ;  /* 0x0000006128247223 */ /* 0x000fe20000010062 */
[----:B------:R-:W-:Y:S01]  /*5380*/  F2FP.F16.E4M3.UNPACK_B R40, R38.H1 ;  /* 0x00000026ff28723e */ /* 0x000fe200030006ff */
[--C-:B------:R-:W-:Y:S01]  /*5390*/  HADD2.F32 R112, -RZ, R37.reuse.H0_H0 ;  /* 0x20000025ff707230 */ /* 0x100fe20000004100 */
[----:B------:R-:W-:Y:S01]  /*53a0*/  F2FP.SATFINITE.E4M3.F32.PACK_AB_MERGE_C R105, R41, R105, R108 ;  /* 0x000000692969723e */ /* 0x000fe2000480706c */
[----:B------:R-:W-:Y:S01]  /*53b0*/  HADD2.F32 R37, -RZ, R37.H1_H1 ;  /* 0x30000025ff257230 */ /* 0x000fe20000004100 */
[----:B------:R-:W-:Y:S01]  /*53c0*/  F2FP.F16.E4M3.UNPACK_B R41, R42.H1 ;  /* 0x0000002aff29723e */ /* 0x000fe200030006ff */
[--C-:B------:R-:W-:Y:S01]  /*53d0*/  HADD2.F32 R98, -RZ, R40.reuse.H0_H0 ;  /* 0x20000028ff627230 */ /* 0x100fe20000004100 */
[----:B------:R-:W-:Y:S01]  /*53e0*/  F2FP.F16.E4M3.UNPACK_B R97, R100.H1 ;  /* 0x00000064ff61723e */ /* 0x000fe200030006ff */
[----:B------:R-:W-:Y:S01]  /*53f0*/  HADD2.F32 R40, -RZ, R40.H1_H1 ;  /* 0x30000028ff287230 */ /* 0x000fe20000004100 */
[----:B------:R-:W-:Y:S01]  /*5400*/  F2FP.F16.E4M3.UNPACK_B R42, R42 ;  /* 0x0000002aff2a723e */ /* 0x000fe200020006ff */
[----:B------:R-:W-:Y:S01]  /*5410*/  HADD2.F32 R43, -RZ, R41.H0_H0 ;  /* 0x20000029ff2b7230 */ /* 0x000fe20000004100 */
[----:B------:R-:W-:Y:S01]  /*5420*/  F2FP.F16.E4M3.UNPACK_B R38, R38 ;  /* 0x00000026ff26723e */ /* 0x000fe200020006ff */
[----:B------:R-:W-:Y:S01]  /*5430*/  HADD2.F32 R103, -RZ, R97.H0_H0 ;  /* 0x20000061ff677230 */ /* 0x000fe20000004100 */
[----:B------:R-:W-:Y:S01]  /*5440*/  F2FP.F16.E4M3.UNPACK_B R100, R100 ;  /* 0x00000064ff64723e */ /* 0x000fe200020006ff */
[----:B------:R-:W-:-:S02]  /*5450*/  HADD2.F32 R41, -RZ, R41.H1_H1 ;  /* 0x30000029ff297230 */ /* 0x000fc40000004100 */
[CC--:B------:R-:W-:Y:S01]  /*5460*/  FMUL.FTZ R108, R43.reuse, R112.reuse ;  /* 0x000000702b6c7220 */ /* 0x0c0fe20000410000 */
[C---:B------:R-:W-:Y:S01]  /*5470*/  FMUL.FTZ R112, R98.reuse, R112 ;  /* 0x0000007062707220 */ /* 0x040fe20000410000 */
[----:B------:R-:W-:Y:S02]  /*5480*/  HADD2.F32 R97, -RZ, R97.H1_H1 ;  /* 0x30000061ff617230 */ /* 0x000fe40000004100 */
[-C--:B------:R-:W-:Y:S01]  /*5490*/  FFMA.FTZ R108, R98, R103.reuse, -R108 ;  /* 0x00000067626c7223 */ /* 0x080fe2000001086c */
[----:B------:R-:W-:Y:S01]  /*54a0*/  FFMA.FTZ R112, R43, R103, R112 ;  /* 0x000000672b707223 */ /* 0x000fe20000010070 */
[CC--:B------:R-:W-:Y:S01]  /*54b0*/  FMUL.FTZ R43, R41.reuse, R37.reuse ;  /* 0x00000025292b7220 */ /* 0x0c0fe20000410000 */
        /* <DEDUP_REMOVED lines=17> */
[----:B------:R-:W-:Y:S01]  /*55d0*/  F2FP.SATFINITE.E4M3.F32.PACK_AB_MERGE_C R37, R37, R112, RZ ;  /* 0x000000702525723e */ /* 0x000fe200048070ff */
[----:B------:R-:W-:Y:S01]  /*55e0*/  FMUL.FTZ R99, R38, R99 ;  /* 0x0000006326637220 */ /* 0x000fe20000410000 */
[----:B------:R-:W-:Y:S01]  /*55f0*/  F2FP.SATFINITE.E4M3.F32.PACK_AB_MERGE_C R40, R36, R106, R35 ;  /* 0x0000006a2428723e */ /* 0x000fe20004807023 */
[-C--:B------:R-:W-:Y:S01]  /*5600*/  FFMA.FTZ R43, R38, R41.reuse, -R43 ;  /* 0x00000029262b7223 */ /* 0x080fe2000001082b */
[----:B------:R-:W-:Y:S02]  /*5610*/  IMAD.MOV.U32 R36, RZ, RZ, R105 ;  /* 0x000000ffff247224 */ /* 0x000fe400078e0069 */
[----:B------:R-:W-:Y:S01]  /*5620*/  FFMA.FTZ R42, R42, R41, R99 ;  /* 0x000000292a2a7223 */ /* 0x000fe20000010063 */
[----:B------:R-:W-:-:S02]  /*5630*/  F2FP.SATFINITE.E4M3.F32.PACK_AB_MERGE_C R41, R13, R14, R12 ;  /* 0x0000000e0d29723e */ /* 0x000fc4000480700c */
[----:B------:R-:W-:Y:S02]  /*5640*/  F2FP.SATFINITE.E4M3.F32.PACK_AB_MERGE_C R38, R43, R98, R108 ;  /* 0x000000622b26723e */ /* 0x000fe4000480706c */
[----:B------:R-:W-:Y:S02]  /*5650*/  F2FP.SATFINITE.E4M3.F32.PACK_AB_MERGE_C R42, R42, R103, R37 ;  /* 0x000000672a2a723e */ /* 0x000fe40004807025 */
[----:B------:R-:W-:Y:S01]  /*5660*/  F2FP.SATFINITE.E4M3.F32.PACK_AB_MERGE_C R43, R39, R107, R104 ;  /* 0x0000006b272b723e */ /* 0x000fe20004807068 */
[----:B------:R-:W-:Y:S01]  /*5670*/  IMAD.MOV.U32 R39, RZ, RZ, R109 ;  /* 0x000000ffff277224 */ /* 0x000fe200078e006d */
[----:B------:R-:W-:-:S07]  /*5680*/  F2FP.SATFINITE.E4M3.F32.PACK_AB_MERGE_C R37, R32, R33, R34 ;  /* 0x000000212025723e */ /* 0x000fce0004807022 */
.L_x_1163:
[----:B------:R-:W-:Y:S05]  /*5690*/  BSYNC B2 ;  /* 0x0000000000027941 */ /* 0x000fea0003800000 */
.L_x_1162:
        /* <DEDUP_REMOVED lines=9> */
[----:B-1----:R1:W-:Y:S01]  /*5730*/  STG.E.128 desc[UR40][R12.64], R36 ;  /* 0x000000240c007986 */ /* 0x0023e2000c101d28 */
[----:B------:R-:W-:-:S05]  /*5740*/  @!P4 IMAD.X R15, R32, 0x1, R77, P5 ;  /* 0x00000001200fc824 */ /* 0x000fca00028e064d */
[----:B--2---:R1:W-:Y:S03]  /*5750*/  @!P4 STG.E.128 desc[UR40][R14.64], R40 ;  /* 0x000000280e00c986 */ /* 0x0043e6000c101d28 */
.L_x_1161:
[----:B------:R-:W-:Y:S05]  /*5760*/  BSYNC B1 ;  /* 0x0000000000017941 */ /* 0x000fea0003800000 */
.L_x_1160:
[----:B------:R-:W-:-:S13]  /*5770*/  ISETP.NE.AND P4, PT, R44, RZ, PT ;  /* 0x000000ff2c00720c */ /* 0x000fda0003f85270 */
[----:B------:R-:W-:Y:S05]  /*5780*/  @!P4 BRA `(.L_x_1144) ;  /* 0x000000100030c947 */ /* 0x000fea0003800000 */
[----:B------:R-:W2:Y:S04]  /*5790*/  LDL R32, [R1+0x20] ;  /* 0x0000200001207983 */ /* 0x000ea80000100800 */
[----:B-1----:R-:W3:Y:S04]  /*57a0*/  LDL R15, [R1+0x78] ;  /* 0x00007800010f7983 */ /* 0x002ee80000100800 */
[----:B------:R-:W4:Y:S01]  /*57b0*/  LDL R14, [R1+0x30] ;  /* 0x00003000010e7983 */ /* 0x000f220000100800 */
[----:B------:R-:W-:Y:S01]  /*57c0*/  ISETP.NE.AND P5, PT, R81, RZ, PT ;  /* 0x000000ff5100720c */ /* 0x000fe20003fa5270 */
[----:B------:R-:W-:Y:S03]  /*57d0*/  BSSY B1, `(.L_x_1164) ;  /* 0x00000e6000017945 */ /* 0x000fe60003800000 */
[----:B------:R-:W-:-:S02]  /*57e0*/  SEL R96, R60, R96, !P5 ;  /* 0x000000603c607207 */ /* 0x000fc40006800000 */
[----:B------:R-:W-:Y:S02]  /*57f0*/  IADD3 R37, P4, P5, R58, R78, R7 ;  /* 0x0000004e3a257210 */ /* 0x000fe40007d9e007 */
[----:B------:R-:W-:Y:S02]  /*5800*/  SHF.R.S32.HI R13, RZ, 0x1f, R96 ;  /* 0x0000001fff0d7819 */ /* 0x000fe40000011460 */
[----:B------:R-:W-:Y:S02]  /*5810*/  IADD3.X R38, R75, R95, R3, P4, P5 ;  /* 0x0000005f4b267210 */ /* 0x000fe400027ea403 */
[----:B------:R-:W-:Y:S02]  /*5820*/  LEA.HI R13, R13, R96, RZ, 0x5 ;  /* 0x000000600d0d7211 */ /* 0x000fe400078f28ff */
[----:B------:R-:W-:Y:S02]  /*5830*/  ISETP.GE.AND P5, PT, R80, R86, PT ;  /* 0x000000565000720c */ /* 0x000fe40003fa6270 */
[----:B------:R-:W-:-:S02]  /*5840*/  SHF.R.S32.HI R12, RZ, 0x5, R13 ;  /* 0x00000005ff0c7819 */ /* 0x000fc4000001140d */
[----:B------:R-:W-:Y:S02]  /*5850*/  IADD3 R36, P4, R37, R76, RZ ;  /* 0x0000004c25247210 */ /* 0x000fe40007f9e0ff */
[----:B------:R-:W-:-:S03]  /*5860*/  LEA.HI.SX32 R12, R71, R12, 0x1c ;  /* 0x0000000c470c7211 */ /* 0x000fc600078fe2ff */
[----:B------:R-:W-:Y:S01]  /*5870*/  IMAD.X R37, R38, 0x1, R77, P4 ;  /* 0x0000000126257824 */ /* 0x000fe200020e064d */
        /* <DEDUP_REMOVED lines=14> */
[----:B------:R-:W-:Y:S02]  /*5960*/  SHF.R.U32.HI R42, RZ, 0x8, R9 ;  /* 0x00000008ff2a7819 */ /* 0x000fe40000011609 */
[----:B------:R-:W-:Y:S02]  /*5970*/  SHF.R.U32.HI R97, RZ, 0x8, R31 ;  /* 0x00000008ff617819 */ /* 0x000fe4000001161f */
[----:B------:R-:W-:Y:S02]  /*5980*/  SHF.R.U32.HI R43, RZ, 0x8, R29 ;  /* 0x00000008ff2b7819 */ /* 0x000fe4000001161d */
[--C-:B------:R-:W-:Y:S01]  /*5990*/  SHF.R.U32.HI R41, RZ, 0x8, R11.reuse ;  /* 0x00000008ff297819 */ /* 0x100fe2000001160b */
[----:B------:R-:W-:Y:S01]  /*59a0*/  IMAD.SHL.U32 R97, R97, 0x100, RZ ;  /* 0x0000010061617824 */ /* 0x000fe200078e00ff */
[----:B------:R-:W-:Y:S01]  /*59b0*/  LOP3.LUT R10, R11, 0xff0000ff, RZ, 0xc0, !PT ;  /* 0xff0000ff0b0a7812 */ /* 0x000fe200078ec0ff */
[----:B------:R-:W-:Y:S01]  /*59c0*/  IMAD.SHL.U32 R43, R43, 0x100, RZ ;  /* 0x000001002b2b7824 */ /* 0x000fe200078e00ff */
[----:B------:R-:W-:Y:S01]  /*59d0*/  SHF.R.U32.HI R8, RZ, 0x10, R11 ;  /* 0x00000010ff087819 */ /* 0x000fe2000001160b */
[----:B------:R-:W-:Y:S01]  /*59e0*/  IMAD.SHL.U32 R41, R41, 0x100, RZ ;  /* 0x0000010029297824 */ /* 0x000fe200078e00ff */
[----:B------:R-:W-:-:S02]  /*59f0*/  LOP3.LUT R38, R31, 0xff0000ff, RZ, 0xc0, !PT ;  /* 0xff0000ff1f267812 */ /* 0x000fc400078ec0ff */
[----:B------:R-:W-:Y:S01]  /*5a00*/  SHF.R.U32.HI R11, RZ, 0x10, R31 ;  /* 0x00000010ff0b7819 */ /* 0x000fe2000001161f */
[----:B------:R-:W-:Y:S01]  /*5a10*/  IMAD.SHL.U32 R31, R42, 0x100, RZ ;  /* 0x000001002a1f7824 */ /* 0x000fe200078e00ff */
[----:B------:R-:W-:Y:S01]  /*5a20*/  LOP3.LUT R40, R9, 0xff0000ff, RZ, 0xc0, !PT ;  /* 0xff0000ff09287812 */ /* 0x000fe200078ec0ff */
[----:B------:R-:W-:Y:S01]  /*5a30*/  IMAD.U32 R8, R8, 0x10000, RZ ;  /* 0x0001000008087824 */ /* 0x000fe200078e00ff */
[----:B------:R-:W-:Y:S01]  /*5a40*/  SHF.R.U32.HI R28, RZ, 0x10, R9 ;  /* 0x00000010ff1c7819 */ /* 0x000fe20000011609 */
[----:B------:R-:W-:Y:S01]  /*5a50*/  IMAD.U32 R86, R11, 0x10000, RZ ;  /* 0x000100000b567824 */ /* 0x000fe200078e00ff */
[----:B------:R-:W-:Y:S02]  /*5a60*/  LOP3.LUT R30, R29, 0xff0000ff, RZ, 0xc0, !PT ;  /* 0xff0000ff1d1e7812 */ /* 0x000fe400078ec0ff */
[----:B------:R-:W-:Y:S01]  /*5a70*/  SHF.R.U32.HI R9, RZ, 0x10, R29 ;  /* 0x00000010ff097819 */ /* 0x000fe2000001161d */
[----:B-1----:R-:W-:Y:S01]  /*5a80*/  IMAD.MOV.U32 R29, RZ, RZ, R12 ;  /* 0x000000ffff1d7224 */ /* 0x002fe200078e000c */
[----:B------:R-:W-:Y:S01]  /*5a90*/  LOP3.LUT R31, R40, 0xff00, R31, 0xf8, !PT ;  /* 0x0000ff00281f7812 */ /* 0x000fe200078ef81f */
[----:B------:R-:W-:Y:S01]  /*5aa0*/  IMAD.U32 R28, R28, 0x10000, RZ ;  /* 0x000100001c1c7824 */ /* 0x000fe200078e00ff */
[----:B------:R-:W-:Y:S01]  /*5ab0*/  LOP3.LUT R97, R38, 0xff00, R97, 0xf8, !PT ;  /* 0x0000ff0026617812 */ /* 0x000fe200078ef861 */
[----:B------:R-:W-:Y:S01]  /*5ac0*/  IMAD.U32 R9, R9, 0x10000, RZ ;  /* 0x0001000009097824 */ /* 0x000fe200078e00ff */
[----:B------:R-:W-:-:S02]  /*5ad0*/  LOP3.LUT R42, R30, 0xff00, R43, 0xf8, !PT ;  /* 0x0000ff001e2a7812 */ /* 0x000fc400078ef82b */
[----:B------:R-:W-:Y:S02]  /*5ae0*/  F2FP.F16.E4M3.UNPACK_B R40, R93.H1 ;  /* 0x0000005dff28723e */ /* 0x000fe400030006ff */
[----:B--2---:R-:W-:Y:S02]  /*5af0*/  F2FP.F16.E4M3.UNPACK_B R38, R32.H1 ;  /* 0x00000020ff26723e */ /* 0x004fe400030006ff */
[----:B------:R-:W-:Y:S01]  /*5b00*/  F2FP.F16.E4M3.UNPACK_B R30, R29.H1 ;  /* 0x0000001dff1e723e */ /* 0x000fe200030006ff */
[----:B------:R-:W-:Y:S01]  /*5b10*/  HADD2.F32 R43, -RZ, R40.H0_H0 ;  /* 0x20000028ff2b7230 */ /* 0x000fe20000004100 */
[----:B------:R-:W-:Y:S01]  /*5b20*/  LOP3.LUT R41, R10, 0xff00, R41, 0xf8, !PT ;  /* 0x0000ff000a297812 */ /* 0x000fe200078ef829 */
[----:B------:R-:W-:Y:S01]  /*5b30*/  HADD2.F32 R12, -RZ, R38.H0_H0 ;  /* 0x20000026ff0c7230 */ /* 0x000fe20000004100 */
[----:B------:R-:W-:Y:S01]  /*5b40*/  LOP3.LUT R10, R31, 0xff0000, R28, 0xf8, !PT ;  /* 0x00ff00001f0a7812 */ /* 0x000fe200078ef81c */
[----:B------:R-:W-:Y:S01]  /*5b50*/  HADD2.F32 R28, -RZ, R30.H0_H0 ;  /* 0x2000001eff1c7230 */ /* 0x000fe20000004100 */
[----:B------:R-:W-:Y:S01]  /*5b60*/  F2FP.F16.E4M3.UNPACK_B R31, R90.H1 ;  /* 0x0000005aff1f723e */ /* 0x000fe200030006ff */
[----:B------:R-:W-:Y:S01]  /*5b70*/  HADD2.F32 R40, -RZ, R40.H1_H1 ;  /* 0x30000028ff287230 */ /* 0x000fe20000004100 */
[----:B------:R-:W-:Y:S01]  /*5b80*/  LOP3.LUT R8, R41, 0xff0000, R8, 0xf8, !PT ;  /* 0x00ff000029087812 */ /* 0x000fe200078ef808 */
[-C--:B------:R-:W-:Y:S01]  /*5b90*/  FMUL.FTZ R99, R12, R43.reuse ;  /* 0x0000002b0c637220 */ /* 0x080fe20000410000 */
[----:B------:R-:W-:Y:S01]  /*5ba0*/  FMUL.FTZ R43, R28, R43 ;  /* 0x0000002b1c2b7220 */ /* 0x000fe20000410000 */
[--C-:B------:R-:W-:Y:S01]  /*5bb0*/  HADD2.F32 R41, -RZ, R31.reuse.H0_H0 ;  /* 0x2000001fff297230 */ /* 0x100fe20000004100 */
[----:B------:R-:W-:Y:S01]  /*5bc0*/  LOP3.LUT R11, R42, 0xff0000, R9, 0xf8, !PT ;  /* 0x00ff00002a0b7812 */ /* 0x000fe200078ef809 */
[----:B------:R-:W-:Y:S01]  /*5bd0*/  HADD2.F32 R42, -RZ, R31.H1_H1 ;  /* 0x3000001fff2a7230 */ /* 0x000fe20000004100 */
[----:B------:R-:W-:Y:S01]  /*5be0*/  F2FP.F16.E4M3.UNPACK_B R93, R93 ;  /* 0x0000005dff5d723e */ /* 0x000fe200020006ff */
[----:B------:R-:W-:-:S02]  /*5bf0*/  HADD2.F32 R31, -RZ, R30.H1_H1 ;  /* 0x3000001eff1f7230 */ /* 0x000fc40000004100 */
[-C--:B------:R-:W-:Y:S01]  /*5c00*/  FFMA.FTZ R28, R28, R41.reuse, -R99 ;  /* 0x000000291c1c7223 */ /* 0x080fe20000010863 */
[----:B------:R-:W-:Y:S01]  /*5c10*/  FFMA.FTZ R12, R12, R41, R43 ;  /* 0x000000290c0c7223 */ /* 0x000fe2000001002b */
[----:B------:R-:W-:Y:S01]  /*5c20*/  HADD2.F32 R41, -RZ, R38.H1_H1 ;  /* 0x30000026ff297230 */ /* 0x000fe20000004100 */
[----:B------:R-:W-:Y:S01]  /*5c30*/  F2FP.F16.E4M3.UNPACK_B R32, R32 ;  /* 0x00000020ff20723e */ /* 0x000fe200020006ff */
[-C--:B------:R-:W-:Y:S01]  /*5c40*/  FMUL.FTZ R96, R31, R40.reuse ;  /* 0x000000281f607220 */ /* 0x080fe20000410000 */
[----:B------:R-:W-:Y:S01]  /*5c50*/  F2FP.F16.E4M3.UNPACK_B R38, R29 ;  /* 0x0000001dff26723e */ /* 0x000fe200020006ff */
[----:B------:R-:W-:Y:S01]  /*5c60*/  HADD2.F32 R43, -RZ, R93.H0_H0 ;  /* 0x2000005dff2b7230 */ /* 0x000fe20000004100 */
[----:B------:R-:W-:Y:S01]  /*5c70*/  LOP3.LUT R9, R97, 0xff0000, R86, 0xf8, !PT ;  /* 0x00ff000061097812 */ /* 0x000fe200078ef856 */
[----:B------:R-:W-:Y:S01]  /*5c80*/  FMUL.FTZ R86, R41, R40 ;  /* 0x0000002829567220 */ /* 0x000fe20000410000 */
[----:B------:R-:W-:Y:S01]  /*5c90*/  F2FP.F16.E4M3.UNPACK_B R90, R90 ;  /* 0x0000005aff5a723e */ /* 0x000fe200020006ff */
[----:B------:R-:W-:-:S02]  /*5ca0*/  HADD2.F32 R40, -RZ, R32.H0_H0 ;  /* 0x20000020ff287230 */ /* 0x000fc40000004100 */
[----:B------:R-:W-:Y:S02]  /*5cb0*/  HADD2.F32 R30, -RZ, R38.H0_H0 ;  /* 0x20000026ff1e7230 */ /* 0x000fe40000004100 */
[-C--:B------:R-:W-:Y:S01]  /*5cc0*/  FFMA.FTZ R29, R31, R42.reuse, -R86 ;  /* 0x0000002a1f1d7223 */ /* 0x080fe20000010856 */
[----:B------:R-:W-:Y:S01]  /*5cd0*/  FFMA.FTZ R31, R41, R42, R96 ;  /* 0x0000002a291f7223 */ /* 0x000fe20000010060 */
[----:B------:R-:W-:Y:S02]  /*5ce0*/  HADD2.F32 R41, -RZ, R90.H0_H0 ;  /* 0x2000005aff297230 */ /* 0x000fe40000004100 */
[-C--:B------:R-:W-:Y:S01]  /*5cf0*/  FMUL.FTZ R97, R40, R43.reuse ;  /* 0x0000002b28617220 */ /* 0x080fe20000410000 */
[----:B------:R-:W-:Y:S01]  /*5d00*/  FMUL.FTZ R99, R30, R43 ;  /* 0x0000002b1e637220 */ /* 0x000fe20000410000 */
[----:B------:R-:W-:Y:S01]  /*5d10*/  HADD2.F32 R93, -RZ, R93.H1_H1 ;  /* 0x3000005dff5d7230 */ /* 0x000fe20000004100 */
[----:B------:R-:W-:Y:S01]  /*5d20*/  F2FP.F16.E4M3.UNPACK_B R42, R34.H1 ;  /* 0x00000022ff2a723e */ /* 0x000fe200030006ff */
[----:B------:R-:W-:-:S02]  /*5d30*/  HADD2.F32 R43, -RZ, R32.H1_H1 ;  /* 0x30000020ff2b7230 */ /* 0x000fc40000004100 */
[-C--:B------:R-:W-:Y:S01]  /*5d40*/  FFMA.FTZ R30, R30, R41.reuse, -R97 ;  /* 0x000000291e1e7223 */ /* 0x080fe20000010861 */
[----:B------:R-:W-:Y:S01]  /*5d50*/  FFMA.FTZ R32, R40, R41, R99 ;  /* 0x0000002928207223 */ /* 0x000fe20000010063 */
[----:B------:R-:W-:Y:S01]  /*5d60*/  HADD2.F32 R38, -RZ, R38.H1_H1 ;  /* 0x30000026ff267230 */ /* 0x000fe20000004100 */
[----:B------:R-:W-:Y:S01]  /*5d70*/  F2FP.F16.E4M3.UNPACK_B R40, R92.H1 ;  /* 0x0000005cff28723e */ /* 0x000fe200030006ff */
[----:B------:R-:W-:Y:S02]  /*5d80*/  HADD2.F32 R90, -RZ, R90.H1_H1 ;  /* 0x3000005aff5a7230 */ /* 0x000fe40000004100 */
[C---:B------:R-:W-:Y:S01]  /*5d90*/  FMUL.FTZ R41, R43.reuse, R93 ;  /* 0x0000005d2b297220 */ /* 0x040fe20000410000 */
[----:B------:R-:W-:Y:S01]  /*5da0*/  F2FP.F16.E4M3.UNPACK_B R96, R91.H1 ;  /* 0x0000005bff60723e */ /* 0x000fe200030006ff */
[C---:B------:R-:W-:Y:S01]  /*5db0*/  FMUL.FTZ R98, R38.reuse, R93 ;  /* 0x0000005d26627220 */ /* 0x040fe20000410000 */
[----:B------:R-:W-:Y:S02]  /*5dc0*/  HADD2.F32 R99, -RZ, R40.H0_H0 ;  /* 0x20000028ff637230 */ /* 0x000fe40000004100 */
[----:B------:R-:W-:Y:S01]  /*5dd0*/  FFMA.FTZ R41, R38, R90, -R41 ;  /* 0x0000005a26297223 */ /* 0x000fe20000010829 */
[----:B------:R-:W-:Y:S01]  /*5de0*/  F2FP.F16.E4M3.UNPACK_B R38, R14.H1 ;  /* 0x0000000eff26723e */ /* 0x000fe200030006ff */
[----:B------:R-:W-:Y:S01]  /*5df0*/  FFMA.FTZ R43, R43, R90, R98 ;  /* 0x0000005a2b2b7223 */ /* 0x000fe20000010062 */
[----:B------:R-:W-:Y:S01]  /*5e00*/  HADD2.F32 R86, -RZ, R42.H0_H0 ;  /* 0x2000002aff567230 */ /* 0x000fe20000004100 */
[----:B------:R-:W-:Y:S01]  /*5e10*/  F2FP.F16.E4M3.UNPACK_B R92, R92 ;  /* 0x0000005cff5c723e */ /* 0x000fe200020006ff */
[----:B------:R-:W-:Y:S01]  /*5e20*/  HADD2.F32 R90, -RZ, R40.H1_H1 ;  /* 0x30000028ff5a7230 */ /* 0x000fe20000004100 */
[----:B------:R-:W-:Y:S01]  /*5e30*/  F2FP.F16.E4M3.UNPACK_B R14, R14 ;  /* 0x0000000eff0e723e */ /* 0x000fe200020006ff */
[----:B------:R-:W-:-:S02]  /*5e40*/  HADD2.F32 R40, -RZ, R38.H0_H0 ;  /* 0x20000026ff287230 */ /* 0x000fc40000004100 */
[----:B------:R-:W-:Y:S01]  /*5e50*/  FMUL.FTZ R101, R86, R99 ;  /* 0x0000006356657220 */ /* 0x000fe20000410000 */
[----:B------:R-:W-:Y:S01]  /*5e60*/  HADD2.F32 R97, -RZ, R96.H0_H0 ;  /* 0x20000060ff617230 */ /* 0x000fe20000004100 */
[----:B------:R-:W-:Y:S01]  /*5e70*/  F2FP.F16.E4M3.UNPACK_B R91, R91 ;  /* 0x0000005bff5b723e */ /* 0x000fe200020006ff */
[----:B------:R-:W-:Y:S02]  /*5e80*/  HADD2.F32 R93, -RZ, R38.H1_H1 ;  /* 0x30000026ff5d7230 */ /* 0x000fe40000004100 */
[C---:B------:R-:W-:Y:S01]  /*5e90*/  FMUL.FTZ R99, R40.reuse, R99 ;  /* 0x0000006328637220 */ /* 0x040fe20000410000 */
[----:B------:R-:W-:Y:S02]  /*5ea0*/  HADD2.F32 R42, -RZ, R42.H1_H1 ;  /* 0x3000002aff2a7230 */ /* 0x000fe40000004100 */
[-C--:B------:R-:W-:Y:S01]  /*5eb0*/  FFMA.FTZ R38, R40, R97.reuse, -R101 ;  /* 0x0000006128267223 */ /* 0x080fe20000010865 */
[----:B------:R-:W-:Y:S02]  /*5ec0*/  HADD2.F32 R96, -RZ, R96.H1_H1 ;  /* 0x30000060ff607230 */ /* 0x000fe40000004100 */
[----:B------:R-:W-:Y:S01]  /*5ed0*/  FFMA.FTZ R40, R86, R97, R99 ;  /* 0x0000006156287223 */ /* 0x000fe20000010063 */
[----:B------:R-:W-:Y:S01]  /*5ee0*/  F2FP.F16.E4M3.UNPACK_B R86, R34 ;  /* 0x00000022ff56723e */ /* 0x000fe200020006ff */
[-C--:B------:R-:W-:Y:S01]  /*5ef0*/  FMUL.FTZ R101, R93, R90.reuse ;  /* 0x0000005a5d657220 */ /* 0x080fe20000410000 */
[C---:B------:R-:W-:Y:S01]  /*5f00*/  FMUL.FTZ R98, R42.reuse, R90 ;  /* 0x0000005a2a627220 */ /* 0x040fe20000410000 */
[----:B------:R-:W-:Y:S01]  /*5f10*/  HADD2.F32 R103, -RZ, R92.H1_H1 ;  /* 0x3000005cff677230 */ /* 0x000fe20000004100 */
[----:B------:R-:W-:Y:S01]  /*5f20*/  F2FP.SATFINITE.E4M3.F32.PACK_AB_MERGE_C R28, R29, R28, RZ ;  /* 0x0000001c1d1c723e */ /* 0x000fe200048070ff */
[----:B------:R-:W-:Y:S01]  /*5f30*/  FFMA.FTZ R97, R42, R96, R101 ;  /* 0x000000602a617223 */ /* 0x000fe20000010065 */
[----:B------:R-:W-:Y:S01]  /*5f40*/  HADD2.F32 R90, -RZ, R86.H0_H0 ;  /* 0x20000056ff5a7230 */ /* 0x000fe20000004100 */
[----:B------:R-:W-:Y:S01]  /*5f50*/  F2FP.SATFINITE.E4M3.F32.PACK_AB_MERGE_C R29, R31, R12, RZ ;  /* 0x0000000c1f1d723e */ /* 0x000fe200048070ff */
[----:B------:R-:W-:-:S02]  /*5f60*/  HADD2.F32 R101, -RZ, R92.H0_H0 ;  /* 0x2000005cff657230 */ /* 0x000fc40000004100 */
[----:B------:R-:W-:Y:S01]  /*5f70*/  FFMA.FTZ R93, R93, R96, -R98 ;  /* 0x000000605d5d7223 */ /* 0x000fe20000010862 */
[----:B------:R-:W-:Y:S01]  /*5f80*/  HADD2.F32 R86, -RZ, R86.H1_H1 ;  /* 0x30000056ff567230 */ /* 0x000fe20000004100 */
[----:B------:R-:W-:Y:S01]  /*5f90*/  F2FP.SATFINITE.E4M3.F32.PACK_AB_MERGE_C R12, R41, R30, R28 ;  /* 0x0000001e290c723e */ /* 0x000fe2000480701c */
[--C-:B------:R-:W-:Y:S02]  /*5fa0*/  HADD2.F32 R34, -RZ, R14.reuse.H0_H0 ;  /* 0x2000000eff227230 */ /* 0x100fe40000004100 */
[----:B------:R-:W-:Y:S01]  /*5fb0*/  FMUL.FTZ R105, R90, R101 ;  /* 0x000000655a697220 */ /* 0x000fe20000410000 */
[----:B------:R-:W-:Y:S02]  /*5fc0*/  HADD2.F32 R42, -RZ, R14.H1_H1 ;  /* 0x3000000eff2a7230 */ /* 0x000fe40000004100 */
[----:B------:R-:W-:Y:S01]  /*5fd0*/  FMUL.FTZ R107, R86, R103 ;  /* 0x00000067566b7220 */ /* 0x000fe20000410000 */
[--C-:B------:R-:W-:Y:S02]  /*5fe0*/  HADD2.F32 R99, -RZ, R91.reuse.H0_H0 ;  /* 0x2000005bff637230 */ /* 0x100fe40000004100 */
[----:B------:R-:W-:Y:S01]  /*5ff0*/  FMUL.FTZ R101, R34, R101 ;  /* 0x0000006522657220 */ /* 0x000fe20000410000 */
[----:B------:R-:W-:-:S02]  /*6000*/  HADD2.F32 R91, -RZ, R91.H1_H1 ;  /* 0x3000005bff5b7230 */ /* 0x000fc40000004100 */
[----:B------:R-:W-:Y:S01]  /*6010*/  FMUL.FTZ R103, R42, R103 ;  /* 0x000000672a677220 */ /* 0x000fe20000410000 */
[----:B------:R-:W-:Y:S01]  /*6020*/  F2FP.SATFINITE.E4M3.F32.PACK_AB_MERGE_C R32, R43, R32, R29 ;  /* 0x000000202b20723e */ /* 0x000fe2000480701d */
[----:B------:R-:W-:Y:S01]  /*6030*/  FFMA.FTZ R14, R34, R99, -R105 ;  /* 0x00000063220e7223 */ /* 0x000fe20000010869 */
[----:B------:R-:W-:Y:S01]  /*6040*/  F2FP.F16.E4M3.UNPACK_B R31, R33 ;  /* 0x00000021ff1f723e */ /* 0x000fe200020006ff */
[----:B------:R-:W-:Y:S01]  /*6050*/  FFMA.FTZ R34, R90, R99, R101 ;  /* 0x000000635a227223 */ /* 0x000fe20000010065 */
[----:B------:R-:W-:Y:S01]  /*6060*/  F2FP.F16.E4M3.UNPACK_B R30, R11 ;  /* 0x0000000bff1e723e */ /* 0x000fe200020006ff */
[----:B------:R-:W-:Y:S01]  /*6070*/  FFMA.FTZ R103, R86, R91, R103 ;  /* 0x0000005b56677223 */ /* 0x000fe20000010067 */
[----:B------:R-:W-:Y:S01]  /*6080*/  F2FP.F16.E4M3.UNPACK_B R29, R13 ;  /* 0x0000000dff1d723e */ /* 0x000fe200020006ff */
[----:B------:R-:W-:Y:S01]  /*6090*/  FFMA.FTZ R107, R42, R91, -R107 ;  /* 0x0000005b2a6b7223 */ /* 0x000fe2000001086b */
[----:B------:R-:W-:Y:S01]  /*60a0*/  F2FP.SATFINITE.E4M3.F32.PACK_AB_MERGE_C R93, R93, R38, RZ ;  /* 0x000000265d5d723e */ /* 0x000fe200048070ff */
[----:B------:R-:W-:Y:S01]  /*60b0*/  HADD2.F32 R38, -RZ, R31.H0_H0 ;  /* 0x2000001fff267230 */ /* 0x000fe20000004100 */
[----:B------:R-:W-:Y:S01]  /*60c0*/  F2FP.SATFINITE.E4M3.F32.PACK_AB_MERGE_C R40, R97, R40, RZ ;  /* 0x000000286128723e */ /* 0x000fe200048070ff */
[----:B------:R-:W-:Y:S01]  /*60d0*/  HADD2.F32 R91, -RZ, R30.H0_H0 ;  /* 0x2000001eff5b7230 */ /* 0x000fe20000004100 */
[----:B------:R-:W-:Y:S01]  /*60e0*/  F2FP.F16.E4M3.UNPACK_B R41, R10 ;  /* 0x0000000aff29723e */ /* 0x000fe200020006ff */
[----:B------:R-:W-:Y:S01]  /*60f0*/  HADD2.F32 R28, -RZ, R29.H0_H0 ;  /* 0x2000001dff1c7230 */ /* 0x000fe20000004100 */
[----:B------:R-:W-:Y:S01]  /*6100*/  F2FP.SATFINITE.E4M3.F32.PACK_AB_MERGE_C R34, R103, R34, R40 ;  /* 0x000000226722723e */ /* 0x000fe20004807028 */
[----:B------:R-:W-:Y:S01]  /*6110*/  HADD2.F32 R40, -RZ, R31.H1_H1 ;  /* 0x3000001fff287230 */ /* 0x000fe20000004100 */
[----:B------:R-:W-:Y:S01]  /*6120*/  F2FP.SATFINITE.E4M3.F32.PACK_AB_MERGE_C R14, R107, R14, R93 ;  /* 0x0000000e6b0e723e */ /* 0x000fe2000480705d */
[----:B------:R-:W-:-:S02]  /*6130*/  HADD2.F32 R43, -RZ, R41.H0_H0 ;  /* 0x20000029ff2b7230 */ /* 0x000fc40000004100 */
[-C--:B------:R-:W-:Y:S01]  /*6140*/  FMUL.FTZ R93, R38, R91.reuse ;  /* 0x0000005b265d7220 */ /* 0x080fe20000410000 */
[C---:B------:R-:W-:Y:S01]  /*6150*/  FMUL.FTZ R31, R28.reuse, R91 ;  /* 0x0000005b1c1f7220 */ /* 0x040fe20000410000 */
[----:B------:R-:W-:Y:S01]  /*6160*/  HADD2.F32 R91, -RZ, R30.H1_H1 ;  /* 0x3000001eff5b7230 */ /* 0x000fe20000004100 */
[----:B------:R-:W-:Y:S01]  /*6170*/  F2FP.F16.E4M3.UNPACK_B R33, R33.H1 ;  /* 0x00000021ff21723e */ /* 0x000fe200030006ff */
[----:B------:R-:W-:Y:S02]  /*6180*/  HADD2.F32 R30, -RZ, R29.H1_H1 ;  /* 0x3000001dff1e7230 */ /* 0x000fe40000004100 */
[-C--:B------:R-:W-:Y:S01]  /*6190*/  FFMA.FTZ R28, R28, R43.reuse, -R93 ;  /* 0x0000002b1c1c7223 */ /* 0x080fe2000001085d */
[----:B------:R-:W-:Y:S01]  /*61a0*/  FFMA.FTZ R29, R38, R43, R31 ;  /* 0x0000002b261d7223 */ /* 0x000fe2000001001f */
[----:B------:R-:W-:Y:S02]  /*61b0*/  HADD2.F32 R41, -RZ, R41.H1_H1 ;  /* 0x30000029ff297230 */ /* 0x000fe40000004100 */
[-C--:B------:R-:W-:Y:S01]  /*61c0*/  FMUL.FTZ R43, R40, R91.reuse ;  /* 0x0000005b282b7220 */ /* 0x080fe20000410000 */
[C---:B------:R-:W-:Y:S01]  /*61d0*/  FMUL.FTZ R91, R30.reuse, R91 ;  /* 0x0000005b1e5b7220 */ /* 0x040fe20000410000 */
[----:B------:R-:W-:Y:S01]  /*61e0*/  F2FP.F16.E4M3.UNPACK_B R42, R11.H1 ;  /* 0x0000000bff2a723e */ /* 0x000fe200030006ff */
[----:B------:R-:W-:Y:S01]  /*61f0*/  HADD2.F32 R38, -RZ, R33.H0_H0 ;  /* 0x20000021ff267230 */ /* 0x000fe20000004100 */
[----:B------:R-:W-:Y:S01]  /*6200*/  F2FP.F16.E4M3.UNPACK_B R31, R13.H1 ;  /* 0x0000000dff1f723e */ /* 0x000fe200030006ff */
[-C--:B------:R-:W-:Y:S01]  /*6210*/  FFMA.FTZ R13, R30, R41.reuse, -R43 ;  /* 0x000000291e0d7223 */ /* 0x080fe2000001082b */
[----:B------:R-:W-:Y:S01]  /*6220*/  FFMA.FTZ R30, R40, R41, R91 ;  /* 0x00000029281e7223 */ /* 0x000fe2000001005b */
[----:B------:R-:W-:Y:S01]  /*6230*/  F2FP.F16.E4M3.UNPACK_B R10, R10.H1 ;  /* 0x0000000aff0a723e */ /* 0x000fe200030006ff */
[----:B------:R-:W-:Y:S01]  /*6240*/  HADD2.F32 R40, -RZ, R42.H0_H0 ;  /* 0x2000002aff287230 */ /* 0x000fe20000004100 */
[----:B------:R-:W-:Y:S01]  /*6250*/  F2FP.F16.E4M3.UNPACK_B R96, R9.H1 ;  /* 0x00000009ff60723e */ /* 0x000fe200030006ff */
[----:B------:R-:W-:-:S02]  /*6260*/  HADD2.F32 R11, -RZ, R31.H0_H0 ;  /* 0x2000001fff0b7230 */ /* 0x000fc40000004100 */
[----:B------:R-:W-:Y:S02]  /*6270*/  HADD2.F32 R41, -RZ, R33.H1_H1 ;  /* 0x30000021ff297230 */ /* 0x000fe40000004100 */
[-C--:B------:R-:W-:Y:S01]  /*6280*/  FMUL.FTZ R90, R38, R40.reuse ;  /* 0x00000028265a7220 */ /* 0x080fe20000410000 */
[----:B------:R-:W-:Y:S02]  /*6290*/  HADD2.F32 R86, -RZ, R42.H1_H1 ;  /* 0x3000002aff567230 */ /* 0x000fe40000004100 */
[----:B------:R-:W-:Y:S01]  /*62a0*/  FMUL.FTZ R43, R11, R40 ;  /* 0x000000280b2b7220 */ /* 0x000fe20000410000 */
[--C-:B------:R-:W-:Y:S02]  /*62b0*/  HADD2.F32 R33, -RZ, R10.reuse.H0_H0 ;  /* 0x2000000aff217230 */ /* 0x100fe40000004100 */
[----:B------:R-:W-:Y:S02]  /*62c0*/  HADD2.F32 R31, -RZ, R31.H1_H1 ;  /* 0x3000001fff1f7230 */ /* 0x000fe40000004100 */
[----:B------:R-:W-:Y:S01]  /*62d0*/  FMUL.FTZ R40, R41, R86 ;  /* 0x0000005629287220 */ /* 0x000fe20000410000 */
[----:B------:R-:W-:-:S02]  /*62e0*/  HADD2.F32 R42, -RZ, R10.H1_H1 ;  /* 0x3000000aff2a7230 */ /* 0x000fc40000004100 */
[-C--:B------:R-:W-:Y:S01]  /*62f0*/  FFMA.FTZ R10, R11, R33.reuse, -R90 ;  /* 0x000000210b0a7223 */ /* 0x080fe2000001085a */
[----:B------:R-:W-:Y:S01]  /*6300*/  FFMA.FTZ R11, R38, R33, R43 ;  /* 0x00000021260b7223 */ /* 0x000fe2000001002b */
[C---:B------:R-:W-:Y:S01]  /*6310*/  FMUL.FTZ R38, R31.reuse, R86 ;  /* 0x000000561f267220 */ /* 0x040fe20000410000 */
[-C--:B------:R-:W-:Y:S01]  /*6320*/  F2FP.F16.E4M3.UNPACK_B R33, R35.reuse ;  /* 0x00000023ff21723e */ /* 0x080fe200020006ff */
[-C--:B------:R-:W-:Y:S01]  /*6330*/  FFMA.FTZ R31, R31, R42.reuse, -R40 ;  /* 0x0000002a1f1f7223 */ /* 0x080fe20000010828 */
[----:B------:R-:W-:Y:S01]  /*6340*/  F2FP.F16.E4M3.UNPACK_B R90, R35.H1 ;  /* 0x00000023ff5a723e */ /* 0x000fe200030006ff */
[----:B------:R-:W-:Y:S01]  /*6350*/  FFMA.FTZ R38, R41, R42, R38 ;  /* 0x0000002a29267223 */ /* 0x000fe20000010026 */
[----:B------:R-:W-:Y:S01]  /*6360*/  F2FP.F16.E4M3.UNPACK_B R35, R9 ;  /* 0x00000009ff23723e */ /* 0x000fe200020006ff */
[----:B------:R-:W-:Y:S01]  /*6370*/  HADD2.F32 R86, -RZ, R33.H0_H0 ;  /* 0x20000021ff567230 */ /* 0x000fe20000004100 */
[-C--:B------:R-:W-:Y:S01]  /*6380*/  F2FP.F16.E4M3.UNPACK_B R40, R15.reuse ;  /* 0x0000000fff28723e */ /* 0x080fe200020006ff */
[----:B------:R-:W-:Y:S01]  /*6390*/  HADD2.F32 R91, -RZ, R90.H0_H0 ;  /* 0x2000005aff5b7230 */ /* 0x000fe20000004100 */
[----:B------:R-:W-:Y:S01]  /*63a0*/  F2FP.F16.E4M3.UNPACK_B R15, R15.H1 ;  /* 0x0000000fff0f723e */ /* 0x000fe200030006ff */
[----:B------:R-:W-:Y:S01]  /*63b0*/  HADD2.F32 R97, -RZ, R35.H0_H0 ;  /* 0x20000023ff617230 */ /* 0x000fe20000004100 */
[-C--:B------:R-:W-:Y:S01]  /*63c0*/  F2FP.F16.E4M3.UNPACK_B R9, R8.reuse ;  /* 0x00000008ff09723e */ /* 0x080fe200020006ff */
[----:B------:R-:W-:Y:S01]  /*63d0*/  HADD2.F32 R42, -RZ, R40.H0_H0 ;  /* 0x20000028ff2a7230 */ /* 0x000fe20000004100 */
[----:B------:R-:W-:Y:S01]  /*63e0*/  F2FP.F16.E4M3.UNPACK_B R41, R8.H1 ;  /* 0x00000008ff29723e */ /* 0x000fe200030006ff */
[----:B------:R-:W-:-:S02]  /*63f0*/  HADD2.F32 R8, -RZ, R96.H0_H0 ;  /* 0x20000060ff087230 */ /* 0x000fc40000004100 */
[-C--:B------:R-:W-:Y:S01]  /*6400*/  FMUL.FTZ R99, R86, R97.reuse ;  /* 0x0000006156637220 */ /* 0x080fe20000410000 */
[----:B------:R-:W-:Y:S02]  /*6410*/  HADD2.F32 R43, -RZ, R15.H0_H0 ;  /* 0x2000000fff2b7230 */ /* 0x000fe40000004100 */
[----:B------:R-:W-:Y:S01]  /*6420*/  FMUL.FTZ R97, R42, R97 ;  /* 0x000000612a617220 */ /* 0x000fe20000410000 */
[----:B------:R-:W-:Y:S02]  /*6430*/  HADD2.F32 R93, -RZ, R9.H0_H0 ;  /* 0x20000009ff5d7230 */ /* 0x000fe40000004100 */
[-C--:B------:R-:W-:Y:S01]  /*6440*/  FMUL.FTZ R98, R91, R8.reuse ;  /* 0x000000085b627220 */ /* 0x080fe20000410000 */
[----:B------:R-:W-:Y:S02]  /*6450*/  HADD2.F32 R92, -RZ, R41.H0_H0 ;  /* 0x20000029ff5c7230 */ /* 0x000fe40000004100 */
[----:B------:R-:W-:Y:S01]  /*6460*/  FMUL.FTZ R100, R43, R8 ;  /* 0x000000082b647220 */ /* 0x000fe20000410000 */
[----:B------:R-:W-:-:S02]  /*6470*/  HADD2.F32 R90, -RZ, R90.H1_H1 ;  /* 0x3000005aff5a7230 */ /* 0x000fc40000004100 */
[-C--:B------:R-:W-:Y:S01]  /*6480*/  FFMA.FTZ R8, R42, R93.reuse, -R99 ;  /* 0x0000005d2a087223 */ /* 0x080fe20000010863 */
[----:B------:R-:W-:Y:S02]  /*6490*/  HADD2.F32 R96, -RZ, R96.H1_H1 ;  /* 0x30000060ff607230 */ /* 0x000fe40000004100 */
[----:B------:R-:W-:Y:S01]  /*64a0*/  FFMA.FTZ R42, R86, R93, R97 ;  /* 0x0000005d562a7223 */ /* 0x000fe20000010061 */
[----:B------:R-:W-:Y:S02]  /*64b0*/  HADD2.F32 R15, -RZ, R15.H1_H1 ;  /* 0x3000000fff0f7230 */ /* 0x000fe40000004100 */
[----:B------:R-:W-:Y:S01]  /*64c0*/  FFMA.FTZ R43, R43, R92, -R98 ;  /* 0x0000005c2b2b7223 */ /* 0x000fe20000010862 */
[----:B------:R-:W-:Y:S02]  /*64d0*/  HADD2.F32 R33, -RZ, R33.H1_H1 ;  /* 0x30000021ff217230 */ /* 0x000fe40000004100 */
[----:B------:R-:W-:Y:S01]  /*64e0*/  FMUL.FTZ R98, R90, R96 ;  /* 0x000000605a627220 */ /* 0x000fe20000410000 */
[----:B------:R-:W-:-:S02]  /*64f0*/  HADD2.F32 R35, -RZ, R35.H1_H1 ;  /* 0x30000023ff237230 */ /* 0x000fc40000004100 */
[----:B------:R-:W-:Y:S01]  /*6500*/  FMUL.FTZ R93, R15, R96 ;  /* 0x000000600f5d7220 */ /* 0x000fe20000410000 */
[----:B------:R-:W-:Y:S02]  /*6510*/  HADD2.F32 R40, -RZ, R40.H1_H1 ;  /* 0x30000028ff287230 */ /* 0x000fe40000004100 */
[----:B------:R-:W-:Y:S01]  /*6520*/  FFMA.FTZ R86, R91, R92, R100 ;  /* 0x0000005c5b567223 */ /* 0x000fe20000010064 */
[----:B------:R-:W-:Y:S02]  /*6530*/  HADD2.F32 R41, -RZ, R41.H1_H1 ;  /* 0x30000029ff297230 */ /* 0x000fe40000004100 */
[-C--:B------:R-:W-:Y:S01]  /*6540*/  FMUL.FTZ R91, R33, R35.reuse ;  /* 0x00000023215b7220 */ /* 0x080fe20000410000 */
[----:B------:R-:W-:Y:S02]  /*6550*/  HADD2.F32 R9, -RZ, R9.H1_H1 ;  /* 0x30000009ff097230 */ /* 0x000fe40000004100 */
[----:B------:R-:W-:Y:S01]  /*6560*/  FMUL.FTZ R92, R40, R35 ;  /* 0x00000023285c7220 */ /* 0x000fe20000410000 */
[----:B------:R-:W-:Y:S01]  /*6570*/  F2FP.SATFINITE.E4M3.F32.PACK_AB_MERGE_C R10, R31, R10, RZ ;  /* 0x0000000a1f0a723e */ /* 0x000fe200048070ff */
[-C--:B------:R-:W-:Y:S01]  /*6580*/  FFMA.FTZ R98, R15, R41.reuse, -R98 ;  /* 0x000000290f627223 */ /* 0x080fe20000010862 */
[----:B------:R-:W-:Y:S01]  /*6590*/  FFMA.FTZ R93, R90, R41, R93 ;  /* 0x000000295a5d7223 */ /* 0x000fe2000001005d */
[-C--:B------:R-:W-:Y:S01]  /*65a0*/  FFMA.FTZ R91, R40, R9.reuse, -R91 ;  /* 0x00000009285b7223 */ /* 0x080fe2000001085b */
[----:B------:R-:W-:Y:S01]  /*65b0*/  FFMA.FTZ R9, R33, R9, R92 ;  /* 0x0000000921097223 */ /* 0x000fe2000001005c */
[----:B------:R-:W-:-:S02]  /*65c0*/  F2FP.SATFINITE.E4M3.F32.PACK_AB_MERGE_C R11, R38, R11, RZ ;  /* 0x0000000b260b723e */ /* 0x000fc400048070ff */
[----:B------:R-:W-:Y:S02]  /*65d0*/  F2FP.SATFINITE.E4M3.F32.PACK_AB_MERGE_C R43, R98, R43, RZ ;  /* 0x0000002b622b723e */ /* 0x000fe400048070ff */
[----:B------:R-:W-:Y:S02]  /*65e0*/  F2FP.SATFINITE.E4M3.F32.PACK_AB_MERGE_C R86, R93, R86, RZ ;  /* 0x000000565d56723e */ /* 0x000fe400048070ff */
[----:B------:R-:W-:Y:S02]  /*65f0*/  F2FP.SATFINITE.E4M3.F32.PACK_AB_MERGE_C R13, R13, R28, R10 ;  /* 0x0000001c0d0d723e */ /* 0x000fe4000480700a */
[----:B------:R-:W-:Y:S02]  /*6600*/  F2FP.SATFINITE.E4M3.F32.PACK_AB_MERGE_C R15, R91, R8, R43 ;  /* 0x000000085b0f723e */ /* 0x000fe4000480702b */
[----:B------:R-:W-:Y:S02]  /*6610*/  F2FP.SATFINITE.E4M3.F32.PACK_AB_MERGE_C R33, R30, R29, R11 ;  /* 0x0000001d1e21723e */ /* 0x000fe4000480700b */
[----:B------:R-:W-:-:S07]  /*6620*/  F2FP.SATFINITE.E4M3.F32.PACK_AB_MERGE_C R35, R9, R42, R86 ;  /* 0x0000002a0923723e */ /* 0x000fce0004807056 */
.L_x_1165:
[----:B------:R-:W-:Y:S05]  /*6630*/  BSYNC B1 ;  /* 0x0000000000017941 */ /* 0x000fea0003800000 */
.L_x_1164:
[----:B-1----:R3:W-:Y:S01]  /*6640*/  STG.E.128 desc[UR40][R36.64], R12 ;  /* 0x0000000c24007986 */ /* 0x0027e2000c101d28 */
[----:B------:R-:W-:-:S13]  /*6650*/  ISETP.GE.AND P4, PT, R39, R94, PT ;  /* 0x0000005e2700720c */ /* 0x000fda0003f86270 */
[----:B------:R-:W-:Y:S05]  /*6660*/  @P4 BRA `(.L_x_1144) ;  /* 0x0000000000784947 */ /* 0x000fea0003800000 */
[--C-:B------:R-:W-:Y:S02]  /*6670*/  IADD3 R79, P4, P5, R58, R78, R39.reuse ;  /* 0x0000004e3a4f7210 */ /* 0x100fe40007d9e027 */
[----:B------:R-:W-:-:S04]  /*6680*/  SHF.R.S32.HI R8, RZ, 0x1f, R39 ;  /* 0x0000001fff087819 */ /* 0x000fc80000011427 */
[----:B------:R-:W-:Y:S02]  /*6690*/  IADD3.X R8, R75, R95, R8, P4, P5 ;  /* 0x0000005f4b087210 */ /* 0x000fe400027ea408 */
[----:B------:R-:W-:-:S05]  /*66a0*/  IADD3 R76, P4, R79, R76, RZ ;  /* 0x0000004c4f4c7210 */ /* 0x000fca0007f9e0ff */
[----:B------:R-:W-:-:S05]  /*66b0*/  IMAD.X R77, R8, 0x1, R77, P4 ;  /* 0x00000001084d7824 */ /* 0x000fca00020e064d */
[----:B--2---:R4:W-:Y:S01]  /*66c0*/  STG.E.128 desc[UR40][R76.64], R32 ;  /* 0x000000204c007986 */ /* 0x0049e2000c101d28 */
[----:B------:R-:W-:Y:S05]  /*66d0*/  BRA `(.L_x_1144) ;  /* 0x00000000005c7947 */ /* 0x000fea0003800000 */
.L_x_1137:
[----:B------:R-:W2:Y:S02]  /*66e0*/  LDL R8, [R1+0x4] ;  /* 0x0000040001087983 */ /* 0x000ea40000100800 */
[----:B--2---:R-:W-:-:S13]  /*66f0*/  ISETP.NE.AND P3, PT, R8, 0x3, PT ;  /* 0x000000030800780c */ /* 0x004fda0003f65270 */
[----:B------:R-:W-:Y:S05]  /*6700*/  @!P3 BRA `(.L_x_1166) ;  /* 0x000000000004b947 */ /* 0x000fea0003800000 */
[----:B------:R-:W-:Y:S01]  /*6710*/  BPT.TRAP 0x1 ;  /* 0x000000040000795c */ /* 0x000fe20000300000 */
.L_x_1166:
[----:B------:R-:W2:Y:S01]  /*6720*/  LDL R8, [R1+0x8] ;  /* 0x0000080001087983 */ /* 0x000ea20000100800 */
[----:B------:R-:W-:Y:S01]  /*6730*/  IMAD R82, R19, 0x8, R16 ;  /* 0x0000000813527824 */ /* 0x000fe200078e0210 */
[----:B------:R-:W-:Y:S01]  /*6740*/  BSSY B1, `(.L_x_1167) ;  /* 0x0000007000017945 */ /* 0x000fe20003800000 */
[----:B------:R-:W-:-:S05]  /*6750*/  IMAD R84, R2, -0x80, R26 ;  /* 0xffffff8002547824 */ /* 0x000fca00078e021a */
[----:B------:R-:W-:-:S04]  /*6760*/  VIMNMX R84, R84, 0x80, PT ;  /* 0x0000008054547848 */ /* 0x000fc80003fe0100 */
[----:B------:R-:W-:Y:S02]  /*6770*/  ISETP.GE.AND P4, PT, R154, R84, PT ;  /* 0x000000549a00720c */ /* 0x000fe40003f86270 */
[----:B--2---:R-:W-:-:S04]  /*6780*/  SHF.L.U32 R85, R8, 0x1f, RZ ;  /* 0x0000001f08557819 */ /* 0x004fc800000006ff */
[----:B------:R-:W0:Y:S02]  /*6790*/  SYNCS.PHASECHK.TRANS64.TRYWAIT P5, [R82+URZ+0x19c90], R85 ;  /* 0x019c9055520075a7 */ /* 0x000e2400080a017f */
[----:B0-----:R-:W-:Y:S05]  /*67a0*/  @!P5 BRA `(.L_x_1168) ;  /* 0x000001e800b8d947 */ /* 0x001fea0003800000 */
.L_x_1479:
[----:B------:R-:W-:Y:S05]  /*67b0*/  BSYNC B1 ;  /* 0x0000000000017941 */ /* 0x000fea0003800000 */
.L_x_1167:
[----:B------:R-:W-:Y:S05]  /*67c0*/  @P4 BRA `(.L_x_1144) ;  /* 0x0000000000204947 */ /* 0x000fea0003800000 */
[----:B------:R-:W-:Y:S01]  /*67d0*/  ISETP.NE.AND P4, PT, R45, RZ, PT ;  /* 0x000000ff2d00720c */ /* 0x000fe20003f85270 */
[----:B------:R-:W1:Y:S01]  /*67e0*/  @!P1 LDS.128 R8, [R83+0x15800] ;  /* 0x0158000053089984 */ /* 0x000e620000000c00 */
[----:B------:R-:W-:-:S11]  /*67f0*/  ISETP.NE.AND P5, PT, R44, RZ, PT ;  /* 0x000000ff2c00720c */ /* 0x000fd60003fa5270 */
[----:B------:R-:W2:Y:S04]  /*6800*/  @P4 LDS.128 R12, [R83+0x13800] ;  /* 0x01380000530c4984 */ /* 0x000ea80000000c00 */
[----:B------:R-:W3:Y:S04]  /*6810*/  @P5 LDS.128 R28, [R83+0x14800] ;  /* 0x01480000531c5984 */ /* 0x000ee80000000c00 */
[----:B-1----:R1:W-:Y:S04]  /*6820*/  @!P1 STG.E.128 desc[UR40][R32.64+0x40], R8 ;  /* 0x0000400820009986 */ /* 0x0023e8000c101d28 */
[----:B--2---:R1:W-:Y:S04]  /*6830*/  @P4 STG.E.128 desc[UR40][R32.64], R12 ;  /* 0x0000000c20004986 */ /* 0x0043e8000c101d28 */
[----:B---3--:R1:W-:Y:S02]  /*6840*/  @P5 STG.E.128 desc[UR40][R32.64+0x20], R28 ;  /* 0x0000201c20005986 */ /* 0x0083e4000c101d28 */
.L_x_1144:
[----:B------:R-:W-:Y:S05]  /*6850*/  BSYNC B0 ;  /* 0x0000000000007941 */ /* 0x000fea0003800000 */
.L_x_1136:
        /* <DEDUP_REMOVED lines=17> */
.L_x_1170:
[----:B------:R-:W-:Y:S05]  /*6970*/  BSYNC B0 ;  /* 0x0000000000007941 */ /* 0x000fea0003800000 */
.L_x_1169:
[----:B------:R-:W2:Y:S01]  /*6980*/  SYNCS.PHASECHK.TRANS64.TRYWAIT P5, [R82+URZ+0x19cb0], R85 ;  /* 0x019cb055520075a7 */ /* 0x000ea200080a017f */
[----:B------:R-:W-:Y:S01]  /*6990*/  BSSY B0, `(.L_x_1171) ;  /* 0x0000003000007945 */ /* 0x000fe20003800000 */
[----:B------:R-:W-:-:S03]  /*69a0*/  ISETP.GE.AND P3, PT, R154, R84, PT ;  /* 0x000000549a00720c */ /* 0x000fc60003f66270 */
[----:B--2---:R-:W-:Y:S10]  /*69b0*/  @!P5 BRA `(.L_x_1172) ;  /* 0x000001e80048d947 */ /* 0x004ff40003800000 */
.L_x_1480:
[----:B------:R-:W-:Y:S05]  /*69c0*/  BSYNC B0 ;  /* 0x0000000000007941 */ /* 0x000fea0003800000 */
.L_x_1171:
[----:B------:R-:W-:Y:S04]  /*69d0*/  BSSY B0, `(.L_x_1173) ;  /* 0x0000016000007945 */ /* 0x000fe80003800000 */
[----:B------:R-:W-:Y:S05]  /*69e0*/  @P3 BRA `(.L_x_1174) ;  /* 0x0000000000503947 */ /* 0x000fea0003800000 */
[----:B------:R-:W-:Y:S01]  /*69f0*/  ULDC UR8, c[0x0][0x2f4] ;  /* 0x0000bd0000087ab9 */ /* 0x000fe20000000800 */
[----:B---3--:R-:W-:Y:S01]  /*6a00*/  IMAD.WIDE R12, R2, 0x80, R46 ;  /* 0x00000080020c7825 */ /* 0x008fe200078e022e */
[----:B------:R-:W-:Y:S01]  /*6a10*/  ISETP.GE.AND P5, PT, R152, UR8, PT ;  /* 0x0000000898007c0c */ /* 0x000fe2000bfa6270 */
[----:B------:R-:W-:Y:S01]  /*6a20*/  ULDC.64 UR4, c[0x0][0x328] ;  /* 0x0000ca0000047ab9 */ /* 0x000fe20000000a00 */
[----:B------:R-:W-:Y:S01]  /*6a30*/  ULDC.64 UR6, c[0x0][0x318] ;  /* 0x0000c60000067ab9 */ /* 0x000fe20000000a00 */
[----:B------:R-:W-:Y:S02]  /*6a40*/  IMAD.MOV.U32 R14, RZ, RZ, R56 ;  /* 0x000000ffff0e7224 */ /* 0x000fe400078e0038 */
[----:B------:R-:W-:Y:S02]  /*6a50*/  IMAD.MOV.U32 R15, RZ, RZ, R0 ;  /* 0x000000ffff0f7224 */ /* 0x000fe400078e0000 */
[----:B------:R-:W-:Y:S02]  /*6a60*/  IMAD R13, R13, UR4, RZ ;  /* 0x000000040d0d7c24 */ /* 0x000fe4000f8e02ff */
[----:B------:R-:W-:-:S04]  /*6a70*/  IMAD.WIDE.U32 R14, R12, UR4, R14 ;  /* 0x000000040c0e7c25 */ /* 0x000fc8000f8e000e */
[----:B-1----:R-:W1:Y:S01]  /*6a80*/  @!P5 LDS.128 R8, [R83+0x9000] ;  /* 0x009000005308d984 */ /* 0x002e620000000c00 */
[----:B------:R-:W-:Y:S01]  /*6a90*/  IMAD R13, R12, UR5, R13 ;  /* 0x000000050c0d7c24 */ /* 0x000fe2000f8e020d */
[----:B------:R-:W-:-:S04]  /*6aa0*/  IADD3 R28, P3, R14, UR6, RZ ;  /* 0x000000060e1c7c10 */ /* 0x000fc8000ff7e0ff */
[----:B------:R-:W-:Y:S02]  /*6ab0*/  IADD3.X R29, R15, UR7, R13, P3, !PT ;  /* 0x000000070f1d7c10 */ /* 0x000fe40009ffe40d */
[----:B------:R-:W-:-:S03]  /*6ac0*/  ISETP.GE.AND P3, PT, R80, UR8, PT ;  /* 0x0000000850007c0c */ /* 0x000fc6000bf66270 */
[----:B-1----:R-:W-:Y:S01]  /*6ad0*/  @!P5 STG.E.128 desc[UR40][R28.64], R8 ;  /* 0x000000081c00d986 */ /* 0x002fe2000c101d28 */
[----:B------:R-:W-:-:S09]  /*6ae0*/  ISETP.GE.AND P5, PT, R64, UR8, PT ;  /* 0x0000000840007c0c */ /* 0x000fd2000bfa6270 */
[----:B------:R-:W1:Y:S04]  /*6af0*/  @!P3 LDS.128 R8, [R83+0xa000] ;  /* 0x00a000005308b984 */ /* 0x000e680000000c00 */
[----:B------:R-:W3:Y:S04]  /*6b00*/  @!P5 LDS.128 R12, [R83+0xb000] ;  /* 0x00b00000530cd984 */ /* 0x000ee80000000c00 */
[----:B-1----:R1:W-:Y:S04]  /*6b10*/  @!P3 STG.E.128 desc[UR40][R28.64+0x20], R8 ;  /* 0x000020081c00b986 */ /* 0x0023e8000c101d28 */
[----:B---3--:R1:W-:Y:S02]  /*6b20*/  @!P5 STG.E.128 desc[UR40][R28.64+0x40], R12 ;  /* 0x0000400c1c00d986 */ /* 0x0083e4000c101d28 */
.L_x_1174:
[----:B------:R-:W-:Y:S05]  /*6b30*/  BSYNC B0 ;  /* 0x0000000000007941 */ /* 0x000fea0003800000 */
.L_x_1173:
[----:B-1----:R-:W5:Y:S01]  /*6b40*/  LDL.LU R9, [R1+0x8] ;  /* 0x0000080001097983 */ /* 0x002f620000300800 */
[----:B0-2---:R-:W-:Y:S01]  /*6b50*/  @!P4 VIADD R82, R82, 0x19cc0 ;  /* 0x00019cc05252c836 */ /* 0x005fe20000000000 */
[----:B------:R-:W-:Y:S01]  /*6b60*/  PLOP3.LUT P3, PT, PT, PT, PT, 0x8, 0x0 ;  /* 0x000000000000781c */ /* 0x000fe20003f6e170 */
[----:B------:R-:W-:Y:S01]  /*6b70*/  VIADD R19, R19, 0x1 ;  /* 0x0000000113137836 */ /* 0x000fe20000000000 */
[----:B------:R-:W-:Y:S01]  /*6b80*/  @!PT LDS RZ, [RZ] ;  /* 0x00000000fffff984 */ /* 0x000fe20000000800 */
[----:B------:R-:W-:Y:S01]  /*6b90*/  @!PT LDS RZ, [RZ] ;  /* 0x00000000fffff984 */ /* 0x000fe20000000800 */
[----:B------:R-:W-:Y:S01]  /*6ba0*/  @!PT LDS RZ, [RZ] ;  /* 0x00000000fffff984 */ /* 0x000fe20000000800 */
[----:B------:R-:W-:Y:S01]  /*6bb0*/  @!PT LDS RZ, [RZ] ;  /* 0x00000000fffff984 */ /* 0x000fe20000000800 */
[----:B------:R0:W-:Y:S06]  /*6bc0*/  MEMBAR.ALL.CTA ;  /* 0x0000000000007992 */ /* 0x0001ec0000008000 */
[----:B0-----:R-:W0:Y:S01]  /*6bd0*/  FENCE.VIEW.ASYNC.S ;  /* 0x00000000000073c6 */ /* 0x001e220000000000 */
[----:B------:R-:W-:Y:S01]  /*6be0*/  @!P4 PRMT R82, RZ, 0x654, R82 ;  /* 0x00000654ff52c816 */ /* 0x000fe20000000052 */
[----:B0-----:R0:W-:Y:S06]  /*6bf0*/  BAR.SYNC.DEFER_BLOCKING R61, 0x80 ;  /* 0x0002003d0000751d */ /* 0x0011ec0000010000 */
[----:B------:R0:W-:Y:S01]  /*6c00*/  @!P4 SYNCS.ARRIVE.TRANS64.RED.A1T0 RZ, [R82+URZ], RZ ;  /* 0x000000ff52ffc9a7 */ /* 0x0001e2000810043f */
[----:B------:R-:W-:-:S04]  /*6c10*/  ISETP.NE.AND P4, PT, R19, 0x2, PT ;  /* 0x000000021300780c */ /* 0x000fc80003f85270 */
[----:B------:R-:W-:Y:S02]  /*6c20*/  SEL R8, RZ, 0x1, P4 ;  /* 0x00000001ff087807 */ /* 0x000fe40002000000 */
[----:B------:R-:W-:Y:S02]  /*6c30*/  SEL R19, R19, RZ, P4 ;  /* 0x000000ff13137207 */ /* 0x000fe40002000000 */
[----:B-----5:R-:W-:-:S05]  /*6c40*/  LOP3.LUT R9, R9, R8, RZ, 0x3c, !PT ;  /* 0x0000000809097212 */ /* 0x020fca00078e3cff */
[----:B------:R0:W-:Y:S01]  /*6c50*/  STL [R1+0x8], R9 ;  /* 0x0000080901007387 */ /* 0x0001e20000100800 */
[----:B------:R-:W-:Y:S05]  /*6c60*/  @P2 BRA `(.L_x_1175) ;  /* 0xffffffbc005c2947 */ /* 0x000fea000383ffff */
.L_x_1131:
[----:B------:R-:W2:Y:S01]  /*6c70*/  LDL R8, [R1+0xc] ;  /* 0x00000c0001087983 */ /* 0x000ea20000100800 */
[----:B------:R-:W1:Y:S01]  /*6c80*/  LDC R0, c[0x0][0x448] ;  /* 0x00011200ff007b82 */ /* 0x000e620000000800 */
[----:B------:R-:W-:Y:S07]  /*6c90*/  BSSY B0, `(.L_x_1176) ;  /* 0x000000d000007945 */ /* 0x000fee0003800000 */
[----:B------:R-:W3:Y:S01]  /*6ca0*/  LDC.64 R2, c[0x0][0x9e0] ;  /* 0x00027800ff027b82 */ /* 0x000ee20000000a00 */
[----:B-1----:R-:W-:-:S02]  /*6cb0*/  ISETP.NE.AND P1, PT, R0, 0x1, PT ;  /* 0x000000010000780c */ /* 0x002fc40003f25270 */
[----:B---3--:R-:W-:-:S11]  /*6cc0*/  ISETP.GE.AND P2, PT, R3, 0x1, PT ;  /* 0x000000010300780c */ /* 0x008fd60003f46270 */
[----:B------:R-:W1:Y:S08]  /*6cd0*/  @P1 LDC R5, c[0x0][0x44c] ;  /* 0x00011300ff051b82 */ /* 0x000e700000000800 */
[----:B------:R-:W3:Y:S01]  /*6ce0*/  @P1 LDC R4, c[0x0][0x450] ;  /* 0x00011400ff041b82 */ /* 0x000ee20000000800 */
[----:B--2---:R-:W-:-:S04]  /*6cf0*/  VIADD R0, R8, 0xbf ;  /* 0x000000bf08007836 */ /* 0x004fc80000000000 */
[----:B-1----:R-:W-:-:S05]  /*6d00*/  @P1 IMAD.HI.U32 R5, R0, R5, RZ ;  /* 0x0000000500051227 */ /* 0x002fca00078e00ff */
[----:B---3--:R-:W-:-:S05]  /*6d10*/  @P1 SHF.R.U32.HI R0, RZ, R4, R5 ;  /* 0x00000004ff001219 */ /* 0x008fca0000011605 */
[----:B------:R-:W-:Y:S01]  /*6d20*/  IMAD.IADD R5, R87, 0x1, R0 ;  /* 0x0000000157057824 */ /* 0x000fe200078e0200 */
[----:B------:R-:W-:Y:S06]  /*6d30*/  @P3 BRA `(.L_x_1177) ;  /* 0x0000000000083947 */ /* 0x000fec0003800000 */
[----:B------:R-:W1:Y:S02]  /*6d40*/  FENCE.VIEW.ASYNC.G ;  /* 0x00000000000073c6 */ /* 0x000e640000000100 */
[----:B-1----:R-:W-:Y:S06]  /*6d50*/  BAR.ARV 0xc, 0x200 ;  /* 0x0308000000007b1d */ /* 0x002fec0000002000 */
.L_x_1177:
[----:B------:R-:W-:Y:S05]  /*6d60*/  BSYNC B0 ;  /* 0x0000000000007941 */ /* 0x000fea0003800000 */
.L_x_1176:
[----:B------:R-:W-:Y:S01]  /*6d70*/  IMAD.IADD R2, R5, 0x1, R2 ;  /* 0x0000000105027824 */ /* 0x000fe200078e0202 */
[----:B------:R-:W-:Y:S06]  /*6d80*/  @!P2 BRA `(.L_x_1178) ;  /* 0x000000000048a947 */ /* 0x000fec0003800000 */
[C---:B------:R-:W-:Y:S01]  /*6d90*/  ISETP.GT.AND P0, PT, R5.reuse, RZ, PT ;  /* 0x000000ff0500720c */ /* 0x040fe20003f04270 */
[----:B------:R-:W-:Y:S01]  /*6da0*/  BSSY B0, `(.L_x_1179) ;  /* 0x000000e000007945 */ /* 0x000fe20003800000 */
[----:B------:R-:W-:-:S11]  /*6db0*/  VIADD R0, R5, 0xffffffff ;  /* 0xffffffff05007836 */ /* 0x000fd60000000000 */
        /* <DEDUP_REMOVED lines=8> */
.L_x_1180:
[----:B------:R-:W-:-:S13]  /*6e40*/  ISETP.NE.AND P0, PT, R3, 0x1, PT ;  /* 0x000000010300780c */ /* 0x000fda0003f05270 */
[----:B------:R-:W1:Y:S02]  /*6e50*/  @P0 LDC.64 R4, c[0x0][0x9e8] ;  /* 0x00027a00ff040b82 */ /* 0x000e640000000a00 */
[----:B-1----:R-:W-:-:S05]  /*6e60*/  @P0 IMAD.HI.U32 R4, R0, R4, RZ ;  /* 0x0000000400040227 */ /* 0x002fca00078e00ff */
[----:B------:R-:W-:-:S07]  /*6e70*/  @P0 SHF.R.U32.HI R0, RZ, R5, R4 ;  /* 0x00000005ff000219 */ /* 0x000fce0000011604 */
.L_x_1181:
[----:B------:R-:W-:Y:S05]  /*6e80*/  BSYNC B0 ;  /* 0x0000000000007941 */ /* 0x000fea0003800000 */
.L_x_1179:
[----:B------:R-:W-:-:S05]  /*6e90*/  IMAD R5, R0, R3, R3 ;  /* 0x0000000300057224 */ /* 0x000fca00078e0203 */
[----:B------:R-:W-:-:S07]  /*6ea0*/  VIMNMX R2, R2, R5, PT ;  /* 0x0000000502027248 */ /* 0x000fce0003fe0100 */
.L_x_1178:
[----:B------:R-:W1:Y:S01]  /*6eb0*/  @P1 LDC R0, c[0x0][0x44c] ;  /* 0x00011300ff001b82 */ /* 0x000e620000000800 */
[----:B------:R-:W-:Y:S01]  /*6ec0*/  VIADD R2, R2, 0x7f ;  /* 0x0000007f02027836 */ /* 0x000fe20000000000 */
[----:B------:R-:W-:-:S04]  /*6ed0*/  ULDC UR4, c[0x0][0x9dc] ;  /* 0x0002770000047ab9 */ /* 0x000fc80000000800 */
[----:B------:R-:W-:Y:S02]  /*6ee0*/  SHF.R.S32.HI R5, RZ, 0x1f, R2 ;  /* 0x0000001fff057819 */ /* 0x000fe40000011402 */
[----:B------:R-:W2:Y:S02]  /*6ef0*/  @P1 LDC R7, c[0x0][0x450] ;  /* 0x00011400ff071b82 */ /* 0x000ea40000000800 */
[----:B------:R-:W-:-:S04]  /*6f00*/  LEA.HI R5, R5, R2, RZ, 0x7 ;  /* 0x0000000205057211 */ /* 0x000fc800078f38ff */
[----:B------:R-:W-:-:S04]  /*6f10*/  SHF.R.S32.HI R5, RZ, 0x7, R5 ;  /* 0x00000007ff057819 */ /* 0x000fc80000011405 */
[----:B------:R-:W-:Y:S01]  /*6f20*/  VIMNMX R11, R88, R5, PT ;  /* 0x00000005580b7248 */ /* 0x000fe20003fe0100 */
[----:B-1----:R-:W-:-:S04]  /*6f30*/  @P1 IMAD.HI.U32 R4, R8, R0, RZ ;  /* 0x0000000008041227 */ /* 0x002fc800078e00ff */
[----:B------:R-:W-:Y:S01]  /*6f40*/  IMAD.MOV.U32 R0, RZ, RZ, R8 ;  /* 0x000000ffff007224 */ /* 0x000fe200078e0008 */
[----:B--2---:R-:W-:-:S05]  /*6f50*/  @P1 SHF.R.U32.HI R0, RZ, R7, R4 ;  /* 0x00000007ff001219 */ /* 0x004fca0000011604 */
        /* <DEDUP_REMOVED lines=13> */
.L_x_1184:
[----:B------:R-:W-:-:S13]  /*7030*/  ISETP.NE.AND P0, PT, R3, 0x1, PT ;  /* 0x000000010300780c */ /* 0x000fda0003f05270 */
[----:B------:R-:W1:Y:S02]  /*7040*/  @P0 LDC.64 R4, c[0x0][0x9e8] ;  /* 0x00027a00ff040b82 */ /* 0x000e640000000a00 */
[----:B-1----:R-:W-:-:S05]  /*7050*/  @P0 IMAD.HI.U32 R4, R0, R4, RZ ;  /* 0x0000000400040227 */ /* 0x002fca00078e00ff */
[----:B------:R-:W-:-:S07]  /*7060*/  @P0 SHF.R.U32.HI R0, RZ, R5, R4 ;  /* 0x00000005ff000219 */ /* 0x000fce0000011604 */
.L_x_1185:
[----:B------:R-:W-:Y:S05]  /*7070*/  BSYNC B0 ;  /* 0x0000000000007941 */ /* 0x000fea0003800000 */
.L_x_1183:
[----:B------:R-:W-:-:S05]  /*7080*/  IMAD R3, R0, R3, RZ ;  /* 0x0000000300037224 */ /* 0x000fca00078e02ff */
[----:B------:R-:W-:-:S07]  /*7090*/  VIMNMX R2, R2, R3, !PT ;  /* 0x0000000302027248 */ /* 0x000fce0007fe0100 */
.L_x_1182:
[----:B------:R-:W-:Y:S01]  /*70a0*/  SHF.R.S32.HI R3, RZ, 0x1f, R2 ;  /* 0x0000001fff037819 */ /* 0x000fe20000011402 */
[----:B------:R-:W-:Y:S01]  /*70b0*/  BSSY B0, `(.L_x_1186) ;  /* 0x0000027000007945 */ /* 0x000fe20003800000 */
[----:B------:R-:W-:Y:S02]  /*70c0*/  IMAD.MOV.U32 R88, RZ, RZ, RZ ;  /* 0x000000ffff587224 */ /* 0x000fe400078e00ff */
[----:B------:R-:W-:-:S04]  /*70d0*/  LEA.HI R3, R3, R2, RZ, 0x7 ;  /* 0x0000000203037211 */ /* 0x000fc800078f38ff */
[----:B------:R-:W-:-:S04]  /*70e0*/  SHF.R.S32.HI R3, RZ, 0x7, R3 ;  /* 0x00000007ff037819 */ /* 0x000fc80000011403 */
[----:B0-----:R-:W-:-:S04]  /*70f0*/  VIMNMX R9, RZ, R3, !PT ;  /* 0x00000003ff097248 */ /* 0x001fc80007fe0100 */
[----:B------:R-:W-:-:S13]  /*7100*/  ISETP.GT.AND P0, PT, R11, R9, PT ;  /* 0x000000090b00720c */ /* 0x000fda0003f04270 */
[----:B------:R-:W-:Y:S05]  /*7110*/  @!P0 BRA `(.L_x_1187) ;  /* 0x0000000000808947 */ /* 0x000fea0003800000 */
[----:B------:R-:W2:Y:S01]  /*7120*/  LDL R0, [R1+0x58] ;  /* 0x0000580001007983 */ /* 0x000ea20000100800 */
[----:B------:R-:W-:Y:S01]  /*7130*/  ULDC UR4, c[0x0][0x9f0] ;  /* 0x00027c0000047ab9 */ /* 0x000fe20000000800 */
[----:B--2---:R-:W-:-:S04]  /*7140*/  ISETP.NE.AND P0, PT, R0, RZ, PT ;  /* 0x000000ff0000720c */ /* 0x004fc80003f05270 */
        /* <DEDUP_REMOVED lines=29> */
.L_x_1187:
[----:B------:R-:W-:Y:S05]  /*7320*/  BSYNC B0 ;  /* 0x0000000000007941 */ /* 0x000fea0003800000 */
.L_x_1186:
[----:B------:R-:W2:Y:S01]  /*7330*/  LDL R0, [R1+0x68] ;  /* 0x0000680001007983 */ /* 0x000ea20000100800 */
[----:B------:R-:W-:Y:S02]  /*7340*/  PLOP3.LUT P0, PT, PT, PT, PT, 0x80, 0x0 ;  /* 0x000000000000781c */ /* 0x000fe40003f0f070 */
[----:B------:R-:W-:Y:S01]  /*7350*/  CS2R R2, SRZ ;  /* 0x0000000000027805 */ /* 0x000fe2000001ff00 */
[----:B------:R-:W-:Y:S01]  /*7360*/  IMAD.MOV.U32 R13, RZ, RZ, RZ ;  /* 0x000000ffff0d7224 */ /* 0x000fe200078e00ff */
[----:B------:R-:W-:Y:S01]  /*7370*/  CS2R R14, SRZ ;  /* 0x00000000000e7805 */ /* 0x000fe2000001ff00 */
[----:B----4-:R-:W-:Y:S01]  /*7380*/  IMAD.MOV.U32 R32, RZ, RZ, RZ ;  /* 0x000000ffff207224 */ /* 0x010fe200078e00ff */
        /* <DEDUP_REMOVED lines=19> */
[----:B------:R-:W-:Y:S02]  /*74c0*/  CS2R R122, SRZ ;  /* 0x00000000007a7805 */ /* 0x000fe4000001ff00 */
[----:B------:R-:W-:Y:S02]  /*74d0*/  CS2R R132, SRZ ;  /* 0x0000000000847805 */ /* 0x000fe4000001ff00 */
[----:B------:R-:W-:Y:S02]  /*74e0*/  CS2R R128, SRZ ;  /* 0x0000000000807805 */ /* 0x000fe4000001ff00 */
[----:B------:R-:W-:Y:S02]  /*74f0*/  CS2R R134, SRZ ;  /* 0x0000000000867805 */ /* 0x000fe4000001ff00 */
[----:B------:R-:W-:Y:S01]  /*7500*/  CS2R R130, SRZ ;  /* 0x0000000000827805 */ /* 0x000fe2000001ff00 */
[----:B--2---:R-:W-:Y:S01]  /*7510*/  IMAD R4, R0, R88, R9 ;  /* 0x0000005800047224 */ /* 0x004fe200078e0209 */
[----:B------:R-:W-:Y:S01]  /*7520*/  CS2R R8, SRZ ;  /* 0x0000000000087805 */ /* 0x000fe2000001ff00 */
        /* <DEDUP_REMOVED lines=38> */
.L_x_1190:
[----:B------:R-:W-:Y:S05]  /*7790*/  BSYNC B6 ;  /* 0x0000000000067941 */ /* 0x000fea0003800000 */
.L_x_1189:
[----:B------:R-:W2:Y:S01]  /*77a0*/  LDL R21, [R1+0x4c] ;  /* 0x00004c0001157983 */ /* 0x000ea20000100800 */
[----:B------:R-:W-:Y:S01]  /*77b0*/  ULDC.64 UR6, c[0x0][0x998] ;  /* 0x0002660000067ab9 */ /* 0x000fe20000000a00 */
[----:B------:R-:W-:Y:S02]  /*77c0*/  ULDC.64 UR4, c[0x0][0x990] ;  /* 0x0002640000047ab9 */ /* 0x000fe40000000a00 */
[----:B------:R-:W3:Y:S01]  /*77d0*/  LDL R20, [R1+0x3c] ;  /* 0x00003c0001147983 */ /* 0x000ee20000100800 */
[----:B------:R-:W-:Y:S02]  /*77e0*/  ISETP.NE.U32.AND P1, PT, RZ, UR6, PT ;  /* 0x00000006ff007c0c */ /* 0x000fe4000bf25070 */
[----:B------:R-:W-:Y:S02]  /*77f0*/  ISETP.NE.U32.AND P0, PT, RZ, UR4, PT ;  /* 0x00000004ff007c0c */ /* 0x000fe4000bf05070 */
[----:B------:R-:W-:Y:S02]  /*7800*/  ISETP.NE.AND.EX P1, PT, RZ, UR7, PT, P1 ;  /* 0x00000007ff007c0c */ /* 0x000fe4000bf25310 */
[----:B------:R-:W-:-:S11]  /*7810*/  ISETP.NE.AND.EX P0, PT, RZ, UR5, PT, P0 ;  /* 0x00000005ff007c0c */ /* 0x000fd6000bf05300 */
[----:B------:R-:W0:Y:S08]  /*7820*/  @P1 LDC.64 R8, c[0x0][0x9b8] ;  /* 0x00026e00ff081b82 */ /* 0x000e300000000a00 */
[----:B------:R-:W1:Y:S08]  /*7830*/  @P0 LDC.64 R6, c[0x0][0x9a8] ;  /* 0x00026a00ff060b82 */ /* 0x000e700000000a00 */
[----:B------:R-:W3:Y:S08]  /*7840*/  @P0 LDC.64 R10, c[0x0][0x9b0] ;  /* 0x00026c00ff0a0b82 */ /* 0x000ef00000000a00 */
[----:B------:R-:W4:Y:S01]  /*7850*/  @P1 LDC.64 R12, c[0x0][0x9c0] ;  /* 0x00027000ff0c1b82 */ /* 0x000f220000000a00 */
[----:B--2---:R-:W-:-:S02]  /*7860*/  @P1 SHF.R.S32.HI R5, RZ, 0x1f, R21 ;  /* 0x0000001fff051819 */ /* 0x004fc40000011415 */
[----:B------:R-:W-:-:S03]  /*7870*/  @P0 SHF.R.S32.HI R3, RZ, 0x1f, R21 ;  /* 0x0000001fff030819 */ /* 0x000fc60000011415 */
[----:B0-----:R-:W-:Y:S02]  /*7880*/  @P1 IMAD R2, R5, R8, RZ ;  /* 0x0000000805021224 */ /* 0x001fe400078e02ff */
[-C--:B-1----:R-:W-:Y:S02]  /*7890*/  @P0 IMAD R0, R3, R6.reuse, RZ ;  /* 0x0000000603000224 */ /* 0x082fe400078e02ff */
[C---:B------:R-:W-:Y:S02]  /*78a0*/  @P1 IMAD R9, R21.reuse, R9, R2 ;  /* 0x0000000915091224 */ /* 0x040fe400078e0202 */
[C---:B------:R-:W-:Y:S02]  /*78b0*/  @P0 IMAD R7, R21.reuse, R7, R0 ;  /* 0x0000000715070224 */ /* 0x040fe400078e0200 */
[----:B------:R-:W-:-:S04]  /*78c0*/  @P0 IMAD.WIDE.U32 R2, R21, R6, RZ ;  /* 0x0000000615020225 */ /* 0x000fc800078e00ff */
[----:B------:R-:W-:-:S04]  /*78d0*/  @P1 IMAD.WIDE.U32 R4, R21, R8, RZ ;  /* 0x0000000815041225 */ /* 0x000fc800078e00ff */
[----:B------:R-:W-:Y:S02]  /*78e0*/  @P0 IMAD.IADD R3, R3, 0x1, R7 ;  /* 0x0000000103030824 */ /* 0x000fe400078e0207 */
[----:B------:R-:W-:Y:S02]  /*78f0*/  @P1 IMAD.IADD R5, R5, 0x1, R9 ;  /* 0x0000000105051824 */ /* 0x000fe400078e0209 */
[----:B---3--:R-:W-:-:S04]  /*7900*/  @P0 IMAD.WIDE.U32 R2, R20, R10, R2 ;  /* 0x0000000a14020225 */ /* 0x008fc800078e0002 */
[----:B----4-:R-:W-:Y:S01]  /*7910*/  @P1 IMAD.WIDE.U32 R6, R20, R12, R4 ;  /* 0x0000000c14061225 */ /* 0x010fe200078e0004 */
        /* <DEDUP_REMOVED lines=26> */
.L_x_1194:
[----:B-1----:R1:W2:Y:S02]  /*7ac0*/  SYNCS.PHASECHK.TRANS64.TRYWAIT P0, [R16+URZ+0x19c00], R3 ;  /* 0x019c0003100075a7 */ /* 0x0022a4000800017f */
[----:B--2---:R-:W-:Y:S05]  /*7ad0*/  @!P0 NANOSLEEP.SYNCS 0x989680 ;  /* 0x009896800000895d */ /* 0x004fea0003900000 */
[----:B------:R-:W2:Y:S02]  /*7ae0*/  @!P0 SYNCS.PHASECHK.TRANS64 P0, [R16+URZ+0x19c00], R3 ;  /* 0x019c0003100085a7 */ /* 0x000ea4000800007f */
[----:B--2---:R-:W-:Y:S05]  /*7af0*/  @!P0 BRA `(.L_x_1194) ;  /* 0xfffffffc00f08947 */ /* 0x004fea000383ffff */
.L_x_1193:
[----:B------:R-:W-:Y:S05]  /*7b00*/  BSYNC B0 ;  /* 0x0000000000007941 */ /* 0x000fea0003800000 */
.L_x_1192:
[----:B------:R-:W-:Y:S05]  /*7b10*/  BRA `(.L_x_1195) ;  /* 0x0000004400647947 */ /* 0x000fea0003800000 */
.L_x_1191:
[----:B------:R-:W-:Y:S01]  /*7b20*/  LOP3.LUT P0, RZ, R26, 0x9f, RZ, 0xc0, !PT ;  /* 0x0000009f1aff7812 */ /* 0x000fe2000780c0ff */
[----:B------:R-:W-:Y:S01]  /*7b30*/  ULDC.64 UR4, c[0x0][0x3f8] ;  /* 0x0000fe0000047ab9 */ /* 0x000fe20000000a00 */
[----:B-----5:R-:W-:Y:S01]  /*7b40*/  SHF.R.S32.HI R0, RZ, 0x1f, R24 ;  /* 0x0000001fff007819 */ /* 0x020fe20000011418 */
[----:B------:R-:W-:Y:S01]  /*7b50*/  ULDC.64 UR6, c[0x0][0x408] ;  /* 0x0001020000067ab9 */ /* 0x000fe20000000a00 */
[----:B------:R-:W-:Y:S01]  /*7b60*/  IMAD.WIDE.U32 R26, R24, UR4, RZ ;  /* 0x00000004181a7c25 */ /* 0x000fe2000f8e00ff */
[----:B------:R-:W-:Y:S03]  /*7b70*/  BSSY B6, `(.L_x_1196) ;  /* 0x0000019000067945 */ /* 0x000fe60003800000 */
[C---:B------:R-:W-:Y:S02]  /*7b80*/  IMAD R3, R0.reuse, UR4, RZ ;  /* 0x0000000400037c24 */ /* 0x040fe4000f8e02ff */
[----:B------:R-:W-:-:S02]  /*7b90*/  IMAD R5, R0, UR6, RZ ;  /* 0x0000000600057c24 */ /* 0x000fc4000f8e02ff */
[C---:B------:R-:W-:Y:S02]  /*7ba0*/  IMAD R3, R24.reuse, UR5, R3 ;  /* 0x0000000518037c24 */ /* 0x040fe4000f8e0203 */
[C---:B------:R-:W-:Y:S02]  /*7bb0*/  IMAD R5, R24.reuse, UR7, R5 ;  /* 0x0000000718057c24 */ /* 0x040fe4000f8e0205 */
[----:B------:R-:W-:-:S04]  /*7bc0*/  IMAD.WIDE.U32 R24, R24, UR6, RZ ;  /* 0x0000000618187c25 */ /* 0x000fc8000f8e00ff */
        /* <DEDUP_REMOVED lines=19> */
.L_x_1197:
[----:B------:R-:W-:Y:S05]  /*7d00*/  BSYNC B6 ;  /* 0x0000000000067941 */ /* 0x000fea0003800000 */
.L_x_1196:
[----:B------:R-:W2:Y:S01]  /*7d10*/  LDL R21, [R1+0xc] ;  /* 0x00000c0001157983 */ /* 0x000ea20000100800 */
[----:B------:R-:W-:-:S03]  /*7d20*/  ULDC.U8 UR4, c[0x0][0x410] ;  /* 0x0001040000047ab9 */ /* 0x000fc60000000000 */
[----:B------:R-:W3:Y:S01]  /*7d30*/  LDL R20, [R1+0x50] ;  /* 0x0000500001147983 */ /* 0x000ee20000100800 */
[----:B------:R-:W-:Y:S01]  /*7d40*/  ISETP.NE.AND P0, PT, RZ, UR4, PT ;  /* 0x00000004ff007c0c */ /* 0x000fe2000bf05270 */
[----:B------:R-:W-:Y:S01]  /*7d50*/  BSSY B0, `(.L_x_1198) ;  /* 0x000042d000007945 */ /* 0x000fe20003800000 */
[----:B--2---:R-:W-:Y:S02]  /*7d60*/  IMAD.IADD R10, R154, 0x1, R21 ;  /* 0x000000019a0a7824 */ /* 0x004fe400078e0215 */
[----:B---3--:R-:W-:-:S09]  /*7d70*/  IMAD.IADD R37, R16, 0x1, R20 ;  /* 0x0000000110257824 */ /* 0x008fd200078e0214 */
[----:B------:R-:W-:Y:S05]  /*7d80*/  @!P0 BRA `(.L_x_1199) ;  /* 0x0000001c00408947 */ /* 0x000fea0003800000 */
[----:B------:R-:W0:Y:S01]  /*7d90*/  LDC R20, c[0x0][0x448] ;  /* 0x00011200ff147b82 */ /* 0x000e220000000800 */
[----:B------:R-:W-:Y:S01]  /*7da0*/  IMAD.MOV.U32 R5, RZ, RZ, R10 ;  /* 0x000000ffff057224 */ /* 0x000fe200078e000a */
[----:B------:R-:W-:Y:S01]  /*7db0*/  ULDC.64 UR4, c[0x0][0x3f8] ;  /* 0x0000fe0000047ab9 */ /* 0x000fe20000000a00 */
[----:B------:R-:W-:Y:S01]  /*7dc0*/  IMAD.MOV.U32 R6, RZ, RZ, R26 ;  /* 0x000000ffff067224 */ /* 0x000fe200078e001a */
[----:B------:R-:W-:Y:S01]  /*7dd0*/  ULDC.64 UR6, c[0x0][0x408] ;  /* 0x0001020000067ab9 */ /* 0x000fe20000000a00 */
[----:B------:R-:W-:Y:S01]  /*7de0*/  IMAD.MOV.U32 R8, RZ, RZ, R24 ;  /* 0x000000ffff087224 */ /* 0x000fe200078e0018 */
[----:B------:R-:W-:Y:S01]  /*7df0*/  ULDC.64 UR8, c[0x0][0x400] ;  /* 0x0001000000087ab9 */ /* 0x000fe20000000a00 */
[----:B------:R-:W-:Y:S01]  /*7e00*/  IMAD.MOV.U32 R9, RZ, RZ, R31 ;  /* 0x000000ffff097224 */ /* 0x000fe200078e001f */
[----:B0-----:R-:W-:-:S13]  /*7e10*/  ISETP.NE.AND P0, PT, R20, 0x1, PT ;  /* 0x000000011400780c */ /* 0x001fda0003f05270 */
[----:B------:R-:W0:Y:S08]  /*7e20*/  @P0 LDC R3, c[0x0][0x44c] ;  /* 0x00011300ff030b82 */ /* 0x000e300000000800 */
[----:B------:R-:W1:Y:S01]  /*7e30*/  @P0 LDC R7, c[0x0][0x450] ;  /* 0x00011400ff070b82 */ /* 0x000e620000000800 */
[----:B0-----:R-:W-:-:S05]  /*7e40*/  @P0 IMAD.HI.U32 R0, R10, R3, RZ ;  /* 0x000000030a000227 */ /* 0x001fca00078e00ff */
[----:B-1----:R-:W-:Y:S01]  /*7e50*/  @P0 SHF.R.U32.HI R5, RZ, R7, R0 ;  /* 0x00000007ff050219 */ /* 0x002fe20000011600 */
[----:B------:R-:W-:-:S03]  /*7e60*/  IMAD.MOV.U32 R7, RZ, RZ, R29 ;  /* 0x000000ffff077224 */ /* 0x000fc600078e001d */
[----:B------:R-:W-:Y:S01]  /*7e70*/  SHF.R.S32.HI R0, RZ, 0x1f, R5 ;  /* 0x0000001fff007819 */ /* 0x000fe20000011405 */
[----:B------:R-:W-:-:S04]  /*7e80*/  IMAD.WIDE.U32 R6, R5, UR4, R6 ;  /* 0x0000000405067c25 */ /* 0x000fc8000f8e0006 */
[----:B------:R-:W-:Y:S02]  /*7e90*/  IMAD R4, R0, UR4, RZ ;  /* 0x0000000400047c24 */ /* 0x000fe4000f8e02ff */
[----:B------:R-:W-:-:S04]  /*7ea0*/  IMAD.WIDE.U32 R8, R5, UR6, R8 ;  /* 0x0000000605087c25 */ /* 0x000fc8000f8e0008 */
[----:B------:R-:W-:Y:S02]  /*7eb0*/  IMAD R0, R0, UR6, RZ ;  /* 0x0000000600007c24 */ /* 0x000fe4000f8e02ff */
[C---:B------:R-:W-:Y:S01]  /*7ec0*/  IMAD R13, R5.reuse, UR5, R4 ;  /* 0x00000005050d7c24 */ /* 0x040fe2000f8e0204 */
[----:B------:R-:W-:Y:S01]  /*7ed0*/  ULDC.64 UR4, c[0x0][0x3e8] ;  /* 0x0000fa0000047ab9 */ /* 0x000fe20000000a00 */
[----:B------:R-:W-:Y:S01]  /*7ee0*/  IMAD R11, R5, UR7, R0 ;  /* 0x00000007050b7c24 */ /* 0x000fe2000f8e0200 */
[----:B------:R-:W-:Y:S01]  /*7ef0*/  IADD3 R3, P0, R6, UR4, RZ ;  /* 0x0000000406037c10 */ /* 0x000fe2000ff1e0ff */
[----:B------:R-:W-:Y:S01]  /*7f00*/  UMOV UR4, 0xffffffff ;  /* 0xffffffff00047882 */ /* 0x000fe20000000000 */
[----:B------:R-:W-:Y:S02]  /*7f10*/  IADD3 R5, P1, R8, UR8, RZ ;  /* 0x0000000808057c10 */ /* 0x000fe4000ff3e0ff */
[----:B------:R-:W-:Y:S02]  /*7f20*/  IADD3.X R13, R7, UR5, R13, P0, !PT ;  /* 0x00000005070d7c10 */ /* 0x000fe400087fe40d */
[----:B------:R-:W-:Y:S01]  /*7f30*/  IADD3.X R4, R9, UR9, R11, P1, !PT ;  /* 0x0000000909047c10 */ /* 0x000fe20008ffe40b */
[----:B------:R-:W-:Y:S08]  /*7f40*/  BRA.DIV UR4, `(.L_x_1200) ;  /* 0x000001d204f87947 */ /* 0x000ff0000b800000 */
[----:B------:R0:W1:Y:S04]  /*7f50*/  SHFL.IDX PT, R0, R13, RZ, 0x1e1f ;  /* 0x001e1fff0d007589 */ /* 0x00006800000e0000 */
[----:B------:R-:W2:Y:S04]  /*7f60*/  SHFL.IDX PT, R3, R3, RZ, 0x1e1f ;  /* 0x001e1fff03037589 */ /* 0x000ea800000e0000 */
[----:B------:R-:W3:Y:S04]  /*7f70*/  SHFL.IDX PT, R4, R4, RZ, 0x1e1f ;  /* 0x001e1fff04047589 */ /* 0x000ee800000e0000 */
[----:B------:R0:W4:Y:S02]  /*7f80*/  SHFL.IDX PT, R14, R5, RZ, 0x1e1f ;  /* 0x001e1fff050e7589 */ /* 0x00012400000e0000 */
.L_x_1486:
[----:B------:R-:W5:Y:S01]  /*7f90*/  LDL R6, [R1+0x60] ;  /* 0x0000600001067983 */ /* 0x000f620000100800 */
[----:B------:R-:W-:Y:S01]  /*7fa0*/  IMAD R39, R155, R20, RZ ;  /* 0x000000149b277224 */ /* 0x000fe200078e02ff */
[----:B------:R-:W-:Y:S01]  /*7fb0*/  BSSY B1, `(.L_x_1201) ;  /* 0x000002f000017945 */ /* 0x000fe20003800000 */
[----:B------:R-:W-:Y:S02]  /*7fc0*/  CS2R R26, SRZ ;  /* 0x00000000001a7805 */ /* 0x000fe4000001ff00 */
[----:B0-----:R-:W-:Y:S02]  /*7fd0*/  CS2R R12, SRZ ;  /* 0x00000000000c7805 */ /* 0x001fe4000001ff00 */
[----:B------:R-:W-:Y:S02]  /*7fe0*/  CS2R R8, SRZ ;  /* 0x0000000000087805 */ /* 0x000fe4000001ff00 */
[----:B------:R-:W-:Y:S02]  /*7ff0*/  ISETP.GE.AND P0, PT, R10, R39, PT ;  /* 0x000000270a00720c */ /* 0x000fe40003f06270 */
[----:B------:R-:W-:-:S02]  /*8000*/  CS2R R24, SRZ ;  /* 0x0000000000187805 */ /* 0x000fc4000001ff00 */
        /* <DEDUP_REMOVED lines=9> */
[----:B------:R-:W3:Y:S04]  /*80a0*/  LDL.64 R28, [R1+0x10] ;  /* 0x00001000011c7983 */ /* 0x000ee80000100a00 */
[----:B------:R-:W4:Y:S01]  /*80b0*/  LDL R15, [R1+0x2c] ;  /* 0x00002c00010f7983 */ /* 0x000f220000100800 */
[----:B------:R-:W-:Y:S02]  /*80c0*/  CS2R R20, SRZ ;  /* 0x0000000000147805 */ /* 0x000fe4000001ff00 */
[----:B------:R-:W-:Y:S02]  /*80d0*/  CS2R R12, SRZ ;  /* 0x00000000000c7805 */ /* 0x000fe4000001ff00 */
[----:B------:R-:W-:Y:S02]  /*80e0*/  CS2R R24, SRZ ;  /* 0x0000000000187805 */ /* 0x000fe4000001ff00 */
[----:B------:R-:W-:-:S02]  /*80f0*/  CS2R R26, SRZ ;  /* 0x00000000001a7805 */ /* 0x000fc4000001ff00 */
[----:B------:R-:W-:Y:S02]  /*8100*/  CS2R R10, SRZ ;  /* 0x00000000000a7805 */ /* 0x000fe4000001ff00 */
[----:B--2---:R-:W-:Y:S02]  /*8110*/  ISETP.GE.AND P2, PT, R32, UR4, PT ;  /* 0x0000000420007c0c */ /* 0x004fe4000bf46270 */
[----:B------:R-:W-:Y:S02]  /*8120*/  SHF.R.S32.HI R7, RZ, 0x1f, R32 ;  /* 0x0000001fff077819 */ /* 0x000fe40000011420 */
[----:B---3--:R-:W-:Y:S02]  /*8130*/  ISETP.GE.AND P1, PT, R28, UR4, PT ;  /* 0x000000041c007c0c */ /* 0x008fe4000bf26270 */
[----:B----4-:R-:W-:Y:S02]  /*8140*/  ISETP.GE.AND P0, PT, R15, UR4, PT ;  /* 0x000000040f007c0c */ /* 0x010fe4000bf06270 */
[----:B------:R-:W-:-:S05]  /*8150*/  SHF.R.S32.HI R9, RZ, 0x1f, R15 ;  /* 0x0000001fff097819 */ /* 0x000fca000001140f */
[CC--:B------:R-:W-:Y:S02]  /*8160*/  @!P2 IADD3 R30, P6, R32.reuse, R3.reuse, RZ ;  /* 0x00000003201ea210 */ /* 0x0c0fe40007fde0ff */
[-C--:B------:R-:W-:Y:S02]  /*8170*/  @!P2 IADD3 R32, P5, R32, R14.reuse, RZ ;  /* 0x0000000e2020a210 */ /* 0x080fe40007fbe0ff */
[-C--:B------:R-:W-:Y:S01]  /*8180*/  @!P1 IADD3 R6, P3, R28, R3.reuse, RZ ;  /* 0x000000031c069210 */ /* 0x080fe20007f7e0ff */
[--C-:B-1----:R-:W-:Y:S02]  /*8190*/  @!P2 IMAD.X R31, R0, 0x1, R7.reuse, P6 ;  /* 0x00000001001fa824 */ /* 0x102fe400030e0607 */
[----:B------:R-:W-:Y:S01]  /*81a0*/  @!P2 IMAD.X R33, R4, 0x1, R7, P5 ;  /* 0x000000010421a824 */ /* 0x000fe200028e0607 */
[C---:B------:R-:W-:Y:S02]  /*81b0*/  @!P0 IADD3 R34, P4, R15.reuse, R3, RZ ;  /* 0x000000030f228210 */ /* 0x040fe40007f9e0ff */
[----:B------:R-:W-:Y:S01]  /*81c0*/  @!P1 SHF.R.S32.HI R3, RZ, 0x1f, R28 ;  /* 0x0000001fff039819 */ /* 0x000fe2000001141c */
[----:B------:R0:W5:Y:S01]  /*81d0*/  @!P2 LD.E.64 R20, desc[UR40][R30.64] ;  /* 0x000000281e14a980 */ /* 0x000162000c101b00 */
[-C--:B------:R-:W-:Y:S01]  /*81e0*/  @!P1 IADD3 R28, P6, R28, R14.reuse, RZ ;  /* 0x0000000e1c1c9210 */ /* 0x080fe20007fde0ff */
[C---:B------:R-:W-:Y:S01]  /*81f0*/  @!P0 IMAD.X R35, R0.reuse, 0x1, R9, P4 ;  /* 0x0000000100238824 */ /* 0x040fe200020e0609 */
[----:B------:R-:W-:Y:S01]  /*8200*/  @!P0 IADD3 R14, P5, R15, R14, RZ ;  /* 0x0000000e0f0e8210 */ /* 0x000fe20007fbe0ff */
[--C-:B------:R-:W-:Y:S01]  /*8210*/  @!P1 IMAD.X R7, R0, 0x1, R3.reuse, P3 ;  /* 0x0000000100079824 */ /* 0x100fe200018e0603 */
[----:B------:R0:W5:Y:S01]  /*8220*/  @!P2 LD.E.64 R12, desc[UR40][R32.64] ;  /* 0x00000028200ca980 */ /* 0x000162000c101b00 */
[----:B------:R-:W-:-:S02]  /*8230*/  @!P1 IMAD.X R29, R4, 0x1, R3, P6 ;  /* 0x00000001041d9824 */ /* 0x000fc400030e0603 */
[----:B------:R-:W-:Y:S01]  /*8240*/  @!P0 IMAD.X R15, R4, 0x1, R9, P5 ;  /* 0x00000001040f8824 */ /* 0x000fe200028e0609 */
[----:B------:R-:W-:Y:S01]  /*8250*/  CS2R R8, SRZ ;  /* 0x0000000000087805 */ /* 0x000fe2000001ff00 */
[----:B------:R0:W5:Y:S04]  /*8260*/  @!P1 LD.E.64 R24, desc[UR40][R6.64] ;  /* 0x0000002806189980 */ /* 0x000168000c101b00 */
[----:B------:R0:W5:Y:S04]  /*8270*/  @!P1 LD.E.64 R26, desc[UR40][R28.64] ;  /* 0x000000281c1a9980 */ /* 0x000168000c101b00 */
[----:B------:R0:W5:Y:S04]  /*8280*/  @!P0 LD.E.64 R10, desc[UR40][R34.64] ;  /* 0x00000028220a8980 */ /* 0x000168000c101b00 */
[----:B------:R0:W5:Y:S02]  /*8290*/  @!P0 LD.E.64 R8, desc[UR40][R14.64] ;  /* 0x000000280e088980 */ /* 0x000164000c101b00 */
.L_x_1202:
[----:B------:R-:W-:Y:S05]  /*82a0*/  BSYNC B1 ;  /* 0x0000000000017941 */ /* 0x000fea0003800000 */
.L_x_1201:
[----:B-1----:R-:W2:Y:S01]  /*82b0*/  LDL.LU R0, [R1+0x44] ;  /* 0x0000440001007983 */ /* 0x002ea20000300800 */
[----:B------:R-:W1:Y:S01]  /*82c0*/  SYNCS.PHASECHK.TRANS64.TRYWAIT P0, [R16+URZ+0x19c00], R5 ;  /* 0x019c0005100075a7 */ /* 0x000e62000800017f */
[----:B------:R-:W-:Y:S01]  /*82d0*/  BSSY B1, `(.L_x_1203) ;  /* 0x0000005000017945 */ /* 0x000fe20003800000 */
[----:B--2---:R-:W-:-:S05]  /*82e0*/  IMAD R0, R0, -0xc0, R39 ;  /* 0xffffff4000007824 */ /* 0x004fca00078e0227 */
[----:B------:R-:W-:-:S04]  /*82f0*/  VIMNMX R3, R0, 0xc0, PT ;  /* 0x000000c000037848 */ /* 0x000fc80003fe0100 */
[----:B------:R-:W-:Y:S01]  /*8300*/  ISETP.GE.AND P1, PT, R154, R3, PT ;  /* 0x000000039a00720c */ /* 0x000fe20003f26270 */
[----:B-1----:R-:W-:-:S12]  /*8310*/  @!P0 BRA `(.L_x_1204) ;  /* 0x000001d000708947 */ /* 0x002fd80003800000 */
.L_x_1487:
[----:B------:R-:W-:Y:S05]  /*8320*/  BSYNC B1 ;  /* 0x0000000000017941 */ /* 0x000fea0003800000 */
.L_x_1203:
[----:B------:R-:W-:Y:S05]  /*8330*/  @P1 BRA `(.L_x_1205) ;  /* 0x0000003c00381947 */ /* 0x000fea0003800000 */
[----:B0-----:R-:W2:Y:S01]  /*8340*/  LDL.64 R6, [R1+0x10] ;  /* 0x0000100001067983 */ /* 0x001ea20000100a00 */
[----:B------:R-:W2:Y:S03]  /*8350*/  LDC R0, c[0x0][0x3f4] ;  /* 0x0000fd00ff007b82 */ /* 0x000ea60000000800 */
[----:B---3--:R-:W3:Y:S04]  /*8360*/  LDL R4, [R1+0x28] ;  /* 0x0000280001047983 */ /* 0x008ee80000100800 */
[----:B------:R-:W4:Y:S01]  /*8370*/  LDL R3, [R1+0x2c] ;  /* 0x00002c0001037983 */ /* 0x000f220000100800 */
[----:B------:R-:W-:Y:S01]  /*8380*/  BSSY B1, `(.L_x_1206) ;  /* 0x000007b000017945 */ /* 0x000fe20003800000 */
[----:B--2---:R-:W-:-:S02]  /*8390*/  ISETP.GE.AND P0, PT, R6, R0, PT ;  /* 0x000000000600720c */ /* 0x004fc40003f06270 */
[-C--:B---3--:R-:W-:Y:S02]  /*83a0*/  ISETP.GE.AND P1, PT, R4, R0.reuse, PT ;  /* 0x000000000400720c */ /* 0x088fe40003f26270 */
[----:B----4-:R-:W-:-:S09]  /*83b0*/  ISETP.GE.AND P2, PT, R3, R0, PT ;  /* 0x000000000300720c */ /* 0x010fd20003f46270 */
[----:B------:R-:W-:Y:S05]  /*83c0*/  @P0 BRA `(.L_x_1207) ;  /* 0x0000000400d80947 */ /* 0x000fea0003800000 */
[----:B-1----:R-:W0:Y:S01]  /*83d0*/  LDS.128 R4, [R37+0xf000] ;  /* 0x00f0000025047984 */ /* 0x002e220000000c00 */
[----:B-----5:R-:W-:Y:S02]  /*83e0*/  SHF.R.U32.HI R15, RZ, 0x8, R25 ;  /* 0x00000008ff0f7819 */ /* 0x020fe40000011619 */
[----:B------:R-:W-:Y:S02]  /*83f0*/  LOP3.LUT R14, R25, 0xff, RZ, 0xc0, !PT ;  /* 0x000000ff190e7812 */ /* 0x000fe400078ec0ff */
[----:B------:R-:W-:Y:S02]  /*8400*/  LOP3.LUT R15, R15, 0xff, RZ, 0xc0, !PT ;  /* 0x000000ff0f0f7812 */ /* 0x000fe400078ec0ff */
[----:B------:R-:W-:Y:S02]  /*8410*/  SHF.R.U32.HI R31, RZ, 0x8, R27 ;  /* 0x00000008ff1f7819 */ /* 0x000fe4000001161b */
[----:B------:R-:W-:Y:S02]  /*8420*/  SHF.R.U32.HI R3, RZ, 0x8, R24 ;  /* 0x00000008ff037819 */ /* 0x000fe40000011618 */
[----:B------:R-:W-:-:S02]  /*8430*/  PRMT R14, R15, 0x7604, R14 ;  /* 0x000076040f0e7816 */ /* 0x000fc4000000000e */
[----:B------:R-:W-:Y:S02]  /*8440*/  LOP3.LUT R28, R27, 0xff, RZ, 0xc0, !PT ;  /* 0x000000ff1b1c7812 */ /* 0x000fe400078ec0ff */
[----:B------:R-:W-:Y:S02]  /*8450*/  LOP3.LUT R31, R31, 0xff, RZ, 0xc0, !PT ;  /* 0x000000ff1f1f7812 */ /* 0x000fe400078ec0ff */
[----:B------:R-:W-:Y:S02]  /*8460*/  SHF.R.U32.HI R30, RZ, 0x10, R27 ;  /* 0x00000010ff1e7819 */ /* 0x000fe4000001161b */
[----:B------:R-:W-:Y:S02]  /*8470*/  LOP3.LUT R0, R24, 0xff, RZ, 0xc0, !PT ;  /* 0x000000ff18007812 */ /* 0x000fe400078ec0ff */
[----:B------:R-:W-:Y:S02]  /*8480*/  LOP3.LUT R3, R3, 0xff, RZ, 0xc0, !PT ;  /* 0x000000ff03037812 */ /* 0x000fe400078ec0ff */
[----:B------:R-:W-:-:S02]  /*8490*/  SHF.R.U32.HI R32, RZ, 0x10, R25 ;  /* 0x00000010ff207819 */ /* 0x000fc40000011619 */
[----:B------:R-:W-:Y:S02]  /*84a0*/  SHF.R.U32.HI R15, RZ, 0x8, R26 ;  /* 0x00000008ff0f7819 */ /* 0x000fe4000001161a */
[----:B------:R-:W-:Y:S01]  /*84b0*/  PRMT R28, R31, 0x7604, R28 ;  /* 0x000076041f1c7816 */ /* 0x000fe2000000001c */
[----:B------:R-:W-:Y:S01]  /*84c0*/  IMAD.U32 R31, R30, 0x10000, RZ ;  /* 0x000100001e1f7824 */ /* 0x000fe200078e00ff */
[----:B------:R-:W-:Y:S02]  /*84d0*/  PRMT R3, R3, 0x7604, R0 ;  /* 0x0000760403037816 */ /* 0x000fe40000000000 */
[----:B------:R-:W-:Y:S01]  /*84e0*/  LOP3.LUT R29, R15, 0xff, RZ, 0xc0, !PT ;  /* 0x000000ff0f1d7812 */ /* 0x000fe200078ec0ff */
[----:B------:R-:W-:Y:S01]  /*84f0*/  IMAD.U32 R15, R32, 0x10000, RZ ;  /* 0x00010000200f7824 */ /* 0x000fe200078e00ff */
[----:B------:R-:W-:Y:S02]  /*8500*/  LOP3.LUT R0, R26, 0xff, RZ, 0xc0, !PT ;  /* 0x000000ff1a007812 */ /* 0x000fe400078ec0ff */
[----:B------:R-:W-:-:S02]  /*8510*/  LOP3.LUT R31, R28, 0xff0000, R31, 0xf8, !PT ;  /* 0x00ff00001c1f7812 */ /* 0x000fc400078ef81f */
[----:B------:R-:W-:Y:S02]  /*8520*/  PRMT R29, R29, 0x7604, R0 ;  /* 0x000076041d1d7816 */ /* 0x000fe40000000000 */
[----:B------:R-:W-:Y:S02]  /*8530*/  LOP3.LUT R15, R14, 0xff0000, R15, 0xf8, !PT ;  /* 0x00ff00000e0f7812 */ /* 0x000fe400078ef80f */
[--C-:B------:R-:W-:Y:S02]  /*8540*/  LOP3.LUT R29, R29, 0xff0000, R26.reuse, 0xf8, !PT ;  /* 0x00ff00001d1d7812 */ /* 0x100fe400078ef81a */
[----:B------:R-:W-:Y:S02]  /*8550*/  LOP3.LUT R31, R31, 0xff000000, R27, 0xf8, !PT ;  /* 0xff0000001f1f7812 */ /* 0x000fe400078ef81b */
[----:B------:R-:W-:Y:S02]  /*8560*/  LOP3.LUT R27, R15, 0xff000000, R25, 0xf8, !PT ;  /* 0xff0000000f1b7812 */ /* 0x000fe400078ef819 */
[----:B------:R-:W-:-:S02]  /*8570*/  LOP3.LUT R30, R29, 0xff000000, R26, 0xf8, !PT ;  /* 0xff0000001d1e7812 */ /* 0x000fc400078ef81a */
[--C-:B------:R-:W-:Y:S02]  /*8580*/  LOP3.LUT R3, R3, 0xff0000, R24.reuse, 0xf8, !PT ;  /* 0x00ff000003037812 */ /* 0x100fe400078ef818 */
[-C--:B0-----:R-:W-:Y:S02]  /*8590*/  F2FP.F16.E4M3.UNPACK_B R0, R6.reuse.H1 ;  /* 0x00000006ff00723e */ /* 0x081fe400030006ff */
        /* <DEDUP_REMOVED lines=10> */
[C---:B------:R-:W-:Y:S01]  /*8640*/  FMUL.FTZ R35, R15.reuse, R33 ;  /* 0x000000210f237220 */ /* 0x040fe20000410000 */
[----:B------:R-:W-:Y:S01]  /*8650*/  F2FP.F16.E4M3.UNPACK_B R6, R5 ;  /* 0x00000005ff06723e */ /* 0x000fe200020006ff */
[----:B------:R-:W-:Y:S01]  /*8660*/  FMUL.FTZ R34, R15, R29 ;  /* 0x0000001d0f227220 */ /* 0x000fe20000410000 */
[----:B------:R-:W-:Y:S01]  /*8670*/  F2FP.F16.E4M3.UNPACK_B R7, R5.H1 ;  /* 0x00000005ff07723e */ /* 0x000fe200030006ff */
[----:B------:R-:W-:Y:S01]  /*8680*/  HADD2.F32 R32, -RZ, R32.H0_H0 ;  /* 0x20000020ff207230 */ /* 0x000fe20000004100 */
[----:B------:R-:W-:Y:S01]  /*8690*/  F2FP.F16.E4M3.UNPACK_B R31, R31.H1 ;  /* 0x0000001fff1f723e */ /* 0x000fe200030006ff */
[----:B------:R-:W-:-:S02]  /*86a0*/  HADD2.F32 R5, -RZ, R3.H1_H1 ;  /* 0x30000003ff057230 */ /* 0x000fc40000004100 */
[C---:B------:R-:W-:Y:S01]  /*86b0*/  FFMA.FTZ R35, R14.reuse, R29, -R35 ;  /* 0x0000001d0e237223 */ /* 0x040fe20000010823 */
[----:B------:R-:W-:Y:S02]  /*86c0*/  HADD2.F32 R26, -RZ, R26.H0_H0 ;  /* 0x2000001aff1a7230 */ /* 0x000fe40000004100 */
        /* <DEDUP_REMOVED lines=69> */
[----:B------:R0:W-:Y:S02]  /*8b20*/  STS.128 [R37+0xf000], R4 ;  /* 0x00f0000425007388 */ /* 0x0001e40000000c00 */
.L_x_1207:
[----:B------:R-:W-:Y:S05]  /*8b30*/  BSYNC B1 ;  /* 0x0000000000017941 */ /* 0x000fea0003800000 */
.L_x_1206:
[----:B------:R-:W-:Y:S04]  /*8b40*/  BSSY B1, `(.L_x_1208) ;  /* 0x000007c000017945 */ /* 0x000fe80003800000 */
[----:B------:R-:W-:Y:S05]  /*8b50*/  @P1 BRA `(.L_x_1209) ;  /* 0x0000000400e81947 */ /* 0x000fea0003800000 */
[----:B01----:R-:W0:Y:S01]  /*8b60*/  LDS.128 R4, [R37+0x10800] ;  /* 0x0108000025047984 */ /* 0x003e220000000c00 */
[----:B-----5:R-:W-:Y:S02]  /*8b70*/  SHF.R.U32.HI R14, RZ, 0x8, R21 ;  /* 0x00000008ff0e7819 */ /* 0x020fe40000011615 */
[----:B------:R-:W-:Y:S02]  /*8b80*/  SHF.R.U32.HI R26, RZ, 0x8, R13 ;  /* 0x00000008ff1a7819 */ /* 0x000fe4000001160d */
[----:B------:R-:W-:Y:S02]  /*8b90*/  LOP3.LUT R15, R21, 0xff, RZ, 0xc0, !PT ;  /* 0x000000ff150f7812 */ /* 0x000fe400078ec0ff */
[----:B------:R-:W-:Y:S02]  /*8ba0*/  LOP3.LUT R27, R13, 0xff, RZ, 0xc0, !PT ;  /* 0x000000ff0d1b7812 */ /* 0x000fe400078ec0ff */
[----:B------:R-:W-:Y:S02]  /*8bb0*/  LOP3.LUT R14, R14, 0xff, RZ, 0xc0, !PT ;  /* 0x000000ff0e0e7812 */ /* 0x000fe400078ec0ff */
[----:B------:R-:W-:-:S02]  /*8bc0*/  LOP3.LUT R26, R26, 0xff, RZ, 0xc0, !PT ;  /* 0x000000ff1a1a7812 */ /* 0x000fc400078ec0ff */
[----:B------:R-:W-:Y:S02]  /*8bd0*/  SHF.R.U32.HI R0, RZ, 0x8, R20 ;  /* 0x00000008ff007819 */ /* 0x000fe40000011614 */
[----:B------:R-:W-:Y:S02]  /*8be0*/  SHF.R.U32.HI R24, RZ, 0x8, R12 ;  /* 0x00000008ff187819 */ /* 0x000fe4000001160c */
[----:B------:R-:W-:Y:S02]  /*8bf0*/  PRMT R15, R14, 0x7604, R15 ;  /* 0x000076040e0f7816 */ /* 0x000fe4000000000f */
[----:B------:R-:W-:Y:S02]  /*8c00*/  PRMT R27, R26, 0x7604, R27 ;  /* 0x000076041a1b7816 */ /* 0x000fe4000000001b */
[----:B------:R-:W-:Y:S02]  /*8c10*/  SHF.R.U32.HI R14, RZ, 0x10, R21 ;  /* 0x00000010ff0e7819 */ /* 0x000fe40000011615 */
[----:B------:R-:W-:-:S02]  /*8c20*/  SHF.R.U32.HI R26, RZ, 0x10, R13 ;  /* 0x00000010ff1a7819 */ /* 0x000fc4000001160d */
        /* <DEDUP_REMOVED lines=8> */
[----:B------:R-:W-:Y:S02]  /*8cb0*/  SHF.R.U32.HI R0, RZ, 0x10, R20 ;  /* 0x00000010ff007819 */ /* 0x000fe40000011614 */
[----:B------:R-:W-:Y:S02]  /*8cc0*/  SHF.R.U32.HI R24, RZ, 0x10, R12 ;  /* 0x00000010ff187819 */ /* 0x000fe4000001160c */
[----:B------:R-:W-:Y:S02]  /*8cd0*/  PRMT R15, R14, 0x7054, R15 ;  /* 0x000070540e0f7816 */ /* 0x000fe4000000000f */
[----:B------:R-:W-:-:S02]  /*8ce0*/  PRMT R27, R26, 0x7054, R27 ;  /* 0x000070541a1b7816 */ /* 0x000fc4000000001b */
[----:B------:R-:W-:Y:S02]  /*8cf0*/  LOP3.LUT R0, R0, 0xff, RZ, 0xc0, !PT ;  /* 0x000000ff00007812 */ /* 0x000fe400078ec0ff */
[----:B------:R-:W-:Y:S02]  /*8d00*/  LOP3.LUT R24, R24, 0xff, RZ, 0xc0, !PT ;  /* 0x000000ff18187812 */ /* 0x000fe400078ec0ff */
[----:B------:R-:W-:Y:S02]  /*8d10*/  LOP3.LUT R27, R27, 0xff000000, R13, 0xf8, !PT ;  /* 0xff0000001b1b7812 */ /* 0x000fe400078ef80d */
[----:B------:R-:W-:Y:S02]  /*8d20*/  LOP3.LUT R21, R15, 0xff000000, R21, 0xf8, !PT ;  /* 0xff0000000f157812 */ /* 0x000fe400078ef815 */
[----:B------:R-:W-:Y:S02]  /*8d30*/  PRMT R3, R0, 0x7054, R3 ;  /* 0x0000705400037816 */ /* 0x000fe40000000003 */
[----:B------:R-:W-:-:S02]  /*8d40*/  PRMT R25, R24, 0x7054, R25 ;  /* 0x0000705418197816 */ /* 0x000fc40000000019 */
[-C--:B0-----:R-:W-:Y:S02]  /*8d50*/  F2FP.F16.E4M3.UNPACK_B R0, R6.reuse.H1 ;  /* 0x00000006ff00723e */ /* 0x081fe400030006ff */
[----:B------:R-:W-:Y:S02]  /*8d60*/  F2FP.F16.E4M3.UNPACK_B R28, R27 ;  /* 0x0000001bff1c723e */ /* 0x000fe400020006ff */
[----:B------:R-:W-:Y:S01]  /*8d70*/  F2FP.F16.E4M3.UNPACK_B R24, R21 ;  /* 0x00000015ff18723e */ /* 0x000fe200020006ff */
[----:B------:R-:W-:Y:S01]  /*8d80*/  HADD2.F32 R13, -RZ, R0.H1_H1 ;  /* 0x30000000ff0d7230 */ /* 0x000fe20000004100 */
[----:B------:R-:W-:Y:S01]  /*8d90*/  LOP3.LUT R20, R3, 0xff000000, R20, 0xf8, !PT ;  /* 0xff00000003147812 */ /* 0x000fe200078ef814 */
[----:B------:R-:W-:Y:S01]  /*8da0*/  HADD2.F32 R29, -RZ, R28.H1_H1 ;  /* 0x3000001cff1d7230 */ /* 0x000fe20000004100 */
[----:B------:R-:W-:Y:S01]  /*8db0*/  LOP3.LUT R26, R25, 0xff000000, R12, 0xf8, !PT ;  /* 0xff000000191a7812 */ /* 0x000fe200078ef80c */
[----:B------:R-:W-:Y:S01]  /*8dc0*/  HADD2.F32 R25, -RZ, R24.H1_H1 ;  /* 0x30000018ff197230 */ /* 0x000fe20000004100 */
[----:B------:R-:W-:Y:S01]  /*8dd0*/  F2FP.F16.E4M3.UNPACK_B R3, R6 ;  /* 0x00000006ff03723e */ /* 0x000fe200020006ff */
[----:B------:R-:W-:Y:S01]  /*8de0*/  HADD2.F32 R12, -RZ, R0.H0_H0 ;  /* 0x20000000ff0c7230 */ /* 0x000fe20000004100 */
[----:B------:R-:W-:Y:S01]  /*8df0*/  F2FP.F16.E4M3.UNPACK_B R14, R7 ;  /* 0x00000007ff0e723e */ /* 0x000fe200020006ff */
[C---:B------:R-:W-:Y:S01]  /*8e00*/  FMUL.FTZ R31, R13.reuse, R29 ;  /* 0x0000001d0d1f7220 */ /* 0x040fe20000410000 */
[----:B------:R-:W-:Y:S01]  /*8e10*/  F2FP.F16.E4M3.UNPACK_B R15, R7.H1 ;  /* 0x00000007ff0f723e */ /* 0x000fe200030006ff */
[----:B------:R-:W-:Y:S01]  /*8e20*/  FMUL.FTZ R30, R13, R25 ;  /* 0x000000190d1e7220 */ /* 0x000fe20000410000 */
[-C--:B------:R-:W-:Y:S01]  /*8e30*/  F2FP.F16.E4M3.UNPACK_B R6, R5.reuse ;  /* 0x00000005ff06723e */ /* 0x080fe200020006ff */
[----:B------:R-:W-:Y:S01]  /*8e40*/  HADD2.F32 R28, -RZ, R28.H0_H0 ;  /* 0x2000001cff1c7230 */ /* 0x000fe20000004100 */
[----:B------:R-:W-:Y:S01]  /*8e50*/  F2FP.F16.E4M3.UNPACK_B R7, R5.H1 ;  /* 0x00000005ff07723e */ /* 0x000fe200030006ff */
[----:B------:R-:W-:Y:S01]  /*8e60*/  HADD2.F32 R5, -RZ, R3.H1_H1 ;  /* 0x30000003ff057230 */ /* 0x000fe20000004100 */
[----:B------:R-:W-:Y:S01]  /*8e70*/  F2FP.F16.E4M3.UNPACK_B R27, R27.H1 ;  /* 0x0000001bff1b723e */ /* 0x000fe200030006ff */
[----:B------:R-:W-:-:S02]  /*8e80*/  HADD2.F32 R24, -RZ, R24.H0_H0 ;  /* 0x20000018ff187230 */ /* 0x000fc40000004100 */
[C---:B------:R-:W-:Y:S01]  /*8e90*/  FFMA.FTZ R31, R12.reuse, R25, -R31 ;  /* 0x000000190c1f7223 */ /* 0x040fe2000001081f */
[----:B------:R-:W-:Y:S01]  /*8ea0*/  FFMA.FTZ R30, R12, R29, R30 ;  /* 0x0000001d0c1e7223 */ /* 0x000fe2000001001e */
[----:B------:R-:W-:Y:S01]  /*8eb0*/  HADD2.F32 R3, -RZ, R3.H0_H0 ;  /* 0x20000003ff037230 */ /* 0x000fe20000004100 */
[----:B------:R-:W-:Y:S01]  /*8ec0*/  F2FP.F16.E4M3.UNPACK_B R21, R21.H1 ;  /* 0x00000015ff15723e */ /* 0x000fe200030006ff */
[C---:B------:R-:W-:Y:S01]  /*8ed0*/  FMUL.FTZ R12, R5.reuse, R28 ;  /* 0x0000001c050c7220 */ /* 0x040fe20000410000 */
[----:B------:R-:W-:Y:S01]  /*8ee0*/  FMUL.FTZ R25, R5, R24 ;  /* 0x0000001805197220 */ /* 0x000fe20000410000 */
[--C-:B------:R-:W-:Y:S01]  /*8ef0*/  HADD2.F32 R5, -RZ, R14.reuse.H1_H1 ;  /* 0x3000000eff057230 */ /* 0x100fe20000004100 */
[----:B------:R-:W-:Y:S01]  /*8f00*/  F2FP.F16.E4M3.UNPACK_B R0, R4 ;  /* 0x00000004ff00723e */ /* 0x000fe200020006ff */
[----:B------:R-:W-:Y:S02]  /*8f10*/  HADD2.F32 R13, -RZ, R27.H0_H0 ;  /* 0x2000001bff0d7230 */ /* 0x000fe40000004100 */
[C---:B------:R-:W-:Y:S01]  /*8f20*/  FFMA.FTZ R29, R3.reuse, R24, -R12 ;  /* 0x00000018031d7223 */ /* 0x040fe2000001080c */
[----:B------:R-:W-:Y:S01]  /*8f30*/  FFMA.FTZ R28, R3, R28, R25 ;  /* 0x0000001c031c7223 */ /* 0x000fe20000010019 */
[----:B------:R-:W-:Y:S01]  /*8f40*/  HADD2.F32 R12, -RZ, R21.H0_H0 ;  /* 0x20000015ff0c7230 */ /* 0x000fe20000004100 */
[----:B------:R-:W-:Y:S01]  /*8f50*/  F2FP.F16.E4M3.UNPACK_B R4, R4.H1 ;  /* 0x00000004ff04723e */ /* 0x000fe200030006ff */
[----:B------:R-:W-:-:S02]  /*8f60*/  HADD2.F32 R14, -RZ, R14.H0_H0 ;  /* 0x2000000eff0e7230 */ /* 0x000fc40000004100 */
[CC--:B------:R-:W-:Y:S01]  /*8f70*/  FMUL.FTZ R25, R5.reuse, R13.reuse ;  /* 0x0000000d05197220 */ /* 0x0c0fe20000410000 */
[----:B------:R-:W-:Y:S02]  /*8f80*/  HADD2.F32 R24, -RZ, R27.H1_H1 ;  /* 0x3000001bff187230 */ /* 0x000fe40000004100 */
[-C--:B------:R-:W-:Y:S01]  /*8f90*/  FMUL.FTZ R5, R5, R12.reuse ;  /* 0x0000000c05057220 */ /* 0x080fe20000410000 */
[----:B------:R-:W-:Y:S02]  /*8fa0*/  HADD2.F32 R3, -RZ, R15.H1_H1 ;  /* 0x3000000fff037230 */ /* 0x000fe40000004100 */
[C---:B------:R-:W-:Y:S01]  /*8fb0*/  FFMA.FTZ R27, R14.reuse, R12, -R25 ;  /* 0x0000000c0e1b7223 */ /* 0x040fe20000010819 */
[----:B------:R-:W-:Y:S02]  /*8fc0*/  HADD2.F32 R12, -RZ, R21.H1_H1 ;  /* 0x30000015ff0c7230 */ /* 0x000fe40000004100 */
[----:B------:R-:W-:Y:S01]  /*8fd0*/  FFMA.FTZ R32, R14, R13, R5 ;  /* 0x0000000d0e207223 */ /* 0x000fe20000010005 */
[----:B------:R-:W-:-:S02]  /*8fe0*/  HADD2.F32 R15, -RZ, R15.H0_H0 ;  /* 0x2000000fff0f7230 */ /* 0x000fc40000004100 */
        /* <DEDUP_REMOVED lines=49> */
.L_x_1209:
[----:B------:R-:W-:Y:S05]  /*9300*/  BSYNC B1 ;  /* 0x0000000000017941 */ /* 0x000fea0003800000 */
.L_x_1208:
[----:B------:R-:W-:Y:S05]  /*9310*/  @P2 BRA `(.L_x_1205) ;  /* 0x0000002c00402947 */ /* 0x000fea0003800000 */
[----:B012---:R-:W0:Y:S01]  /*9320*/  LDS.128 R4, [R37+0x12000] ;  /* 0x0120000025047984 */ /* 0x007e220000000c00 */
[----:B-----5:R-:W-:Y:S02]  /*9330*/  SHF.R.U32.HI R13, RZ, 0x8, R11 ;  /* 0x00000008ff0d7819 */ /* 0x020fe4000001160b */
[----:B------:R-:W-:Y:S02]  /*9340*/  LOP3.LUT R12, R11, 0xff, RZ, 0xc0, !PT ;  /* 0x000000ff0b0c7812 */ /* 0x000fe400078ec0ff */
[----:B------:R-:W-:Y:S02]  /*9350*/  LOP3.LUT R13, R13, 0xff, RZ, 0xc0, !PT ;  /* 0x000000ff0d0d7812 */ /* 0x000fe400078ec0ff */
[----:B------:R-:W-:Y:S02]  /*9360*/  SHF.R.U32.HI R21, RZ, 0x8, R9 ;  /* 0x00000008ff157819 */ /* 0x000fe40000011609 */
[----:B------:R-:W-:Y:S02]  /*9370*/  PRMT R12, R13, 0x7604, R12 ;  /* 0x000076040d0c7816 */ /* 0x000fe4000000000c */
[----:B------:R-:W-:-:S02]  /*9380*/  SHF.R.U32.HI R24, RZ, 0x10, R11 ;  /* 0x00000010ff187819 */ /* 0x000fc4000001160b */
[----:B------:R-:W-:Y:S02]  /*9390*/  SHF.R.U32.HI R13, RZ, 0x8, R8 ;  /* 0x00000008ff0d7819 */ /* 0x000fe40000011608 */
[----:B------:R-:W-:Y:S02]  /*93a0*/  LOP3.LUT R14, R9, 0xff, RZ, 0xc0, !PT ;  /* 0x000000ff090e7812 */ /* 0x000fe400078ec0ff */
[----:B------:R-:W-:Y:S02]  /*93b0*/  LOP3.LUT R21, R21, 0xff, RZ, 0xc0, !PT ;  /* 0x000000ff15157812 */ /* 0x000fe400078ec0ff */
[----:B------:R-:W-:Y:S02]  /*93c0*/  SHF.R.U32.HI R20, RZ, 0x10, R9 ;  /* 0x00000010ff147819 */ /* 0x000fe40000011609 */
[----:B------:R-:W-:Y:S02]  /*93d0*/  SHF.R.U32.HI R3, RZ, 0x8, R10 ;  /* 0x00000008ff037819 */ /* 0x000fe4000001160a */
[----:B------:R-:W-:Y:S01]  /*93e0*/  LOP3.LUT R15, R13, 0xff, RZ, 0xc0, !PT ;  /* 0x000000ff0d0f7812 */ /* 0x000fe200078ec0ff */
[----:B------:R-:W-:Y:S01]  /*93f0*/  IMAD.U32 R13, R24, 0x10000, RZ ;  /* 0x00010000180d7824 */ /* 0x000fe200078e00ff */
[----:B------:R-:W-:Y:S01]  /*9400*/  PRMT R14, R21, 0x7604, R14 ;  /* 0x00007604150e7816 */ /* 0x000fe2000000000e */
[----:B------:R-:W-:Y:S01]  /*9410*/  IMAD.U32 R21, R20, 0x10000, RZ ;  /* 0x0001000014157824 */ /* 0x000fe200078e00ff */
[----:B------:R-:W-:-:S02]  /*9420*/  LOP3.LUT R0, R10, 0xff, RZ, 0xc0, !PT ;  /* 0x000000ff0a007812 */ /* 0x000fc400078ec0ff */
[----:B------:R-:W-:Y:S02]  /*9430*/  LOP3.LUT R3, R3, 0xff, RZ, 0xc0, !PT ;  /* 0x000000ff03037812 */ /* 0x000fe400078ec0ff */
[----:B------:R-:W-:Y:S02]  /*9440*/  LOP3.LUT R13, R12, 0xff0000, R13, 0xf8, !PT ;  /* 0x00ff00000c0d7812 */ /* 0x000fe400078ef80d */
[----:B------:R-:W-:Y:S02]  /*9450*/  PRMT R3, R3, 0x7604, R0 ;  /* 0x0000760403037816 */ /* 0x000fe40000000000 */
[----:B------:R-:W-:Y:S02]  /*9460*/  LOP3.LUT R0, R8, 0xff, RZ, 0xc0, !PT ;  /* 0x000000ff08007812 */ /* 0x000fe400078ec0ff */
[----:B------:R-:W-:Y:S02]  /*9470*/  LOP3.LUT R21, R14, 0xff0000, R21, 0xf8, !PT ;  /* 0x00ff00000e157812 */ /* 0x000fe400078ef815 */
[----:B------:R-:W-:-:S02]  /*9480*/  PRMT R15, R15, 0x7604, R0 ;  /* 0x000076040f0f7816 */ /* 0x000fc40000000000 */
[----:B------:R-:W-:Y:S02]  /*9490*/  LOP3.LUT R21, R21, 0xff000000, R9, 0xf8, !PT ;  /* 0xff00000015157812 */ /* 0x000fe400078ef809 */
[----:B------:R-:W-:Y:S02]  /*94a0*/  LOP3.LUT R13, R13, 0xff000000, R11, 0xf8, !PT ;  /* 0xff0000000d0d7812 */ /* 0x000fe400078ef80b */
[----:B------:R-:W-:Y:S02]  /*94b0*/  LOP3.LUT R3, R3, 0xff0000, R10, 0xf8, !PT ;  /* 0x00ff000003037812 */ /* 0x000fe400078ef80a */
[----:B0-----:R-:W-:Y:S02]  /*94c0*/  F2FP.F16.E4M3.UNPACK_B R0, R6.H1 ;  /* 0x00000006ff00723e */ /* 0x001fe400030006ff */
[----:B------:R-:W-:Y:S02]  /*94d0*/  LOP3.LUT R15, R15, 0xff0000, R8, 0xf8, !PT ;  /* 0x00ff00000f0f7812 */ /* 0x000fe400078ef808 */
[----:B------:R-:W-:Y:S01]  /*94e0*/  F2FP.F16.E4M3.UNPACK_B R24, R21 ;  /* 0x00000015ff18723e */ /* 0x000fe200020006ff */
[----:B------:R-:W-:Y:S01]  /*94f0*/  HADD2.F32 R9, -RZ, R0.H1_H1 ;  /* 0x30000000ff097230 */ /* 0x000fe20000004100 */
[----:B------:R-:W-:-:S02]  /*9500*/  F2FP.F16.E4M3.UNPACK_B R14, R13 ;  /* 0x0000000dff0e723e */ /* 0x000fc400020006ff */
        /* <DEDUP_REMOVED lines=88> */
.L_x_1199:
[----:B------:R-:W0:Y:S01]  /*9a90*/  LDC R28, c[0x0][0x448] ;  /* 0x00011200ff1c7b82 */ /* 0x000e220000000800 */
[----:B------:R-:W-:Y:S01]  /*9aa0*/  IMAD.MOV.U32 R9, RZ, RZ, R10 ;  /* 0x000000ffff097224 */ /* 0x000fe200078e000a */
[----:B------:R-:W-:Y:S01]  /*9ab0*/  ULDC.64 UR4, c[0x0][0x3f8] ;  /* 0x0000fe0000047ab9 */ /* 0x000fe20000000a00 */
[----:B------:R-:W-:Y:S01]  /*9ac0*/  IMAD.MOV.U32 R4, RZ, RZ, R26 ;  /* 0x000000ffff047224 */ /* 0x000fe200078e001a */
[----:B------:R-:W-:Y:S01]  /*9ad0*/  ULDC.64 UR6, c[0x0][0x408] ;  /* 0x0001020000067ab9 */ /* 0x000fe20000000a00 */
[----:B------:R-:W-:Y:S01]  /*9ae0*/  IMAD.MOV.U32 R5, RZ, RZ, R29 ;  /* 0x000000ffff057224 */ /* 0x000fe200078e001d */
[----:B------:R-:W-:Y:S01]  /*9af0*/  ULDC.64 UR8, c[0x0][0x400] ;  /* 0x0001000000087ab9 */ /* 0x000fe20000000a00 */
[----:B------:R-:W-:Y:S02]  /*9b00*/  IMAD.MOV.U32 R6, RZ, RZ, R24 ;  /* 0x000000ffff067224 */ /* 0x000fe400078e0018 */
[----:B------:R-:W-:Y:S01]  /*9b10*/  IMAD.MOV.U32 R7, RZ, RZ, R31 ;  /* 0x000000ffff077224 */ /* 0x000fe200078e001f */
[----:B0-----:R-:W-:-:S13]  /*9b20*/  ISETP.NE.AND P0, PT, R28, 0x1, PT ;  /* 0x000000011c00780c */ /* 0x001fda0003f05270 */
[----:B------:R-:W0:Y:S08]  /*9b30*/  @P0 LDC R3, c[0x0][0x44c] ;  /* 0x00011300ff030b82 */ /* 0x000e300000000800 */
[----:B------:R-:W1:Y:S01]  /*9b40*/  @P0 LDC R0, c[0x0][0x450] ;  /* 0x00011400ff000b82 */ /* 0x000e620000000800 */
[----:B0-----:R-:W-:-:S05]  /*9b50*/  @P0 IMAD.HI.U32 R3, R10, R3, RZ ;  /* 0x000000030a030227 */ /* 0x001fca00078e00ff */
[----:B-1----:R-:W-:-:S04]  /*9b60*/  @P0 SHF.R.U32.HI R9, RZ, R0, R3 ;  /* 0x00000000ff090219 */ /* 0x002fc80000011603 */
[----:B------:R-:W-:Y:S01]  /*9b70*/  SHF.R.S32.HI R0, RZ, 0x1f, R9 ;  /* 0x0000001fff007819 */ /* 0x000fe20000011409 */
[----:B------:R-:W-:-:S04]  /*9b80*/  IMAD.WIDE.U32 R4, R9, UR4, R4 ;  /* 0x0000000409047c25 */ /* 0x000fc8000f8e0004 */
[----:B------:R-:W-:Y:S02]  /*9b90*/  IMAD R8, R0, UR4, RZ ;  /* 0x0000000400087c24 */ /* 0x000fe4000f8e02ff */
[----:B------:R-:W-:-:S04]  /*9ba0*/  IMAD.WIDE.U32 R6, R9, UR6, R6 ;  /* 0x0000000609067c25 */ /* 0x000fc8000f8e0006 */
[----:B------:R-:W-:Y:S01]  /*9bb0*/  IMAD R0, R0, UR6, RZ ;  /* 0x0000000600007c24 */ /* 0x000fe2000f8e02ff */
[----:B------:R-:W-:Y:S01]  /*9bc0*/  IADD3 R21, P1, R6, UR8, RZ ;  /* 0x0000000806157c10 */ /* 0x000fe2000ff3e0ff */
[C---:B------:R-:W-:Y:S01]  /*9bd0*/  IMAD R13, R9.reuse, UR5, R8 ;  /* 0x00000005090d7c24 */ /* 0x040fe2000f8e0208 */
[----:B------:R-:W-:Y:S01]  /*9be0*/  ULDC.64 UR4, c[0x0][0x3e8] ;  /* 0x0000fa0000047ab9 */ /* 0x000fe20000000a00 */
[----:B------:R-:W-:Y:S01]  /*9bf0*/  IMAD R9, R9, UR7, R0 ;  /* 0x0000000709097c24 */ /* 0x000fe2000f8e0200 */
[----:B------:R-:W-:Y:S01]  /*9c00*/  IADD3 R3, P0, R4, UR4, RZ ;  /* 0x0000000404037c10 */ /* 0x000fe2000ff1e0ff */
[----:B------:R-:W-:-:S03]  /*9c10*/  UMOV UR4, 0xffffffff ;  /* 0xffffffff00047882 */ /* 0x000fc60000000000 */
[----:B------:R-:W-:Y:S02]  /*9c20*/  IADD3.X R13, R5, UR5, R13, P0, !PT ;  /* 0x00000005050d7c10 */ /* 0x000fe400087fe40d */
[----:B------:R-:W-:Y:S01]  /*9c30*/  IADD3.X R20, R7, UR9, R9, P1, !PT ;  /* 0x0000000907147c10 */ /* 0x000fe20008ffe409 */
[----:B------:R-:W-:Y:S06]  /*9c40*/  BRA.DIV UR4, `(.L_x_1210) ;  /* 0x000001ba04387947 */ /* 0x000fec000b800000 */
[----:B------:R0:W1:Y:S04]  /*9c50*/  SHFL.IDX PT, R0, R13, RZ, 0x1e1f ;  /* 0x001e1fff0d007589 */ /* 0x00006800000e0000 */
[----:B------:R-:W2:Y:S04]  /*9c60*/  SHFL.IDX PT, R3, R3, RZ, 0x1e1f ;  /* 0x001e1fff03037589 */ /* 0x000ea800000e0000 */
[----:B------:R-:W3:Y:S04]  /*9c70*/  SHFL.IDX PT, R20, R20, RZ, 0x1e1f ;  /* 0x001e1fff14147589 */ /* 0x000ee800000e0000 */
[----:B0-----:R-:W4:Y:S02]  /*9c80*/  SHFL.IDX PT, R21, R21, RZ, 0x1e1f ;  /* 0x001e1fff15157589 */ /* 0x001f2400000e0000 */
.L_x_1493:
[----:B------:R-:W5:Y:S01]  /*9c90*/  LDL R13, [R1+0x60] ;  /* 0x00006000010d7983 */ /* 0x000f620000100800 */
[----:B------:R-:W-:Y:S01]  /*9ca0*/  IMAD R41, R155, R28, RZ ;  /* 0x0000001c9b297224 */ /* 0x000fe200078e02ff */
[----:B------:R-:W-:Y:S01]  /*9cb0*/  BSSY B1, `(.L_x_1211) ;  /* 0x000002b000017945 */ /* 0x000fe20003800000 */
[----:B------:R-:W-:Y:S02]  /*9cc0*/  CS2R R4, SRZ ;  /* 0x0000000000047805 */ /* 0x000fe4000001ff00 */
[----:B------:R-:W-:Y:S02]  /*9cd0*/  CS2R R8, SRZ ;  /* 0x0000000000087805 */ /* 0x000fe4000001ff00 */
[----:B------:R-:W-:Y:S02]  /*9ce0*/  CS2R R14, SRZ ;  /* 0x00000000000e7805 */ /* 0x000fe4000001ff00 */
[----:B------:R-:W-:Y:S02]  /*9cf0*/  ISETP.GE.AND P0, PT, R10, R41, PT ;  /* 0x000000290a00720c */ /* 0x000fe40003f06270 */
[----:B------:R-:W-:-:S02]  /*9d00*/  CS2R R10, SRZ ;  /* 0x00000000000a7805 */ /* 0x000fc4000001ff00 */
        /* <DEDUP_REMOVED lines=9> */
[----:B------:R-:W3:Y:S01]  /*9da0*/  LDL R29, [R1+0x70] ;  /* 0x00007000011d7983 */ /* 0x000ee20000100800 */
        /* <DEDUP_REMOVED lines=12> */
[----:B--2---:R-:W-:-:S02]  /*9e70*/  @!P4 IADD3 R28, P0, R152, R3, RZ ;  /* 0x00000003981cc210 */ /* 0x004fc40007f1e0ff */
[----:B----4-:R-:W-:-:S05]  /*9e80*/  @!P4 IADD3 R30, P1, R152, R21, RZ ;  /* 0x00000015981ec210 */ /* 0x010fca0007f3e0ff */
[--C-:B---3--:R-:W-:Y:S02]  /*9e90*/  @!P4 IMAD.X R31, R20, 0x1, R5.reuse, P1 ;  /* 0x00000001141fc824 */ /* 0x108fe400008e0605 */
[----:B------:R-:W-:Y:S02]  /*9ea0*/  @!P5 IMAD.SHL.U32 R4, R29, 0x10, RZ ;  /* 0x000000101d04d824 */ /* 0x000fe400078e00ff */
[----:B-1----:R-:W-:-:S03]  /*9eb0*/  @!P4 IMAD.X R29, R0, 0x1, R5, P0 ;  /* 0x00000001001dc824 */ /* 0x002fc600000e0605 */
[-C--:B------:R-:W-:Y:S02]  /*9ec0*/  @!P5 IADD3 R32, P2, R3, R4.reuse, RZ ;  /* 0x000000040320d210 */ /* 0x080fe40007f5e0ff */
[----:B------:R-:W-:Y:S01]  /*9ed0*/  @!P5 IADD3 R34, P3, R21, R4, RZ ;  /* 0x000000041522d210 */ /* 0x000fe20007f7e0ff */
[----:B------:R0:W5:Y:S01]  /*9ee0*/  @!P4 LD.E.128 R12, desc[UR40][R28.64] ;  /* 0x000000281c0cc980 */ /* 0x000162000c101d00 */
[----:B------:R-:W-:Y:S02]  /*9ef0*/  @!P5 SHF.R.S32.HI R3, RZ, 0x1f, R4 ;  /* 0x0000001fff03d819 */ /* 0x000fe40000011404 */
[----:B------:R-:W-:-:S03]  /*9f00*/  CS2R R4, SRZ ;  /* 0x0000000000047805 */ /* 0x000fc6000001ff00 */
[--C-:B------:R-:W-:Y:S02]  /*9f10*/  @!P5 IMAD.X R33, R0, 0x1, R3.reuse, P2 ;  /* 0x000000010021d824 */ /* 0x100fe400010e0603 */
[----:B------:R-:W-:Y:S01]  /*9f20*/  @!P5 IMAD.X R35, R20, 0x1, R3, P3 ;  /* 0x000000011423d824 */ /* 0x000fe200018e0603 */
[----:B------:R0:W5:Y:S04]  /*9f30*/  @!P4 LD.E.128 R4, desc[UR40][R30.64] ;  /* 0x000000281e04c980 */ /* 0x000168000c101d00 */
[----:B------:R0:W5:Y:S04]  /*9f40*/  @!P5 LD.E.128 R24, desc[UR40][R32.64] ;  /* 0x000000282018d980 */ /* 0x000168000c101d00 */
[----:B------:R0:W5:Y:S02]  /*9f50*/  @!P5 LD.E.128 R8, desc[UR40][R34.64] ;  /* 0x000000282208d980 */ /* 0x000164000c101d00 */
.L_x_1212:
[----:B------:R-:W-:Y:S05]  /*9f60*/  BSYNC B1 ;  /* 0x0000000000017941 */ /* 0x000fea0003800000 */
.L_x_1211:
[----:B-1----:R-:W2:Y:S01]  /*9f70*/  LDL.LU R0, [R1+0x44] ;  /* 0x0000440001007983 */ /* 0x002ea20000300800 */
[----:B------:R-:W1:Y:S01]  /*9f80*/  SYNCS.PHASECHK.TRANS64.TRYWAIT P0, [R16+URZ+0x19c00], R39 ;  /* 0x019c0027100075a7 */ /* 0x000e62000800017f */
[----:B------:R-:W-:Y:S01]  /*9f90*/  BSSY B1, `(.L_x_1213) ;  /* 0x0000005000017945 */ /* 0x000fe20003800000 */
[----:B--2---:R-:W-:-:S05]  /*9fa0*/  IMAD R0, R0, -0xc0, R41 ;  /* 0xffffff4000007824 */ /* 0x004fca00078e0229 */
[----:B------:R-:W-:-:S04]  /*9fb0*/  VIMNMX R3, R0, 0xc0, PT ;  /* 0x000000c000037848 */ /* 0x000fc80003fe0100 */
[----:B------:R-:W-:Y:S01]  /*9fc0*/  ISETP.GE.AND P1, PT, R154, R3, PT ;  /* 0x000000039a00720c */ /* 0x000fe20003f26270 */
[----:B-1----:R-:W-:-:S12]  /*9fd0*/  @!P0 BRA `(.L_x_1214) ;  /* 0x000001b400c48947 */ /* 0x002fd80003800000 */
.L_x_1494:
[----:B------:R-:W-:Y:S05]  /*9fe0*/  BSYNC B1 ;  /* 0x0000000000017941 */ /* 0x000fea0003800000 */
.L_x_1213:
[----:B------:R-:W-:Y:S05]  /*9ff0*/  @P1 BRA `(.L_x_1205) ;  /* 0x0000002000081947 */ /* 0x000fea0003800000 */
[----:B------:R2:W5:Y:S01]  /*a000*/  LDL R63, [R1+0x20] ;  /* 0x00002000013f7983 */ /* 0x0005620000100800 */
[----:B------:R-:W0:Y:S03]  /*a010*/  LDC R3, c[0x0][0x3f4] ;  /* 0x0000fd00ff037b82 */ /* 0x000e260000000800 */
[----:B------:R2:W5:Y:S04]  /*a020*/  LDL R62, [R1+0x30] ;  /* 0x00003000013e7983 */ /* 0x0005680000100800 */
[----:B------:R2:W5:Y:S01]  /*a030*/  LDL R60, [R1+0x78] ;  /* 0x00007800013c7983 */ /* 0x0005620000100800 */
[C---:B------:R-:W-:Y:S01]  /*a040*/  VIADD R0, R152.reuse, 0x20 ;  /* 0x0000002098007836 */ /* 0x040fe20000000000 */
[----:B------:R-:W-:Y:S01]  /*a050*/  BSSY B1, `(.L_x_1215) ;  /* 0x00000fd000017945 */ /* 0x000fe20003800000 */
[----:B0-----:R-:W-:-:S03]  /*a060*/  ISETP.GE.AND P0, PT, R152, R3, PT ;  /* 0x000000039800720c */ /* 0x001fc60003f06270 */
[----:B------:R-:W-:-:S10]  /*a070*/  ISETP.GE.AND P1, PT, R0, R3, PT ;  /* 0x000000030000720c */ /* 0x000fd40003f26270 */
[----:B--2---:R-:W-:Y:S05]  /*a080*/  @P0 BRA `(.L_x_1216) ;  /* 0x0000000c00e40947 */ /* 0x004fea0003800000 */
[----:B----4-:R-:W0:Y:S01]  /*a090*/  S2R R21, SR_TID.X ;  /* 0x0000000000157919 */ /* 0x010e220000002100 */
[----:B---3-5:R-:W-:Y:S02]  /*a0a0*/  SHF.R.U32.HI R20, RZ, 0x8, R12 ;  /* 0x00000008ff147819 */ /* 0x028fe4000001160c */
[----:B------:R-:W-:Y:S02]  /*a0b0*/  LOP3.LUT R0, R12, 0xff, RZ, 0xc0, !PT ;  /* 0x000000ff0c007812 */ /* 0x000fe400078ec0ff */
[----:B------:R-:W-:Y:S02]  /*a0c0*/  SHF.R.U32.HI R30, RZ, 0x8, R14 ;  /* 0x00000008ff1e7819 */ /* 0x000fe4000001160e */
[----:B------:R-:W-:Y:S02]  /*a0d0*/  SHF.R.U32.HI R29, RZ, 0x8, R13 ;  /* 0x00000008ff1d7819 */ /* 0x000fe4000001160d */
[----:B------:R-:W-:Y:S02]  /*a0e0*/  LOP3.LUT R28, R13, 0xff, RZ, 0xc0, !PT ;  /* 0x000000ff0d1c7812 */ /* 0x000fe400078ec0ff */
[----:B------:R-:W-:-:S02]  /*a0f0*/  LOP3.LUT R29, R29, 0xff, RZ, 0xc0, !PT ;  /* 0x000000ff1d1d7812 */ /* 0x000fc400078ec0ff */
[----:B------:R-:W-:Y:S02]  /*a100*/  SHF.R.U32.HI R40, RZ, 0x8, R5 ;  /* 0x00000008ff287819 */ /* 0x000fe40000011605 */
[----:B------:R-:W-:Y:S02]  /*a110*/  PRMT R38, R29, 0x7604, R28 ;  /* 0x000076041d267816 */ /* 0x000fe4000000001c */
[----:B------:R-:W-:Y:S02]  /*a120*/  SHF.R.U32.HI R29, RZ, 0x8, R15 ;  /* 0x00000008ff1d7819 */ /* 0x000fe4000001160f */
[----:B------:R-:W-:Y:S02]  /*a130*/  LOP3.LUT R28, R15, 0xff, RZ, 0xc0, !PT ;  /* 0x000000ff0f1c7812 */ /* 0x000fe400078ec0ff */
[----:B------:R-:W-:Y:S02]  /*a140*/  LOP3.LUT R29, R29, 0xff, RZ, 0xc0, !PT ;  /* 0x000000ff1d1d7812 */ /* 0x000fe400078ec0ff */
[----:B------:R-:W-:-:S02]  /*a150*/  SHF.R.U32.HI R43, RZ, 0x8, R6 ;  /* 0x00000008ff2b7819 */ /* 0x000fc40000011606 */
[----:B------:R-:W-:Y:S02]  /*a160*/  LOP3.LUT R40, R40, 0xff, RZ, 0xc0, !PT ;  /* 0x000000ff28287812 */ /* 0x000fe400078ec0ff */
[----:B------:R-:W-:Y:S02]  /*a170*/  LOP3.LUT R42, R6, 0xff, RZ, 0xc0, !PT ;  /* 0x000000ff062a7812 */ /* 0x000fe400078ec0ff */
[----:B------:R-:W-:Y:S02]  /*a180*/  LOP3.LUT R43, R43, 0xff, RZ, 0xc0, !PT ;  /* 0x000000ff2b2b7812 */ /* 0x000fe400078ec0ff */
[----:B------:R-:W-:Y:S01]  /*a190*/  SHF.R.U32.HI R49, RZ, 0x10, R5 ;  /* 0x00000010ff317819 */ /* 0x000fe20000011605 */
[----:B0-----:R-:W-:Y:S01]  /*a1a0*/  VIADD R31, R21, 0xffffff80 ;  /* 0xffffff80151f7836 */ /* 0x001fe20000000000 */
[----:B------:R-:W-:Y:S02]  /*a1b0*/  LOP3.LUT R21, R20, 0xff, RZ, 0xc0, !PT ;  /* 0x000000ff14157812 */ /* 0x000fe400078ec0ff */
[----:B------:R-:W-:Y:S01]  /*a1c0*/  LOP3.LUT R20, R14, 0xff, RZ, 0xc0, !PT ;  /* 0x000000ff0e147812 */ /* 0x000fe200078ec0ff */
[----:B------:R-:W-:Y:S01]  /*a1d0*/  IMAD.U32 R49, R49, 0x10000, RZ ;  /* 0x0001000031317824 */ /* 0x000fe200078e00ff */
[----:B------:R-:W-:-:S02]  /*a1e0*/  LEA.HI R32, R31, R31, RZ, 0x1 ;  /* 0x0000001f1f207211 */ /* 0x000fc400078f08ff */
[----:B-1----:R-:W-:Y:S02]  /*a1f0*/  PRMT R39, R21, 0x7604, R0 ;  /* 0x0000760415277816 */ /* 0x002fe40000000000 */
[----:B------:R-:W-:Y:S02]  /*a200*/  LOP3.LUT R32, R32, 0xfffffffe, RZ, 0xc0, !PT ;  /* 0xfffffffe20207812 */ /* 0x000fe400078ec0ff */
[----:B------:R-:W-:Y:S02]  /*a210*/  SHF.R.U32.HI R21, RZ, 0x8, R4 ;  /* 0x00000008ff157819 */ /* 0x000fe40000011604 */
[----:B------:R-:W-:Y:S01]  /*a220*/  PRMT R51, R43, 0x7604, R42 ;  /* 0x000076042b337816 */ /* 0x000fe2000000002a */
[----:B------:R-:W-:Y:S01]  /*a230*/  IMAD.IADD R32, R31, 0x1, -R32 ;  /* 0x000000011f207824 */ /* 0x000fe200078e0a20 */
[----:B------:R-:W-:Y:S02]  /*a240*/  LOP3.LUT R31, R30, 0xff, RZ, 0xc0, !PT ;  /* 0x000000ff1e1f7812 */ /* 0x000fe400078ec0ff */
[----:B------:R-:W-:-:S02]  /*a250*/  LOP3.LUT R33, R21, 0xff, RZ, 0xc0, !PT ;  /* 0x000000ff15217812 */ /* 0x000fc400078ec0ff */
[----:B------:R-:W-:Y:S02]  /*a260*/  LEA.HI R0, R3, R32, RZ, 0x1c ;  /* 0x0000002003007211 */ /* 0x000fe400078fe0ff */
[----:B------:R-:W-:Y:S02]  /*a270*/  PRMT R41, R31, 0x7604, R20 ;  /* 0x000076041f297816 */ /* 0x000fe40000000014 */
[C---:B------:R-:W-:Y:S01]  /*a280*/  LEA.HI R20, R0.reuse, R0, RZ, 0x1 ;  /* 0x0000000000147211 */ /* 0x040fe200078f08ff */
[----:B------:R-:W-:Y:S01]  /*a290*/  IMAD.SHL.U32 R0, R0, 0x10, RZ ;  /* 0x0000001000007824 */ /* 0x000fe200078e00ff */
[----:B------:R-:W-:Y:S02]  /*a2a0*/  LOP3.LUT R32, R4, 0xff, RZ, 0xc0, !PT ;  /* 0x000000ff04207812 */ /* 0x000fe400078ec0ff */
[----:B------:R-:W-:Y:S02]  /*a2b0*/  SHF.R.S32.HI R20, RZ, 0x1, R20 ;  /* 0x00000001ff147819 */ /* 0x000fe40000011414 */
[----:B------:R-:W-:-:S02]  /*a2c0*/  LOP3.LUT R0, R63, 0x10, R0, 0xf8, !PT ;  /* 0x000000103f007812 */ /* 0x000fc400078ef800 */
[----:B------:R-:W-:Y:S01]  /*a2d0*/  PRMT R47, R33, 0x7604, R32 ;  /* 0x00007604212f7816 */ /* 0x000fe20000000020 */
[----:B------:R-:W-:Y:S01]  /*a2e0*/  IMAD R21, R20, 0x1800, R62 ;  /* 0x0000180014157824 */ /* 0x000fe200078e023e */
[----:B------:R-:W-:Y:S02]  /*a2f0*/  LOP3.LUT R0, R0, R60, RZ, 0x3c, !PT ;  /* 0x0000003c00007212 */ /* 0x000fe400078e3cff */
[----:B------:R-:W-:Y:S02]  /*a300*/  PRMT R20, R29, 0x7604, R28 ;  /* 0x000076041d147816 */ /* 0x000fe4000000001c */
[----:B------:R-:W-:Y:S01]  /*a310*/  IADD3 R0, R16, R21, R0 ;  /* 0x0000001510007210 */ /* 0x000fe20007ffe000 */
[----:B------:R-:W0:Y:S01]  /*a320*/  LDS.128 R28, [R37+0xf000] ;  /* 0x00f00000251c7984 */ /* 0x000e220000000c00 */
[----:B------:R-:W-:Y:S02]  /*a330*/  LOP3.LUT R21, R5, 0xff, RZ, 0xc0, !PT ;  /* 0x000000ff05157812 */ /* 0x000fe400078ec0ff */
[----:B------:R-:W-:Y:S01]  /*a340*/  SHF.R.U32.HI R43, RZ, 0x10, R15 ;  /* 0x00000010ff2b7819 */ /* 0x000fe2000001160f */
[----:B------:R-:W1:Y:S01]  /*a350*/  LDS.128 R32, [R0+0xf000] ;  /* 0x00f0000000207984 */ /* 0x000e620000000c00 */
[----:B------:R-:W-:-:S02]  /*a360*/  PRMT R40, R40, 0x7604, R21 ;  /* 0x0000760428287816 */ /* 0x000fc40000000015 */
[----:B------:R-:W-:Y:S01]  /*a370*/  SHF.R.U32.HI R21, RZ, 0x10, R13 ;  /* 0x00000010ff157819 */ /* 0x000fe2000001160d */
[----:B------:R-:W-:Y:S01]  /*a380*/  IMAD.U32 R43, R43, 0x10000, RZ ;  /* 0x000100002b2b7824 */ /* 0x000fe200078e00ff */
[----:B------:R-:W-:Y:S02]  /*a390*/  SHF.R.U32.HI R45, RZ, 0x8, R7 ;  /* 0x00000008ff2d7819 */ /* 0x000fe40000011607 */
[----:B------:R-:W-:Y:S01]  /*a3a0*/  LOP3.LUT R44, R7, 0xff, RZ, 0xc0, !PT ;  /* 0x000000ff072c7812 */ /* 0x000fe200078ec0ff */
[----:B------:R-:W-:Y:S01]  /*a3b0*/  IMAD.U32 R21, R21, 0x10000, RZ ;  /* 0x0001000015157824 */ /* 0x000fe200078e00ff */
[----:B------:R-:W-:Y:S02]  /*a3c0*/  LOP3.LUT R45, R45, 0xff, RZ, 0xc0, !PT ;  /* 0x000000ff2d2d7812 */ /* 0x000fe400078ec0ff */
[----:B------:R-:W-:Y:S02]  /*a3d0*/  LOP3.LUT R49, R40, 0xff0000, R49, 0xf8, !PT ;  /* 0x00ff000028317812 */ /* 0x000fe400078ef831 */
[----:B------:R-:W-:-:S02]  /*a3e0*/  LOP3.LUT R21, R38, 0xff0000, R21, 0xf8, !PT ;  /* 0x00ff000026157812 */ /* 0x000fc400078ef815 */
[----:B------:R-:W-:Y:S02]  /*a3f0*/  PRMT R44, R45, 0x7604, R44 ;  /* 0x000076042d2c7816 */ /* 0x000fe4000000002c */
[----:B------:R-:W-:Y:S02]  /*a400*/  LOP3.LUT R49, R49, 0xff000000, R5, 0xf8, !PT ;  /* 0xff00000031317812 */ /* 0x000fe400078ef805 */
[----:B------:R-:W-:Y:S02]  /*a410*/  LOP3.LUT R45, R20, 0xff0000, R43, 0xf8, !PT ;  /* 0x00ff0000142d7812 */ /* 0x000fe400078ef82b */
[----:B------:R-:W-:Y:S02]  /*a420*/  LOP3.LUT R39, R39, 0xff0000, R12, 0xf8, !PT ;  /* 0x00ff000027277812 */ /* 0x000fe400078ef80c */
[----:B------:R-:W-:Y:S02]  /*a430*/  LOP3.LUT R41, R41, 0xff0000, R14, 0xf8, !PT ;  /* 0x00ff000029297812 */ /* 0x000fe400078ef80e */
[----:B------:R-:W-:-:S02]  /*a440*/  LOP3.LUT R43, R21, 0xff000000, R13, 0xf8, !PT ;  /* 0xff000000152b7812 */ /* 0x000fc400078ef80d */
[----:B------:R-:W-:Y:S02]  /*a450*/  LOP3.LUT R47, R47, 0xff0000, R4, 0xf8, !PT ;  /* 0x00ff00002f2f7812 */ /* 0x000fe400078ef804 */
[----:B------:R-:W-:Y:S02]  /*a460*/  LOP3.LUT R51, R51, 0xff0000, R6, 0xf8, !PT ;  /* 0x00ff000033337812 */ /* 0x000fe400078ef806 */
[----:B------:R-:W-:Y:S02]  /*a470*/  F2FP.F16.E4M3.UNPACK_B R48, R49 ;  /* 0x00000031ff30723e */ /* 0x000fe400020006ff */
[----:B------:R-:W-:Y:S02]  /*a480*/  SHF.R.U32.HI R53, RZ, 0x10, R7 ;  /* 0x00000010ff357819 */ /* 0x000fe40000011607 */
[----:B------:R-:W-:Y:S01]  /*a490*/  LOP3.LUT R20, R39, 0xff000000, R12, 0xf8, !PT ;  /* 0xff00000027147812 */ /* 0x000fe200078ef80c */
[--C-:B------:R-:W-:Y:S01]  /*a4a0*/  HADD2.F32 R50, -RZ, R48.reuse.H0_H0 ;  /* 0x20000030ff327230 */ /* 0x100fe20000004100 */
[----:B------:R-:W-:Y:S01]  /*a4b0*/  LOP3.LUT R45, R45, 0xff000000, R15, 0xf8, !PT ;  /* 0xff0000002d2d7812 */ /* 0x000fe200078ef80f */
[----:B------:R-:W-:Y:S01]  /*a4c0*/  IMAD.U32 R53, R53, 0x10000, RZ ;  /* 0x0001000035357824 */ /* 0x000fe200078e00ff */
[----:B0-----:R-:W-:Y:S01]  /*a4d0*/  F2FP.F16.E4M3.UNPACK_B R15, R28 ;  /* 0x0000001cff0f723e */ /* 0x001fe200020006ff */
[----:B------:R-:W-:Y:S01]  /*a4e0*/  HADD2.F32 R48, -RZ, R48.H1_H1 ;  /* 0x30000030ff307230 */ /* 0x000fe20000004100 */
[----:B-1----:R-:W-:-:S02]  /*a4f0*/  F2FP.F16.E4M3.UNPACK_B R21, R33 ;  /* 0x00000021ff15723e */ /* 0x002fc400020006ff */
[----:B------:R-:W-:Y:S02]  /*a500*/  F2FP.F16.E4M3.UNPACK_B R39, R28.H1 ;  /* 0x0000001cff27723e */ /* 0x000fe400030006ff */
[----:B------:R-:W-:Y:S02]  /*a510*/  LOP3.LUT R12, R41, 0xff000000, R14, 0xf8, !PT ;  /* 0xff000000290c7812 */ /* 0x000fe400078ef80e */
[----:B------:R-:W-:Y:S02]  /*a520*/  LOP3.LUT R38, R47, 0xff000000, R4, 0xf8, !PT ;  /* 0xff0000002f267812 */ /* 0x000fe400078ef804 */
[----:B------:R-:W-:Y:S02]  /*a530*/  F2FP.F16.E4M3.UNPACK_B R28, R43 ;  /* 0x0000002bff1c723e */ /* 0x000fe400020006ff */
[----:B------:R-:W-:Y:S01]  /*a540*/  LOP3.LUT R4, R51, 0xff000000, R6, 0xf8, !PT ;  /* 0xff00000033047812 */ /* 0x000fe200078ef806 */
[--C-:B------:R-:W-:Y:S01]  /*a550*/  HADD2.F32 R6, -RZ, R21.reuse.H0_H0 ;  /* 0x20000015ff067230 */ /* 0x100fe20000004100 */
[-C--:B------:R-:W-:Y:S01]  /*a560*/  F2FP.F16.E4M3.UNPACK_B R14, R29.reuse ;  /* 0x0000001dff0e723e */ /* 0x080fe200020006ff */
[----:B------:R-:W-:Y:S01]  /*a570*/  HADD2.F32 R21, -RZ, R21.H1_H1 ;  /* 0x30000015ff157230 */ /* 0x000fe20000004100 */
[----:B------:R-:W-:Y:S01]  /*a580*/  F2FP.F16.E4M3.UNPACK_B R40, R29.H1 ;  /* 0x0000001dff28723e */ /* 0x000fe200030006ff */
[----:B------:R-:W-:Y:S01]  /*a590*/  HADD2.F32 R29, -RZ, R28.H0_H0 ;  /* 0x2000001cff1d7230 */ /* 0x000fe20000004100 */
[-C--:B------:R-:W-:Y:S01]  /*a5a0*/  F2FP.F16.E4M3.UNPACK_B R42, R31.reuse ;  /* 0x0000001fff2a723e */ /* 0x080fe200020006ff */
[--C-:B------:R-:W-:Y:S01]  /*a5b0*/  HADD2.F32 R13, -RZ, R14.reuse.H0_H0 ;  /* 0x2000000eff0d7230 */ /* 0x100fe20000004100 */
[----:B------:R-:W-:Y:S01]  /*a5c0*/  F2FP.F16.E4M3.UNPACK_B R46, R31.H1 ;  /* 0x0000001fff2e723e */ /* 0x000fe200030006ff */
[----:B------:R-:W-:Y:S01]  /*a5d0*/  HADD2.F32 R14, -RZ, R14.H1_H1 ;  /* 0x3000000eff0e7230 */ /* 0x000fe20000004100 */
[----:B------:R-:W-:Y:S01]  /*a5e0*/  F2FP.F16.E4M3.UNPACK_B R31, R32 ;  /* 0x00000020ff1f723e */ /* 0x000fe200020006ff */
[----:B------:R-:W-:Y:S01]  /*a5f0*/  FMUL.FTZ R51, R21, R48 ;  /* 0x0000003015337220 */ /* 0x000fe20000410000 */
[----:B------:R-:W-:Y:S01]  /*a600*/  F2FP.F16.E4M3.UNPACK_B R41, R32.H1 ;  /* 0x00000020ff29723e */ /* 0x000fe200030006ff */
[----:B------:R-:W-:Y:S01]  /*a610*/  FMUL.FTZ R32, R6, R50 ;  /* 0x0000003206207220 */ /* 0x000fe20000410000 */
[----:B------:R-:W-:-:S02]  /*a620*/  LOP3.LUT R53, R44, 0xff0000, R53, 0xf8, !PT ;  /* 0x00ff00002c357812 */ /* 0x000fc400078ef835 */
[-C--:B------:R-:W-:Y:S02]  /*a630*/  F2FP.F16.E4M3.UNPACK_B R44, R35.reuse ;  /* 0x00000023ff2c723e */ /* 0x080fe400020006ff */
[----:B------:R-:W-:Y:S01]  /*a640*/  F2FP.F16.E4M3.UNPACK_B R47, R35.H1 ;  /* 0x00000023ff2f723e */ /* 0x000fe200030006ff */
[----:B------:R-:W-:Y:S01]  /*a650*/  FMUL.FTZ R35, R6, R29 ;  /* 0x0000001d06237220 */ /* 0x000fe20000410000 */
[----:B------:R-:W-:Y:S01]  /*a660*/  F2FP.F16.E4M3.UNPACK_B R33, R33.H1 ;  /* 0x00000021ff21723e */ /* 0x000fe200030006ff */
[C---:B------:R-:W-:Y:S01]  /*a670*/  FFMA.FTZ R6, R13.reuse, R29, -R32 ;  /* 0x0000001d0d067223 */ /* 0x040fe20000010820 */
[----:B------:R-:W-:Y:S01]  /*a680*/  F2FP.F16.E4M3.UNPACK_B R49, R49.H1 ;  /* 0x00000031ff31723e */ /* 0x000fe200030006ff */
[----:B------:R-:W-:Y:S01]  /*a690*/  HADD2.F32 R32, -RZ, R28.H1_H1 ;  /* 0x3000001cff207230 */ /* 0x000fe20000004100 */
[----:B------:R-:W-:Y:S01]  /*a6a0*/  F2FP.F16.E4M3.UNPACK_B R43, R43.H1 ;  /* 0x0000002bff2b723e */ /* 0x000fe200030006ff */
[----:B------:R-:W-:Y:S01]  /*a6b0*/  FFMA.FTZ R13, R13, R50, R35 ;  /* 0x000000320d0d7223 */ /* 0x000fe20000010023 */
[----:B------:R-:W-:Y:S01]  /*a6c0*/  HADD2.F32 R28, -RZ, R33.H0_H0 ;  /* 0x20000021ff1c7230 */ /* 0x000fe20000004100 */
[----:B------:R-:W-:Y:S01]  /*a6d0*/  LOP3.LUT R53, R53, 0xff000000, R7, 0xf8, !PT ;  /* 0xff00000035357812 */ /* 0x000fe200078ef807 */
[----:B------:R-:W-:-:S02]  /*a6e0*/  HADD2.F32 R50, -RZ, R49.H0_H0 ;  /* 0x20000031ff327230 */ /* 0x000fc40000004100 */
[-C--:B------:R-:W-:Y:S01]  /*a6f0*/  FMUL.FTZ R55, R21, R32.reuse ;  /* 0x0000002015377220 */ /* 0x080fe20000410000 */
[----:B------:R-:W-:Y:S02]  /*a700*/  HADD2.F32 R35, -RZ, R43.H0_H0 ;  /* 0x2000002bff237230 */ /* 0x000fe40000004100 */
[----:B------:R-:W-:Y:S01]  /*a710*/  FFMA.FTZ R21, R14, R32, -R51 ;  /* 0x000000200e157223 */ /* 0x000fe20000010833 */
[----:B------:R-:W-:Y:S02]  /*a720*/  HADD2.F32 R29, -RZ, R40.H0_H0 ;  /* 0x20000028ff1d7230 */ /* 0x000fe40000004100 */
[----:B------:R-:W-:Y:S01]  /*a730*/  FMUL.FTZ R52, R28, R50 ;  /* 0x000000321c347220 */ /* 0x000fe20000410000 */
[----:B------:R-:W-:Y:S01]  /*a740*/  FFMA.FTZ R14, R14, R48, R55 ;  /* 0x000000300e0e7223 */ /* 0x000fe20000010037 */
[----:B------:R-:W-:Y:S01]  /*a750*/  FMUL.FTZ R57, R28, R35 ;  /* 0x000000231c397220 */ /* 0x000fe20000410000 */
[----:B------:R-:W-:Y:S01]  /*a760*/  F2FP.F16.E4M3.UNPACK_B R51, R53 ;  /* 0x00000035ff33723e */ /* 0x000fe200020006ff */
[C---:B------:R-:W-:Y:S01]  /*a770*/  FFMA.FTZ R28, R29.reuse, R35, -R52 ;  /* 0x000000231d1c7223 */ /* 0x040fe20000010834 */
[----:B------:R-:W-:Y:S01]  /*a780*/  F2FP.F16.E4M3.UNPACK_B R48, R45 ;  /* 0x0000002dff30723e */ /* 0x000fe200020006ff */
[----:B------:R-:W-:Y:S01]  /*a790*/  FFMA.FTZ R29, R29, R50, R57 ;  /* 0x000000321d1d7223 */ /* 0x000fe20000010039 */
[----:B------:R-:W-:Y:S01]  /*a7a0*/  HADD2.F32 R50, -RZ, R49.H1_H1 ;  /* 0x30000031ff327230 */ /* 0x000fe20000004100 */
        /* <DEDUP_REMOVED lines=8> */
[C---:B------:R-:W-:Y:S01]  /*a830*/  FMUL.FTZ R59, R35.reuse, R52 ;  /* 0x00000034233b7220 */ /* 0x040fe20000410000 */
[----:B------:R-:W-:Y:S02]  /*a840*/  HADD2.F32 R33, -RZ, R33.H1_H1 ;  /* 0x30000021ff217230 */ /* 0x000fe40000004100 */
[-C--:B------:R-:W-:Y:S01]  /*a850*/  FMUL.FTZ R61, R35, R49.reuse ;  /* 0x00000031233d7220 */ /* 0x080fe20000410000 */
[----:B------:R-:W-:Y:S02]  /*a860*/  HADD2.F32 R43, -RZ, R43.H1_H1 ;  /* 0x3000002bff2b7230 */ /* 0x000fe40000004100 */
[C---:B------:R-:W-:Y:S01]  /*a870*/  FFMA.FTZ R35, R32.reuse, R49, -R59 ;  /* 0x0000003120237223 */ /* 0x040fe2000001083b */
[----:B------:R-:W-:Y:S02]  /*a880*/  HADD2.F32 R40, -RZ, R40.H1_H1 ;  /* 0x30000028ff287230 */ /* 0x000fe40000004100 */
[C---:B------:R-:W-:Y:S01]  /*a890*/  FMUL.FTZ R55, R33.reuse, R50 ;  /* 0x0000003221377220 */ /* 0x040fe20000410000 */
[----:B------:R-:W-:Y:S01]  /*a8a0*/  FFMA.FTZ R32, R32, R52, R61 ;  /* 0x0000003420207223 */ /* 0x000fe2000001003d */
[----:B------:R-:W-:Y:S01]  /*a8b0*/  HADD2.F32 R49, -RZ, R48.H1_H1 ;  /* 0x30000030ff317230 */ /* 0x000fe20000004100 */
[----:B------:R-:W-:Y:S01]  /*a8c0*/  F2FP.F16.E4M3.UNPACK_B R52, R53.H1 ;  /* 0x00000035ff34723e */ /* 0x000fe200030006ff */
[----:B------:R-:W-:Y:S01]  /*a8d0*/  FMUL.FTZ R57, R33, R43 ;  /* 0x0000002b21397220 */ /* 0x000fe20000410000 */
[----:B------:R-:W-:Y:S01]  /*a8e0*/  F2FP.F16.E4M3.UNPACK_B R48, R45.H1 ;  /* 0x0000002dff30723e */ /* 0x000fe200030006ff */
[----:B------:R-:W-:Y:S01]  /*a8f0*/  FFMA.FTZ R33, R40, R43, -R55 ;  /* 0x0000002b28217223 */ /* 0x000fe20000010837 */
[----:B------:R-:W-:-:S02]  /*a900*/  HADD2.F32 R51, -RZ, R51.H1_H1 ;  /* 0x30000033ff337230 */ /* 0x000fc40000004100 */
[----:B------:R-:W-:Y:S01]  /*a910*/  FFMA.FTZ R40, R40, R50, R57 ;  /* 0x0000003228287223 */ /* 0x000fe20000010039 */
[----:B------:R-:W-:Y:S02]  /*a920*/  HADD2.F32 R44, -RZ, R44.H1_H1 ;  /* 0x3000002cff2c7230 */ /* 0x000fe40000004100 */
[----:B------:R-:W-:Y:S02]  /*a930*/  HADD2.F32 R43, -RZ, R42.H1_H1 ;  /* 0x3000002aff2b7230 */ /* 0x000fe40000004100 */
[----:B------:R-:W-:Y:S02]  /*a940*/  HADD2.F32 R53, -RZ, R52.H0_H0 ;  /* 0x20000034ff357230 */ /* 0x000fe40000004100 */
[C---:B------:R-:W-:Y:S01]  /*a950*/  FMUL.FTZ R54, R44.reuse, R51 ;  /* 0x000000332c367220 */ /* 0x040fe20000410000 */
[----:B------:R-:W-:Y:S02]  /*a960*/  HADD2.F32 R42, -RZ, R47.H0_H0 ;  /* 0x2000002fff2a7230 */ /* 0x000fe40000004100 */
[----:B------:R-:W-:Y:S01]  /*a970*/  FMUL.FTZ R44, R44, R49 ;  /* 0x000000312c2c7220 */ /* 0x000fe20000410000 */
[----:B------:R-:W-:Y:S01]  /*a980*/  HADD2.F32 R50, -RZ, R48.H0_H0 ;  /* 0x20000030ff327230 */ /* 0x000fe20000004100 */
[----:B------:R-:W-:Y:S01]  /*a990*/  F2FP.SATFINITE.E4M3.F32.PACK_AB_MERGE_C R29, R40, R29, RZ ;  /* 0x0000001d281d723e */ /* 0x000fe200048070ff */
[----:B------:R-:W-:-:S02]  /*a9a0*/  HADD2.F32 R45, -RZ, R46.H0_H0 ;  /* 0x2000002eff2d7230 */ /* 0x000fc40000004100 */
[C---:B------:R-:W-:Y:S01]  /*a9b0*/  FMUL.FTZ R56, R42.reuse, R53 ;  /* 0x000000352a387220 */ /* 0x040fe20000410000 */
[----:B------:R-:W-:Y:S02]  /*a9c0*/  HADD2.F32 R55, -RZ, R52.H1_H1 ;  /* 0x30000034ff377230 */ /* 0x000fe40000004100 */
[-C--:B------:R-:W-:Y:S01]  /*a9d0*/  FMUL.FTZ R58, R42, R50.reuse ;  /* 0x000000322a3a7220 */ /* 0x080fe20000410000 */
        /* <DEDUP_REMOVED lines=9> */
[----:B------:R-:W-:-:S02]  /*aa70*/  HADD2.F32 R54, -RZ, R53.H0_H0 ;  /* 0x20000035ff367230 */ /* 0x000fc40000004100 */
[----:B------:R-:W-:Y:S02]  /*aa80*/  HADD2.F32 R47, -RZ, R41.H0_H0 ;  /* 0x20000029ff2f7230 */ /* 0x000fe40000004100 */
        /* <DEDUP_REMOVED lines=11> */
[----:B------:R-:W-:Y:S02]  /*ab40*/  HADD2.F32 R54, -RZ, R53.H1_H1 ;  /* 0x30000035ff367230 */ /* 0x000fe40000004100 */
[C---:B------:R-:W-:Y:S01]  /*ab50*/  FFMA.FTZ R47, R46.reuse, R51, -R59 ;  /* 0x000000332e2f7223 */ /* 0x040fe2000001083b */
[----:B------:R-:W-:Y:S01]  /*ab60*/  HADD2.F32 R39, -RZ, R39.H1_H1 ;  /* 0x30000027ff277230 */ /* 0x000fe20000004100 */
[----:B------:R-:W-:Y:S01]  /*ab70*/  F2FP.F16.E4M3.UNPACK_B R50, R20 ;  /* 0x00000014ff32723e */ /* 0x000fe200020006ff */
[C---:B------:R-:W-:Y:S01]  /*ab80*/  FMUL.FTZ R53, R41.reuse, R52 ;  /* 0x0000003429357220 */ /* 0x040fe20000410000 */
[----:B------:R-:W-:Y:S01]  /*ab90*/  F2FP.F16.E4M3.UNPACK_B R51, R38 ;  /* 0x00000026ff33723e */ /* 0x000fe200020006ff */
[-C--:B------:R-:W-:Y:S01]  /*aba0*/  FMUL.FTZ R20, R41, R54.reuse ;  /* 0x0000003629147220 */ /* 0x080fe20000410000 */
[----:B------:R-:W-:Y:S01]  /*abb0*/  FFMA.FTZ R46, R46, R55, R56 ;  /* 0x000000372e2e7223 */ /* 0x000fe20000010038 */
[----:B------:R-:W-:Y:S01]  /*abc0*/  FFMA.FTZ R56, R39, R54, R53 ;  /* 0x0000003627387223 */ /* 0x000fe20000010035 */
[----:B------:R-:W-:-:S02]  /*abd0*/  HADD2.F32 R38, -RZ, R31.H0_H0 ;  /* 0x2000001fff267230 */ /* 0x000fc40000004100 */
[----:B------:R-:W-:Y:S01]  /*abe0*/  FFMA.FTZ R57, R39, R52, -R20 ;  /* 0x0000003427397223 */ /* 0x000fe20000010814 */
[--C-:B------:R-:W-:Y:S02]  /*abf0*/  HADD2.F32 R41, -RZ, R51.reuse.H0_H0 ;  /* 0x20000033ff297230 */ /* 0x100fe40000004100 */
[--C-:B------:R-:W-:Y:S02]  /*ac00*/  HADD2.F32 R39, -RZ, R50.reuse.H0_H0 ;  /* 0x20000032ff277230 */ /* 0x100fe40000004100 */
[----:B------:R-:W-:Y:S02]  /*ac10*/  HADD2.F32 R52, -RZ, R51.H1_H1 ;  /* 0x30000033ff347230 */ /* 0x000fe40000004100 */
[C---:B------:R-:W-:Y:S01]  /*ac20*/  FMUL.FTZ R53, R38.reuse, R41 ;  /* 0x0000002926357220 */ /* 0x040fe20000410000 */
[----:B------:R-:W-:Y:S02]  /*ac30*/  HADD2.F32 R31, -RZ, R31.H1_H1 ;  /* 0x3000001fff1f7230 */ /* 0x000fe40000004100 */
[----:B------:R-:W-:Y:S01]  /*ac40*/  FMUL.FTZ R55, R38, R39 ;  /* 0x0000002726377220 */ /* 0x000fe20000410000 */
[----:B------:R-:W-:Y:S01]  /*ac50*/  HADD2.F32 R20, -RZ, R15.H0_H0 ;  /* 0x2000000fff147230 */ /* 0x000fe20000004100 */
[----:B------:R-:W-:Y:S01]  /*ac60*/  F2FP.F16.E4M3.UNPACK_B R51, R4.H1 ;  /* 0x00000004ff33723e */ /* 0x000fe200030006ff */
[----:B------:R-:W-:-:S02]  /*ac70*/  HADD2.F32 R50, -RZ, R50.H1_H1 ;  /* 0x30000032ff327230 */ /* 0x000fc40000004100 */
[C---:B------:R-:W-:Y:S01]  /*ac80*/  FMUL.FTZ R54, R31.reuse, R52 ;  /* 0x000000341f367220 */ /* 0x040fe20000410000 */
[----:B------:R-:W-:Y:S02]  /*ac90*/  HADD2.F32 R15, -RZ, R15.H1_H1 ;  /* 0x3000000fff0f7230 */ /* 0x000fe40000004100 */
[C---:B------:R-:W-:Y:S01]  /*aca0*/  FFMA.FTZ R53, R20.reuse, R39, -R53 ;  /* 0x0000002714357223 */ /* 0x040fe20000010835 */
[----:B------:R-:W-:Y:S01]  /*acb0*/  FFMA.FTZ R55, R20, R41, R55 ;  /* 0x0000002914377223 */ /* 0x000fe20000010037 */
[----:B------:R-:W-:Y:S01]  /*acc0*/  F2FP.F16.E4M3.UNPACK_B R38, R12.H1 ;  /* 0x0000000cff26723e */ /* 0x000fe200030006ff */
[-C--:B------:R-:W-:Y:S01]  /*acd0*/  FMUL.FTZ R31, R31, R50.reuse ;  /* 0x000000321f1f7220 */ /* 0x080fe20000410000 */
[----:B------:R-:W-:Y:S02]  /*ace0*/  HADD2.F32 R41, -RZ, R51.H0_H0 ;  /* 0x20000033ff297230 */ /* 0x000fe40000004100 */
[----:B------:R-:W-:Y:S01]  /*acf0*/  FFMA.FTZ R54, R15, R50, -R54 ;  /* 0x000000320f367223 */ /* 0x000fe20000010836 */
[----:B------:R-:W-:-:S02]  /*ad00*/  HADD2.F32 R20, -RZ, R34.H0_H0 ;  /* 0x20000022ff147230 */ /* 0x000fc40000004100 */
[----:B------:R-:W-:Y:S01]  /*ad10*/  FFMA.FTZ R52, R15, R52, R31 ;  /* 0x000000340f347223 */ /* 0x000fe2000001001f */
[--C-:B------:R-:W-:Y:S01]  /*ad20*/  HADD2.F32 R31, -RZ, R38.reuse.H0_H0 ;  /* 0x20000026ff1f7230 */ /* 0x100fe20000004100 */
[----:B------:R-:W-:Y:S01]  /*ad30*/  F2FP.F16.E4M3.UNPACK_B R12, R12 ;  /* 0x0000000cff0c723e */ /* 0x000fe200020006ff */
[----:B------:R-:W-:Y:S02]  /*ad40*/  HADD2.F32 R39, -RZ, R38.H1_H1 ;  /* 0x30000026ff277230 */ /* 0x000fe40000004100 */
[C---:B------:R-:W-:Y:S01]  /*ad50*/  FMUL.FTZ R38, R20.reuse, R41 ;  /* 0x0000002914267220 */ /* 0x040fe20000410000 */
[----:B------:R-:W-:Y:S02]  /*ad60*/  HADD2.F32 R15, -RZ, R30.H0_H0 ;  /* 0x2000001eff0f7230 */ /* 0x000fe40000004100 */
[----:B------:R-:W-:Y:S01]  /*ad70*/  FMUL.FTZ R20, R20, R31 ;  /* 0x0000001f14147220 */ /* 0x000fe20000410000 */
[----:B------:R-:W-:Y:S01]  /*ad80*/  HADD2.F32 R51, -RZ, R51.H1_H1 ;  /* 0x30000033ff337230 */ /* 0x000fe20000004100 */
[----:B------:R-:W-:Y:S01]  /*ad90*/  F2FP.F16.E4M3.UNPACK_B R4, R4 ;  /* 0x00000004ff04723e */ /* 0x000fe200020006ff */
[----:B------:R-:W-:-:S02]  /*ada0*/  HADD2.F32 R34, -RZ, R34.H1_H1 ;  /* 0x30000022ff227230 */ /* 0x000fc40000004100 */
[C---:B------:R-:W-:Y:S01]  /*adb0*/  FFMA.FTZ R38, R15.reuse, R31, -R38 ;  /* 0x0000001f0f267223 */ /* 0x040fe20000010826 */
[----:B------:R-:W-:Y:S02]  /*adc0*/  HADD2.F32 R30, -RZ, R30.H1_H1 ;  /* 0x3000001eff1e7230 */ /* 0x000fe40000004100 */
[----:B------:R-:W-:Y:S01]  /*add0*/  FFMA.FTZ R41, R15, R41, R20 ;  /* 0x000000290f297223 */ /* 0x000fe20000010014 */
[--C-:B------:R-:W-:Y:S02]  /*ade0*/  HADD2.F32 R15, -RZ, R12.reuse.H0_H0 ;  /* 0x2000000cff0f7230 */ /* 0x100fe40000004100 */
[C---:B------:R-:W-:Y:S01]  /*adf0*/  FMUL.FTZ R31, R34.reuse, R51 ;  /* 0x00000033221f7220 */ /* 0x040fe20000410000 */
[-C--:B------:R-:W-:Y:S01]  /*ae00*/  FMUL.FTZ R34, R34, R39.reuse ;  /* 0x0000002722227220 */ /* 0x080fe20000410000 */
[----:B------:R-:W-:Y:S02]  /*ae10*/  HADD2.F32 R20, -RZ, R12.H1_H1 ;  /* 0x3000000cff147230 */ /* 0x000fe40000004100 */
[C---:B------:R-:W-:Y:S01]  /*ae20*/  FFMA.FTZ R59, R30.reuse, R39, -R31 ;  /* 0x000000271e3b7223 */ /* 0x040fe2000001081f */
[----:B------:R-:W-:Y:S01]  /*ae30*/  FFMA.FTZ R50, R30, R51, R34 ;  /* 0x000000331e327223 */ /* 0x000fe20000010022 */
[----:B------:R-:W-:-:S02]  /*ae40*/  HADD2.F32 R12, -RZ, R7.H0_H0 ;  /* 0x20000007ff0c7230 */ /* 0x000fc40000004100 */
[--C-:B------:R-:W-:Y:S01]  /*ae50*/  HADD2.F32 R30, -RZ, R4.reuse.H1_H1 ;  /* 0x30000004ff1e7230 */ /* 0x100fe20000004100 */
[----:B------:R-:W-:Y:S01]  /*ae60*/  F2FP.SATFINITE.E4M3.F32.PACK_AB_MERGE_C R38, R59, R38, RZ ;  /* 0x000000263b26723e */ /* 0x000fe200048070ff */
[----:B------:R-:W-:Y:S01]  /*ae70*/  HADD2.F32 R7, -RZ, R7.H1_H1 ;  /* 0x30000007ff077230 */ /* 0x000fe20000004100 */
[----:B------:R-:W-:Y:S01]  /*ae80*/  F2FP.SATFINITE.E4M3.F32.PACK_AB_MERGE_C R41, R50, R41, RZ ;  /* 0x000000293229723e */ /* 0x000fe200048070ff */
[----:B------:R-:W-:Y:S02]  /*ae90*/  HADD2.F32 R31, -RZ, R4.H0_H0 ;  /* 0x20000004ff1f7230 */ /* 0x000fe40000004100 */
[--C-:B------:R-:W-:Y:S02]  /*aea0*/  HADD2.F32 R4, -RZ, R5.reuse.H0_H0 ;  /* 0x20000005ff047230 */ /* 0x100fe40000004100 */
[C---:B------:R-:W-:Y:S01]  /*aeb0*/  FMUL.FTZ R34, R7.reuse, R30 ;  /* 0x0000001e07227220 */ /* 0x040fe20000410000 */
[----:B------:R-:W-:Y:S02]  /*aec0*/  HADD2.F32 R5, -RZ, R5.H1_H1 ;  /* 0x30000005ff057230 */ /* 0x000fe40000004100 */
[C---:B------:R-:W-:Y:S01]  /*aed0*/  FMUL.FTZ R39, R12.reuse, R31 ;  /* 0x0000001f0c277220 */ /* 0x040fe20000410000 */
[-C--:B------:R-:W-:Y:S01]  /*aee0*/  FMUL.FTZ R7, R7, R20.reuse ;  /* 0x0000001407077220 */ /* 0x080fe20000410000 */
[----:B------:R-:W-:Y:S01]  /*aef0*/  FMUL.FTZ R12, R12, R15 ;  /* 0x0000000f0c0c7220 */ /* 0x000fe20000410000 */
[----:B------:R-:W-:-:S02]  /*af00*/  FFMA.FTZ R34, R5, R20, -R34 ;  /* 0x0000001405227223 */ /* 0x000fc40000010822 */
[----:B------:R-:W-:Y:S01]  /*af10*/  FFMA.FTZ R30, R5, R30, R7 ;  /* 0x0000001e051e7223 */ /* 0x000fe20000010007 */
[C---:B------:R-:W-:Y:S01]  /*af20*/  FFMA.FTZ R39, R4.reuse, R15, -R39 ;  /* 0x0000000f04277223 */ /* 0x040fe20000010827 */
[----:B------:R-:W-:Y:S01]  /*af30*/  FFMA.FTZ R31, R4, R31, R12 ;  /* 0x0000001f041f7223 */ /* 0x000fe2000001000c */
[----:B------:R-:W-:Y:S02]  /*af40*/  F2FP.SATFINITE.E4M3.F32.PACK_AB_MERGE_C R5, R33, R28, RZ ;  /* 0x0000001c2105723e */ /* 0x000fe400048070ff */
[----:B------:R-:W-:Y:S02]  /*af50*/  F2FP.SATFINITE.E4M3.F32.PACK_AB_MERGE_C R7, R47, R44, RZ ;  /* 0x0000002c2f07723e */ /* 0x000fe400048070ff */
[----:B------:R-:W-:Y:S02]  /*af60*/  F2FP.SATFINITE.E4M3.F32.PACK_AB_MERGE_C R4, R57, R48, RZ ;  /* 0x000000303904723e */ /* 0x000fe400048070ff */
[----:B------:R-:W-:Y:S02]  /*af70*/  F2FP.SATFINITE.E4M3.F32.PACK_AB_MERGE_C R15, R46, R45, RZ ;  /* 0x0000002d2e0f723e */ /* 0x000fe400048070ff */
[----:B------:R-:W-:-:S02]  /*af80*/  F2FP.SATFINITE.E4M3.F32.PACK_AB_MERGE_C R12, R56, R49, RZ ;  /* 0x00000031380c723e */ /* 0x000fc400048070ff */
[----:B------:R-:W-:Y:S02]  /*af90*/  F2FP.SATFINITE.E4M3.F32.PACK_AB_MERGE_C R5, R21, R6, R5 ;  /* 0x000000061505723e */ /* 0x000fe40004807005 */
[----:B------:R-:W-:Y:S02]  /*afa0*/  F2FP.SATFINITE.E4M3.F32.PACK_AB_MERGE_C R7, R42, R35, R7 ;  /* 0x000000232a07723e */ /* 0x000fe40004807007 */
[----:B------:R-:W-:Y:S02]  /*afb0*/  F2FP.SATFINITE.E4M3.F32.PACK_AB_MERGE_C R4, R54, R53, R4 ;  /* 0x000000353604723e */ /* 0x000fe40004807004 */
[----:B------:R-:W-:Y:S02]  /*afc0*/  F2FP.SATFINITE.E4M3.F32.PACK_AB_MERGE_C R6, R34, R39, R38 ;  /* 0x000000272206723e */ /* 0x000fe40004807026 */
[----:B------:R-:W-:Y:S02]  /*afd0*/  F2FP.SATFINITE.E4M3.F32.PACK_AB_MERGE_C R15, R43, R32, R15 ;  /* 0x000000202b0f723e */ /* 0x000fe4000480700f */
[----:B------:R-:W-:Y:S01]  /*afe0*/  F2FP.SATFINITE.E4M3.F32.PACK_AB_MERGE_C R12, R52, R55, R12 ;  /* 0x00000037340c723e */ /* 0x000fe2000480700c */
[----:B------:R0:W-:Y:S01]  /*aff0*/  STS.128 [R37+0xf000], R4 ;  /* 0x00f0000425007388 */ /* 0x0001e20000000c00 */
[----:B------:R-:W-:-:S05]  /*b000*/  F2FP.SATFINITE.E4M3.F32.PACK_AB_MERGE_C R14, R30, R31, R41 ;  /* 0x0000001f1e0e723e */ /* 0x000fca0004807029 */
[----:B------:R0:W-:Y:S02]  /*b010*/  STS.128 [R0+0xf000], R12 ;  /* 0x00f0000c00007388 */ /* 0x0001e40000000c00 */
.L_x_1216:
[----:B------:R-:W-:Y:S05]  /*b020*/  BSYNC B1 ;  /* 0x0000000000017941 */ /* 0x000fea0003800000 */
.L_x_1215:
[----:B------:R-:W-:Y:S05]  /*b030*/  @P1 BRA `(.L_x_1205) ;  /* 0x0000000c00f81947 */ /* 0x000fea0003800000 */
[----:B----4-:R-:W2:Y:S04]  /*b040*/  LDL R21, [R1+0x70] ;  /* 0x0000700001157983 */ /* 0x010ea80000100800 */
[----:B------:R-:W4:Y:S01]  /*b050*/  LDL R49, [R1+0x74] ;  /* 0x0000740001317983 */ /* 0x000f220000100800 */
[----:B0----5:R-:W-:Y:S02]  /*b060*/  SHF.R.U32.HI R0, RZ, 0x8, R24 ;  /* 0x00000008ff007819 */ /* 0x021fe40000011618 */
[----:B------:R-:W-:Y:S02]  /*b070*/  LOP3.LUT R5, R24, 0xff, RZ, 0xc0, !PT ;  /* 0x000000ff18057812 */ /* 0x000fe400078ec0ff */
[----:B------:R-:W-:Y:S02]  /*b080*/  LOP3.LUT R0, R0, 0xff, RZ, 0xc0, !PT ;  /* 0x000000ff00007812 */ /* 0x000fe400078ec0ff */
[----:B------:R-:W-:-:S02]  /*b090*/  SHF.R.U32.HI R14, RZ, 0x8, R25 ;  /* 0x00000008ff0e7819 */ /* 0x000fc40000011619 */
[----:B---3--:R-:W-:Y:S02]  /*b0a0*/  PRMT R20, R0, 0x7604, R5 ;  /* 0x0000760400147816 */ /* 0x008fe40000000005 */
[----:B------:R-:W-:Y:S02]  /*b0b0*/  LOP3.LUT R7, R25, 0xff, RZ, 0xc0, !PT ;  /* 0x000000ff19077812 */ /* 0x000fe400078ec0ff */
[----:B------:R-:W-:Y:S02]  /*b0c0*/  SHF.R.U32.HI R6, RZ, 0x8, R27 ;  /* 0x00000008ff067819 */ /* 0x000fe4000001161b */
[----:B------:R-:W-:Y:S02]  /*b0d0*/  LOP3.LUT R0, R14, 0xff, RZ, 0xc0, !PT ;  /* 0x000000ff0e007812 */ /* 0x000fe400078ec0ff */
[----:B------:R-:W-:Y:S02]  /*b0e0*/  LOP3.LUT R13, R27, 0xff, RZ, 0xc0, !PT ;  /* 0x000000ff1b0d7812 */ /* 0x000fe400078ec0ff */
[----:B------:R-:W-:-:S02]  /*b0f0*/  LOP3.LUT R6, R6, 0xff, RZ, 0xc0, !PT ;  /* 0x000000ff06067812 */ /* 0x000fc400078ec0ff */
[----:B------:R-:W-:Y:S02]  /*b100*/  PRMT R28, R0, 0x7604, R7 ;  /* 0x00007604001c7816 */ /* 0x000fe40000000007 */
[----:B------:R-:W-:Y:S02]  /*b110*/  SHF.R.U32.HI R12, RZ, 0x8, R8 ;  /* 0x00000008ff0c7819 */ /* 0x000fe40000011608 */
[----:B------:R-:W-:Y:S02]  /*b120*/  PRMT R32, R6, 0x7604, R13 ;  /* 0x0000760406207816 */ /* 0x000fe4000000000d */
[----:B------:R-:W-:Y:S02]  /*b130*/  LOP3.LUT R15, R8, 0xff, RZ, 0xc0, !PT ;  /* 0x000000ff080f7812 */ /* 0x000fe400078ec0ff */
[----:B------:R-:W-:Y:S02]  /*b140*/  LOP3.LUT R12, R12, 0xff, RZ, 0xc0, !PT ;  /* 0x000000ff0c0c7812 */ /* 0x000fe400078ec0ff */
[----:B------:R-:W-:-:S02]  /*b150*/  SHF.R.U32.HI R13, RZ, 0x8, R10 ;  /* 0x00000008ff0d7819 */ /* 0x000fc4000001160a */
[----:B------:R-:W-:Y:S02]  /*b160*/  PRMT R33, R12, 0x7604, R15 ;  /* 0x000076040c217816 */ /* 0x000fe4000000000f */
[----:B------:R-:W-:Y:S02]  /*b170*/  LOP3.LUT R14, R13, 0xff, RZ, 0xc0, !PT ;  /* 0x000000ff0d0e7812 */ /* 0x000fe400078ec0ff */
        /* <DEDUP_REMOVED lines=8> */
[----:B------:R-:W-:Y:S02]  /*b200*/  SHF.R.U32.HI R29, RZ, 0x8, R11 ;  /* 0x00000008ff1d7819 */ /* 0x000fe4000001160b */
[----:B------:R-:W-:-:S02]  /*b210*/  LOP3.LUT R34, R11, 0xff, RZ, 0xc0, !PT ;  /* 0x000000ff0b227812 */ /* 0x000fc400078ec0ff */
[----:B------:R-:W-:-:S04]  /*b220*/  SHF.R.U32.HI R31, RZ, 0x10, R27 ;  /* 0x00000010ff1f7819 */ /* 0x000fc8000001161b */
[----:B------:R-:W-:-:S04]  /*b230*/  LOP3.LUT R31, R31, 0xff, RZ, 0xc0, !PT ;  /* 0x000000ff1f1f7812 */ /* 0x000fc800078ec0ff */
[----:B------:R-:W-:Y:S02]  /*b240*/  PRMT R31, R31, 0x7054, R32 ;  /* 0x000070541f1f7816 */ /* 0x000fe40000000020 */
[----:B------:R-:W-:Y:S02]  /*b250*/  SHF.R.U32.HI R32, RZ, 0x10, R11 ;  /* 0x00000010ff207819 */ /* 0x000fe4000001160b */
[----:B------:R-:W-:Y:S02]  /*b260*/  LOP3.LUT R38, R31, 0xff000000, R27, 0xf8, !PT ;  /* 0xff0000001f267812 */ /* 0x000fe400078ef81b */
[----:B------:R-:W-:Y:S02]  /*b270*/  LOP3.LUT R32, R32, 0xff, RZ, 0xc0, !PT ;  /* 0x000000ff20207812 */ /* 0x000fe400078ec0ff */
[----:B--2---:R-:W-:Y:S02]  /*b280*/  LEA.HI R3, R3, R21, RZ, 0x1c ;  /* 0x0000001503037211 */ /* 0x004fe400078fe0ff */
[----:B------:R-:W-:-:S02]  /*b290*/  LOP3.LUT R21, R10, 0xff, RZ, 0xc0, !PT ;  /* 0x000000ff0a157812 */ /* 0x000fc400078ec0ff */
[C---:B------:R-:W-:Y:S01]  /*b2a0*/  LEA.HI R0, R3.reuse, R3, RZ, 0x1 ;  /* 0x0000000303007211 */ /* 0x040fe200078f08ff */
[----:B------:R-:W-:Y:S01]  /*b2b0*/  IMAD.SHL.U32 R3, R3, 0x10, RZ ;  /* 0x0000001003037824 */ /* 0x000fe200078e00ff */
[----:B------:R-:W-:Y:S01]  /*b2c0*/  PRMT R37, R14, 0x7604, R21 ;  /* 0x000076040e257816 */ /* 0x000fe20000000015 */
[----:B----4-:R-:W-:Y:S01]  /*b2d0*/  LDS.128 R4, [R49+0xf000] ;  /* 0x00f0000031047984 */ /* 0x010fe20000000c00 */
[----:B------:R-:W-:Y:S02]  /*b2e0*/  SHF.R.S32.HI R0, RZ, 0x1, R0 ;  /* 0x00000001ff007819 */ /* 0x000fe40000011400 */
[----:B------:R-:W-:Y:S02]  /*b2f0*/  LOP3.LUT R3, R63, 0x10, R3, 0xf8, !PT ;  /* 0x000000103f037812 */ /* 0x000fe400078ef803 */
[----:B------:R-:W-:Y:S01]  /*b300*/  SHF.R.U32.HI R21, RZ, 0x10, R25 ;  /* 0x00000010ff157819 */ /* 0x000fe20000011619 */
[----:B------:R-:W-:Y:S01]  /*b310*/  IMAD R13, R0, 0x1800, R62 ;  /* 0x00001800000d7824 */ /* 0x000fe200078e023e */
[----:B------:R-:W-:-:S02]  /*b320*/  LOP3.LUT R0, R3, R60, RZ, 0x3c, !PT ;  /* 0x0000003c03007212 */ /* 0x000fc400078e3cff */
[----:B------:R-:W-:Y:S02]  /*b330*/  LOP3.LUT R3, R29, 0xff, RZ, 0xc0, !PT ;  /* 0x000000ff1d037812 */ /* 0x000fe400078ec0ff */
[----:B------:R-:W-:Y:S02]  /*b340*/  IADD3 R0, R16, R13, R0 ;  /* 0x0000000d10007210 */ /* 0x000fe40007ffe000 */
[----:B-1----:R-:W-:Y:S02]  /*b350*/  PRMT R39, R3, 0x7604, R34 ;  /* 0x0000760403277816 */ /* 0x002fe40000000022 */
[----:B------:R-:W-:Y:S01]  /*b360*/  LOP3.LUT R21, R21, 0xff, RZ, 0xc0, !PT ;  /* 0x000000ff15157812 */ /* 0x000fe200078ec0ff */
[----:B------:R-:W0:Y:S01]  /*b370*/  LDS.128 R12, [R0+0xf000] ;  /* 0x00f00000000c7984 */ /* 0x000e220000000c00 */
[----:B------:R-:W-:Y:S02]  /*b380*/  SHF.R.U32.HI R3, RZ, 0x10, R24 ;  /* 0x00000010ff037819 */ /* 0x000fe40000011618 */
[----:B------:R-:W-:-:S02]  /*b390*/  SHF.R.U32.HI R29, RZ, 0x10, R26 ;  /* 0x00000010ff1d7819 */ /* 0x000fc4000001161a */
[----:B------:R-:W-:Y:S02]  /*b3a0*/  PRMT R21, R21, 0x7054, R28 ;  /* 0x0000705415157816 */ /* 0x000fe4000000001c */
[----:B------:R-:W-:Y:S02]  /*b3b0*/  LOP3.LUT R3, R3, 0xff, RZ, 0xc0, !PT ;  /* 0x000000ff03037812 */ /* 0x000fe400078ec0ff */
[----:B------:R-:W-:Y:S02]  /*b3c0*/  SHF.R.U32.HI R28, RZ, 0x10, R9 ;  /* 0x00000010ff1c7819 */ /* 0x000fe40000011609 */
[----:B------:R-:W-:Y:S02]  /*b3d0*/  LOP3.LUT R29, R29, 0xff, RZ, 0xc0, !PT ;  /* 0x000000ff1d1d7812 */ /* 0x000fe400078ec0ff */
[----:B------:R-:W-:Y:S02]  /*b3e0*/  PRMT R3, R3, 0x7054, R20 ;  /* 0x0000705403037816 */ /* 0x000fe40000000014 */
[----:B------:R-:W-:-:S02]  /*b3f0*/  LOP3.LUT R28, R28, 0xff, RZ, 0xc0, !PT ;  /* 0x000000ff1c1c7812 */ /* 0x000fc400078ec0ff */
[----:B------:R-:W-:Y:S02]  /*b400*/  SHF.R.U32.HI R20, RZ, 0x10, R8 ;  /* 0x00000010ff147819 */ /* 0x000fe40000011608 */
[----:B------:R-:W-:Y:S02]  /*b410*/  PRMT R29, R29, 0x7054, R30 ;  /* 0x000070541d1d7816 */ /* 0x000fe4000000001e */
[----:B------:R-:W-:Y:S02]  /*b420*/  SHF.R.U32.HI R30, RZ, 0x10, R10 ;  /* 0x00000010ff1e7819 */ /* 0x000fe4000001160a */
[----:B------:R-:W-:Y:S02]  /*b430*/  PRMT R35, R28, 0x7054, R35 ;  /* 0x000070541c237816 */ /* 0x000fe40000000023 */
[----:B------:R-:W-:Y:S02]  /*b440*/  LOP3.LUT R20, R20, 0xff, RZ, 0xc0, !PT ;  /* 0x000000ff14147812 */ /* 0x000fe400078ec0ff */
[----:B------:R-:W-:-:S02]  /*b450*/  LOP3.LUT R30, R30, 0xff, RZ, 0xc0, !PT ;  /* 0x000000ff1e1e7812 */ /* 0x000fc400078ec0ff */
[----:B------:R-:W-:Y:S02]  /*b460*/  PRMT R41, R32, 0x7054, R39 ;  /* 0x0000705420297816 */ /* 0x000fe40000000027 */
[----:B------:R-:W-:Y:S02]  /*b470*/  LOP3.LUT R39, R35, 0xff000000, R9, 0xf8, !PT ;  /* 0xff00000023277812 */ /* 0x000fe400078ef809 */
[----:B------:R-:W-:Y:S02]  /*b480*/  PRMT R33, R20, 0x7054, R33 ;  /* 0x0000705414217816 */ /* 0x000fe40000000021 */
[----:B------:R-:W-:Y:S02]  /*b490*/  LOP3.LUT R28, R21, 0xff000000, R25, 0xf8, !PT ;  /* 0xff000000151c7812 */ /* 0x000fe400078ef819 */
[----:B------:R-:W-:Y:S02]  /*b4a0*/  LOP3.LUT R20, R3, 0xff000000, R24, 0xf8, !PT ;  /* 0xff00000003147812 */ /* 0x000fe400078ef818 */
[----:B------:R-:W-:-:S02]  /*b4b0*/  PRMT R37, R30, 0x7054, R37 ;  /* 0x000070541e257816 */ /* 0x000fc40000000025 */
[----:B------:R-:W-:Y:S02]  /*b4c0*/  LOP3.LUT R3, R29, 0xff000000, R26, 0xf8, !PT ;  /* 0xff0000001d037812 */ /* 0x000fe400078ef81a */
[----:B------:R-:W-:Y:S02]  /*b4d0*/  F2FP.F16.E4M3.UNPACK_B R40, R39 ;  /* 0x00000027ff28723e */ /* 0x000fe400020006ff */
[----:B0-----:R-:W-:Y:S02]  /*b4e0*/  F2FP.F16.E4M3.UNPACK_B R26, R13 ;  /* 0x0000000dff1a723e */ /* 0x001fe400020006ff */
[----:B------:R-:W-:Y:S01]  /*b4f0*/  F2FP.F16.E4M3.UNPACK_B R32, R28 ;  /* 0x0000001cff20723e */ /* 0x000fe200020006ff */
[----:B------:R-:W-:Y:S01]  /*b500*/  HADD2.F32 R42, -RZ, R40.H0_H0 ;  /* 0x20000028ff2a7230 */ /* 0x000fe20000004100 */
[----:B------:R-:W-:Y:S02]  /*b510*/  LOP3.LUT R21, R33, 0xff000000, R8, 0xf8, !PT ;  /* 0xff00000021157812 */ /* 0x000fe400078ef808 */
[----:B------:R-:W-:Y:S01]  /*b520*/  LOP3.LUT R8, R37, 0xff000000, R10, 0xf8, !PT ;  /* 0xff00000025087812 */ /* 0x000fe200078ef80a */
[----:B------:R-:W-:Y:S01]  /*b530*/  HADD2.F32 R34, -RZ, R32.H0_H0 ;  /* 0x20000020ff227230 */ /* 0x000fe20000004100 */
[----:B------:R-:W-:-:S02]  /*b540*/  F2FP.F16.E4M3.UNPACK_B R10, R5 ;  /* 0x00000005ff0a723e */ /* 0x000fc400020006ff */
[----:B------:R-:W-:Y:S01]  /*b550*/  F2FP.F16.E4M3.UNPACK_B R25, R5.H1 ;  /* 0x00000005ff19723e */ /* 0x000fe200030006ff */
[----:B------:R-:W-:Y:S01]  /*b560*/  HADD2.F32 R5, -RZ, R26.H0_H0 ;  /* 0x2000001aff057230 */ /* 0x000fe20000004100 */
[-C--:B------:R-:W-:Y:S01]  /*b570*/  F2FP.F16.E4M3.UNPACK_B R24, R12.reuse ;  /* 0x0000000cff18723e */ /* 0x080fe200020006ff */
[----:B------:R-:W-:Y:S01]  /*b580*/  HADD2.F32 R9, -RZ, R10.H0_H0 ;  /* 0x2000000aff097230 */ /* 0x000fe20000004100 */
[----:B------:R-:W-:Y:S01]  /*b590*/  F2FP.F16.E4M3.UNPACK_B R30, R12.H1 ;  /* 0x0000000cff1e723e */ /* 0x000fe200030006ff */
[----:B------:R-:W-:Y:S01]  /*b5a0*/  HADD2.F32 R26, -RZ, R26.H1_H1 ;  /* 0x3000001aff1a7230 */ /* 0x000fe20000004100 */
[----:B------:R-:W-:Y:S01]  /*b5b0*/  F2FP.F16.E4M3.UNPACK_B R27, R13.H1 ;  /* 0x0000000dff1b723e */ /* 0x000fe200030006ff */
[C---:B------:R-:W-:Y:S01]  /*b5c0*/  FMUL.FTZ R12, R5.reuse, R42 ;  /* 0x0000002a050c7220 */ /* 0x040fe20000410000 */
[----:B------:R-:W-:Y:S01]  /*b5d0*/  FMUL.FTZ R13, R5, R34 ;  /* 0x00000022050d7220 */ /* 0x000fe20000410000 */
[----:B------:R-:W-:Y:S01]  /*b5e0*/  F2FP.F16.E4M3.UNPACK_B R39, R39.H1 ;  /* 0x00000027ff27723e */ /* 0x000fe200030006ff */
[----:B------:R-:W-:Y:S01]  /*b5f0*/  HADD2.F32 R10, -RZ, R10.H1_H1 ;  /* 0x3000000aff0a7230 */ /* 0x000fe20000004100 */
[----:B------:R-:W-:Y:S01]  /*b600*/  F2FP.F16.E4M3.UNPACK_B R28, R28.H1 ;  /* 0x0000001cff1c723e */ /* 0x000fe200030006ff */
[----:B------:R-:W-:Y:S01]  /*b610*/  FFMA.FTZ R5, R9, R34, -R12 ;  /* 0x0000002209057223 */ /* 0x000fe2000001080c */
[----:B------:R-:W-:Y:S01]  /*b620*/  LOP3.LUT R43, R41, 0xff000000, R11, 0xf8, !PT ;  /* 0xff000000292b7812 */ /* 0x000fe200078ef80b */
[----:B------:R-:W-:Y:S01]  /*b630*/  FFMA.FTZ R9, R9, R42, R13 ;  /* 0x0000002a09097223 */ /* 0x000fe2000001000d */
[----:B------:R-:W-:Y:S01]  /*b640*/  HADD2.F32 R41, -RZ, R40.H1_H1 ;  /* 0x30000028ff297230 */ /* 0x000fe20000004100 */
[-C--:B------:R-:W-:Y:S01]  /*b650*/  F2FP.F16.E4M3.UNPACK_B R33, R15.reuse ;  /* 0x0000000fff21723e */ /* 0x080fe200020006ff */
[----:B------:R-:W-:Y:S01]  /*b660*/  HADD2.F32 R13, -RZ, R32.H1_H1 ;  /* 0x30000020ff0d7230 */ /* 0x000fe20000004100 */
[----:B------:R-:W-:Y:S01]  /*b670*/  F2FP.F16.E4M3.UNPACK_B R37, R15.H1 ;  /* 0x0000000fff25723e */ /* 0x000fe200030006ff */
[----:B------:R-:W-:-:S02]  /*b680*/  HADD2.F32 R34, -RZ, R39.H0_H0 ;  /* 0x20000027ff227230 */ /* 0x000fc40000004100 */
[C---:B------:R-:W-:Y:S01]  /*b690*/  FMUL.FTZ R45, R26.reuse, R41 ;  /* 0x000000291a2d7220 */ /* 0x040fe20000410000 */
[----:B------:R-:W-:Y:S02]  /*b6a0*/  HADD2.F32 R12, -RZ, R27.H0_H0 ;  /* 0x2000001bff0c7230 */ /* 0x000fe40000004100 */
[----:B------:R-:W-:Y:S01]  /*b6b0*/  FMUL.FTZ R26, R26, R13 ;  /* 0x0000000d1a1a7220 */ /* 0x000fe20000410000 */
[--C-:B------:R-:W-:Y:S01]  /*b6c0*/  HADD2.F32 R32, -RZ, R28.reuse.H0_H0 ;  /* 0x2000001cff207230 */ /* 0x100fe20000004100 */
[----:B------:R-:W-:Y:S01]  /*b6d0*/  F2FP.F16.E4M3.UNPACK_B R31, R7 ;  /* 0x00000007ff1f723e */ /* 0x000fe200020006ff */
[----:B------:R-:W-:Y:S02]  /*b6e0*/  HADD2.F32 R15, -RZ, R25.H0_H0 ;  /* 0x20000019ff0f7230 */ /* 0x000fe40000004100 */
[C---:B------:R-:W-:Y:S01]  /*b6f0*/  FMUL.FTZ R40, R12.reuse, R34 ;  /* 0x000000220c287220 */ /* 0x040fe20000410000 */
[----:B------:R-:W-:Y:S02]  /*b700*/  HADD2.F32 R27, -RZ, R27.H1_H1 ;  /* 0x3000001bff1b7230 */ /* 0x000fe40000004100 */
[-C--:B------:R-:W-:Y:S01]  /*b710*/  FMUL.FTZ R47, R12, R32.reuse ;  /* 0x000000200c2f7220 */ /* 0x080fe20000410000 */
[C---:B------:R-:W-:Y:S01]  /*b720*/  FFMA.FTZ R12, R10.reuse, R13, -R45 ;  /* 0x0000000d0a0c7223 */ /* 0x040fe2000001082d */
[C---:B------:R-:W-:Y:S01]  /*b730*/  FFMA.FTZ R13, R15.reuse, R32, -R40 ;  /* 0x000000200f0d7223 */ /* 0x040fe20000010828 */
[----:B------:R-:W-:Y:S01]  /*b740*/  FFMA.FTZ R10, R10, R41, R26 ;  /* 0x000000290a0a7223 */ /* 0x000fe2000001001a */
[----:B------:R-:W-:Y:S01]  /*b750*/  FFMA.FTZ R15, R15, R34, R47 ;  /* 0x000000220f0f7223 */ /* 0x000fe2000001002f */
[----:B------:R-:W-:Y:S01]  /*b760*/  F2FP.F16.E4M3.UNPACK_B R41, R43 ;  /* 0x0000002bff29723e */ /* 0x000fe200020006ff */
        /* <DEDUP_REMOVED lines=8> */
[----:B------:R-:W-:Y:S01]  /*b7f0*/  HADD2.F32 R39, -RZ, R34.H0_H0 ;  /* 0x20000022ff277230 */ /* 0x000fe20000004100 */
[----:B------:R-:W-:Y:S01]  /*b800*/  F2FP.F16.E4M3.UNPACK_B R35, R7.H1 ;  /* 0x00000007ff23723e */ /* 0x000fe200030006ff */
[----:B------:R-:W-:Y:S02]  /*b810*/  HADD2.F32 R25, -RZ, R25.H1_H1 ;  /* 0x30000019ff197230 */ /* 0x000fe40000004100 */
[C---:B------:R-:W-:Y:S01]  /*b820*/  FMUL.FTZ R47, R26.reuse, R45 ;  /* 0x0000002d1a2f7220 */ /* 0x040fe20000410000 */
[----:B------:R-:W-:Y:S02]  /*b830*/  HADD2.F32 R32, -RZ, R31.H0_H0 ;  /* 0x2000001fff207230 */ /* 0x000fe40000004100 */
[----:B------:R-:W-:Y:S01]  /*b840*/  FMUL.FTZ R44, R26, R39 ;  /* 0x000000271a2c7220 */ /* 0x000fe20000410000 */
[----:B------:R-:W-:-:S02]  /*b850*/  HADD2.F32 R41, -RZ, R41.H1_H1 ;  /* 0x30000029ff297230 */ /* 0x000fc40000004100 */
[C---:B------:R-:W-:Y:S01]  /*b860*/  FFMA.FTZ R26, R25.reuse, R28, -R42 ;  /* 0x0000001c191a7223 */ /* 0x040fe2000001082a */
[----:B------:R-:W-:Y:S01]  /*b870*/  F2FP.F16.E4M3.UNPACK_B R42, R43.H1 ;  /* 0x0000002bff2a723e */ /* 0x000fe200030006ff */
[----:B------:R-:W-:Y:S01]  /*b880*/  FFMA.FTZ R28, R25, R40, R27 ;  /* 0x00000028191c7223 */ /* 0x000fe2000001001b */
[C---:B------:R-:W-:Y:S01]  /*b890*/  FFMA.FTZ R27, R32.reuse, R39, -R47 ;  /* 0x00000027201b7223 */ /* 0x040fe2000001082f */
[----:B------:R-:W-:Y:S01]  /*b8a0*/  FFMA.FTZ R25, R32, R45, R44 ;  /* 0x0000002d20197223 */ /* 0x000fe2000001002c */
[----:B------:R-:W-:Y:S01]  /*b8b0*/  HADD2.F32 R32, -RZ, R33.H1_H1 ;  /* 0x30000021ff207230 */ /* 0x000fe20000004100 */
[-C--:B------:R-:W-:Y:S01]  /*b8c0*/  F2FP.F16.E4M3.UNPACK_B R29, R4.reuse.H1 ;  /* 0x00000004ff1d723e */ /* 0x080fe200030006ff */
[----:B------:R-:W-:Y:S01]  /*b8d0*/  HADD2.F32 R39, -RZ, R34.H1_H1 ;  /* 0x30000022ff277230 */ /* 0x000fe20000004100 */
[----:B------:R-:W-:Y:S01]  /*b8e0*/  F2FP.F16.E4M3.UNPACK_B R11, R4 ;  /* 0x00000004ff0b723e */ /* 0x000fe200020006ff */
[----:B------:R-:W-:Y:S02]  /*b8f0*/  HADD2.F32 R43, -RZ, R42.H0_H0 ;  /* 0x2000002aff2b7230 */ /* 0x000fe40000004100 */
[----:B------:R-:W-:Y:S01]  /*b900*/  FMUL.FTZ R44, R32, R41 ;  /* 0x00000029202c7220 */ /* 0x000fe20000410000 */
[----:B------:R-:W-:-:S02]  /*b910*/  HADD2.F32 R34, -RZ, R37.H0_H0 ;  /* 0x20000025ff227230 */ /* 0x000fc40000004100 */
[----:B------:R-:W-:Y:S01]  /*b920*/  FMUL.FTZ R32, R32, R39 ;  /* 0x0000002720207220 */ /* 0x000fe20000410000 */
[----:B------:R-:W-:Y:S01]  /*b930*/  HADD2.F32 R40, -RZ, R38.H0_H0 ;  /* 0x20000026ff287230 */ /* 0x000fe20000004100 */
[----:B------:R-:W-:Y:S01]  /*b940*/  F2FP.F16.E4M3.UNPACK_B R4, R6 ;  /* 0x00000006ff04723e */ /* 0x000fe200020006ff */
[----:B------:R-:W-:Y:S02]  /*b950*/  HADD2.F32 R31, -RZ, R31.H1_H1 ;  /* 0x3000001fff1f7230 */ /* 0x000fe40000004100 */
[C---:B------:R-:W-:Y:S01]  /*b960*/  FMUL.FTZ R46, R34.reuse, R43 ;  /* 0x0000002b222e7220 */ /* 0x040fe20000410000 */
[--C-:B------:R-:W-:Y:S02]  /*b970*/  HADD2.F32 R33, -RZ, R35.reuse.H0_H0 ;  /* 0x20000023ff217230 */ /* 0x100fe40000004100 */
[-C--:B------:R-:W-:Y:S01]  /*b980*/  FMUL.FTZ R48, R34, R40.reuse ;  /* 0x0000002822307220 */ /* 0x080fe20000410000 */
[----:B------:R-:W-:Y:S02]  /*b990*/  HADD2.F32 R35, -RZ, R35.H1_H1 ;  /* 0x30000023ff237230 */ /* 0x000fe40000004100 */
        /* <DEDUP_REMOVED lines=8> */
[----:B------:R-:W-:Y:S01]  /*ba20*/  F2FP.F16.E4M3.UNPACK_B R7, R6.H1 ;  /* 0x00000006ff07723e */ /* 0x000fe200030006ff */
[----:B------:R-:W-:Y:S01]  /*ba30*/  HADD2.F32 R40, -RZ, R38.H1_H1 ;  /* 0x30000026ff287230 */ /* 0x000fe20000004100 */
[----:B------:R-:W-:Y:S01]  /*ba40*/  F2FP.F16.E4M3.UNPACK_B R6, R14 ;  /* 0x0000000eff06723e */ /* 0x000fe200020006ff */
[----:B------:R-:W-:-:S02]  /*ba50*/  HADD2.F32 R38, -RZ, R30.H0_H0 ;  /* 0x2000001eff267230 */ /* 0x000fc40000004100 */
[C---:B------:R-:W-:Y:S01]  /*ba60*/  FMUL.FTZ R50, R39.reuse, R46 ;  /* 0x0000002e27327220 */ /* 0x040fe20000410000 */
[----:B------:R-:W-:Y:S02]  /*ba70*/  HADD2.F32 R42, -RZ, R41.H0_H0 ;  /* 0x20000029ff2a7230 */ /* 0x000fe40000004100 */
[----:B------:R-:W-:Y:S01]  /*ba80*/  FMUL.FTZ R45, R39, R40 ;  /* 0x00000028272d7220 */ /* 0x000fe20000410000 */
[----:B------:R-:W-:Y:S01]  /*ba90*/  HADD2.F32 R44, -RZ, R43.H0_H0 ;  /* 0x2000002bff2c7230 */ /* 0x000fe20000004100 */
[----:B------:R-:W-:Y:S01]  /*baa0*/  F2FP.F16.E4M3.UNPACK_B R14, R14.H1 ;  /* 0x0000000eff0e723e */ /* 0x000fe200030006ff */
[----:B------:R-:W-:Y:S02]  /*bab0*/  HADD2.F32 R37, -RZ, R29.H0_H0 ;  /* 0x2000001dff257230 */ /* 0x000fe40000004100 */
[C---:B------:R-:W-:Y:S01]  /*bac0*/  FMUL.FTZ R39, R38.reuse, R42 ;  /* 0x0000002a26277220 */ /* 0x040fe20000410000 */
[----:B------:R-:W-:Y:S02]  /*bad0*/  HADD2.F32 R43, -RZ, R43.H1_H1 ;  /* 0x3000002bff2b7230 */ /* 0x000fe40000004100 */
[----:B------:R-:W-:Y:S01]  /*bae0*/  FMUL.FTZ R48, R38, R44 ;  /* 0x0000002c26307220 */ /* 0x000fe20000410000 */
[C---:B------:R-:W-:Y:S01]  /*baf0*/  FFMA.FTZ R38, R35.reuse, R40, -R50 ;  /* 0x0000002823267223 */ /* 0x040fe20000010832 */
[----:B------:R-:W-:Y:S01]  /*bb00*/  FFMA.FTZ R40, R35, R46, R45 ;  /* 0x0000002e23287223 */ /* 0x000fe2000001002d */
[----:B------:R-:W-:Y:S01]  /*bb10*/  FFMA.FTZ R45, R37, R44, R39 ;  /* 0x0000002c252d7223 */ /* 0x000fe20000010027 */
[----:B------:R-:W-:Y:S01]  /*bb20*/  HADD2.F32 R30, -RZ, R30.H1_H1 ;  /* 0x3000001eff1e7230 */ /* 0x000fe20000004100 */
[----:B------:R-:W-:Y:S01]  /*bb30*/  F2FP.F16.E4M3.UNPACK_B R39, R21 ;  /* 0x00000015ff27723e */ /* 0x000fe200020006ff */
[----:B------:R-:W-:-:S02]  /*bb40*/  HADD2.F32 R41, -RZ, R41.H1_H1 ;  /* 0x30000029ff297230 */ /* 0x000fc40000004100 */
[----:B------:R-:W-:Y:S01]  /*bb50*/  FFMA.FTZ R35, R37, R42, -R48 ;  /* 0x0000002a25237223 */ /* 0x000fe20000010830 */
[----:B------:R-:W-:Y:S01]  /*bb60*/  HADD2.F32 R29, -RZ, R29.H1_H1 ;  /* 0x3000001dff1d7230 */ /* 0x000fe20000004100 */
[----:B------:R-:W-:Y:S01]  /*bb70*/  F2FP.F16.E4M3.UNPACK_B R37, R20 ;  /* 0x00000014ff25723e */ /* 0x000fe200020006ff */
[C---:B------:R-:W-:Y:S01]  /*bb80*/  FMUL.FTZ R20, R30.reuse, R43 ;  /* 0x0000002b1e147220 */ /* 0x040fe20000410000 */
[----:B------:R-:W-:Y:S01]  /*bb90*/  FMUL.FTZ R42, R30, R41 ;  /* 0x000000291e2a7220 */ /* 0x000fe20000410000 */
[----:B------:R-:W-:Y:S01]  /*bba0*/  HADD2.F32 R30, -RZ, R39.H0_H0 ;  /* 0x20000027ff1e7230 */ /* 0x000fe20000004100 */
[----:B------:R-:W-:Y:S01]  /*bbb0*/  F2FP.SATFINITE.E4M3.F32.PACK_AB_MERGE_C R13, R26, R13, RZ ;  /* 0x0000000d1a0d723e */ /* 0x000fe200048070ff */
[----:B------:R-:W-:Y:S02]  /*bbc0*/  HADD2.F32 R21, -RZ, R24.H0_H0 ;  /* 0x20000018ff157230 */ /* 0x000fe40000004100 */
[C---:B------:R-:W-:Y:S01]  /*bbd0*/  FFMA.FTZ R46, R29.reuse, R41, -R20 ;  /* 0x000000291d2e7223 */ /* 0x040fe20000010814 */
[----:B------:R-:W-:Y:S01]  /*bbe0*/  FFMA.FTZ R48, R29, R43, R42 ;  /* 0x0000002b1d307223 */ /* 0x000fe2000001002a */
[----:B------:R-:W-:Y:S01]  /*bbf0*/  HADD2.F32 R29, -RZ, R37.H0_H0 ;  /* 0x20000025ff1d7230 */ /* 0x000fe20000004100 */
[----:B------:R-:W-:Y:S01]  /*bc00*/  F2FP.SATFINITE.E4M3.F32.PACK_AB_MERGE_C R15, R28, R15, RZ ;  /* 0x0000000f1c0f723e */ /* 0x000fe200048070ff */
[----:B------:R-:W-:-:S02]  /*bc10*/  HADD2.F32 R20, -RZ, R11.H0_H0 ;  /* 0x2000000bff147230 */ /* 0x000fc40000004100 */
[C---:B------:R-:W-:Y:S01]  /*bc20*/  FMUL.FTZ R41, R21.reuse, R30 ;  /* 0x0000001e15297220 */ /* 0x040fe20000410000 */
[----:B------:R-:W-:Y:S02]  /*bc30*/  HADD2.F32 R39, -RZ, R39.H1_H1 ;  /* 0x30000027ff277230 */ /* 0x000fe40000004100 */
[-C--:B------:R-:W-:Y:S01]  /*bc40*/  FMUL.FTZ R21, R21, R29.reuse ;  /* 0x0000001d15157220 */ /* 0x080fe20000410000 */
[----:B------:R-:W-:Y:S02]  /*bc50*/  HADD2.F32 R24, -RZ, R24.H1_H1 ;  /* 0x30000018ff187230 */ /* 0x000fe40000004100 */
[----:B------:R-:W-:Y:S01]  /*bc60*/  FFMA.FTZ R41, R20, R29, -R41 ;  /* 0x0000001d14297223 */ /* 0x000fe20000010829 */
[----:B------:R-:W-:Y:S01]  /*bc70*/  HADD2.F32 R37, -RZ, R37.H1_H1 ;  /* 0x30000025ff257230 */ /* 0x000fe20000004100 */
[----:B------:R-:W-:Y:S01]  /*bc80*/  F2FP.F16.E4M3.UNPACK_B R29, R8.H1 ;  /* 0x00000008ff1d723e */ /* 0x000fe200030006ff */
[----:B------:R-:W-:Y:S02]  /*bc90*/  HADD2.F32 R11, -RZ, R11.H1_H1 ;  /* 0x3000000bff0b7230 */ /* 0x000fe40000004100 */
[----:B------:R-:W-:Y:S01]  /*bca0*/  FMUL.FTZ R44, R24, R39 ;  /* 0x00000027182c7220 */ /* 0x000fe20000410000 */
[----:B------:R-:W-:Y:S01]  /*bcb0*/  FFMA.FTZ R42, R20, R30, R21 ;  /* 0x0000001e142a7223 */ /* 0x000fe20000010015 */
        /* <DEDUP_REMOVED lines=16> */
[----:B------:R-:W-:Y:S01]  /*bdc0*/  HADD2.F32 R7, -RZ, R7.H1_H1 ;  /* 0x30000007ff077230 */ /* 0x000fe20000004100 */
[----:B------:R-:W-:Y:S01]  /*bdd0*/  F2FP.SATFINITE.E4M3.F32.PACK_AB_MERGE_C R5, R12, R5, R13 ;  /* 0x000000050c05723e */ /* 0x000fe2000480700d */
[--C-:B------:R-:W-:Y:S02]  /*bde0*/  HADD2.F32 R11, -RZ, R3.reuse.H1_H1 ;  /* 0x30000003ff0b7230 */ /* 0x100fe40000004100 */
[C---:B------:R-:W-:Y:S01]  /*bdf0*/  FMUL.FTZ R24, R14.reuse, R29 ;  /* 0x0000001d0e187220 */ /* 0x040fe20000410000 */
[----:B------:R-:W-:Y:S01]  /*be00*/  FMUL.FTZ R52, R14, R21 ;  /* 0x000000150e347220 */ /* 0x000fe20000410000 */
[----:B------:R-:W-:Y:S01]  /*be10*/  F2FP.F16.E4M3.UNPACK_B R14, R8 ;  /* 0x00000008ff0e723e */ /* 0x000fe200020006ff */
[----:B------:R-:W-:-:S02]  /*be20*/  HADD2.F32 R8, -RZ, R3.H0_H0 ;  /* 0x20000003ff087230 */ /* 0x000fc40000004100 */
[C---:B------:R-:W-:Y:S01]  /*be30*/  FFMA.FTZ R37, R7.reuse, R21, -R24 ;  /* 0x0000001507257223 */ /* 0x040fe20000010818 */
[----:B------:R-:W-:Y:S01]  /*be40*/  FFMA.FTZ R43, R7, R29, R52 ;  /* 0x0000001d072b7223 */ /* 0x000fe20000010034 */
[----:B------:R-:W-:Y:S01]  /*be50*/  HADD2.F32 R7, -RZ, R6.H0_H0 ;  /* 0x20000006ff077230 */ /* 0x000fe20000004100 */
[----:B------:R-:W-:Y:S01]  /*be60*/  F2FP.SATFINITE.E4M3.F32.PACK_AB_MERGE_C R9, R10, R9, R15 ;  /* 0x000000090a09723e */ /* 0x000fe2000480700f */
[--C-:B------:R-:W-:Y:S01]  /*be70*/  HADD2.F32 R20, -RZ, R14.reuse.H0_H0 ;  /* 0x2000000eff147230 */ /* 0x100fe20000004100 */
[----:B------:R-:W-:Y:S01]  /*be80*/  F2FP.SATFINITE.E4M3.F32.PACK_AB_MERGE_C R37, R37, R50, RZ ;  /* 0x000000322525723e */ /* 0x000fe200048070ff */
[----:B------:R-:W-:Y:S01]  /*be90*/  HADD2.F32 R21, -RZ, R14.H1_H1 ;  /* 0x3000000eff157230 */ /* 0x000fe20000004100 */
[----:B------:R-:W-:Y:S01]  /*bea0*/  F2FP.SATFINITE.E4M3.F32.PACK_AB_MERGE_C R30, R43, R30, RZ ;  /* 0x0000001e2b1e723e */ /* 0x000fe200048070ff */
[----:B------:R-:W-:Y:S02]  /*beb0*/  HADD2.F32 R6, -RZ, R6.H1_H1 ;  /* 0x30000006ff067230 */ /* 0x000fe40000004100 */
[----:B------:R-:W-:Y:S01]  /*bec0*/  FMUL.FTZ R14, R7, R20 ;  /* 0x00000014070e7220 */ /* 0x000fe20000410000 */
[----:B------:R-:W-:-:S02]  /*bed0*/  HADD2.F32 R3, -RZ, R4.H0_H0 ;  /* 0x20000004ff037230 */ /* 0x000fc40000004100 */
[-C--:B------:R-:W-:Y:S01]  /*bee0*/  FMUL.FTZ R7, R7, R8.reuse ;  /* 0x0000000807077220 */ /* 0x080fe20000410000 */
[----:B------:R-:W-:Y:S02]  /*bef0*/  HADD2.F32 R4, -RZ, R4.H1_H1 ;  /* 0x30000004ff047230 */ /* 0x000fe40000004100 */
[C---:B------:R-:W-:Y:S01]  /*bf00*/  FMUL.FTZ R29, R6.reuse, R21 ;  /* 0x00000015061d7220 */ /* 0x040fe20000410000 */
        /* <DEDUP_REMOVED lines=12> */
[----:B------:R-:W-:-:S02]  /*bfd0*/  F2FP.SATFINITE.E4M3.F32.PACK_AB_MERGE_C R11, R32, R25, R11 ;  /* 0x00000019200b723e */ /* 0x000fc4000480700b */
[----:B------:R-:W-:Y:S01]  /*bfe0*/  F2FP.SATFINITE.E4M3.F32.PACK_AB_MERGE_C R8, R39, R42, R8 ;  /* 0x0000002a2708723e */ /* 0x000fe20004807008 */
[----:B------:R2:W-:Y:S01]  /*bff0*/  STS.128 [R49+0xf000], R4 ;  /* 0x00f0000431007388 */ /* 0x0005e20000000c00 */
[----:B------:R-:W-:-:S05]  /*c000*/  F2FP.SATFINITE.E4M3.F32.PACK_AB_MERGE_C R10, R24, R3, R30 ;  /* 0x00000003180a723e */ /* 0x000fca000480701e */
[----:B------:R2:W-:Y:S02]  /*c010*/  STS.128 [R0+0xf000], R8 ;  /* 0x00f0000800007388 */ /* 0x0005e40000000c00 */
.L_x_1205:
[----:B------:R-:W-:Y:S05]  /*c020*/  BSYNC B0 ;  /* 0x0000000000007941 */ /* 0x000fea0003800000 */
.L_x_1198:
        /* <DEDUP_REMOVED lines=8> */
.L_x_1195:
[----:B0-2---:R-:W2:Y:S02]  /*c0b0*/  LDL R0, [R1+0x4] ;  /* 0x0000040001007983 */ /* 0x005ea40000100800 */
[----:B--2---:R-:W-:-:S13]  /*c0c0*/  ISETP.NE.AND P0, PT, R0, 0x3, PT ;  /* 0x000000030000780c */ /* 0x004fda0003f05270 */
[----:B------:R-:W-:Y:S05]  /*c0d0*/  @!P0 BRA `(.L_x_1217) ;  /* 0x0000000000048947 */ /* 0x000fea0003800000 */
[----:B------:R-:W-:Y:S01]  /*c0e0*/  BPT.TRAP 0x1 ;  /* 0x000000040000795c */ /* 0x000fe20000300000 */
.L_x_1217:
[----:B-1----:R-:W-:Y:S01]  /*c0f0*/  IMAD R3, R18, 0x8, R16 ;  /* 0x0000000812037824 */ /* 0x002fe200078e0210 */
[----:B------:R-:W-:-:S04]  /*c100*/  SHF.L.U32 R0, R22, 0x1f, RZ ;  /* 0x0000001f16007819 */ /* 0x000fc800000006ff */
[----:B------:R0:W1:Y:S01]  /*c110*/  SYNCS.PHASECHK.TRANS64.TRYWAIT P2, [R3+URZ+0x19c30], R0 ;  /* 0x019c3000030075a7 */ /* 0x000062000804017f */
[----:B------:R-:W-:Y:S05]  /*c120*/  @!P0 BRA `(.L_x_1218) ;  /* 0x0000000000048947 */ /* 0x000fea0003800000 */
[----:B------:R-:W-:Y:S01]  /*c130*/  BPT.TRAP 0x1 ;  /* 0x000000040000795c */ /* 0x000fe20000300000 */
.L_x_1218:
[----:B---3-5:R-:W2:Y:S02]  /*c140*/  S2R R4, SR_TID.X ;  /* 0x0000000000047919 */ /* 0x028ea40000002100 */
[----:B--2---:R-:W-:-:S04]  /*c150*/  LOP3.LUT R4, R4, 0x7f, RZ, 0xc0, !PT ;  /* 0x0000007f04047812 */ /* 0x004fc800078ec0ff */
[----:B------:R-:W-:Y:S01]  /*c160*/  ISETP.NE.AND P1, PT, R4, RZ, PT ;  /* 0x000000ff0400720c */ /* 0x000fe20003f25270 */
[----:B-1----:R-:W-:-:S12]  /*c170*/  @P2 BRA `(.L_x_1219) ;  /* 0x0000000000082947 */ /* 0x002fd80003800000 */
[----:B------:R-:W1:Y:S02]  /*c180*/  SYNCS.PHASECHK.TRANS64.TRYWAIT P2, [R3+URZ+0x19c30], R0 ;  /* 0x019c3000030075a7 */ /* 0x000e64000804017f */
[----:B-1----:R-:W-:Y:S05]  /*c190*/  @!P2 BRA `(.L_x_1220) ;  /* 0x000001940068a947 */ /* 0x002fea0003800000 */
.L_x_1219:
[----:B------:R-:W-:Y:S05]  /*c1a0*/  WARPSYNC.ALL ;  /* 0x0000000000007948 */ /* 0x000fea0003800000 */
[----:B01----:R-:W-:Y:S01]  /*c1b0*/  VIADD R0, R16, 0x13800 ;  /* 0x0001380010007836 */ /* 0x003fe20000000000 */
[----:B------:R-:W-:Y:S01]  /*c1c0*/  LOP3.LUT R6, R36, 0x10000, RZ, 0xfc, !PT ;  /* 0x0001000024067812 */ /* 0x000fe200078efcff */
[----:B------:R-:W-:Y:S01]  /*c1d0*/  IMAD.MOV.U32 R7, RZ, RZ, -0x3ffffff0 ;  /* 0xc0000010ff077424 */ /* 0x000fe200078e00ff */
[----:B------:R-:W0:Y:S01]  /*c1e0*/  LDC R95, c[0x0][0x448] ;  /* 0x00011200ff5f7b82 */ /* 0x000e220000000800 */
[----:B------:R-:W-:Y:S01]  /*c1f0*/  IMAD.MOV.U32 R5, RZ, RZ, -0x3ffffff0 ;  /* 0xc0000010ff057424 */ /* 0x000fe200078e00ff */
[----:B------:R-:W-:Y:S01]  /*c200*/  SHF.R.U32.HI R0, RZ, 0x4, R0 ;  /* 0x00000004ff007819 */ /* 0x000fe20000011600 */
[----:B------:R-:W-:-:S02]  /*c210*/  IMAD.MOV.U32 R157, RZ, RZ, -0x3ffffff0 ;  /* 0xc0000010ff9d7424 */ /* 0x000fc400078e00ff */
[----:B------:R-:W-:Y:S01]  /*c220*/  IMAD.MOV.U32 R9, RZ, RZ, -0x3ffffff0 ;  /* 0xc0000010ff097424 */ /* 0x000fe200078e00ff */
[----:B------:R-:W-:Y:S01]  /*c230*/  LOP3.LUT R0, R0, 0x3fff, RZ, 0xc0, !PT ;  /* 0x00003fff00007812 */ /* 0x000fe200078ec0ff */
[----:B------:R-:W-:Y:S01]  /*c240*/  IMAD.MOV.U32 R11, RZ, RZ, -0x3ffffff0 ;  /* 0xc0000010ff0b7424 */ /* 0x000fe200078e00ff */
[----:B------:R-:W-:Y:S01]  /*c250*/  LOP3.LUT R17, R17, 0xffffffbf, RZ, 0xc0, !PT ;  /* 0xffffffbf11117812 */ /* 0x000fe200078ec0ff */
[----:B------:R-:W-:Y:S01]  /*c260*/  @!P1 VIADD R3, R3, 0x19c40 ;  /* 0x00019c4003039836 */ /* 0x000fe20000000000 */
[----:B------:R-:W-:Y:S01]  /*c270*/  LOP3.LUT R4, R0, 0x10000, RZ, 0xfc, !PT ;  /* 0x0001000000047812 */ /* 0x000fe200078efcff */
[----:B------:R-:W-:-:S04]  /*c280*/  ULDC UR36, c[0x0][0x9dc] ;  /* 0x0002770000247ab9 */ /* 0x000fc80000000800 */
[----:B------:R1:W-:Y:S01]  /*c290*/  STL [R1+0x18], R4 ;  /* 0x0000180401007387 */ /* 0x0003e20000100800 */
[----:B------:R-:W-:Y:S02]  /*c2a0*/  R2UR UR4, R6 ;  /* 0x00000000060472ca */ /* 0x000fe400000e0000 */
[----:B------:R-:W-:Y:S01]  /*c2b0*/  R2UR UR5, R7 ;  /* 0x00000000070572ca */ /* 0x000fe200000e0000 */
[----:B------:R-:W-:Y:S01]  /*c2c0*/  WARPGROUP.ARRIVE ;  /* 0x00000000000079c5 */ /* 0x000fe20000000000 */
[----:B------:R-:W-:Y:S01]  /*c2d0*/  R2UR UR7, R5 ;  /* 0x00000000050772ca */ /* 0x000fe200000e0000 */
[----:B------:R-:W2:Y:S01]  /*c2e0*/  LDL R12, [R1+0x34] ;  /* 0x00003400010c7983 */ /* 0x000ea20000100800 */
[----:B-1----:R-:W-:-:S03]  /*c2f0*/  IMAD R4, R18, 0x300, R4 ;  /* 0x0000030012047824 */ /* 0x002fc600078e0204 */
[----:B------:R-:W2:Y:S02]  /*c300*/  LDL R93, [R1+0xc] ;  /* 0x00000c00015d7983 */ /* 0x000ea40000100800 */
[----:B------:R-:W-:Y:S02]  /*c310*/  R2UR UR6, R4 ;  /* 0x00000000040672ca */ /* 0x000fe400000e0000 */
[----:B------:R-:W3:Y:S11]  /*c320*/  LDL R97, [R1] ;  /* 0x0000000001617983 */ /* 0x000ef60000100800 */
[----:B------:R-:W-:Y:S01]  /*c330*/  QGMMA.64x128x32.F32.E4M3.E4M3 R24, gdesc[UR4], RZ, !UPT, gsb0 ;  /* 0x01e00000041879f3 */ /* 0x000fe2000c0008ff */
[----:B------:R-:W-:-:S02]  /*c340*/  VIADD R156, R6, 0x180 ;  /* 0x00000180069c7836 */ /* 0x000fc40000000000 */
[----:B------:R-:W-:Y:S01]  /*c350*/  VIADD R8, R4, 0x100 ;  /* 0x0000010004087836 */ /* 0x000fe20000000000 */
[----:B------:R-:W-:Y:S02]  /*c360*/  R2UR UR5, R157 ;  /* 0x000000009d0572ca */ /* 0x000fe400000e0000 */
[----:B------:R-:W-:Y:S02]  /*c370*/  R2UR UR4, R156 ;  /* 0x000000009c0472ca */ /* 0x000fe400000e0000 */
[----:B------:R-:W-:Y:S02]  /*c380*/  R2UR UR6, R8 ;  /* 0x00000000080672ca */ /* 0x000fe400000e0000 */
[----:B------:R-:W-:Y:S01]  /*c390*/  R2UR UR7, R9 ;  /* 0x00000000090772ca */ /* 0x000fe200000e0000 */
[----:B------:R-:W-:Y:S02]  /*c3a0*/  VIADD R10, R6, 0x300 ;  /* 0x00000300060a7836 */ /* 0x000fe40000000000 */
[----:B------:R-:W-:-:S02]  /*c3b0*/  VIADD R4, R4, 0x200 ;  /* 0x0000020004047836 */ /* 0x000fc40000000000 */
[----:B------:R-:W-:Y:S01]  /*c3c0*/  IMAD.MOV.U32 R5, RZ, RZ, -0x3ffffff0 ;  /* 0xc0000010ff057424 */ /* 0x000fe200078e00ff */
[----:B------:R-:W-:Y:S02]  /*c3d0*/  WARPGROUP.DEPBAR.LE gsb0, 0x0 ;  /* 0x00008000000079c5 */ /* 0x000fe40000010000 */
[----:B------:R-:W-:-:S06]  /*c3e0*/  WARPGROUP.ARRIVE ;  /* 0x00000000000079c5 */ /* 0x000fcc0000000000 */
[----:B------:R-:W-:Y:S01]  /*c3f0*/  QGMMA.64x128x32.F32.E4M3.E4M3 R24, gdesc[UR4], R24, gsb0 ;  /* 0x01e00000041879f3 */ /* 0x000fe20008000818 */
[----:B------:R-:W-:Y:S02]  /*c400*/  R2UR UR4, R10 ;  /* 0x000000000a0472ca */ /* 0x000fe400000e0000 */
[----:B------:R-:W-:Y:S02]  /*c410*/  R2UR UR5, R11 ;  /* 0x000000000b0572ca */ /* 0x000fe400000e0000 */
[----:B------:R-:W-:Y:S02]  /*c420*/  R2UR UR6, R4 ;  /* 0x00000000040672ca */ /* 0x000fe400000e0000 */
[----:B------:R-:W-:Y:S02]  /*c430*/  R2UR UR7, R5 ;  /* 0x00000000050772ca */ /* 0x000fe400000e0000 */
[----:B0-----:R-:W-:-:S13]  /*c440*/  ISETP.NE.AND P2, PT, R95, 0x1, PT ;  /* 0x000000015f00780c */ /* 0x001fda0003f45270 */
[----:B------:R-:W0:Y:S08]  /*c450*/  @P2 LDC R5, c[0x0][0x44c] ;  /* 0x00011300ff052b82 */ /* 0x000e300000000800 */
[----:B------:R-:W1:Y:S01]  /*c460*/  @P2 LDC R13, c[0x0][0x450] ;  /* 0x00011400ff0d2b82 */ /* 0x000e620000000800 */
[----:B------:R-:W-:Y:S02]  /*c470*/  WARPGROUP.DEPBAR.LE gsb0, 0x0 ;  /* 0x00008000000079c5 */ /* 0x000fe40000010000 */
[----:B------:R-:W-:-:S06]  /*c480*/  WARPGROUP.ARRIVE ;  /* 0x00000000000079c5 */ /* 0x000fcc0000000000 */
[----:B------:R-:W-:Y:S01]  /*c490*/  QGMMA.64x128x32.F32.E4M3.E4M3 R24, gdesc[UR4], R24, gsb0 ;  /* 0x01e00000041879f3 */ /* 0x000fe20008000818 */
[----:B------:R-:W-:Y:S01]  /*c4a0*/  @P2 LOP3.LUT R17, R17, 0x40, RZ, 0xfc, !PT ;  /* 0x0000004011112812 */ /* 0x000fe200078efcff */
[----:B------:R-:W-:-:S03]  /*c4b0*/  ULOP3.LUT UR36, URZ, UR36, URZ, 0x33, !UPT ;  /* 0x000000243f247292 */ /* 0x000fc6000f8e333f */
[----:B------:R-:W-:Y:S01]  /*c4c0*/  LOP3.LUT R17, R17, 0xffffffdf, RZ, 0xc0, !PT ;  /* 0xffffffdf11117812 */ /* 0x000fe200078ec0ff */
[----:B------:R-:W-:Y:S02]  /*c4d0*/  WARPGROUP.DEPBAR.LE gsb0, 0x0 ;  /* 0x00008000000079c5 */ /* 0x000fe40000010000 */
        /* <DEDUP_REMOVED lines=8> */
[----:B--2---:R-:W-:-:S04]  /*c560*/  IMAD.IADD R78, R12, 0x1, R93 ;  /* 0x000000010c4e7824 */ /* 0x004fc800078e025d */
[----:B0-----:R-:W-:-:S05]  /*c570*/  @P2 IMAD.HI.U32 R4, R78, R5, RZ ;  /* 0x000000054e042227 */ /* 0x001fca00078e00ff */
[----:B-1----:R-:W-:Y:S02]  /*c580*/  @P2 SHF.R.U32.HI R78, RZ, R13, R4 ;  /* 0x0000000dff4e2219 */ /* 0x002fe40000011604 */
[----:B------:R-:W0:Y:S01]  /*c590*/  LDC.64 R12, c[0x0][0x9e0] ;  /* 0x00027800ff0c7b82 */ /* 0x000e220000000a00 */
[C---:B----4-:R-:W-:Y:S01]  /*c5a0*/  FMUL.FTZ R21, R2.reuse, R28 ;  /* 0x0000001c02157220 */ /* 0x050fe20000410000 */
        /* <DEDUP_REMOVED lines=27> */
[----:B------:R-:W1:Y:S01]  /*c760*/  SHFL.IDX PT, R84, R78, RZ, 0x1c1f ;  /* 0x001c1fff4e547589 */ /* 0x000e6200000e0000 */
[----:B------:R-:W-:-:S02]  /*c770*/  IMAD.MOV.U32 R5, RZ, RZ, -0x80 ;  /* 0xffffff80ff057424 */ /* 0x000fc400078e00ff */
        /* <DEDUP_REMOVED lines=19> */
[----:B------:R-:W-:Y:S01]  /*c8b0*/  @!P1 PRMT R4, RZ, 0x654, R3 ;  /* 0x00000654ff049816 */ /* 0x000fe20000000003 */
        /* <DEDUP_REMOVED lines=9> */
[----:B------:R2:W-:Y:S01]  /*c950*/  @!P1 SYNCS.ARRIVE.TRANS64.RED.A1T0 RZ, [R4+URZ], RZ ;  /* 0x000000ff04ff99a7 */ /* 0x0005e2000810043f */
[----:B0-----:R-:W-:Y:S01]  /*c960*/  ISETP.GE.AND P2, PT, R13, 0x1, PT ;  /* 0x000000010d00780c */ /* 0x001fe20003f46270 */
[----:B------:R-:W0:Y:S01]  /*c970*/  MUFU.TANH R9, R9 ;  /* 0x0000000900097308 */ /* 0x000e220000002400 */
[----:B--2---:R-:W-:-:S07]  /*c980*/  IADD3 R4, -R23, 0x1, R82 ;  /* 0x0000000117047810 */ /* 0x004fce0007ffe152 */
[----:B------:R-:W2:Y:S01]  /*c990*/  MUFU.TANH R14, R14 ;  /* 0x0000000e000e7308 */ /* 0x000ea20000002400 */
[----:B---3--:R-:W-:-:S07]  /*c9a0*/  IADD3 R85, -R155, R4, R97 ;  /* 0x000000049b557210 */ /* 0x008fce0007ffe161 */
[----:B------:R-:W3:Y:S01]  /*c9b0*/  MUFU.TANH R0, R0 ;  /* 0x0000000000007308 */ /* 0x000ee20000002400 */
[----:B------:R-:W-:-:S07]  /*c9c0*/  VIADD R87, R85, UR36 ;  /* 0x0000002455577c36 */ /* 0x000fce0008000000 */
[----:B------:R-:W4:Y:S01]  /*c9d0*/  MUFU.TANH R8, R8 ;  /* 0x0000000800087308 */ /* 0x000f220000002400 */
[----:B------:R-:W-:-:S07]  /*c9e0*/  FMUL.FTZ R86, R2, R86 ;  /* 0x0000005602567220 */ /* 0x000fce0000410000 */
        /* <DEDUP_REMOVED lines=60> */
[----:B------:R-:W-:Y:S01]  /*cdb0*/  IADD3 R90, -R23, R97, R82 ;  /* 0x00000061175a7210 */ /* 0x000fe20007ffe152 */
[----:B-1----:R-:W-:Y:S01]  /*cdc0*/  IMAD.IADD R83, R87, 0x1, R84 ;  /* 0x0000000157537824 */ /* 0x002fe200078e0254 */
[----:B------:R-:W-:-:S02]  /*cdd0*/  @P2 LOP3.LUT R17, R17, 0x20, RZ, 0xfc, !PT ;  /* 0x0000002011112812 */ /* 0x000fc400078efcff */
[----:B------:R-:W-:-:S03]  /*cde0*/  LEA R80, R88, 0xffffff80, 0x7 ;  /* 0xffffff8058507811 */ /* 0x000fc600078e38ff */
[----:B------:R1:W0:Y:S02]  /*cdf0*/  MUFU.TANH R3, R86 ;  /* 0x0000005600037308 */ /* 0x0002240000002400 */
[----:B-1----:R-:W-:Y:S01]  /*ce00*/  VIADDMNMX R86, R84, R85, R90, PT ;  /* 0x0000005554567246 */ /* 0x002fe2000380015a */
[----:B--234-:R-:W-:Y:S06]  /*ce10*/  @!P2 BRA `(.L_x_1221) ;  /* 0x000000000050a947 */ /* 0x01cfec0003800000 */
[----:B------:R-:W-:Y:S01]  /*ce20*/  IADD3 R91, -R155, R97, R84 ;  /* 0x000000619b5b7210 */ /* 0x000fe20007ffe154 */
[----:B------:R-:W-:Y:S03]  /*ce30*/  BSSY B0, `(.L_x_1222) ;  /* 0x000000e000007945 */ /* 0x000fe60003800000 */
        /* <DEDUP_REMOVED lines=9> */
.L_x_1223:
[----:B------:R-:W-:-:S13]  /*ced0*/  ISETP.NE.AND P2, PT, R13, 0x1, PT ;  /* 0x000000010d00780c */ /* 0x000fda0003f45270 */
[----:B------:R-:W1:Y:S02]  /*cee0*/  @P2 LDC.64 R4, c[0x0][0x9e8] ;  /* 0x00027a00ff042b82 */ /* 0x000e640000000a00 */
[----:B-1----:R-:W-:-:S05]  /*cef0*/  @P2 IMAD.HI.U32 R4, R91, R4, RZ ;  /* 0x000000045b042227 */ /* 0x002fca00078e00ff */
[----:B------:R-:W-:-:S07]  /*cf00*/  @P2 SHF.R.U32.HI R91, RZ, R5, R4 ;  /* 0x00000005ff5b2219 */ /* 0x000fce0000011604 */
.L_x_1224:
[----:B------:R-:W-:Y:S05]  /*cf10*/  BSYNC B0 ;  /* 0x0000000000007941 */ /* 0x000fea0003800000 */
.L_x_1222:
[----:B------:R-:W-:-:S04]  /*cf20*/  IMAD R4, R91, R13, -R80 ;  /* 0x0000000d5b047224 */ /* 0x000fc800078e0a50 */
[----:B------:R-:W-:-:S05]  /*cf30*/  IMAD.IADD R4, R4, 0x1, -R23 ;  /* 0x0000000104047824 */ /* 0x000fca00078e0a17 */
[----:B------:R-:W-:Y:S02]  /*cf40*/  VIMNMX R83, R83, R4, !PT ;  /* 0x0000000453537248 */ /* 0x000fe40007fe0100 */
[----:B------:R-:W-:-:S07]  /*cf50*/  VIADDMNMX R86, R4, R13, R86, PT ;  /* 0x0000000d04567246 */ /* 0x000fce0003800156 */
.L_x_1221:
[C---:B------:R-:W-:Y:S01]  /*cf60*/  ISETP.GE.AND P2, PT, R82.reuse, 0x2, PT ;  /* 0x000000025200780c */ /* 0x040fe20003f46270 */
[----:B------:R-:W1:Y:S01]  /*cf70*/  SHFL.IDX PT, R78, R78, 0x1, 0x1c1f ;  /* 0x003c1f004e4e7f89 */ /* 0x000e6200000e0000 */
[C---:B------:R-:W-:Y:S02]  /*cf80*/  ISETP.GE.AND P6, PT, R82.reuse, 0x9, PT ;  /* 0x000000095200780c */ /* 0x040fe40003fc6270 */
[----:B------:R-:W-:Y:S02]  /*cf90*/  ISETP.GT.AND P3, PT, R83, 0x1, !P2 ;  /* 0x000000015300780c */ /* 0x000fe40005764270 */
[----:B------:R-:W-:Y:S02]  /*cfa0*/  ISETP.GE.AND P4, PT, R82, 0xa, PT ;  /* 0x0000000a5200780c */ /* 0x000fe40003f86270 */
[----:B------:R-:W-:Y:S02]  /*cfb0*/  ISETP.LT.OR P3, PT, R86, 0x2, P3 ;  /* 0x000000025600780c */ /* 0x000fe40001f61670 */
[----:B------:R-:W-:-:S02]  /*cfc0*/  LOP3.LUT R17, R17, 0xf7ffffff, RZ, 0xc0, !PT ;  /* 0xf7ffffff11117812 */ /* 0x000fc400078ec0ff */
[----:B------:R-:W-:Y:S02]  /*cfd0*/  FSEL R14, R14, -INF , !P3 ;  /* 0xff8000000e0e7808 */ /* 0x000fe40005800000 */
[----:B------:R-:W-:Y:S02]  /*cfe0*/  ISETP.GT.AND P3, PT, R83, 0x8, !P6 ;  /* 0x000000085300780c */ /* 0x000fe40007764270 */
[----:B------:R-:W-:Y:S02]  /*cff0*/  ISETP.GE.AND P5, PT, R82, 0x1, PT ;  /* 0x000000015200780c */ /* 0x000fe40003fa6270 */
[----:B------:R-:W-:Y:S02]  /*d000*/  ISETP.LT.OR P3, PT, R86, 0x9, P3 ;  /* 0x000000095600780c */ /* 0x000fe40001f61670 */
[----:B------:R-:W-:Y:S02]  /*d010*/  @P4 LOP3.LUT R17, R17, 0x8000000, RZ, 0xfc, !PT ;  /* 0x0800000011114812 */ /* 0x000fe400078efcff */
[----:B0-----:R-:W-:-:S02]  /*d020*/  FSEL R84, R21, -INF , !P3 ;  /* 0xff80000015547808 */ /* 0x001fc40005800000 */
[----:B------:R-:W-:Y:S01]  /*d030*/  ISETP.GT.AND P3, PT, R83, 0x9, !P4 ;  /* 0x000000095300780c */ /* 0x000fe20006764270 */
[----:B-1----:R-:W-:Y:S01]  /*d040*/  IMAD.IADD R87, R87, 0x1, R78 ;  /* 0x0000000157577824 */ /* 0x002fe200078e024e */
[----:B------:R-:W-:Y:S02]  /*d050*/  ISETP.GE.AND P4, PT, R82, 0x11, PT ;  /* 0x000000115200780c */ /* 0x000fe40003f86270 */
[----:B------:R-:W-:Y:S02]  /*d060*/  ISETP.LT.OR P3, PT, R86, 0xa, P3 ;  /* 0x0000000a5600780c */ /* 0x000fe40001f61670 */
[----:B------:R-:W-:Y:S02]  /*d070*/  LOP3.LUT R17, R17, 0xfbffffff, RZ, 0xc0, !PT ;  /* 0xfbffffff11117812 */ /* 0x000fe400078ec0ff */
[----:B------:R-:W-:Y:S02]  /*d080*/  FSEL R24, R24, -INF , !P3 ;  /* 0xff80000018187808 */ /* 0x000fe40005800000 */
[----:B------:R-:W-:-:S02]  /*d090*/  ISETP.GT.AND P3, PT, R83, 0x10, !P4 ;  /* 0x000000105300780c */ /* 0x000fc40006764270 */
[----:B------:R-:W-:Y:S02]  /*d0a0*/  VIADDMNMX R90, R78, R85, R90, PT ;  /* 0x000000554e5a7246 */ /* 0x000fe4000380015a */
[----:B------:R-:W-:Y:S02]  /*d0b0*/  ISETP.LT.OR P3, PT, R86, 0x11, P3 ;  /* 0x000000115600780c */ /* 0x000fe40001f61670 */
[----:B------:R-:W-:Y:S02]  /*d0c0*/  @P4 LOP3.LUT R17, R17, 0x4000000, RZ, 0xfc, !PT ;  /* 0x0400000011114812 */ /* 0x000fe400078efcff */
[----:B------:R-:W-:Y:S02]  /*d0d0*/  ISETP.GE.AND P4, PT, R82, 0x12, PT ;  /* 0x000000125200780c */ /* 0x000fe40003f86270 */
[----:B------:R-:W-:Y:S02]  /*d0e0*/  LOP3.LUT R17, R17, 0xfdffffff, RZ, 0xc0, !PT ;  /* 0xfdffffff11117812 */ /* 0x000fe400078ec0ff */
[----:B------:R-:W-:-:S02]  /*d0f0*/  FSEL R92, R27, -INF , !P3 ;  /* 0xff8000001b5c7808 */ /* 0x000fc40005800000 */
        /* <DEDUP_REMOVED lines=153> */
[----:B------:R-:W-:-:S04]  /*da90*/  ISETP.GT.AND P4, PT, R83, RZ, !P5 ;  /* 0x000000ff5300720c */ /* 0x000fc80006f84270 */
[----:B------:R-:W-:-:S04]  /*daa0*/  ISETP.LT.OR P4, PT, R86, 0x1, P4 ;  /* 0x000000015600780c */ /* 0x000fc80002781670 */
[----:B------:R-:W-:Y:S02]  /*dab0*/  FSEL R21, R9, -INF , !P4 ;  /* 0xff80000009157808 */ /* 0x000fe40006000000 */
[----:B------:R-:W-:-:S13]  /*dac0*/  ISETP.GE.AND P4, PT, R82, 0x7a, PT ;  /* 0x0000007a5200780c */ /* 0x000fda0003f86270 */
[----:B------:R-:W-:Y:S02]  /*dad0*/  @P4 LOP3.LUT R17, R17, 0x20000000, RZ, 0xfc, !PT ;  /* 0x2000000011114812 */ /* 0x000fe400078efcff */
[----:B------:R-:W-:-:S04]  /*dae0*/  ISETP.GT.AND P4, PT, R83, 0x79, !P4 ;  /* 0x000000795300780c */ /* 0x000fc80006784270 */
[----:B------:R-:W-:-:S04]  /*daf0*/  ISETP.LT.OR P4, PT, R86, 0x7a, P4 ;  /* 0x0000007a5600780c */ /* 0x000fc80002781670 */
[----:B------:R-:W-:Y:S02]  /*db00*/  FSEL R82, R81, -INF , !P4 ;  /* 0xff80000051527808 */ /* 0x000fe40006000000 */
[----:B------:R-:W-:-:S13]  /*db10*/  ISETP.GE.AND P4, PT, R13, 0x1, PT ;  /* 0x000000010d00780c */ /* 0x000fda0003f86270 */
[----:B------:R-:W-:Y:S05]  /*db20*/  @!P4 BRA `(.L_x_1225) ;  /* 0x000000000050c947 */ /* 0x000fea0003800000 */
[----:B------:R-:W-:Y:S01]  /*db30*/  IADD3 R9, -R155, R97, R78 ;  /* 0x000000619b097210 */ /* 0x000fe20007ffe14e */
[----:B------:R-:W-:Y:S03]  /*db40*/  BSSY B0, `(.L_x_1226) ;  /* 0x000000e000007945 */ /* 0x000fe60003800000 */
[----:B------:R-:W-:-:S13]  /*db50*/  ISETP.GT.AND P4, PT, R9, -0x1, PT ;  /* 0xffffffff0900780c */ /* 0x000fda0003f84270 */
        /* <DEDUP_REMOVED lines=8> */
.L_x_1227:
[----:B------:R-:W-:-:S13]  /*dbe0*/  ISETP.NE.AND P4, PT, R13, 0x1, PT ;  /* 0x000000010d00780c */ /* 0x000fda0003f85270 */
[----:B------:R-:W0:Y:S02]  /*dbf0*/  @P4 LDC.64 R4, c[0x0][0x9e8] ;  /* 0x00027a00ff044b82 */ /* 0x000e240000000a00 */
[----:B0-----:R-:W-:-:S05]  /*dc00*/  @P4 IMAD.HI.U32 R4, R9, R4, RZ ;  /* 0x0000000409044227 */ /* 0x001fca00078e00ff */
[----:B------:R-:W-:-:S07]  /*dc10*/  @P4 SHF.R.U32.HI R9, RZ, R5, R4 ;  /* 0x00000005ff094219 */ /* 0x000fce0000011604 */
.L_x_1228:
[----:B------:R-:W-:Y:S05]  /*dc20*/  BSYNC B0 ;  /* 0x0000000000007941 */ /* 0x000fea0003800000 */
.L_x_1226:
[----:B------:R-:W-:-:S04]  /*dc30*/  IMAD R80, R9, R13, -R80 ;  /* 0x0000000d09507224 */ /* 0x000fc800078e0a50 */
[----:B------:R-:W-:-:S05]  /*dc40*/  IMAD.IADD R80, R80, 0x1, -R23 ;  /* 0x0000000150507824 */ /* 0x000fca00078e0a17 */
[----:B------:R-:W-:Y:S02]  /*dc50*/  VIMNMX R87, R87, R80, !PT ;  /* 0x0000005057577248 */ /* 0x000fe40007fe0100 */
[----:B------:R-:W-:-:S07]  /*dc60*/  VIADDMNMX R90, R80, R13, R90, PT ;  /* 0x0000000d505a7246 */ /* 0x000fce000380015a */
.L_x_1225:
[C---:B------:R-:W-:Y:S01]  /*dc70*/  ISETP.GT.AND P2, PT, R87.reuse, 0x1, !P2 ;  /* 0x000000015700780c */ /* 0x040fe20005744270 */
[----:B------:R-:W-:Y:S01]  /*dc80*/  ULDC UR4, c[0x0][0x988] ;  /* 0x0002620000047ab9 */ /* 0x000fe20000000800 */
[----:B------:R-:W-:Y:S02]  /*dc90*/  ISETP.GT.AND P6, PT, R87, 0x8, !P6 ;  /* 0x000000085700780c */ /* 0x000fe400077c4270 */
[C---:B------:R-:W-:Y:S02]  /*dca0*/  ISETP.LT.OR P2, PT, R90.reuse, 0x2, P2 ;  /* 0x000000025a00780c */ /* 0x040fe40001741670 */
[----:B------:R-:W-:Y:S02]  /*dcb0*/  ISETP.LT.OR P6, PT, R90, 0x9, P6 ;  /* 0x000000095a00780c */ /* 0x000fe400037c1670 */
[----:B------:R-:W-:Y:S02]  /*dcc0*/  FSEL R4, R8, -INF , !P2 ;  /* 0xff80000008047808 */ /* 0x000fe40005000000 */
[----:B------:R-:W-:-:S02]  /*dcd0*/  LOP3.LUT P2, RZ, R17, 0x8000000, RZ, 0xc0, !PT ;  /* 0x0800000011ff7812 */ /* 0x000fc4000784c0ff */
[----:B------:R-:W-:Y:S02]  /*dce0*/  FSEL R78, R15, -INF , !P6 ;  /* 0xff8000000f4e7808 */ /* 0x000fe40007000000 */
[----:B------:R-:W-:Y:S02]  /*dcf0*/  ISETP.GT.AND P2, PT, R87, 0x9, !P2 ;  /* 0x000000095700780c */ /* 0x000fe40005744270 */
[C---:B------:R-:W-:Y:S02]  /*dd00*/  LOP3.LUT P6, RZ, R17.reuse, 0x2000000, RZ, 0xc0, !PT ;  /* 0x0200000011ff7812 */ /* 0x040fe400078cc0ff */
[----:B------:R-:W-:Y:S02]  /*dd10*/  ISETP.LT.OR P2, PT, R90, 0xa, P2 ;  /* 0x0000000a5a00780c */ /* 0x000fe40001741670 */
[----:B------:R-:W-:Y:S02]  /*dd20*/  LOP3.LUT P4, RZ, R17, 0x1000000, RZ, 0xc0, !PT ;  /* 0x0100000011ff7812 */ /* 0x000fe4000788c0ff */
        /* <DEDUP_REMOVED lines=8> */
[----:B------:R-:W-:Y:S02]  /*ddb0*/  ISETP.GT.AND P2, PT, R87, 0x11, !P6 ;  /* 0x000000115700780c */ /* 0x000fe40007744270 */
[----:B------:R-:W-:Y:S02]  /*ddc0*/  FMNMX.FTZ R5, R92, R5, !PT ;  /* 0x000000055c057209 */ /* 0x000fe40007810000 */
[----:B------:R-:W-:Y:S02]  /*ddd0*/  ISETP.LT.OR P2, PT, R90, 0x12, P2 ;  /* 0x000000125a00780c */ /* 0x000fe40001741670 */
[----:B------:R-:W-:Y:S02]  /*dde0*/  FMNMX.FTZ R5, R28, R5, !PT ;  /* 0x000000051c057209 */ /* 0x000fe40007810000 */
[----:B------:R-:W-:-:S02]  /*ddf0*/  FSEL R26, R26, -INF , !P2 ;  /* 0xff8000001a1a7808 */ /* 0x000fc40005000000 */
[----:B------:R-:W-:Y:S02]  /*de00*/  ISETP.GT.AND P2, PT, R87, 0x18, !P4 ;  /* 0x000000185700780c */ /* 0x000fe40006744270 */
[----:B------:R-:W-:Y:S02]  /*de10*/  FMNMX.FTZ R5, R94, R5, !PT ;  /* 0x000000055e057209 */ /* 0x000fe40007810000 */
[----:B------:R-:W-:Y:S02]  /*de20*/  ISETP.LT.OR P2, PT, R90, 0x19, P2 ;  /* 0x000000195a00780c */ /* 0x000fe40001741670 */
[----:B------:R-:W-:Y:S02]  /*de30*/  FMNMX.FTZ R5, R32, R5, !PT ;  /* 0x0000000520057209 */ /* 0x000fe40007810000 */
[----:B------:R-:W-:Y:S02]  /*de40*/  FSEL R86, R29, -INF , !P2 ;  /* 0xff8000001d567808 */ /* 0x000fe40005000000 */
[----:B------:R-:W-:-:S02]  /*de50*/  LOP3.LUT P2, RZ, R17, 0x800000, RZ, 0xc0, !PT ;  /* 0x0080000011ff7812 */ /* 0x000fc4000784c0ff */
[----:B------:R-:W-:Y:S02]  /*de60*/  LOP3.LUT P6, RZ, R17, 0x4000, RZ, 0xc0, !PT ;  /* 0x0000400011ff7812 */ /* 0x000fe400078cc0ff */
[----:B------:R-:W-:Y:S02]  /*de70*/  ISETP.GT.AND P2, PT, R87, 0x19, !P2 ;  /* 0x000000195700780c */ /* 0x000fe40005744270 */
[----:B------:R-:W-:Y:S02]  /*de80*/  FMNMX.FTZ R5, R96, R5, !PT ;  /* 0x0000000560057209 */ /* 0x000fe40007810000 */
[----:B------:R-:W-:Y:S02]  /*de90*/  ISETP.LT.OR P2, PT, R90, 0x1a, P2 ;  /* 0x0000001a5a00780c */ /* 0x000fe40001741670 */
[----:B------:R-:W-:Y:S02]  /*dea0*/  FMNMX.FTZ R5, R36, R5, !PT ;  /* 0x0000000524057209 */ /* 0x000fe40007810000 */
[----:B------:R-:W-:-:S02]  /*deb0*/  FSEL R30, R30, -INF , !P2 ;  /* 0xff8000001e1e7808 */ /* 0x000fc40005000000 */
[C---:B------:R-:W-:Y:S02]  /*dec0*/  LOP3.LUT P2, RZ, R17.reuse, 0x400000, RZ, 0xc0, !PT ;  /* 0x0040000011ff7812 */ /* 0x040fe4000784c0ff */
[----:B------:R-:W-:Y:S02]  /*ded0*/  LOP3.LUT P4, RZ, R17, 0x2000, RZ, 0xc0, !PT ;  /* 0x0000200011ff7812 */ /* 0x000fe4000788c0ff */
        /* <DEDUP_REMOVED lines=27> */
[----:B------:R-:W-:-:S02]  /*e090*/  ISETP.GT.AND P5, PT, R87, RZ, !P5 ;  /* 0x000000ff5700720c */ /* 0x000fc40006fa4270 */
[----:B------:R-:W-:Y:S02]  /*e0a0*/  ISETP.GT.AND P2, PT, R87, 0x30, !P2 ;  /* 0x000000305700780c */ /* 0x000fe40005744270 */
[----:B------:R-:W-:Y:S02]  /*e0b0*/  FMNMX.FTZ R5, R60, R5, !PT ;  /* 0x000000053c057209 */ /* 0x000fe40007810000 */
[C---:B------:R-:W-:Y:S02]  /*e0c0*/  ISETP.LT.OR P2, PT, R90.reuse, 0x31, P2 ;  /* 0x000000315a00780c */ /* 0x040fe40001741670 */
[----:B------:R-:W-:Y:S02]  /*e0d0*/  ISETP.LT.OR P5, PT, R90, 0x1, P5 ;  /* 0x000000015a00780c */ /* 0x000fe40002fa1670 */
[----:B------:R-:W-:Y:S02]  /*e0e0*/  FSEL R126, R41, -INF , !P2 ;  /* 0xff800000297e7808 */ /* 0x000fe40005000000 */
[----:B------:R-:W-:-:S02]  /*e0f0*/  LOP3.LUT P2, RZ, R17, 0x20000, RZ, 0xc0, !PT ;  /* 0x0002000011ff7812 */ /* 0x000fc4000784c0ff */
[----:B------:R-:W-:Y:S02]  /*e100*/  FMNMX.FTZ R5, R110, R5, !PT ;  /* 0x000000056e057209 */ /* 0x000fe40007810000 */
[----:B------:R-:W-:Y:S02]  /*e110*/  ISETP.GT.AND P2, PT, R87, 0x31, !P2 ;  /* 0x000000315700780c */ /* 0x000fe40005744270 */
[----:B------:R-:W-:Y:S02]  /*e120*/  FSEL R0, R0, -INF , !P5 ;  /* 0xff80000000007808 */ /* 0x000fe40006800000 */
        /* <DEDUP_REMOVED lines=41> */
[----:B------:R-:W-:Y:S01]  /*e3c0*/  LOP3.LUT P2, RZ, R17, 0x400, RZ, 0xc0, !PT ;  /* 0x0000040011ff7812 */ /* 0x000fe2000784c0ff */
[----:B------:R-:W0:Y:S01]  /*e3d0*/  SHFL.BFLY PT, R5, R8, 0x2, 0x1f ;  /* 0x0c401f0008057f89 */ /* 0x000e2200000e0000 */
        /* <DEDUP_REMOVED lines=16> */
[----:B0-----:R-:W-:Y:S02]  /*e4e0*/  FMNMX.FTZ R15, R8, R5, !PT ;  /* 0x00000005080f7209 */ /* 0x001fe40007810000 */
[----:B------:R-:W-:Y:S02]  /*e4f0*/  ISETP.LT.OR P2, PT, R90, 0x59, P2 ;  /* 0x000000595a00780c */ /* 0x000fe40001741670 */
[----:B------:R-:W-:Y:S01]  /*e500*/  FMNMX.FTZ R33, R130, R33, !PT ;  /* 0x0000002182217209 */ /* 0x000fe20007810000 */
[----:B------:R-:W0:Y:S01]  /*e510*/  SHFL.BFLY PT, R142, R15, 0x1, 0x1f ;  /* 0x0c201f000f8e7f89 */ /* 0x000e2200000e0000 */
        /* <DEDUP_REMOVED lines=14> */
[----:B------:R-:W-:Y:S01]  /*e600*/  FSEL R138, R65, -INF , !P2 ;  /* 0xff800000418a7808 */ /* 0x000fe20005000000 */
[----:B------:R-:W-:Y:S01]  /*e610*/  IMAD.U32 R65, RZ, RZ, UR4 ;  /* 0x00000004ff417e24 */ /* 0x000fe2000f8e00ff */
[C---:B------:R-:W-:Y:S02]  /*e620*/  LOP3.LUT P2, RZ, R17.reuse, 0x8, RZ, 0xc0, !PT ;  /* 0x0000000811ff7812 */ /* 0x040fe4000784c0ff */
[----:B------:R-:W-:Y:S02]  /*e630*/  LOP3.LUT P4, RZ, R17, 0x1, RZ, 0xc0, !PT ;  /* 0x0000000111ff7812 */ /* 0x000fe4000788c0ff */
[----:B------:R-:W-:Y:S02]  /*e640*/  ISETP.GT.AND P2, PT, R87, 0x61, !P2 ;  /* 0x000000615700780c */ /* 0x000fe40005744270 */
[----:B------:R-:W-:Y:S02]  /*e650*/  FMNMX.FTZ R37, R136, R35, !PT ;  /* 0x0000002388257209 */ /* 0x000fe40007810000 */
[----:B------:R-:W-:-:S02]  /*e660*/  ISETP.LT.OR P2, PT, R90, 0x62, P2 ;  /* 0x000000625a00780c */ /* 0x000fc40001741670 */
[----:B------:R-:W-:Y:S02]  /*e670*/  FMNMX.FTZ R37, R62, R37, !PT ;  /* 0x000000253e257209 */ /* 0x000fe40007810000 */
[----:B------:R-:W-:Y:S02]  /*e680*/  FSEL R66, R66, -INF , !P2 ;  /* 0xff80000042427808 */ /* 0x000fe40005000000 */
[----:B------:R-:W-:Y:S02]  /*e690*/  LOP3.LUT P2, RZ, R17, 0x4, RZ, 0xc0, !PT ;  /* 0x0000000411ff7812 */ /* 0x000fe4000784c0ff */
[----:B0-----:R-:W-:Y:S02]  /*e6a0*/  FMNMX.FTZ R9, R15, R142, !PT ;  /* 0x0000008e0f097209 */ /* 0x001fe40007810000 */
[----:B------:R-:W-:Y:S02]  /*e6b0*/  ISETP.GT.AND P2, PT, R87, 0x68, !P2 ;  /* 0x000000685700780c */ /* 0x000fe40005744270 */
[----:B------:R-:W-:Y:S01]  /*e6c0*/  FMNMX.FTZ R37, R138, R37, !PT ;  /* 0x000000258a257209 */ /* 0x000fe20007810000 */
[----:B------:R-:W-:-:S01]  /*e6d0*/  FFMA.FTZ R5, R9, R65, -8 ;  /* 0xc100000009057423 */ /* 0x000fc20000010041 */
[----:B------:R-:W-:-:S02]  /*e6e0*/  ISETP.LT.OR P2, PT, R90, 0x69, P2 ;  /* 0x000000695a00780c */ /* 0x000fc40001741670 */
[----:B------:R-:W-:Y:S02]  /*e6f0*/  FMNMX.FTZ R37, R66, R37, !PT ;  /* 0x0000002542257209 */ /* 0x000fe40007810000 */
[----:B------:R-:W-:Y:S02]  /*e700*/  FSEL R140, R69, -INF , !P2 ;  /* 0xff800000458c7808 */ /* 0x000fe40005000000 */
[----:B------:R-:W-:Y:S02]  /*e710*/  ISETP.GT.AND P2, PT, R87, 0x69, !P6 ;  /* 0x000000695700780c */ /* 0x000fe40007744270 */
[----:B------:R-:W-:Y:S02]  /*e720*/  LOP3.LUT P6, RZ, R17, 0x10000000, RZ, 0xc0, !PT ;  /* 0x1000000011ff7812 */ /* 0x000fe400078cc0ff */
[----:B------:R-:W-:Y:S02]  /*e730*/  ISETP.LT.OR P2, PT, R90, 0x6a, P2 ;  /* 0x0000006a5a00780c */ /* 0x000fe40001741670 */
[----:B------:R-:W-:-:S02]  /*e740*/  FMNMX.FTZ R39, R140, R37, !PT ;  /* 0x000000258c277209 */ /* 0x000fc40007810000 */
[----:B------:R-:W-:Y:S02]  /*e750*/  FSEL R70, R70, -INF , !P2 ;  /* 0xff80000046467808 */ /* 0x000fe40005000000 */
[----:B------:R-:W-:Y:S02]  /*e760*/  ISETP.GT.AND P2, PT, R87, 0x70, !P4 ;  /* 0x000000705700780c */ /* 0x000fe40006744270 */
[----:B------:R-:W-:Y:S02]  /*e770*/  LOP3.LUT P4, RZ, R17, 0x20000000, RZ, 0xc0, !PT ;  /* 0x2000000011ff7812 */ /* 0x000fe4000788c0ff */
[----:B------:R-:W-:Y:S02]  /*e780*/  ISETP.LT.OR P2, PT, R90, 0x71, P2 ;  /* 0x000000715a00780c */ /* 0x000fe40001741670 */
[----:B------:R-:W-:Y:S02]  /*e790*/  ISETP.GT.AND P3, PT, R87, 0x78, !P3 ;  /* 0x000000785700780c */ /* 0x000fe40005f64270 */
[----:B------:R-:W-:-:S02]  /*e7a0*/  FSEL R74, R74, -INF , !P2 ;  /* 0xff8000004a4a7808 */ /* 0x000fc40005000000 */
[----:B------:R-:W-:Y:S02]  /*e7b0*/  FSETP.NEU.FTZ.AND P2, PT, R9, -INF , PT ;  /* 0xff8000000900780b */ /* 0x000fe40003f5d000 */
[----:B------:R-:W-:Y:S02]  /*e7c0*/  FMNMX.FTZ R39, R70, R39, !PT ;  /* 0x0000002746277209 */ /* 0x000fe40007810000 */
[----:B------:R-:W-:Y:S02]  /*e7d0*/  FSEL R5, R5, RZ, P2 ;  /* 0x000000ff05057208 */ /* 0x000fe40001000000 */
[C---:B------:R-:W-:Y:S02]  /*e7e0*/  ISETP.GT.AND P2, PT, R87.reuse, 0x71, !P6 ;  /* 0x000000715700780c */ /* 0x040fe40007744270 */
[----:B------:R-:W-:Y:S01]  /*e7f0*/  ISETP.GT.AND P4, PT, R87, 0x79, !P4 ;  /* 0x000000795700780c */ /* 0x000fe20006784270 */
[-CC-:B------:R-:W-:Y:S01]  /*e800*/  FFMA.FTZ R8, R21, R65.reuse, -R5.reuse ;  /* 0x0000004115087223 */ /* 0x180fe20000010805 */
[----:B------:R-:W-:Y:S01]  /*e810*/  ISETP.LT.OR P2, PT, R90, 0x72, P2 ;  /* 0x000000725a00780c */ /* 0x000fe20001741670 */
[-CC-:B------:R-:W-:Y:S01]  /*e820*/  FFMA.FTZ R21, R84, R65.reuse, -R5.reuse ;  /* 0x0000004154157223 */ /* 0x180fe20000010805 */
[----:B------:R-:W-:Y:S01]  /*e830*/  ISETP.LT.OR P3, PT, R90, 0x79, P3 ;  /* 0x000000795a00780c */ /* 0x000fe20001f61670 */
[--C-:B------:R-:W-:Y:S01]  /*e840*/  FFMA.FTZ R84, R52, R65, -R5.reuse ;  /* 0x0000004134547223 */ /* 0x100fe20000010805 */
[----:B------:R-:W-:Y:S01]  /*e850*/  FSEL R72, R72, -INF , !P2 ;  /* 0xff80000048487808 */ /* 0x000fe20005000000 */
[----:B------:R0:W-:Y:S01]  /*e860*/  MUFU.EX2 R15, R8 ;  /* 0x00000008000f7308 */ /* 0x0001e20000000800 */
[----:B------:R-:W-:Y:S01]  /*e870*/  FMNMX.FTZ R39, R74, R39, !PT ;  /* 0x000000274a277209 */ /* 0x000fe20007810000 */
[-CC-:B------:R-:W-:Y:S01]  /*e880*/  FFMA.FTZ R92, R92, R65.reuse, -R5.reuse ;  /* 0x000000415c5c7223 */ /* 0x180fe20000010805 */
[----:B------:R-:W-:Y:S01]  /*e890*/  ISETP.LT.OR P4, PT, R90, 0x7a, P4 ;  /* 0x0000007a5a00780c */ /* 0x000fe20002781670 */
[-CC-:B------:R-:W-:Y:S01]  /*e8a0*/  FFMA.FTZ R94, R94, R65.reuse, -R5.reuse ;  /* 0x000000415e5e7223 */ /* 0x180fe20000010805 */
[----:B------:R-:W-:Y:S01]  /*e8b0*/  FSEL R52, R3, -INF , !P3 ;  /* 0xff80000003347808 */ /* 0x000fe20005800000 */
[--C-:B------:R-:W-:Y:S01]  /*e8c0*/  FFMA.FTZ R14, R14, R65, -R5.reuse ;  /* 0x000000410e0e7223 */ /* 0x100fe20000010805 */
[----:B------:R-:W-:Y:S01]  /*e8d0*/  FMNMX.FTZ R39, R72, R39, !PT ;  /* 0x0000002748277209 */ /* 0x000fe20007810000 */
[----:B------:R1:W-:Y:S01]  /*e8e0*/  MUFU.EX2 R25, R92 ;  /* 0x0000005c00197308 */ /* 0x0003e20000000800 */
[----:B------:R-:W-:Y:S01]  /*e8f0*/  FSEL R90, R77, -INF , !P4 ;  /* 0xff8000004d5a7808 */ /* 0x000fe20006000000 */
[--C-:B------:R-:W-:Y:S01]  /*e900*/  FFMA.FTZ R24, R24, R65, -R5.reuse ;  /* 0x0000004118187223 */ /* 0x100fe20000010805 */
[----:B------:R-:W-:Y:S01]  /*e910*/  FMNMX.FTZ R39, R52, R39, !PT ;  /* 0x0000002734277209 */ /* 0x000fe20007810000 */
[-CC-:B------:R-:W-:Y:S01]  /*e920*/  FFMA.FTZ R28, R28, R65.reuse, -R5.reuse ;  /* 0x000000411c1c7223 */ /* 0x180fe20000010805 */
[----:B------:R-:W-:-:S01]  /*e930*/  FFMA.FTZ R32, R32, R65, -R5 ;  /* 0x0000004120207223 */ /* 0x000fc20000010805 */
[--C-:B------:R-:W-:Y:S01]  /*e940*/  FFMA.FTZ R96, R96, R65, -R5.reuse ;  /* 0x0000004160607223 */ /* 0x100fe20000010805 */
[----:B0-----:R-:W-:Y:S01]  /*e950*/  FMNMX.FTZ R8, R90, R39, !PT ;  /* 0x000000275a087209 */ /* 0x001fe20007810000 */
[----:B------:R0:W-:Y:S01]  /*e960*/  MUFU.EX2 R27, R94 ;  /* 0x0000005e001b7308 */ /* 0x0001e20000000800 */
[----:B------:R-:W-:-:S01]  /*e970*/  FFMA.FTZ R36, R36, R65, -R5 ;  /* 0x0000004124247223 */ /* 0x000fc20000010805 */
[-CC-:B------:R-:W-:Y:S01]  /*e980*/  FFMA.FTZ R98, R98, R65.reuse, -R5.reuse ;  /* 0x0000004162627223 */ /* 0x180fe20000010805 */
[----:B------:R-:W-:-:S01]  /*e990*/  FFMA.FTZ R40, R40, R65, -R5 ;  /* 0x0000004128287223 */ /* 0x000fc20000010805 */
[----:B------:R-:W2:Y:S01]  /*e9a0*/  SHFL.BFLY PT, R43, R8, 0x2, 0x1f ;  /* 0x0c401f00082b7f89 */ /* 0x000ea200000e0000 */
        /* <DEDUP_REMOVED lines=14> */
[----:B-1----:R-:W-:-:S01]  /*ea90*/  FFMA.FTZ R92, R116, R65, -R5 ;  /* 0x00000041745c7223 */ /* 0x002fc20000010805 */
[-CC-:B------:R-:W-:Y:S01]  /*eaa0*/  FFMA.FTZ R47, R118, R65.reuse, -R5.reuse ;  /* 0x00000041762f7223 */ /* 0x180fe20000010805 */
[----:B0-----:R-:W-:-:S01]  /*eab0*/  FFMA.FTZ R94, R120, R65, -R5 ;  /* 0x00000041785e7223 */ /* 0x001fc20000010805 */
[----:B------:R-:W-:Y:S01]  /*eac0*/  MUFU.EX2 R14, R14 ;  /* 0x0000000e000e7308 */ /* 0x000fe20000000800 */
[----:B------:R-:W-:-:S02]  /*ead0*/  ISETP.NE.AND P6, PT, R95, 0x1, PT ;  /* 0x000000015f00780c */ /* 0x000fc40003fc5270 */
[----:B--2---:R-:W-:-:S05]  /*eae0*/  FMNMX.FTZ R49, R8, R43, !PT ;  /* 0x0000002b08317209 */ /* 0x004fca0007810000 */
[----:B------:R-:W-:Y:S01]  /*eaf0*/  MUFU.EX2 R21, R21 ;  /* 0x0000001500157308 */ /* 0x000fe20000000800 */
[----:B------:R-:W0:Y:S07]  /*eb00*/  SHFL.BFLY PT, R8, R49, 0x1, 0x1f ;  /* 0x0c201f0031087f89 */ /* 0x000e2e00000e0000 */
[----:B------:R-:W1:Y:S08]  /*eb10*/  MUFU.EX2 R24, R24 ;  /* 0x0000001800187308 */ /* 0x000e700000000800 */
[----:B------:R-:W-:Y:S08]  /*eb20*/  MUFU.EX2 R28, R28 ;  /* 0x0000001c001c7308 */ /* 0x000ff00000000800 */
[----:B------:R-:W2:Y:S01]  /*eb30*/  MUFU.EX2 R32, R32 ;  /* 0x0000002000207308 */ /* 0x000ea20000000800 */
[----:B-1----:R-:W-:-:S02]  /*eb40*/  F2FP.SATFINITE.E4M3.F32.PACK_AB_MERGE_C R148, R24, R21, RZ ;  /* 0x000000151894723e */ /* 0x002fc400048070ff */
[----:B0-----:R-:W-:Y:S01]  /*eb50*/  FMNMX.FTZ R8, R49, R8, !PT ;  /* 0x0000000831087209 */ /* 0x001fe20007810000 */
[----:B------:R-:W-:-:S01]  /*eb60*/  FFMA.FTZ R49, R76, R65, -R5 ;  /* 0x000000414c317223 */ /* 0x000fc20000010805 */
[----:B------:R-:W-:Y:S01]  /*eb70*/  FFMA.FTZ R76, R82, R65, -R5 ;  /* 0x00000041524c7223 */ /* 0x000fe20000010805 */
[----:B------:R-:W-:Y:S02]  /*eb80*/  F2FP.SATFINITE.E4M3.F32.PACK_AB_MERGE_C R148, R14, R15, R148 ;  /* 0x0000000f0e94723e */ /* 0x000fe40004807094 */
[C---:B------:R-:W-:Y:S01]  /*eb90*/  FFMA.FTZ R51, R8.reuse, R65, -8 ;  /* 0xc100000008337423 */ /* 0x040fe20000010041 */
[----:B------:R-:W-:Y:S01]  /*eba0*/  FSETP.NEU.FTZ.AND P2, PT, R8, -INF , PT ;  /* 0xff8000000800780b */ /* 0x000fe20003f5d000 */
[----:B------:R-:W-:Y:S03]  /*ebb0*/  MUFU.EX2 R29, R96 ;  /* 0x00000060001d7308 */ /* 0x000fe60000000800 */
[----:B------:R-:W-:-:S02]  /*ebc0*/  FSEL R5, R51, RZ, P2 ;  /* 0x000000ff33057208 */ /* 0x000fc40001000000 */
[----:B--2---:R-:W-:-:S03]  /*ebd0*/  F2FP.SATFINITE.E4M3.F32.PACK_AB_MERGE_C R150, R32, R27, RZ ;  /* 0x0000001b2096723e */ /* 0x004fc600048070ff */
[-CC-:B------:R-:W-:Y:S01]  /*ebe0*/  FFMA.FTZ R0, R0, R65.reuse, -R5.reuse ;  /* 0x0000004100007223 */ /* 0x180fe20000010805 */
[----:B------:R-:W-:-:S01]  /*ebf0*/  FFMA.FTZ R51, R4, R65, -R5 ;  /* 0x0000004104337223 */ /* 0x000fc20000010805 */
[-CC-:B------:R-:W-:Y:S01]  /*ec00*/  FFMA.FTZ R4, R78, R65.reuse, -R5.reuse ;  /* 0x000000414e047223 */ /* 0x180fe20000010805 */
[----:B------:R-:W-:-:S01]  /*ec10*/  FFMA.FTZ R53, R20, R65, -R5 ;  /* 0x0000004114357223 */ /* 0x000fc20000010805 */
[----:B------:R-:W-:Y:S01]  /*ec20*/  FFMA.FTZ R20, R80, R65, -R5 ;  /* 0x0000004150147223 */ /* 0x000fe20000010805 */
[----:B------:R-:W-:-:S01]  /*ec30*/  FADD.FTZ R78, R15, R14 ;  /* 0x0000000e0f4e7221 */ /* 0x000fc20000010000 */
[----:B------:R-:W-:Y:S01]  /*ec40*/  MUFU.EX2 R0, R0 ;  /* 0x0000000000007308 */ /* 0x000fe20000000800 */
[----:B------:R-:W-:-:S01]  /*ec50*/  FFMA.FTZ R55, R26, R65, -R5 ;  /* 0x000000411a377223 */ /* 0x000fc20000010805 */
[----:B------:R-:W-:Y:S01]  /*ec60*/  FFMA.FTZ R26, R86, R65, -R5 ;  /* 0x00000041561a7223 */ /* 0x000fe20000010805 */
[----:B------:R-:W-:-:S01]  /*ec70*/  FADD.FTZ R71, R21, R78 ;  /* 0x0000004e15477221 */ /* 0x000fc20000010000 */
[-CC-:B------:R-:W-:Y:S01]  /*ec80*/  FFMA.FTZ R57, R30, R65.reuse, -R5.reuse ;  /* 0x000000411e397223 */ /* 0x180fe20000010805 */
[----:B------:R-:W-:-:S01]  /*ec90*/  FFMA.FTZ R30, R122, R65, -R5 ;  /* 0x000000417a1e7223 */ /* 0x000fc20000010805 */
[----:B------:R-:W-:Y:S01]  /*eca0*/  FFMA.FTZ R59, R34, R65, -R5 ;  /* 0x00000041223b7223 */ /* 0x000fe20000010805 */
[----:B------:R-:W-:-:S01]  /*ecb0*/  FADD.FTZ R78, R24, R71 ;  /* 0x00000047184e7221 */ /* 0x000fc20000010000 */
[----:B------:R-:W0:Y:S01]  /*ecc0*/  MUFU.EX2 R51, R51 ;  /* 0x0000003300337308 */ /* 0x000e220000000800 */
[----:B------:R-:W-:-:S01]  /*ecd0*/  FFMA.FTZ R63, R124, R65, -R5 ;  /* 0x000000417c3f7223 */ /* 0x000fc20000010805 */
[----:B------:R-:W-:Y:S01]  /*ece0*/  FFMA.FTZ R38, R38, R65, -R5 ;  /* 0x0000004126267223 */ /* 0x000fe20000010805 */
[----:B------:R-:W-:-:S01]  /*ecf0*/  FADD.FTZ R75, R25, R78 ;  /* 0x0000004e194b7221 */ /* 0x000fc20000010000 */
[-CC-:B------:R-:W-:Y:S01]  /*ed00*/  FFMA.FTZ R34, R126, R65.reuse, -R5.reuse ;  /* 0x000000417e227223 */ /* 0x180fe20000010805 */
[----:B------:R-:W-:-:S01]  /*ed10*/  FFMA.FTZ R61, R42, R65, -R5 ;  /* 0x000000412a3d7223 */ /* 0x000fc20000010805 */
[----:B------:R-:W-:Y:S01]  /*ed20*/  FFMA.FTZ R42, R128, R65, -R5 ;  /* 0x00000041802a7223 */ /* 0x000fe20000010805 */
[----:B------:R-:W-:-:S01]  /*ed30*/  FADD.FTZ R80, R28, R75 ;  /* 0x0000004b1c507221 */ /* 0x000fc20000010000 */
[----:B------:R-:W1:Y:S01]  /*ed40*/  MUFU.EX2 R4, R4 ;  /* 0x0000000400047308 */ /* 0x000e620000000800 */
[----:B------:R-:W-:Y:S01]  /*ed50*/  F2FP.SATFINITE.E4M3.F32.PACK_AB_MERGE_C R150, R28, R25, R150 ;  /* 0x000000191c96723e */ /* 0x000fe20004807096 */
[----:B------:R-:W-:Y:S01]  /*ed60*/  FFMA.FTZ R67, R46, R65, -R5 ;  /* 0x000000412e437223 */ /* 0x000fe20000010805 */
[----:B------:R-:W-:-:S01]  /*ed70*/  FADD.FTZ R75, R27, R80 ;  /* 0x000000501b4b7221 */ /* 0x000fc20000010000 */
        /* <DEDUP_REMOVED lines=13> */
[----:B-1----:R-:W-:-:S01]  /*ee50*/  FADD.FTZ R78, R4, R73 ;  /* 0x00000049044e7221 */ /* 0x002fc20000010000 */
[----:B------:R-:W-:-:S06]  /*ee60*/  FFMA.FTZ R52, R52, R65, -R5 ;  /* 0x0000004134347223 */ /* 0x000fcc0000010805 */
[----:B------:R-:W1:Y:S01]  /*ee70*/  MUFU.EX2 R55, R55 ;  /* 0x0000003700377308 */ /* 0x000e620000000800 */
[----:B--2---:R-:W-:-:S01]  /*ee80*/  FADD.FTZ R73, R53, R78 ;  /* 0x0000004e35497221 */ /* 0x004fc20000010000 */
[----:B------:R-:W-:Y:S01]  /*ee90*/  FADD.FTZ R78, R32, R75 ;  /* 0x0000004b204e7221 */ /* 0x000fe20000010000 */
[----:B------:R-:W-:-:S04]  /*eea0*/  F2FP.SATFINITE.E4M3.F32.PACK_AB_MERGE_C R149, R53, R4, RZ ;  /* 0x000000043595723e */ /* 0x000fc800048070ff */
[----:B------:R-:W-:Y:S01]  /*eeb0*/  F2FP.SATFINITE.E4M3.F32.PACK_AB_MERGE_C R149, R51, R0, R149 ;  /* 0x000000003395723e */ /* 0x000fe20004807095 */
[----:B------:R-:W2:Y:S01]  /*eec0*/  MUFU.EX2 R26, R26 ;  /* 0x0000001a001a7308 */ /* 0x000ea20000000800 */
[----:B0-----:R-:W-:-:S01]  /*eed0*/  FADD.FTZ R24, R20, R73 ;  /* 0x0000004914187221 */ /* 0x001fc20000010000 */
[----:B------:R-:W-:-:S06]  /*eee0*/  FADD.FTZ R73, R29, R78 ;  /* 0x0000004e1d497221 */ /* 0x000fcc0000010000 */
        /* <DEDUP_REMOVED lines=8> */
[----:B------:R-:W0:Y:S01]  /*ef70*/  MUFU.EX2 R31, R98 ;  /* 0x00000062001f7308 */ /* 0x000e220000000800 */
[----:B-1----:R-:W-:-:S07]  /*ef80*/  FADD.FTZ R32, R36, R73 ;  /* 0x0000004924207221 */ /* 0x002fce0000010000 */
[----:B------:R-:W1:Y:S01]  /*ef90*/  MUFU.EX2 R59, R59 ;  /* 0x0000003b003b7308 */ /* 0x000e620000000800 */
[----:B--2---:R-:W-:-:S01]  /*efa0*/  FADD.FTZ R24, R30, R15 ;  /* 0x0000000f1e187221 */ /* 0x004fc20000010000 */
[----:B------:R-:W-:-:S06]  /*efb0*/  FFMA.FTZ R15, R62, R65, -R5 ;  /* 0x000000413e0f7223 */ /* 0x000fcc0000010805 */
[----:B------:R-:W2:Y:S01]  /*efc0*/  MUFU.EX2 R40, R40 ;  /* 0x0000002800287308 */ /* 0x000ea20000000800 */
[----:B0-----:R-:W-:-:S07]  /*efd0*/  FADD.FTZ R25, R31, R32 ;  /* 0x000000201f197221 */ /* 0x001fce0000010000 */
[----:B------:R-:W0:Y:S01]  /*efe0*/  MUFU.EX2 R63, R63 ;  /* 0x0000003f003f7308 */ /* 0x000e220000000800 */
[----:B-1----:R-:W-:-:S07]  /*eff0*/  FADD.FTZ R24, R59, R24 ;  /* 0x000000183b187221 */ /* 0x002fce0000010000 */
[----:B------:R-:W1:Y:S01]  /*f000*/  MUFU.EX2 R33, R100 ;  /* 0x0000006400217308 */ /* 0x000e620000000800 */
[C---:B--2---:R-:W-:Y:S01]  /*f010*/  F2FP.SATFINITE.E4M3.F32.PACK_AB_MERGE_C R144, R40.reuse, R31, RZ ;  /* 0x0000001f2890723e */ /* 0x044fe200048070ff */
[----:B------:R-:W-:-:S03]  /*f020*/  FADD.FTZ R40, R40, R25 ;  /* 0x0000001928287221 */ /* 0x000fc60000010000 */
[----:B------:R-:W-:-:S03]  /*f030*/  F2FP.SATFINITE.E4M3.F32.PACK_AB_MERGE_C R144, R36, R29, R144 ;  /* 0x0000001d2490723e */ /* 0x000fc60004807090 */
[----:B------:R-:W2:Y:S01]  /*f040*/  MUFU.EX2 R38, R38 ;  /* 0x0000002600267308 */ /* 0x000ea20000000800 */
[----:B0-----:R-:W-:-:S07]  /*f050*/  FADD.FTZ R27, R63, R24 ;  /* 0x000000183f1b7221 */ /* 0x001fce0000010000 */
[----:B------:R-:W0:Y:S01]  /*f060*/  MUFU.EX2 R44, R44 ;  /* 0x0000002c002c7308 */ /* 0x000e220000000800 */
[----:B-1----:R-:W-:-:S07]  /*f070*/  FADD.FTZ R25, R33, R40 ;  /* 0x0000002821197221 */ /* 0x002fce0000010000 */
[----:B------:R-:W1:Y:S01]  /*f080*/  MUFU.EX2 R34, R34 ;  /* 0x0000002200227308 */ /* 0x000e620000000800 */
[----:B--2---:R-:W-:-:S01]  /*f090*/  FADD.FTZ R27, R38, R27 ;  /* 0x0000001b261b7221 */ /* 0x004fc20000010000 */
[----:B------:R-:W-:-:S04]  /*f0a0*/  F2FP.SATFINITE.E4M3.F32.PACK_AB_MERGE_C R38, R38, R63, RZ ;  /* 0x0000003f2626723e */ /* 0x000fc800048070ff */
[----:B------:R-:W-:Y:S02]  /*f0b0*/  F2FP.SATFINITE.E4M3.F32.PACK_AB_MERGE_C R145, R59, R30, R38 ;  /* 0x0000001e3b91723e */ /* 0x000fe40004807026 */
[----:B------:R-:W-:Y:S01]  /*f0c0*/  MUFU.EX2 R35, R102 ;  /* 0x0000006600237308 */ /* 0x000fe20000000800 */
[----:B0-----:R-:W-:-:S01]  /*f0d0*/  FADD.FTZ R28, R44, R25 ;  /* 0x000000192c1c7221 */ /* 0x001fc20000010000 */
[----:B------:R-:W-:-:S06]  /*f0e0*/  FFMA.FTZ R25, R138, R65, -R5 ;  /* 0x000000418a197223 */ /* 0x000fcc0000010805 */
[----:B------:R-:W0:Y:S01]  /*f0f0*/  MUFU.EX2 R48, R48 ;  /* 0x0000003000307308 */ /* 0x000e220000000800 */
[----:B-1----:R-:W-:-:S01]  /*f100*/  FADD.FTZ R32, R34, R27 ;  /* 0x0000001b22207221 */ /* 0x002fc20000010000 */
[----:B------:R-:W-:-:S06]  /*f110*/  FFMA.FTZ R27, R140, R65, -R5 ;  /* 0x000000418c1b7223 */ /* 0x000fcc0000010805 */
[----:B------:R-:W1:Y:S08]  /*f120*/  MUFU.EX2 R61, R61 ;  /* 0x0000003d003d7308 */ /* 0x000e700000000800 */
[----:B------:R-:W-:Y:S01]  /*f130*/  MUFU.EX2 R3, R3 ;  /* 0x0000000300037308 */ /* 0x000fe20000000800 */
[----:B0-----:R-:W-:Y:S01]  /*f140*/  F2FP.SATFINITE.E4M3.F32.PACK_AB_MERGE_C R146, R48, R35, RZ ;  /* 0x000000233092723e */ /* 0x001fe200048070ff */
[----:B------:R-:W-:Y:S01]  /*f150*/  FADD.FTZ R35, R35, R28 ;  /* 0x0000001c23237221 */ /* 0x000fe20000010000 */
[----:B------:R-:W-:-:S01]  /*f160*/  FFMA.FTZ R28, R66, R65, -R5 ;  /* 0x00000041421c7223 */ /* 0x000fc20000010805 */
[----:B------:R-:W-:Y:S01]  /*f170*/  FFMA.FTZ R5, R90, R65, -R5 ;  /* 0x000000415a057223 */ /* 0x000fe20000010805 */
[----:B------:R-:W-:Y:S01]  /*f180*/  F2FP.SATFINITE.E4M3.F32.PACK_AB_MERGE_C R146, R44, R33, R146 ;  /* 0x000000212c92723e */ /* 0x000fe20004807092 */
[----:B------:R-:W-:-:S02]  /*f190*/  FADD.FTZ R48, R48, R35 ;  /* 0x0000002330307221 */ /* 0x000fc40000010000 */
[----:B------:R-:W0:Y:S01]  /*f1a0*/  MUFU.EX2 R56, R56 ;  /* 0x0000003800387308 */ /* 0x000e220000000800 */
[----:B-1----:R-:W-:-:S07]  /*f1b0*/  FADD.FTZ R29, R61, R32 ;  /* 0x000000203d1d7221 */ /* 0x002fce0000010000 */
[----:B------:R-:W1:Y:S08]  /*f1c0*/  MUFU.EX2 R42, R42 ;  /* 0x0000002a002a7308 */ /* 0x000e700000000800 */
[----:B------:R-:W-:Y:S01]  /*f1d0*/  MUFU.EX2 R37, R104 ;  /* 0x0000006800257308 */ /* 0x000fe20000000800 */
[----:B0-----:R-:W-:-:S07]  /*f1e0*/  F2FP.SATFINITE.E4M3.F32.PACK_AB_MERGE_C R24, R56, R3, RZ ;  /* 0x000000033818723e */ /* 0x001fce00048070ff */
[----:B------:R-:W0:Y:S01]  /*f1f0*/  MUFU.EX2 R84, R84 ;  /* 0x0000005400547308 */ /* 0x000e220000000800 */
[----:B-1----:R-:W-:-:S07]  /*f200*/  FADD.FTZ R32, R42, R29 ;  /* 0x0000001d2a207221 */ /* 0x002fce0000010000 */
[----:B------:R-:W1:Y:S08]  /*f210*/  MUFU.EX2 R67, R67 ;  /* 0x0000004300437308 */ /* 0x000e700000000800 */
[----:B------:R-:W2:Y:S01]  /*f220*/  MUFU.EX2 R46, R46 ;  /* 0x0000002e002e7308 */ /* 0x000ea20000000800 */
[----:B0-----:R-:W-:Y:S01]  /*f230*/  F2FP.SATFINITE.E4M3.F32.PACK_AB_MERGE_C R24, R84, R37, R24 ;  /* 0x000000255418723e */ /* 0x001fe20004807018 */
[----:B------:R-:W-:-:S04]  /*f240*/  FADD.FTZ R37, R37, R48 ;  /* 0x0000003025257221 */ /* 0x000fc80000010000 */
[----:B------:R-:W-:Y:S01]  /*f250*/  FADD.FTZ R84, R84, R37 ;  /* 0x0000002554547221 */ /* 0x000fe20000010000 */
[----:B------:R-:W-:Y:S01]  /*f260*/  IMAD.MOV.U32 R140, RZ, RZ, R24 ;  /* 0x000000ffff8c7224 */ /* 0x000fe200078e0018 */
[----:B------:R-:W0:Y:S01]  /*f270*/  MUFU.EX2 R69, R69 ;  /* 0x0000004500457308 */ /* 0x000e220000000800 */
[----:B-1----:R-:W-:-:S01]  /*f280*/  FADD.FTZ R29, R67, R32 ;  /* 0x00000020431d7221 */ /* 0x002fc20000010000 */
[----:B------:R-:W-:-:S04]  /*f290*/  F2FP.SATFINITE.E4M3.F32.PACK_AB_MERGE_C R42, R67, R42, RZ ;  /* 0x0000002a432a723e */ /* 0x000fc800048070ff */
[----:B------:R-:W-:Y:S02]  /*f2a0*/  F2FP.SATFINITE.E4M3.F32.PACK_AB_MERGE_C R147, R61, R34, R42 ;  /* 0x000000223d93723e */ /* 0x000fe4000480702a */
[----:B------:R-:W1:Y:S01]  /*f2b0*/  MUFU.EX2 R50, R50 ;  /* 0x0000003200327308 */ /* 0x000e620000000800 */
[----:B--2---:R-:W-:-:S01]  /*f2c0*/  FADD.FTZ R32, R46, R29 ;  /* 0x0000001d2e207221 */ /* 0x004fc20000010000 */
[----:B------:R-:W-:-:S04]  /*f2d0*/  FADD.FTZ R29, R3, R84 ;  /* 0x00000054031d7221 */ /* 0x000fc80000010000 */
[----:B------:R-:W-:Y:S02]  /*f2e0*/  FADD.FTZ R56, R56, R29 ;  /* 0x0000001d38387221 */ /* 0x000fe40000010000 */
[----:B------:R-:W2:Y:S01]  /*f2f0*/  MUFU.EX2 R71, R71 ;  /* 0x0000004700477308 */ /* 0x000ea20000000800 */
[----:B0-----:R-:W-:-:S07]  /*f300*/  FADD.FTZ R3, R69, R32 ;  /* 0x0000002045037221 */ /* 0x001fce0000010000 */
[----:B------:R-:W0:Y:S01]  /*f310*/  MUFU.EX2 R54, R54 ;  /* 0x0000003600367308 */ /* 0x000e220000000800 */
[----:B-1----:R-:W-:-:S07]  /*f320*/  FADD.FTZ R26, R50, R3 ;  /* 0x00000003321a7221 */ /* 0x002fce0000010000 */
[----:B------:R-:W-:Y:S01]  /*f330*/  MUFU.EX2 R41, R41 ;  /* 0x0000002900297308 */ /* 0x000fe20000000800 */
[----:B--2---:R-:W-:-:S01]  /*f340*/  FADD.FTZ R29, R71, R26 ;  /* 0x0000001a471d7221 */ /* 0x004fc20000010000 */
[----:B------:R-:W-:-:S04]  /*f350*/  F2FP.SATFINITE.E4M3.F32.PACK_AB_MERGE_C R50, R71, R50, RZ ;  /* 0x000000324732723e */ /* 0x000fc800048070ff */
[----:B------:R-:W-:Y:S02]  /*f360*/  F2FP.SATFINITE.E4M3.F32.PACK_AB_MERGE_C R141, R69, R46, R50 ;  /* 0x0000002e458d723e */ /* 0x000fe40004807032 */
[----:B------:R-:W1:Y:S01]  /*f370*/  MUFU.EX2 R64, R64 ;  /* 0x0000004000407308 */ /* 0x000e620000000800 */
[----:B0-----:R-:W-:-:S07]  /*f380*/  FADD.FTZ R26, R54, R29 ;  /* 0x0000001d361a7221 */ /* 0x001fce0000010000 */
[----:B------:R-:W0:Y:S08]  /*f390*/  MUFU.EX2 R21, R21 ;  /* 0x0000001500157308 */ /* 0x000e300000000800 */
[----:B------:R-:W-:Y:S01]  /*f3a0*/  MUFU.EX2 R39, R39 ;  /* 0x0000002700277308 */ /* 0x000fe20000000800 */
[----:B-1----:R-:W-:-:S07]  /*f3b0*/  F2FP.SATFINITE.E4M3.F32.PACK_AB_MERGE_C R142, R64, R41, RZ ;  /* 0x00000029408e723e */ /* 0x002fce00048070ff */
[----:B------:R-:W1:Y:S01]  /*f3c0*/  MUFU.EX2 R60, R60 ;  /* 0x0000003c003c7308 */ /* 0x000e620000000800 */
[----:B0-----:R-:W-:-:S02]  /*f3d0*/  FADD.FTZ R29, R21, R26 ;  /* 0x0000001a151d7221 */ /* 0x001fc40000010000 */
[----:B------:R-:W0:Y:S05]  /*f3e0*/  @P6 LDC R26, c[0x0][0x44c] ;  /* 0x00011300ff1a6b82 */ /* 0x000e2a0000000800 */
[----:B------:R-:W2:Y:S08]  /*f3f0*/  MUFU.EX2 R14, R14 ;  /* 0x0000000e000e7308 */ /* 0x000eb00000000800 */
[----:B------:R-:W3:Y:S01]  /*f400*/  MUFU.EX2 R15, R15 ;  /* 0x0000000f000f7308 */ /* 0x000ee20000000800 */
[----:B-1----:R-:W-:Y:S01]  /*f410*/  F2FP.SATFINITE.E4M3.F32.PACK_AB_MERGE_C R142, R60, R39, R142 ;  /* 0x000000273c8e723e */ /* 0x002fe2000480708e */
[----:B------:R-:W-:-:S04]  /*f420*/  FADD.FTZ R39, R39, R56 ;  /* 0x0000003827277221 */ /* 0x000fc80000010000 */
[----:B------:R-:W-:Y:S02]  /*f430*/  FADD.FTZ R60, R60, R39 ;  /* 0x000000273c3c7221 */ /* 0x000fe40000010000 */
[----:B------:R-:W1:Y:S01]  /*f440*/  MUFU.EX2 R25, R25 ;  /* 0x0000001900197308 */ /* 0x000e620000000800 */
[----:B--2---:R-:W-:-:S01]  /*f450*/  FADD.FTZ R0, R14, R29 ;  /* 0x0000001d0e007221 */ /* 0x004fc20000010000 */
[----:B------:R-:W-:Y:S01]  /*f460*/  FADD.FTZ R41, R41, R60 ;  /* 0x0000003c29297221 */ /* 0x000fe20000010000 */
[----:B------:R-:W2:Y:S01]  /*f470*/  @P6 LDC R29, c[0x0][0x450] ;  /* 0x00011400ff1d6b82 */ /* 0x000ea20000000800 */
[----:B0-----:R-:W-:-:S04]  /*f480*/  @P6 IMAD.HI.U32 R26, R93, R26, RZ ;  /* 0x0000001a5d1a6227 */ /* 0x001fc800078e00ff */
[----:B------:R-:W-:Y:S01]  /*f490*/  FADD.FTZ R64, R64, R41 ;  /* 0x0000002940407221 */ /* 0x000fe20000010000 */
[----:B------:R-:W-:Y:S01]  /*f4a0*/  MUFU.EX2 R45, R45 ;  /* 0x0000002d002d7308 */ /* 0x000fe20000000800 */
[----:B---3--:R-:W-:-:S01]  /*f4b0*/  FADD.FTZ R0, R15, R0 ;  /* 0x000000000f007221 */ /* 0x008fc20000010000 */
[----:B------:R-:W-:-:S04]  /*f4c0*/  F2FP.SATFINITE.E4M3.F32.PACK_AB_MERGE_C R14, R15, R14, RZ ;  /* 0x0000000e0f0e723e */ /* 0x000fc800048070ff */
[----:B------:R-:W-:Y:S02]  /*f4d0*/  F2FP.SATFINITE.E4M3.F32.PACK_AB_MERGE_C R143, R21, R54, R14 ;  /* 0x00000036158f723e */ /* 0x000fe4000480700e */
        /* <DEDUP_REMOVED lines=8> */
[----:B------:R-:W3:Y:S01]  /*f560*/  MUFU.EX2 R4, R70 ;  /* 0x0000004600047308 */ /* 0x000ee20000000800 */
[----:B0-----:R-:W-:Y:S01]  /*f570*/  F2FP.SATFINITE.E4M3.F32.PACK_AB_MERGE_C R136, R68, R43, R20 ;  /* 0x0000002b4488723e */ /* 0x001fe20004807014 */
[----:B------:R-:W-:-:S04]  /*f580*/  FADD.FTZ R43, R43, R64 ;  /* 0x000000402b2b7221 */ /* 0x000fc80000010000 */
[----:B------:R-:W-:Y:S02]  /*f590*/  FADD.FTZ R68, R68, R43 ;  /* 0x0000002b44447221 */ /* 0x000fe40000010000 */
[----:B------:R-:W0:Y:S01]  /*f5a0*/  MUFU.EX2 R3, R74 ;  /* 0x0000004a00037308 */ /* 0x000e220000000800 */
[----:B-1----:R-:W-:-:S01]  /*f5b0*/  FADD.FTZ R15, R27, R0 ;  /* 0x000000001b0f7221 */ /* 0x002fc20000010000 */
[----:B------:R-:W-:-:S04]  /*f5c0*/  FADD.FTZ R45, R45, R68 ;  /* 0x000000442d2d7221 */ /* 0x000fc80000010000 */
[----:B------:R-:W-:Y:S02]  /*f5d0*/  FADD.FTZ R92, R92, R45 ;  /* 0x0000002d5c5c7221 */ /* 0x000fe40000010000 */
[----:B------:R-:W-:Y:S01]  /*f5e0*/  MUFU.EX2 R49, R49 ;  /* 0x0000003100317308 */ /* 0x000fe20000000800 */
[C---:B---3--:R-:W-:Y:S01]  /*f5f0*/  F2FP.SATFINITE.E4M3.F32.PACK_AB_MERGE_C R27, R4.reuse, R27, RZ ;  /* 0x0000001b041b723e */ /* 0x048fe200048070ff */
[----:B------:R-:W-:-:S03]  /*f600*/  FADD.FTZ R4, R4, R15 ;  /* 0x0000000f04047221 */ /* 0x000fc60000010000 */
[----:B------:R-:W-:-:S03]  /*f610*/  F2FP.SATFINITE.E4M3.F32.PACK_AB_MERGE_C R137, R28, R25, R27 ;  /* 0x000000191c89723e */ /* 0x000fc6000480701b */
[----:B------:R-:W1:Y:S01]  /*f620*/  MUFU.EX2 R76, R76 ;  /* 0x0000004c004c7308 */ /* 0x000e620000000800 */
[----:B0-----:R-:W-:-:S01]  /*f630*/  FADD.FTZ R15, R3, R4 ;  /* 0x00000004030f7221 */ /* 0x001fc20000010000 */
[----:B------:R-:W-:Y:S01]  /*f640*/  IMAD.MOV.U32 R4, RZ, RZ, R93 ;  /* 0x000000ffff047224 */ /* 0x000fe200078e005d */
[----:B--2---:R-:W-:Y:S02]  /*f650*/  @P6 SHF.R.U32.HI R4, RZ, R29, R26 ;  /* 0x0000001dff046219 */ /* 0x004fe4000001161a */
[----:B------:R-:W-:-:S03]  /*f660*/  ISETP.GE.AND P6, PT, R13, 0x1, PT ;  /* 0x000000010d00780c */ /* 0x000fc60003fc6270 */
[----:B------:R-:W-:Y:S01]  /*f670*/  MUFU.EX2 R47, R47 ;  /* 0x0000002f002f7308 */ /* 0x000fe20000000800 */
[----:B------:R-:W-:-:S04]  /*f680*/  IMAD.IADD R89, R89, 0x1, R4 ;  /* 0x0000000159597824 */ /* 0x000fc800078e0204 */
[----:B------:R-:W-:-:S03]  /*f690*/  IMAD.IADD R12, R89, 0x1, R12 ;  /* 0x00000001590c7824 */ /* 0x000fc600078e020c */
[----:B------:R-:W0:Y:S01]  /*f6a0*/  MUFU.EX2 R94, R94 ;  /* 0x0000005e005e7308 */ /* 0x000e220000000800 */
[----:B-1----:R-:W-:-:S07]  /*f6b0*/  F2FP.SATFINITE.E4M3.F32.PACK_AB_MERGE_C R0, R76, R49, RZ ;  /* 0x000000314c00723e */ /* 0x002fce00048070ff */
[----:B------:R-:W1:Y:S08]  /*f6c0*/  MUFU.EX2 R72, R72 ;  /* 0x0000004800487308 */ /* 0x000e700000000800 */
[----:B------:R-:W-:Y:S01]  /*f6d0*/  MUFU.EX2 R52, R52 ;  /* 0x0000003400347308 */ /* 0x000fe20000000800 */
[----:B0-----:R-:W-:Y:S01]  /*f6e0*/  F2FP.SATFINITE.E4M3.F32.PACK_AB_MERGE_C R138, R94, R47, R0 ;  /* 0x0000002f5e8a723e */ /* 0x001fe20004807000 */
[----:B------:R-:W-:-:S04]  /*f6f0*/  FADD.FTZ R47, R47, R92 ;  /* 0x0000005c2f2f7221 */ /* 0x000fc80000010000 */
[----:B------:R-:W-:Y:S02]  /*f700*/  FADD.FTZ R94, R94, R47 ;  /* 0x0000002f5e5e7221 */ /* 0x000fe40000010000 */
[----:B------:R-:W0:Y:S01]  /*f710*/  MUFU.EX2 R5, R5 ;  /* 0x0000000500057308 */ /* 0x000e220000000800 */
[----:B-1----:R-:W-:-:S01]  /*f720*/  FADD.FTZ R15, R72, R15 ;  /* 0x0000000f480f7221 */ /* 0x002fc20000010000 */
[----:B------:R-:W-:-:S04]  /*f730*/  FADD.FTZ R49, R49, R94 ;  /* 0x0000005e31317221 */ /* 0x000fc80000010000 */
[----:B------:R-:W-:Y:S01]  /*f740*/  FADD.FTZ R4, R76, R49 ;  /* 0x000000314c047221 */ /* 0x000fe20000010000 */
[----:B0-----:R-:W-:Y:S01]  /*f750*/  F2FP.SATFINITE.E4M3.F32.PACK_AB_MERGE_C R0, R5, R52, RZ ;  /* 0x000000340500723e */ /* 0x001fe200048070ff */
[----:B------:R-:W-:-:S03]  /*f760*/  FADD.FTZ R52, R52, R15 ;  /* 0x0000000f34347221 */ /* 0x000fc60000010000 */
[----:B------:R-:W-:Y:S01]  /*f770*/  F2FP.SATFINITE.E4M3.F32.PACK_AB_MERGE_C R139, R72, R3, R0 ;  /* 0x00000003488b723e */ /* 0x000fe20004807000 */
[----:B------:R-:W-:-:S01]  /*f780*/  FADD.FTZ R3, R5, R52 ;  /* 0x0000003405037221 */ /* 0x000fc20000010000 */
[----:B------:R-:W-:Y:S01]  /*f790*/  VIADD R0, R88, 0xfffffffe ;  /* 0xfffffffe58007836 */ /* 0x000fe20000000000 */
[----:B------:R-:W-:Y:S06]  /*f7a0*/  @!P6 BRA `(.L_x_1229) ;  /* 0x000000000048e947 */ /* 0x000fec0003800000 */
        /* <DEDUP_REMOVED lines=11> */
.L_x_1231:
[----:B------:R-:W-:-:S13]  /*f860*/  ISETP.NE.AND P2, PT, R13, 0x1, PT ;  /* 0x000000010d00780c */ /* 0x000fda0003f45270 */
[----:B------:R-:W0:Y:S02]  /*f870*/  @P2 LDC.64 R14, c[0x0][0x9e8] ;  /* 0x00027a00ff0e2b82 */ /* 0x000e240000000a00 */
[----:B0-----:R-:W-:-:S05]  /*f880*/  @P2 IMAD.HI.U32 R14, R5, R14, RZ ;  /* 0x0000000e050e2227 */ /* 0x001fca00078e00ff */
[----:B------:R-:W-:-:S07]  /*f890*/  @P2 SHF.R.U32.HI R5, RZ, R15, R14 ;  /* 0x0000000fff052219 */ /* 0x000fce000001160e */
.L_x_1232:
[----:B------:R-:W-:Y:S05]  /*f8a0*/  BSYNC B0 ;  /* 0x0000000000007941 */ /* 0x000fea0003800000 */
.L_x_1230:
[----:B------:R-:W-:-:S05]  /*f8b0*/  IMAD R5, R5, R13, R13 ;  /* 0x0000000d05057224 */ /* 0x000fca00078e020d */
[----:B------:R-:W-:-:S07]  /*f8c0*/  VIMNMX R12, R12, R5, PT ;  /* 0x000000050c0c7248 */ /* 0x000fce0003fe0100 */
.L_x_1229:
[----:B------:R-:W2:Y:S01]  /*f8d0*/  LDL R13, [R1+0x38] ;  /* 0x00003800010d7983 */ /* 0x000ea20000100800 */
[----:B------:R-:W-:Y:S01]  /*f8e0*/  SHF.R.S32.HI R5, RZ, 0x1f, R12 ;  /* 0x0000001fff057819 */ /* 0x000fe2000001140c */
[----:B------:R-:W-:Y:S01]  /*f8f0*/  ULDC UR43, c[0x0][0x9e4] ;  /* 0x00027900002b7ab9 */ /* 0x000fe20000000800 */
[----:B------:R-:W-:Y:S01]  /*f900*/  ULDC UR38, c[0x0][0x9e4] ;  /* 0x0002790000267ab9 */ /* 0x000fe20000000800 */
[----:B------:R-:W-:Y:S01]  /*f910*/  ULDC UR37, c[0x0][0x988] ;  /* 0x0002620000257ab9 */ /* 0x000fe20000000800 */
[----:B------:R-:W-:Y:S01]  /*f920*/  LEA.HI R5, R5, R12, RZ, 0x7 ;  /* 0x0000000c05057211 */ /* 0x000fe200078f38ff */
[----:B------:R-:W-:Y:S01]  /*f930*/  ULDC UR42, c[0x0][0x988] ;  /* 0x00026200002a7ab9 */ /* 0x000fe20000000800 */
[----:B------:R-:W-:Y:S01]  /*f940*/  ULDC UR39, c[0x0][0x988] ;  /* 0x0002620000277ab9 */ /* 0x000fe20000000800 */
[----:B------:R-:W-:Y:S01]  /*f950*/  ULDC UR45, c[0x0][0x9e0] ;  /* 0x00027800002d7ab9 */ /* 0x000fe20000000800 */
[----:B------:R-:W-:Y:S01]  /*f960*/  SHF.R.S32.HI R5, RZ, 0x7, R5 ;  /* 0x00000007ff057819 */ /* 0x000fe20000011405 */
[----:B------:R-:W-:Y:S01]  /*f970*/  ULDC UR44, c[0x0][0x9e0] ;  /* 0x00027800002c7ab9 */ /* 0x000fe20000000800 */
[----:B------:R-:W-:Y:S01]  /*f980*/  BSSY B1, `(.L_x_1233) ;  /* 0x00003ad000017945 */ /* 0x000fe20003800000 */
        /* <DEDUP_REMOVED lines=24> */
[----:B--2---:R-:W-:-:S04]  /*fb10*/  VIMNMX R13, R13, R5, !PT ;  /* 0x000000050d0d7248 */ /* 0x004fc80007fe0100 */
[----:B------:R-:W-:Y:S01]  /*fb20*/  ISETP.GE.AND P2, PT, R0, R13, PT ;  /* 0x0000000d0000720c */ /* 0x000fe20003f46270 */
[----:B------:R0:W-:-:S12]  /*fb30*/  STL [R1+0x24], R13 ;  /* 0x0000240d01007387 */ /* 0x0001d80000100800 */
[----:B0-----:R-:W-:Y:S05]  /*fb40*/  @!P2 BRA `(.L_x_1234) ;  /* 0x000000380040a947 */ /* 0x001fea0003800000 */
[----:B------:R-:W-:Y:S01]  /*fb50*/  BSSY B0, `(.L_x_1235) ;  /* 0x000038b000007945 */ /* 0x000fe20003800000 */
        /* <DEDUP_REMOVED lines=24> */
.L_x_1255:
[----:B------:R-:W-:-:S05]  /*fce0*/  VIADD R5, R18, 0x1 ;  /* 0x0000000112057836 */ /* 0x000fca0000000000 */
[----:B------:R-:W-:-:S04]  /*fcf0*/  ISETP.NE.AND P2, PT, R5, 0x2, PT ;  /* 0x000000020500780c */ /* 0x000fc80003f45270 */
[----:B------:R-:W-:Y:S02]  /*fd00*/  SEL R13, RZ, 0x1, P2 ;  /* 0x00000001ff0d7807 */ /* 0x000fe40001000000 */
[----:B------:R-:W-:Y:S02]  /*fd10*/  SEL R5, R5, RZ, P2 ;  /* 0x000000ff05057207 */ /* 0x000fe40001000000 */
[----:B------:R-:W-:Y:S01]  /*fd20*/  LOP3.LUT R20, R22, R13, RZ, 0x3c, !PT ;  /* 0x0000000d16147212 */ /* 0x000fe200078e3cff */
[----:B------:R-:W-:Y:S06]  /*fd30*/  @!P0 BRA `(.L_x_1236) ;  /* 0x0000000000048947 */ /* 0x000fec0003800000 */
[----:B------:R-:W-:Y:S01]  /*fd40*/  BPT.TRAP 0x1 ;  /* 0x000000040000795c */ /* 0x000fe20000300000 */
.L_x_1236:
[----:B------:R-:W-:Y:S01]  /*fd50*/  IMAD R21, R5, 0x8, R16 ;  /* 0x0000000805157824 */ /* 0x000fe200078e0210 */
[----:B------:R-:W-:-:S04]  /*fd60*/  SHF.L.U32 R12, R20, 0x1f, RZ ;  /* 0x0000001f140c7819 */ /* 0x000fc800000006ff */
[----:B------:R0:W1:Y:S01]  /*fd70*/  SYNCS.PHASECHK.TRANS64.TRYWAIT P2, [R21+URZ+0x19c30], R12 ;  /* 0x019c300c150075a7 */ /* 0x000062000804017f */
[----:B------:R-:W-:Y:S05]  /*fd80*/  @!P0 BRA `(.L_x_1237) ;  /* 0x0000000000048947 */ /* 0x000fea0003800000 */
[----:B------:R-:W-:Y:S01]  /*fd90*/  BPT.TRAP 0x1 ;  /* 0x000000040000795c */ /* 0x000fe20000300000 */
.L_x_1237:
[----:B------:R-:W2:Y:S01]  /*fda0*/  LDL R13, [R1+0x18] ;  /* 0x00001800010d7983 */ /* 0x000ea20000100800 */
[----:B------:R-:W-:Y:S01]  /*fdb0*/  BSSY B2, `(.L_x_1238) ;  /* 0x0000006000027945 */ /* 0x000fe20003800000 */
[----:B------:R-:W-:Y:S02]  /*fdc0*/  IMAD.MOV.U32 R15, RZ, RZ, -0x3ffffff0 ;  /* 0xc0000010ff0f7424 */ /* 0x000fe400078e00ff */
[----:B--2---:R-:W-:Y:S01]  /*fdd0*/  IMAD R14, R5, 0x300, R13 ;  /* 0x00000300050e7824 */ /* 0x004fe200078e020d */
[----:B-1----:R-:W-:Y:S06]  /*fde0*/  @P2 BRA `(.L_x_1239) ;  /* 0x0000000000082947 */ /* 0x002fec0003800000 */
[----:B------:R-:W1:Y:S02]  /*fdf0*/  SYNCS.PHASECHK.TRANS64.TRYWAIT P2, [R21+URZ+0x19c30], R12 ;  /* 0x019c300c150075a7 */ /* 0x000e64000804017f */
[----:B-1----:R-:W-:Y:S05]  /*fe00*/  @!P2 BRA `(.L_x_1240) ;  /* 0x000001580060a947 */ /* 0x002fea0003800000 */
.L_x_1239:
[----:B------:R-:W-:Y:S05]  /*fe10*/  BSYNC B2 ;  /* 0x0000000000027941 */ /* 0x000fea0003800000 */
.L_x_1238:
[C---:B------:R-:W-:Y:S01]  /*fe20*/  R2UR UR6, R14.reuse ;  /* 0x000000000e0672ca */ /* 0x040fe200000e0000 */
[----:B------:R-:W-:Y:S01]  /*fe30*/  WARPGROUP.ARRIVE ;  /* 0x00000000000079c5 */ /* 0x000fe20000000000 */
[----:B------:R-:W-:Y:S01]  /*fe40*/  R2UR UR7, R15 ;  /* 0x000000000f0772ca */ /* 0x000fe200000e0000 */
[----:B01----:R-:W-:Y:S01]  /*fe50*/  VIADD R12, R14, 0x100 ;  /* 0x000001000e0c7836 */ /* 0x003fe20000000000 */
[----:B------:R-:W-:Y:S01]  /*fe60*/  R2UR UR4, R6 ;  /* 0x00000000060472ca */ /* 0x000fe200000e0000 */
[----:B------:R-:W-:Y:S01]  /*fe70*/  IMAD.MOV.U32 R13, RZ, RZ, -0x3ffffff0 ;  /* 0xc0000010ff0d7424 */ /* 0x000fe200078e00ff */
[----:B------:R-:W-:Y:S01]  /*fe80*/  R2UR UR5, R7 ;  /* 0x00000000070572ca */ /* 0x000fe200000e0000 */
[----:B------:R-:W-:Y:S01]  /*fe90*/  VIADD R14, R14, 0x200 ;  /* 0x000002000e0e7836 */ /* 0x000fe20000000000 */
[----:B------:R-:W-:Y:S01]  /*fea0*/  R2UR UR10, R12 ;  /* 0x000000000c0a72ca */ /* 0x000fe200000e0000 */
[----:B------:R-:W-:Y:S01]  /*feb0*/  IMAD.MOV.U32 R15, RZ, RZ, -0x3ffffff0 ;  /* 0xc0000010ff0f7424 */ /* 0x000fe200078e00ff */
[----:B------:R-:W-:-:S02]  /*fec0*/  R2UR UR11, R13 ;  /* 0x000000000d0b72ca */ /* 0x000fc400000e0000 */
[----:B------:R-:W-:Y:S02]  /*fed0*/  R2UR UR8, R156 ;  /* 0x000000009c0872ca */ /* 0x000fe400000e0000 */
[----:B------:R-:W-:Y:S02]  /*fee0*/  R2UR UR9, R157 ;  /* 0x000000009d0972ca */ /* 0x000fe400000e0000 */
[----:B------:R-:W-:Y:S02]  /*fef0*/  R2UR UR14, R14 ;  /* 0x000000000e0e72ca */ /* 0x000fe400000e0000 */
[----:B------:R-:W-:Y:S01]  /*ff00*/  R2UR UR15, R15 ;  /* 0x000000000f0f72ca */ /* 0x000fe200000e0000 */
[----:B------:R-:W-:Y:S01]  /*ff10*/  QGMMA.64x128x32.F32.E4M3.E4M3 R24, gdesc[UR4], RZ, !UPT, gsb0 ;  /* 0x01e00000041879f3 */ /* 0x000fe2000c0008ff */
[----:B------:R-:W-:Y:S02]  /*ff20*/  R2UR UR12, R10 ;  /* 0x000000000a0c72ca */ /* 0x000fe400000e0000 */
[----:B------:R-:W-:Y:S01]  /*ff30*/  R2UR UR13, R11 ;  /* 0x000000000b0d72ca */ /* 0x000fe200000e0000 */
[----:B------:R-:W-:-:S02]  /*ff40*/  WARPGROUP.DEPBAR.LE gsb0, 0x0 ;  /* 0x00008000000079c5 */ /* 0x000fc40000010000 */
[----:B------:R-:W-:-:S06]  /*ff50*/  WARPGROUP.ARRIVE ;  /* 0x00000000000079c5 */ /* 0x000fcc0000000000 */
[----:B------:R-:W-:Y:S03]  /*ff60*/  QGMMA.64x128x32.F32.E4M3.E4M3 R24, gdesc[UR8], R24, gsb0 ;  /* 0x01e00000081879f3 */ /* 0x000fe60008000818 */
[----:B------:R-:W-:Y:S02]  /*ff70*/  WARPGROUP.DEPBAR.LE gsb0, 0x0 ;  /* 0x00008000000079c5 */ /* 0x000fe40000010000 */
[----:B------:R-:W-:-:S07]  /*ff80*/  WARPGROUP.ARRIVE ;  /* 0x00000000000079c5 */ /* 0x000fce0000000000 */
[----:B------:R-:W-:Y:S03]  /*ff90*/  QGMMA.64x128x32.F32.E4M3.E4M3 R24, gdesc[UR12], R24, gsb0 ;  /* 0x01e000000c1879f3 */ /* 0x000fe60008000818 */
[----:B------:R-:W-:Y:S02]  /*ffa0*/  WARPGROUP.DEPBAR.LE gsb0, 0x0 ;  /* 0x00008000000079c5 */ /* 0x000fe40000010000 */
[----:B------:R-:W-:Y:S05]  /*ffb0*/  @!P0 BRA `(.L_x_1241) ;  /* 0x0000000000048947 */ /* 0x000fea0003800000 */
[----:B------:R-:W-:Y:S01]  /*ffc0*/  BPT.TRAP 0x1 ;  /* 0x000000040000795c */ /* 0x000fe20000300000 */
.L_x_1241:
[----:B------:R-:W-:Y:S01]  /*ffd0*/  SHF.L.U32 R12, R22, 0x1f, RZ ;  /* 0x0000001f160c7819 */ /* 0x000fe200000006ff */
[----:B------:R-:W-:-:S04]  /*ffe0*/  IMAD R22, R18, 0x8, R16 ;  /* 0x0000000812167824 */ /* 0x000fc800078e0210 */
[----:B------:R0:W1:Y:S01]  /*fff0*/  SYNCS.PHASECHK.TRANS64.TRYWAIT P2, [R22+URZ+0x19c50], R12 ;  /* 0x019c500c160075a7 */ /* 0x000062000804017f */
[----:B------:R-:W-:Y:S05]  /*10000*/  @!P0 BRA `(.L_x_1242) ;  /* 0x0000000000048947 */ /* 0x000fea0003800000 */
[----:B------:R-:W-:Y:S01]  /*10010*/  BPT.TRAP 0x1 ;  /* 0x000000040000795c */ /* 0x000fe20000300000 */
.L_x_1242:
[----:B------:R-:W-:Y:S04]  /*10020*/  BSSY B2, `(.L_x_1243) ;  /* 0x0000004000027945 */ /* 0x000fe80003800000 */
[----:B-1----:R-:W-:Y:S05]  /*10030*/  @P2 BRA `(.L_x_1244) ;  /* 0x0000000000082947 */ /* 0x002fea0003800000 */
[----:B------:R-:W1:Y:S02]  /*10040*/  SYNCS.PHASECHK.TRANS64.TRYWAIT P2, [R22+URZ+0x19c50], R12 ;  /* 0x019c500c160075a7 */ /* 0x000e64000804017f */
[----:B-1----:R-:W-:Y:S05]  /*10050*/  @!P2 BRA `(.L_x_1245) ;  /* 0x0000015400e0a947 */ /* 0x002fea0003800000 */
.L_x_1244:
[----:B------:R-:W-:Y:S05]  /*10060*/  BSYNC B2 ;  /* 0x0000000000027941 */ /* 0x000fea0003800000 */
.L_x_1243:
[----:B01----:R-:W-:Y:S01]  /*10070*/  VIADD R12, R16, 0x3000 ;  /* 0x00003000100c7836 */ /* 0x003fe20000000000 */
[----:B------:R-:W-:Y:S01]  /*10080*/  WARPGROUP.ARRIVE ;  /* 0x00000000000079c5 */ /* 0x000fe20000000000 */
[----:B------:R-:W-:Y:S01]  /*10090*/  IMAD.MOV.U32 R13, RZ, RZ, 0x40000040 ;  /* 0x40000040ff0d7424 */ /* 0x000fe200078e00ff */
[----:B------:R-:W-:Y:S02]  /*100a0*/  LOP3.LUT P5, RZ, R17, 0x20, RZ, 0xc0, !PT ;  /* 0x0000002011ff7812 */ /* 0x000fe400078ac0ff */
[----:B------:R-:W-:Y:S02]  /*100b0*/  SHF.R.U32.HI R12, RZ, 0x4, R12 ;  /* 0x00000004ff0c7819 */ /* 0x000fe4000001160c */
[----:B------:R-:W-:Y:S02]  /*100c0*/  R2UR UR7, R13 ;  /* 0x000000000d0772ca */ /* 0x000fe400000e0000 */
[----:B------:R-:W-:-:S04]  /*100d0*/  LOP3.LUT R12, R12, 0x3fff, RZ, 0xc0, !PT ;  /* 0x00003fff0c0c7812 */ /* 0x000fc800078ec0ff */
[----:B------:R-:W-:-:S05]  /*100e0*/  LOP3.LUT R12, R12, 0x10000, RZ, 0xfc, !PT ;  /* 0x000100000c0c7812 */ /* 0x000fca00078efcff */
[----:B------:R-:W-:-:S05]  /*100f0*/  IMAD R12, R18, 0x300, R12 ;  /* 0x00000300120c7824 */ /* 0x000fca00078e020c */
[----:B------:R-:W-:-:S13]  /*10100*/  R2UR UR6, R12 ;  /* 0x000000000c0672ca */ /* 0x000fda00000e0000 */
[----:B------:R-:W-:Y:S01]  /*10110*/  QGMMA.64x96x32.F32.E4M3.E4M3 R88, R148, gdesc[UR4], R88, gsb0 ;  /* 0x0160000494587df3 */ /* 0x000fe20008000858 */
[----:B------:R-:W-:Y:S02]  /*10120*/  VIADD R14, R12, 0x2 ;  /* 0x000000020c0e7836 */ /* 0x000fe40000000000 */
[----:B------:R-:W-:-:S03]  /*10130*/  IMAD.MOV.U32 R15, RZ, RZ, 0x40000040 ;  /* 0x40000040ff0f7424 */ /* 0x000fc600078e00ff */
[----:B------:R-:W-:Y:S02]  /*10140*/  R2UR UR6, R14 ;  /* 0x000000000e0672ca */ /* 0x000fe400000e0000 */
[----:B------:R-:W-:Y:S01]  /*10150*/  R2UR UR7, R15 ;  /* 0x000000000f0772ca */ /* 0x000fe200000e0000 */
[C---:B------:R-:W-:Y:S02]  /*10160*/  VIADD R14, R12.reuse, 0x4 ;  /* 0x000000040c0e7836 */ /* 0x040fe40000000000 */
[----:B------:R-:W-:Y:S01]  /*10170*/  IMAD.MOV.U32 R15, RZ, RZ, 0x40000040 ;  /* 0x40000040ff0f7424 */ /* 0x000fe200078e00ff */
[----:B------:R-:W-:Y:S02]  /*10180*/  WARPGROUP.DEPBAR.LE gsb0, 0x0 ;  /* 0x00008000000079c5 */ /* 0x000fe40000010000 */
[----:B------:R-:W-:Y:S01]  /*10190*/  WARPGROUP.ARRIVE ;  /* 0x00000000000079c5 */ /* 0x000fe20000000000 */
[----:B------:R-:W2:Y:S01]  /*101a0*/  LDL R150, [R1+0xc] ;  /* 0x00000c0001967983 */ /* 0x000ea20000100800 */
[----:B------:R-:W-:Y:S01]  /*101b0*/  VIADD R12, R12, 0x6 ;  /* 0x000000060c0c7836 */ /* 0x000fe20000000000 */
[----:B------:R-:W0:Y:S02]  /*101c0*/  LDC R149, c[0x0][0x448] ;  /* 0x00011200ff957b82 */ /* 0x000e240000000800 */
[----:B------:R-:W2:Y:S02]  /*101d0*/  LDL R151, [R1+0x34] ;  /* 0x0000340001977983 */ /* 0x000ea40000100800 */
[----:B------:R-:W-:Y:S01]  /*101e0*/  QGMMA.64x96x32.F32.E4M3.E4M3 R88, R144, gdesc[UR4], R88, gsb0 ;  /* 0x0160000490587df3 */ /* 0x000fe20008000858 */
[----:B------:R-:W-:Y:S01]  /*101f0*/  R2UR UR6, R14 ;  /* 0x000000000e0672ca */ /* 0x000fe200000e0000 */
[----:B------:R-:W-:Y:S01]  /*10200*/  IMAD.MOV.U32 R13, RZ, RZ, 0x40000040 ;  /* 0x40000040ff0d7424 */ /* 0x000fe200078e00ff */
[----:B------:R-:W-:Y:S01]  /*10210*/  R2UR UR7, R15 ;  /* 0x000000000f0772ca */ /* 0x000fe200000e0000 */
        /* <DEDUP_REMOVED lines=17> */
[----:B0-----:R-:W-:Y:S01]  /*10330*/  ISETP.NE.AND P2, PT, R149, 0x1, PT ;  /* 0x000000019500780c */ /* 0x001fe20003f45270 */
        /* <DEDUP_REMOVED lines=9> */
[----:B------:R-:W-:Y:S01]  /*103d0*/  @!P1 VIADD R21, R21, 0x19c40 ;  /* 0x00019c4015159836 */ /* 0x000fe20000000000 */
[----:B------:R-:W0:Y:S02]  /*103e0*/  MUFU.TANH R14, R14 ;  /* 0x0000000e000e7308 */ /* 0x000e240000002400 */
[----:B------:R-:W1:Y:S01]  /*103f0*/  @P2 LDC R45, c[0x0][0x44c] ;  /* 0x00011300ff2d2b82 */ /* 0x000e620000000800 */
[----:B------:R-:W-:-:S02]  /*10400*/  WARPGROUP.DEPBAR.LE gsb0, 0x0 ;  /* 0x00008000000079c5 */ /* 0x000fc40000010000 */
[----:B------:R-:W-:Y:S01]  /*10410*/  WARPGROUP.ARRIVE ;  /* 0x00000000000079c5 */ /* 0x000fe20000000000 */
[C---:B------:R-:W-:Y:S01]  /*10420*/  FMUL.FTZ R78, R2.reuse, R83 ;  /* 0x00000053024e7220 */ /* 0x040fe20000410000 */
[----:B------:R-:W-:Y:S01]  /*10430*/  FMUL.FTZ R47, R2, R50 ;  /* 0x00000032022f7220 */ /* 0x000fe20000410000 */
[----:B------:R-:W3:Y:S03]  /*10440*/  MUFU.TANH R15, R15 ;  /* 0x0000000f000f7308 */ /* 0x000ee60000002400 */
        /* <DEDUP_REMOVED lines=11> */
[----:B------:R-:W4:Y:S01]  /*10500*/  @P2 LDC R44, c[0x0][0x450] ;  /* 0x00011400ff2c2b82 */ /* 0x000f220000000800 */
        /* <DEDUP_REMOVED lines=13> */
[----:B------:R-:W0:Y:S01]  /*105e0*/  MUFU.TANH R18, R18 ;  /* 0x0000001200127308 */ /* 0x000e220000002400 */
[----:B------:R-:W-:Y:S01]  /*105f0*/  @!P1 PRMT R21, RZ, 0x654, R21 ;  /* 0x00000654ff159816 */ /* 0x000fe20000000015 */
[----:B------:R-:W-:-:S06]  /*10600*/  FMUL.FTZ R86, R2, R86 ;  /* 0x0000005602567220 */ /* 0x000fcc0000410000 */
        /* <DEDUP_REMOVED lines=11> */
[----:B------:R-:W5:Y:S01]  /*106c0*/  LDL R140, [R1] ;  /* 0x00000000018c7983 */ /* 0x000f620000100800 */
[----:B------:R-:W-:Y:S01]  /*106d0*/  WARPGROUP.ARRIVE ;  /* 0x00000000000079c5 */ /* 0x000fe20000000000 */
[C---:B------:R-:W-:Y:S01]  /*106e0*/  FMUL.FTZ R75, R2.reuse, R79 ;  /* 0x0000004f024b7220 */ /* 0x040fe20000410000 */
[C---:B------:R-:W-:Y:S02]  /*106f0*/  FMUL.FTZ R53, R2.reuse, R56 ;  /* 0x0000003802357220 */ /* 0x040fe40000410000 */
[----:B------:R-:W0:Y:S02]  /*10700*/  MUFU.TANH R12, R12 ;  /* 0x0000000c000c7308 */ /* 0x000e240000002400 */
[----:B------:R-:W-:Y:S01]  /*10710*/  QGMMA.64x96x32.F32.E4M3.E4M3 R88, R136, gdesc[UR4], R88, gsb0 ;  /* 0x0160000488587df3 */ /* 0x000fe20008000858 */
        /* <DEDUP_REMOVED lines=11> */
[----:B------:R-:W-:Y:S01]  /*107d0*/  IMAD.SHL.U32 R82, R0, 0x80, RZ ;  /* 0x0000008000527824 */ /* 0x000fe200078e00ff */
[----:B------:R-:W0:Y:S08]  /*107e0*/  MUFU.TANH R13, R13 ;  /* 0x0000000d000d7308 */ /* 0x000e300000002400 */
[----:B------:R-:W0:Y:S08]  /*107f0*/  MUFU.TANH R24, R24 ;  /* 0x0000001800187308 */ /* 0x000e300000002400 */
[----:B------:R-:W0:Y:S08]  /*10800*/  MUFU.TANH R26, R26 ;  /* 0x0000001a001a7308 */ /* 0x000e300000002400 */
[----:B------:R-:W0:Y:S08]  /*10810*/  MUFU.TANH R29, R29 ;  /* 0x0000001d001d7308 */ /* 0x000e300000002400 */
[----:B------:R-:W0:Y:S08]  /*10820*/  MUFU.TANH R31, R31 ;  /* 0x0000001f001f7308 */ /* 0x000e300000002400 */
[----:B------:R-:W0:Y:S08]  /*10830*/  MUFU.TANH R34, R34 ;  /* 0x0000002200227308 */ /* 0x000e300000002400 */
[----:B------:R-:W0:Y:S01]  /*10840*/  MUFU.TANH R36, R36 ;  /* 0x0000002400247308 */ /* 0x000e220000002400 */
[----:B--2---:R-:W-:-:S04]  /*10850*/  IMAD.IADD R81, R151, 0x1, R150 ;  /* 0x0000000197517824 */ /* 0x004fc800078e0296 */
[----:B-1----:R-:W-:-:S03]  /*10860*/  @P2 IMAD.HI.U32 R45, R81, R45, RZ ;  /* 0x0000002d512d2227 */ /* 0x002fc600078e00ff */
[----:B------:R-:W1:Y:S01]  /*10870*/  MUFU.TANH R39, R39 ;  /* 0x0000002700277308 */ /* 0x000e620000002400 */
[----:B------:R-:W-:Y:S01]  /*10880*/  IMAD.MOV.U32 R84, RZ, RZ, R81 ;  /* 0x000000ffff547224 */ /* 0x000fe200078e0051 */
[----:B----4-:R-:W-:Y:S01]  /*10890*/  @P2 SHF.R.U32.HI R84, RZ, R44, R45 ;  /* 0x0000002cff542219 */ /* 0x010fe2000001162d */
[----:B------:R-:W-:Y:S01]  /*108a0*/  FMUL.FTZ R81, R2, R87 ;  /* 0x0000005702517220 */ /* 0x000fe20000410000 */
[----:B------:R-:W-:-:S04]  /*108b0*/  IADD3 R87, -R23, 0x1, -R82 ;  /* 0x0000000117577810 */ /* 0x000fc80007ffe952 */
[----:B------:R-:W2:Y:S08]  /*108c0*/  MUFU.TANH R41, R41 ;  /* 0x0000002900297308 */ /* 0x000eb00000002400 */
[----:B------:R-:W4:Y:S08]  /*108d0*/  MUFU.TANH R42, R42 ;  /* 0x0000002a002a7308 */ /* 0x000f300000002400 */
[----:B------:R-:W0:Y:S08]  /*108e0*/  MUFU.TANH R43, R43 ;  /* 0x0000002b002b7308 */ /* 0x000e300000002400 */
[----:B------:R-:W0:Y:S08]  /*108f0*/  MUFU.TANH R46, R46 ;  /* 0x0000002e002e7308 */ /* 0x000e300000002400 */
[----:B------:R-:W0:Y:S01]  /*10900*/  MUFU.TANH R47, R47 ;  /* 0x0000002f002f7308 */ /* 0x000e220000002400 */
[----:B------:R-:W-:-:S02]  /*10910*/  WARPGROUP.DEPBAR.LE gsb0, 0x0 ;  /* 0x00008000000079c5 */ /* 0x000fc40000010000 */
[----:B------:R-:W3:Y:S01]  /*10920*/  SHFL.IDX PT, R138, R84, RZ, 0x1c1f ;  /* 0x001c1fff548a7589 */ /* 0x000ee200000e0000 */
[----:B------:R1:W-:Y:S04]  /*10930*/  @!P1 SYNCS.ARRIVE.TRANS64.RED.A1T0 RZ, [R21+URZ], RZ ;  /* 0x000000ff15ff99a7 */ /* 0x0003e8000810043f */
        /* <DEDUP_REMOVED lines=23> */
[----:B-----5:R-:W-:-:S07]  /*10ab0*/  IADD3 R87, -R155, R87, R140 ;  /* 0x000000579b577210 */ /* 0x020fce0007ffe18c */
        /* <DEDUP_REMOVED lines=13> */
[----:B-1----:R1:W0:Y:S02]  /*10b90*/  MUFU.TANH R21, R86 ;  /* 0x0000005600157308 */ /* 0x0022240000002400 */
[----:B-1----:R-:W-:-:S02]  /*10ba0*/  VIADD R86, R87, UR45 ;  /* 0x0000002d57567c36 */ /* 0x002fc40008000000 */
[----:B------:R-:W-:Y:S02]  /*10bb0*/  VIADD R87, R87, UR36 ;  /* 0x0000002457577c36 */ /* 0x000fe40008000000 */
[--C-:B---3--:R-:W-:Y:S02]  /*10bc0*/  IMAD.IADD R136, R86, 0x1, R138.reuse ;  /* 0x0000000156887824 */ /* 0x108fe400078e028a */
[----:B------:R-:W-:Y:S01]  /*10bd0*/  IMAD.IADD R137, R87, 0x1, R138 ;  /* 0x0000000157897824 */ /* 0x000fe200078e028a */
[----:B--2-4-:R-:W-:Y:S06]  /*10be0*/  @!P5 BRA `(.L_x_1246) ;  /* 0x000000000058d947 */ /* 0x014fec0003800000 */
[----:B------:R-:W-:Y:S01]  /*10bf0*/  IADD3 R138, -R155, R140, R138 ;  /* 0x0000008c9b8a7210 */ /* 0x000fe20007ffe18a */
[----:B------:R-:W-:Y:S03]  /*10c00*/  BSSY B2, `(.L_x_1247) ;  /* 0x0000010000027945 */ /* 0x000fe60003800000 */
        /* <DEDUP_REMOVED lines=10> */
.L_x_1248:
[----:B------:R-:W-:-:S05]  /*10cb0*/  IMAD.U32 R139, RZ, RZ, UR43 ;  /* 0x0000002bff8b7e24 */ /* 0x000fca000f8e00ff */
[----:B------:R-:W-:-:S13]  /*10cc0*/  ISETP.NE.AND P2, PT, R139, 0x1, PT ;  /* 0x000000018b00780c */ /* 0x000fda0003f45270 */
[----:B------:R-:W1:Y:S02]  /*10cd0*/  @P2 LDC.64 R44, c[0x0][0x9e8] ;  /* 0x00027a00ff2c2b82 */ /* 0x000e640000000a00 */
[----:B-1----:R-:W-:-:S05]  /*10ce0*/  @P2 IMAD.HI.U32 R44, R138, R44, RZ ;  /* 0x0000002c8a2c2227 */ /* 0x002fca00078e00ff */
[----:B------:R-:W-:-:S07]  /*10cf0*/  @P2 SHF.R.U32.HI R138, RZ, R45, R44 ;  /* 0x0000002dff8a2219 */ /* 0x000fce000001162c */
.L_x_1249:
[----:B------:R-:W-:Y:S05]  /*10d00*/  BSYNC B2 ;  /* 0x0000000000027941 */ /* 0x000fea0003800000 */
.L_x_1247:
[----:B------:R-:W-:-:S04]  /*10d10*/  IMAD R138, R138, R139, -R82 ;  /* 0x0000008b8a8a7224 */ /* 0x000fc800078e0a52 */
[----:B------:R-:W-:-:S05]  /*10d20*/  IMAD.IADD R138, R138, 0x1, -R23 ;  /* 0x000000018a8a7824 */ /* 0x000fca00078e0a17 */
[----:B------:R-:W-:Y:S02]  /*10d30*/  VIMNMX R137, R137, R138, !PT ;  /* 0x0000008a89897248 */ /* 0x000fe40007fe0100 */
[----:B------:R-:W-:-:S07]  /*10d40*/  VIADDMNMX R136, R138, R139, R136, PT ;  /* 0x0000008b8a887246 */ /* 0x000fce0003800188 */
.L_x_1246:
        /* <DEDUP_REMOVED lines=9> */
[----:B------:R-:W-:Y:S02]  /*10de0*/  ISETP.GT.AND P3, PT, R137, 0x9, P2 ;  /* 0x000000098900780c */ /* 0x000fe40001764270 */
[C---:B------:R-:W-:Y:S02]  /*10df0*/  ISETP.LT.OR P4, PT, R136.reuse, 0x9, P4 ;  /* 0x000000098800780c */ /* 0x040fe40002781670 */
[----:B------:R-:W-:-:S02]  /*10e00*/  ISETP.LT.OR P3, PT, R136, 0xa, P3 ;  /* 0x0000000a8800780c */ /* 0x000fc40001f61670 */
[----:B------:R-:W-:Y:S01]  /*10e10*/  FSEL R18, R18, -INF , !P4 ;  /* 0xff80000012127808 */ /* 0x000fe20006000000 */
[--C-:B-1----:R-:W-:Y:S01]  /*10e20*/  IMAD.IADD R86, R86, 0x1, R84.reuse ;  /* 0x0000000156567824 */ /* 0x102fe200078e0254 */
[----:B------:R-:W-:Y:S01]  /*10e30*/  FSEL R24, R24, -INF , !P3 ;  /* 0xff80000018187808 */ /* 0x000fe20005800000 */
[----:B------:R-:W-:Y:S01]  /*10e40*/  IMAD.IADD R87, R87, 0x1, R84 ;  /* 0x0000000157577824 */ /* 0x000fe200078e0254 */
[C---:B------:R-:W-:Y:S02]  /*10e50*/  ISETP.GT.AND P4, PT, R137.reuse, 0x10, P2 ;  /* 0x000000108900780c */ /* 0x040fe40001784270 */
[----:B------:R-:W-:Y:S02]  /*10e60*/  ISETP.GT.AND P3, PT, R137, 0x11, P2 ;  /* 0x000000118900780c */ /* 0x000fe40001764270 */
[C---:B------:R-:W-:Y:S02]  /*10e70*/  ISETP.LT.OR P4, PT, R136.reuse, 0x11, P4 ;  /* 0x000000118800780c */ /* 0x040fe40002781670 */
[----:B------:R-:W-:-:S02]  /*10e80*/  ISETP.LT.OR P3, PT, R136, 0x12, P3 ;  /* 0x000000128800780c */ /* 0x000fc40001f61670 */
[----:B------:R-:W-:Y:S02]  /*10e90*/  FSEL R27, R27, -INF , !P4 ;  /* 0xff8000001b1b7808 */ /* 0x000fe40006000000 */
[----:B------:R-:W-:Y:S02]  /*10ea0*/  FSEL R28, R28, -INF , !P3 ;  /* 0xff8000001c1c7808 */ /* 0x000fe40005800000 */
        /* <DEDUP_REMOVED lines=77> */
[----:B------:R-:W-:Y:S01]  /*11380*/  FSEL R85, R85, -INF , !P3 ;  /* 0xff80000055557808 */ /* 0x000fe20005800000 */
[----:B------:R-:W-:Y:S08]  /*11390*/  @!P5 BRA `(.L_x_1250) ;  /* 0x000000000058d947 */ /* 0x000ff00003800000 */
[----:B------:R-:W-:Y:S01]  /*113a0*/  IADD3 R84, -R155, R140, R84 ;  /* 0x0000008c9b547210 */ /* 0x000fe20007ffe154 */
[----:B------:R-:W-:Y:S03]  /*113b0*/  BSSY B2, `(.L_x_1251) ;  /* 0x0000010000027945 */ /* 0x000fe60003800000 */
        /* <DEDUP_REMOVED lines=10> */
.L_x_1252:
[----:B------:R-:W-:-:S05]  /*11460*/  IMAD.U32 R65, RZ, RZ, UR43 ;  /* 0x0000002bff417e24 */ /* 0x000fca000f8e00ff */
[----:B------:R-:W-:-:S13]  /*11470*/  ISETP.NE.AND P3, PT, R65, 0x1, PT ;  /* 0x000000014100780c */ /* 0x000fda0003f65270 */
[----:B------:R-:W0:Y:S02]  /*11480*/  @P3 LDC.64 R44, c[0x0][0x9e8] ;  /* 0x00027a00ff2c3b82 */ /* 0x000e240000000a00 */
[----:B0-----:R-:W-:-:S05]  /*11490*/  @P3 IMAD.HI.U32 R44, R84, R44, RZ ;  /* 0x0000002c542c3227 */ /* 0x001fca00078e00ff */
[----:B------:R-:W-:-:S07]  /*114a0*/  @P3 SHF.R.U32.HI R84, RZ, R45, R44 ;  /* 0x0000002dff543219 */ /* 0x000fce000001162c */
.L_x_1253:
[----:B------:R-:W-:Y:S05]  /*114b0*/  BSYNC B2 ;  /* 0x0000000000027941 */ /* 0x000fea0003800000 */
.L_x_1251:
[----:B------:R-:W-:-:S04]  /*114c0*/  IMAD R82, R84, R65, -R82 ;  /* 0x0000004154527224 */ /* 0x000fc800078e0a52 */
[----:B------:R-:W-:-:S05]  /*114d0*/  IMAD.IADD R82, R82, 0x1, -R23 ;  /* 0x0000000152527824 */ /* 0x000fca00078e0a17 */
[----:B------:R-:W-:Y:S02]  /*114e0*/  VIMNMX R87, R87, R82, !PT ;  /* 0x0000005257577248 */ /* 0x000fe40007fe0100 */
[----:B------:R-:W-:-:S07]  /*114f0*/  VIADDMNMX R86, R82, R65, R86, PT ;  /* 0x0000004152567246 */ /* 0x000fce0003800156 */
.L_x_1250:
[C---:B------:R-:W-:Y:S01]  /*11500*/  ISETP.GT.AND P3, PT, R87.reuse, 0x1, P2 ;  /* 0x000000015700780c */ /* 0x040fe20001764270 */
[----:B------:R-:W-:Y:S01]  /*11510*/  IMAD.U32 R65, RZ, RZ, UR42 ;  /* 0x0000002aff417e24 */ /* 0x000fe2000f8e00ff */
[----:B------:R-:W-:Y:S02]  /*11520*/  ISETP.GT.AND P4, PT, R87, 0x8, P2 ;  /* 0x000000085700780c */ /* 0x000fe40001784270 */
[C---:B------:R-:W-:Y:S02]  /*11530*/  ISETP.LT.OR P3, PT, R86.reuse, 0x2, P3 ;  /* 0x000000025600780c */ /* 0x040fe40001f61670 */
[----:B------:R-:W-:Y:S02]  /*11540*/  ISETP.LT.OR P4, PT, R86, 0x9, P4 ;  /* 0x000000095600780c */ /* 0x000fe40002781670 */
[----:B------:R-:W-:Y:S02]  /*11550*/  FSEL R15, R15, -INF , !P3 ;  /* 0xff8000000f0f7808 */ /* 0x000fe40005800000 */
[----:B------:R-:W-:-:S02]  /*11560*/  ISETP.GT.AND P3, PT, R87, 0x9, P2 ;  /* 0x000000095700780c */ /* 0x000fc40001764270 */
[----:B------:R-:W-:Y:S02]  /*11570*/  FSEL R25, R25, -INF , !P4 ;  /* 0xff80000019197808 */ /* 0x000fe40006000000 */
[----:B------:R-:W-:Y:S02]  /*11580*/  ISETP.LT.OR P3, PT, R86, 0xa, P3 ;  /* 0x0000000a5600780c */ /* 0x000fe40001f61670 */
[C---:B------:R-:W-:Y:S02]  /*11590*/  ISETP.GT.AND P4, PT, R87.reuse, 0x10, P2 ;  /* 0x000000105700780c */ /* 0x040fe40001784270 */
[----:B------:R-:W-:Y:S02]  /*115a0*/  FSEL R26, R26, -INF , !P3 ;  /* 0xff8000001a1a7808 */ /* 0x000fe40005800000 */
[----:B------:R-:W-:Y:S02]  /*115b0*/  ISETP.GT.AND P3, PT, R87, 0x11, P2 ;  /* 0x000000115700780c */ /* 0x000fe40001764270 */
[----:B------:R-:W-:-:S02]  /*115c0*/  ISETP.LT.OR P4, PT, R86, 0x11, P4 ;  /* 0x000000115600780c */ /* 0x000fc40002781670 */
[----:B------:R-:W-:Y:S02]  /*115d0*/  ISETP.LT.OR P3, PT, R86, 0x12, P3 ;  /* 0x000000125600780c */ /* 0x000fe40001f61670 */
[----:B------:R-:W-:Y:S02]  /*115e0*/  FSEL R29, R29, -INF , !P4 ;  /* 0xff8000001d1d7808 */ /* 0x000fe40006000000 */
[----:B------:R-:W-:Y:S02]  /*115f0*/  FSEL R30, R30, -INF , !P3 ;  /* 0xff8000001e1e7808 */ /* 0x000fe40005800000 */
[C---:B------:R-:W-:Y:S02]  /*11600*/  ISETP.GT.AND P3, PT, R87.reuse, 0x19, P2 ;  /* 0x000000195700780c */ /* 0x040fe40001764270 */
[----:B------:R-:W-:Y:S02]  /*11610*/  ISETP.GT.AND P4, PT, R87, 0x18, P2 ;  /* 0x000000185700780c */ /* 0x000fe40001784270 */
[----:B------:R-:W-:-:S02]  /*11620*/  ISETP.LT.OR P3, PT, R86, 0x1a, P3 ;  /* 0x0000001a5600780c */ /* 0x000fc40001f61670 */
[----:B------:R-:W-:Y:S02]  /*11630*/  ISETP.LT.OR P4, PT, R86, 0x19, P4 ;  /* 0x000000195600780c */ /* 0x000fe40002781670 */
[----:B------:R-:W-:Y:S02]  /*11640*/  FSEL R34, R34, -INF , !P3 ;  /* 0xff80000022227808 */ /* 0x000fe40005800000 */
[----:B------:R-:W-:Y:S02]  /*11650*/  ISETP.GT.AND P3, PT, R87, 0x21, P2 ;  /* 0x000000215700780c */ /* 0x000fe40001764270 */
[----:B------:R-:W-:Y:S02]  /*11660*/  FSEL R33, R33, -INF , !P4 ;  /* 0xff80000021217808 */ /* 0x000fe40006000000 */
[----:B------:R-:W-:Y:S02]  /*11670*/  ISETP.LT.OR P3, PT, R86, 0x22, P3 ;  /* 0x000000225600780c */ /* 0x000fe40001f61670 */
[----:B------:R-:W-:-:S02]  /*11680*/  ISETP.GT.AND P4, PT, R87, 0x20, P2 ;  /* 0x000000205700780c */ /* 0x000fc40001784270 */
[----:B------:R-:W-:Y:S02]  /*11690*/  FSEL R44, R38, -INF , !P3 ;  /* 0xff800000262c7808 */ /* 0x000fe40005800000 */
[----:B------:R-:W-:Y:S02]  /*116a0*/  FMNMX.FTZ R38, R12, R9, !PT ;  /* 0x000000090c267209 */ /* 0x000fe40007810000 */
[----:B------:R-:W-:Y:S02]  /*116b0*/  ISETP.LT.OR P4, PT, R86, 0x21, P4 ;  /* 0x000000215600780c */ /* 0x000fe40002781670 */
[----:B------:R-:W-:Y:S02]  /*116c0*/  FMNMX.FTZ R38, R14, R38, !PT ;  /* 0x000000260e267209 */ /* 0x000fe40007810000 */
[----:B------:R-:W-:Y:S02]  /*116d0*/  FSEL R37, R37, -INF , !P4 ;  /* 0xff80000025257808 */ /* 0x000fe40006000000 */
[----:B------:R-:W-:-:S02]  /*116e0*/  FMNMX.FTZ R38, R18, R38, !PT ;  /* 0x0000002612267209 */ /* 0x000fc40007810000 */
[C---:B------:R-:W-:Y:S02]  /*116f0*/  ISETP.GT.AND P4, PT, R87.reuse, 0x28, P2 ;  /* 0x000000285700780c */ /* 0x040fe40001784270 */
[----:B------:R-:W-:Y:S02]  /*11700*/  FMNMX.FTZ R38, R24, R38, !PT ;  /* 0x0000002618267209 */ /* 0x000fe40007810000 */
[----:B------:R-:W-:Y:S02]  /*11710*/  ISETP.GT.AND P3, PT, R87, 0x29, P2 ;  /* 0x000000295700780c */ /* 0x000fe40001764270 */
[----:B------:R-:W-:Y:S02]  /*11720*/  FMNMX.FTZ R38, R27, R38, !PT ;  /* 0x000000261b267209 */ /* 0x000fe40007810000 */
[----:B------:R-:W-:Y:S02]  /*11730*/  ISETP.LT.OR P4, PT, R86, 0x29, P4 ;  /* 0x000000295600780c */ /* 0x000fe40002781670 */
[----:B------:R-:W-:-:S02]  /*11740*/  FMNMX.FTZ R38, R28, R38, !PT ;  /* 0x000000261c267209 */ /* 0x000fc40007810000 */
[----:B------:R-:W-:Y:S02]  /*11750*/  ISETP.LT.OR P3, PT, R86, 0x2a, P3 ;  /* 0x0000002a5600780c */ /* 0x000fe40001f61670 */
[----:B------:R-:W-:Y:S02]  /*11760*/  FMNMX.FTZ R38, R31, R38, !PT ;  /* 0x000000261f267209 */ /* 0x000fe40007810000 */
[----:B------:R-:W-:Y:S02]  /*11770*/  FSEL R41, R41, -INF , !P4 ;  /* 0xff80000029297808 */ /* 0x000fe40006000000 */
        /* <DEDUP_REMOVED lines=39> */
[----:B------:R-:W-:Y:S02]  /*119f0*/  ISETP.GT.AND P4, PT, R87, 0x48, P2 ;  /* 0x000000485700780c */ /* 0x000fe40001784270 */
[----:B------:R-:W-:Y:S02]  /*11a00*/  FMNMX.FTZ R38, R77, R38, !PT ;  /* 0x000000264d267209 */ /* 0x000fe40007810000 */
[----:B------:R-:W-:Y:S02]  /*11a10*/  ISETP.GT.AND P3, PT, R87, 0x49, P2 ;  /* 0x000000495700780c */ /* 0x000fe40001764270 */
[----:B------:R-:W-:Y:S02]  /*11a20*/  FMNMX.FTZ R38, R79, R38, !PT ;  /* 0x000000264f267209 */ /* 0x000fe40007810000 */
[----:B------:R-:W-:Y:S02]  /*11a30*/  LOP3.LUT R17, R17, 0x7fffffff, RZ, 0xc0, !PT ;  /* 0x7fffffff11117812 */ /* 0x000fe400078ec0ff */
[----:B------:R-:W-:-:S02]  /*11a40*/  FMNMX.FTZ R38, R80, R38, !PT ;  /* 0x0000002650267209 */ /* 0x000fc40007810000 */
[C---:B------:R-:W-:Y:S02]  /*11a50*/  ISETP.LT.OR P4, PT, R86.reuse, 0x49, P4 ;  /* 0x000000495600780c */ /* 0x040fe40002781670 */
[----:B------:R-:W-:Y:S02]  /*11a60*/  FMNMX.FTZ R38, R83, R38, !PT ;  /* 0x0000002653267209 */ /* 0x000fe40007810000 */
[----:B------:R-:W-:Y:S02]  /*11a70*/  ISETP.LT.OR P3, PT, R86, 0x4a, P3 ;  /* 0x0000004a5600780c */ /* 0x000fe40001f61670 */
[----:B------:R-:W-:Y:S02]  /*11a80*/  FMNMX.FTZ R38, R85, R38, !PT ;  /* 0x0000002655267209 */ /* 0x000fe40007810000 */
[----:B------:R-:W-:Y:S02]  /*11a90*/  @P0 LOP3.LUT R17, R17, 0x80000000, RZ, 0xfc, !PT ;  /* 0x8000000011110812 */ /* 0x000fe400078efcff */
[----:B------:R-:W-:Y:S01]  /*11aa0*/  FSEL R59, R59, -INF , !P4 ;  /* 0xff8000003b3b7808 */ /* 0x000fe20006000000 */
[----:B------:R-:W0:Y:S01]  /*11ab0*/  SHFL.BFLY PT, R45, R38, 0x2, 0x1f ;  /* 0x0c401f00262d7f89 */ /* 0x000e2200000e0000 */
[----:B------:R-:W-:-:S02]  /*11ac0*/  FSEL R60, R60, -INF , !P3 ;  /* 0xff8000003c3c7808 */ /* 0x000fc40005800000 */
[C---:B------:R-:W-:Y:S02]  /*11ad0*/  ISETP.GT.AND P4, PT, R87.reuse, 0x50, P2 ;  /* 0x000000505700780c */ /* 0x040fe40001784270 */
[----:B------:R-:W-:Y:S02]  /*11ae0*/  ISETP.GT.AND P3, PT, R87, 0x51, P2 ;  /* 0x000000515700780c */ /* 0x000fe40001764270 */
[----:B------:R-:W-:Y:S02]  /*11af0*/  LOP3.LUT R17, R17, 0xbfffffff, RZ, 0xc0, !PT ;  /* 0xbfffffff11117812 */ /* 0x000fe400078ec0ff */
[C---:B------:R-:W-:Y:S02]  /*11b00*/  ISETP.LT.OR P4, PT, R86.reuse, 0x51, P4 ;  /* 0x000000515600780c */ /* 0x040fe40002781670 */
[----:B------:R-:W-:Y:S02]  /*11b10*/  ISETP.LT.OR P3, PT, R86, 0x52, P3 ;  /* 0x000000525600780c */ /* 0x000fe40001f61670 */
[----:B------:R-:W-:-:S02]  /*11b20*/  @P1 LOP3.LUT R17, R17, 0x40000000, RZ, 0xfc, !PT ;  /* 0x4000000011111812 */ /* 0x000fc400078efcff */
[----:B------:R-:W-:Y:S02]  /*11b30*/  ISETP.GT.AND P1, PT, R87, RZ, P2 ;  /* 0x000000ff5700720c */ /* 0x000fe40001724270 */
[----:B------:R-:W-:Y:S02]  /*11b40*/  FSEL R63, R63, -INF , !P4 ;  /* 0xff8000003f3f7808 */ /* 0x000fe40006000000 */
[----:B------:R-:W-:Y:S02]  /*11b50*/  FSEL R64, R64, -INF , !P3 ;  /* 0xff80000040407808 */ /* 0x000fe40005800000 */
[C---:B------:R-:W-:Y:S02]  /*11b60*/  ISETP.GT.AND P4, PT, R87.reuse, 0x58, P2 ;  /* 0x000000585700780c */ /* 0x040fe40001784270 */
[----:B------:R-:W-:Y:S02]  /*11b70*/  ISETP.GT.AND P3, PT, R87, 0x59, P2 ;  /* 0x000000595700780c */ /* 0x000fe40001764270 */
[----:B------:R-:W-:-:S02]  /*11b80*/  ISETP.LT.OR P4, PT, R86, 0x59, P4 ;  /* 0x000000595600780c */ /* 0x000fc40002781670 */
[----:B------:R-:W-:Y:S02]  /*11b90*/  ISETP.LT.OR P3, PT, R86, 0x5a, P3 ;  /* 0x0000005a5600780c */ /* 0x000fe40001f61670 */
[----:B------:R-:W-:Y:S02]  /*11ba0*/  LOP3.LUT R17, R17, 0xfffffff7, RZ, 0xc0, !PT ;  /* 0xfffffff711117812 */ /* 0x000fe400078ec0ff */
[----:B0-----:R-:W-:Y:S02]  /*11bb0*/  FMNMX.FTZ R38, R38, R45, !PT ;  /* 0x0000002d26267209 */ /* 0x001fe40007810000 */
[----:B------:R-:W-:Y:S02]  /*11bc0*/  FSEL R67, R67, -INF , !P4 ;  /* 0xff80000043437808 */ /* 0x000fe40006000000 */
[----:B------:R-:W-:Y:S01]  /*11bd0*/  FSEL R68, R68, -INF , !P3 ;  /* 0xff80000044447808 */ /* 0x000fe20005800000 */
[----:B------:R-:W0:Y:S01]  /*11be0*/  SHFL.BFLY PT, R45, R38, 0x1, 0x1f ;  /* 0x0c201f00262d7f89 */ /* 0x000e2200000e0000 */
[----:B------:R-:W-:-:S02]  /*11bf0*/  ISETP.GT.AND P4, PT, R87, 0x60, P2 ;  /* 0x000000605700780c */ /* 0x000fc40001784270 */
[----:B------:R-:W-:Y:S02]  /*11c00*/  ISETP.GT.AND P3, PT, R87, 0x61, P2 ;  /* 0x000000615700780c */ /* 0x000fe40001764270 */
[----:B------:R-:W-:Y:S02]  /*11c10*/  @P1 LOP3.LUT R17, R17, 0x8, RZ, 0xfc, !PT ;  /* 0x0000000811111812 */ /* 0x000fe400078efcff */
[----:B------:R-:W-:Y:S02]  /*11c20*/  ISETP.GT.AND P1, PT, R87, 0x79, P2 ;  /* 0x000000795700780c */ /* 0x000fe40001724270 */
[C---:B------:R-:W-:Y:S02]  /*11c30*/  ISETP.LT.OR P4, PT, R86.reuse, 0x61, P4 ;  /* 0x000000615600780c */ /* 0x040fe40002781670 */
[----:B------:R-:W-:Y:S02]  /*11c40*/  ISETP.LT.OR P3, PT, R86, 0x62, P3 ;  /* 0x000000625600780c */ /* 0x000fe40001f61670 */
[----:B------:R-:W-:-:S02]  /*11c50*/  FSEL R69, R69, -INF , !P4 ;  /* 0xff80000045457808 */ /* 0x000fc40006000000 */
[----:B------:R-:W-:Y:S02]  /*11c60*/  FSEL R70, R70, -INF , !P3 ;  /* 0xff80000046467808 */ /* 0x000fe40005800000 */
[C---:B------:R-:W-:Y:S02]  /*11c70*/  ISETP.GT.AND P0, PT, R87.reuse, 0x68, P2 ;  /* 0x000000685700780c */ /* 0x040fe40001704270 */
[C---:B------:R-:W-:Y:S02]  /*11c80*/  ISETP.GT.AND P3, PT, R87.reuse, 0x69, P2 ;  /* 0x000000695700780c */ /* 0x040fe40001764270 */
[C---:B------:R-:W-:Y:S02]  /*11c90*/  ISETP.GT.AND P4, PT, R87.reuse, 0x70, P2 ;  /* 0x000000705700780c */ /* 0x040fe40001784270 */
[C---:B------:R-:W-:Y:S02]  /*11ca0*/  ISETP.GT.AND P5, PT, R87.reuse, 0x71, P2 ;  /* 0x000000715700780c */ /* 0x040fe400017a4270 */
[----:B------:R-:W-:-:S02]  /*11cb0*/  ISETP.GT.AND P6, PT, R87, 0x78, P2 ;  /* 0x000000785700780c */ /* 0x000fc400017c4270 */
[C---:B------:R-:W-:Y:S02]  /*11cc0*/  LOP3.LUT P2, RZ, R17.reuse, 0x8, RZ, 0xc0, !PT ;  /* 0x0000000811ff7812 */ /* 0x040fe4000784c0ff */
[----:B------:R-:W-:Y:S02]  /*11cd0*/  LOP3.LUT R17, R17, 0xfffffffd, RZ, 0xc0, !PT ;  /* 0xfffffffd11117812 */ /* 0x000fe400078ec0ff */
[----:B0-----:R-:W-:Y:S02]  /*11ce0*/  FMNMX.FTZ R38, R38, R45, !PT ;  /* 0x0000002d26267209 */ /* 0x001fe40007810000 */
[----:B------:R-:W-:Y:S02]  /*11cf0*/  @P1 LOP3.LUT R17, R17, 0x2, RZ, 0xfc, !PT ;  /* 0x0000000211111812 */ /* 0x000fe400078efcff */
[----:B------:R-:W-:Y:S01]  /*11d00*/  ISETP.LT.OR P1, PT, R86, 0x69, P0 ;  /* 0x000000695600780c */ /* 0x000fe20000721670 */
[----:B------:R-:W-:-:S01]  /*11d10*/  FFMA.FTZ R82, R38, R65, -8 ;  /* 0xc100000026527423 */ /* 0x000fc20000010041 */
[----:B------:R-:W-:-:S02]  /*11d20*/  ISETP.LT.OR P0, PT, R86, 0x6a, P3 ;  /* 0x0000006a5600780c */ /* 0x000fc40001f01670 */
[C---:B------:R-:W-:Y:S02]  /*11d30*/  LOP3.LUT P3, RZ, R17.reuse, 0x2, RZ, 0xc0, !PT ;  /* 0x0000000211ff7812 */ /* 0x040fe4000786c0ff */
[----:B------:R-:W-:Y:S02]  /*11d40*/  LOP3.LUT R17, R17, 0xffffffef, RZ, 0xc0, !PT ;  /* 0xffffffef11117812 */ /* 0x000fe400078ec0ff */
[----:B------:R-:W-:Y:S02]  /*11d50*/  ISETP.LT.OR P2, PT, R86, 0x1, P2 ;  /* 0x000000015600780c */ /* 0x000fe40001741670 */
[----:B------:R-:W-:Y:S02]  /*11d60*/  FSEL R75, R75, -INF , !P0 ;  /* 0xff8000004b4b7808 */ /* 0x000fe40004000000 */
[----:B------:R-:W-:Y:S02]  /*11d70*/  FSEL R13, R13, -INF , !P2 ;  /* 0xff8000000d0d7808 */ /* 0x000fe40005000000 */
[----:B------:R-:W-:-:S02]  /*11d80*/  @P1 LOP3.LUT R17, R17, 0x10, RZ, 0xfc, !PT ;  /* 0x0000001011111812 */ /* 0x000fc400078efcff */
[----:B------:R-:W-:Y:S02]  /*11d90*/  ISETP.LT.OR P1, PT, R86, 0x71, P4 ;  /* 0x000000715600780c */ /* 0x000fe40002721670 */
[----:B------:R-:W-:Y:S02]  /*11da0*/  FSETP.NEU.FTZ.AND P4, PT, R38, -INF , PT ;  /* 0xff8000002600780b */ /* 0x000fe40003f9d000 */
[----:B------:R-:W-:Y:S02]  /*11db0*/  ISETP.LT.OR P5, PT, R86, 0x72, P5 ;  /* 0x000000725600780c */ /* 0x000fe40002fa1670 */
[----:B------:R-:W-:Y:S02]  /*11dc0*/  FSEL R45, R38, RZ, P4 ;  /* 0x000000ff262d7208 */ /* 0x000fe40002000000 */
[----:B------:R-:W-:Y:S02]  /*11dd0*/  FSEL R82, R82, RZ, P4 ;  /* 0x000000ff52527208 */ /* 0x000fe40002000000 */
[----:B------:R-:W-:Y:S01]  /*11de0*/  LOP3.LUT P4, RZ, R17, 0x10, RZ, 0xc0, !PT ;  /* 0x0000001011ff7812 */ /* 0x000fe2000788c0ff */
[----:B------:R-:W-:-:S01]  /*11df0*/  FADD.FTZ R9, -R45, R9 ;  /* 0x000000092d097221 */ /* 0x000fc20000010100 */
[----:B------:R-:W-:Y:S01]  /*11e00*/  FMNMX.FTZ R45, R13, R8, !PT ;  /* 0x000000080d2d7209 */ /* 0x000fe20007810000 */
[----:B------:R-:W-:-:S01]  /*11e10*/  FFMA.FTZ R43, R43, R65, -R82 ;  /* 0x000000412b2b7223 */ /* 0x000fc20000010852 */
[----:B------:R-:W-:Y:S01]  /*11e20*/  FSEL R74, R74, -INF , !P4 ;  /* 0xff8000004a4a7808 */ /* 0x000fe20006000000 */
[----:B------:R-:W-:-:S01]  /*11e30*/  FFMA.FTZ R12, R12, R65, -R82 ;  /* 0x000000410c0c7223 */ /* 0x000fc20000010852 */
[----:B------:R-:W-:Y:S01]  /*11e40*/  FMNMX.FTZ R45, R15, R45, !PT ;  /* 0x0000002d0f2d7209 */ /* 0x000fe20007810000 */
[----:B------:R-:W-:-:S01]  /*11e50*/  FFMA.FTZ R14, R14, R65, -R82 ;  /* 0x000000410e0e7223 */ /* 0x000fc20000010852 */
[----:B------:R-:W-:Y:S01]  /*11e60*/  FSEL R76, R76, -INF , !P1 ;  /* 0xff8000004c4c7808 */ /* 0x000fe20004800000 */
[----:B------:R-:W-:-:S01]  /*11e70*/  FFMA.FTZ R18, R18, R65, -R82 ;  /* 0x0000004112127223 */ /* 0x000fc20000010852 */
[----:B------:R-:W-:Y:S01]  /*11e80*/  FMNMX.FTZ R45, R25, R45, !PT ;  /* 0x0000002d192d7209 */ /* 0x000fe20007810000 */
[----:B------:R-:W-:-:S01]  /*11e90*/  FFMA.FTZ R24, R24, R65, -R82 ;  /* 0x0000004118187223 */ /* 0x000fc20000010852 */
[----:B------:R-:W-:Y:S01]  /*11ea0*/  ISETP.LT.OR P6, PT, R86, 0x79, P6 ;  /* 0x000000795600780c */ /* 0x000fe200037c1670 */
        /* <DEDUP_REMOVED lines=19> */
[-CC-:B------:R-:W-:Y:S01]  /*11fe0*/  FFMA.FTZ R50, R50, R65.reuse, -R82.reuse ;  /* 0x0000004132327223 */ /* 0x180fe20000010852 */
        /* <DEDUP_REMOVED lines=22> */
[----:B------:R-:W-:Y:S01]  /*12150*/  MUFU.EX2 R85, R43 ;  /* 0x0000002b00557308 */ /* 0x000fe20000000800 */
[----:B------:R-:W-:Y:S01]  /*12160*/  FMUL.FTZ R9, R9, R65 ;  /* 0x0000004109097220 */ /* 0x000fe20000410000 */
[----:B------:R-:W-:-:S02]  /*12170*/  LOP3.LUT P0, RZ, R17, 0x80000000, RZ, 0xc0, !PT ;  /* 0x8000000011ff7812 */ /* 0x000fc4000780c0ff */
[----:B------:R-:W-:Y:S02]  /*12180*/  FMNMX.FTZ R45, R51, R45, !PT ;  /* 0x0000002d332d7209 */ /* 0x000fe40007810000 */
[----:B------:R-:W-:Y:S02]  /*12190*/  LOP3.LUT P1, RZ, R17, 0x40000000, RZ, 0xc0, !PT ;  /* 0x4000000011ff7812 */ /* 0x000fe4000782c0ff */
[----:B------:R-:W-:Y:S01]  /*121a0*/  FMNMX.FTZ R45, R52, R45, !PT ;  /* 0x0000002d342d7209 */ /* 0x000fe20007810000 */
[----:B------:R-:W-:Y:S03]  /*121b0*/  MUFU.EX2 R12, R12 ;  /* 0x0000000c000c7308 */ /* 0x000fe60000000800 */
[----:B------:R-:W-:-:S04]  /*121c0*/  FMNMX.FTZ R45, R55, R45, !PT ;  /* 0x0000002d372d7209 */ /* 0x000fc80007810000 */
[----:B------:R-:W-:Y:S01]  /*121d0*/  FMNMX.FTZ R45, R56, R45, !PT ;  /* 0x0000002d382d7209 */ /* 0x000fe20007810000 */
[----:B------:R-:W0:Y:S03]  /*121e0*/  MUFU.EX2 R9, R9 ;  /* 0x0000000900097308 */ /* 0x000e260000000800 */
[----:B------:R-:W-:-:S04]  /*121f0*/  FMNMX.FTZ R45, R59, R45, !PT ;  /* 0x0000002d3b2d7209 */ /* 0x000fc80007810000 */
[----:B------:R-:W-:Y:S01]  /*12200*/  FMNMX.FTZ R45, R60, R45, !PT ;  /* 0x0000002d3c2d7209 */ /* 0x000fe20007810000 */
[----:B------:R-:W1:Y:S03]  /*12210*/  MUFU.EX2 R14, R14 ;  /* 0x0000000e000e7308 */ /* 0x000e660000000800 */
[----:B------:R-:W-:-:S04]  /*12220*/  FMNMX.FTZ R45, R63, R45, !PT ;  /* 0x0000002d3f2d7209 */ /* 0x000fc80007810000 */
[----:B------:R-:W-:Y:S01]  /*12230*/  FMNMX.FTZ R45, R64, R45, !PT ;  /* 0x0000002d402d7209 */ /* 0x000fe20007810000 */
[----:B------:R-:W-:Y:S01]  /*12240*/  MUFU.EX2 R18, R18 ;  /* 0x0000001200127308 */ /* 0x000fe20000000800 */
[----:B0-----:R-:W-:-:S02]  /*12250*/  FFMA.FTZ R4, R9, R4, R12 ;  /* 0x0000000409047223 */ /* 0x001fc4000001000c */
[----:B------:R-:W-:-:S04]  /*12260*/  FMNMX.FTZ R45, R67, R45, !PT ;  /* 0x0000002d432d7209 */ /* 0x000fc80007810000 */
[----:B------:R-:W-:Y:S01]  /*12270*/  FMNMX.FTZ R45, R68, R45, !PT ;  /* 0x0000002d442d7209 */ /* 0x000fe20007810000 */
[----:B------:R-:W-:Y:S01]  /*12280*/  MUFU.EX2 R24, R24 ;  /* 0x0000001800187308 */ /* 0x000fe20000000800 */
[----:B-1----:R-:W-:-:S02]  /*12290*/  FADD.FTZ R4, R14, R4 ;  /* 0x000000040e047221 */ /* 0x002fc40000010000 */
[----:B------:R-:W-:-:S04]  /*122a0*/  FMNMX.FTZ R45, R69, R45, !PT ;  /* 0x0000002d452d7209 */ /* 0x000fc80007810000 */
[----:B------:R-:W-:Y:S01]  /*122b0*/  FMNMX.FTZ R45, R70, R45, !PT ;  /* 0x0000002d462d7209 */ /* 0x000fe20007810000 */
[----:B------:R-:W-:Y:S03]  /*122c0*/  MUFU.EX2 R27, R27 ;  /* 0x0000001b001b7308 */ /* 0x000fe60000000800 */
        /* <DEDUP_REMOVED lines=8> */
[----:B------:R-:W-:Y:S04]  /*12350*/  MUFU.EX2 R32, R32 ;  /* 0x0000002000207308 */ /* 0x000fe80000000800 */
[----:B------:R-:W0:Y:S04]  /*12360*/  SHFL.BFLY PT, R84, R45, 0x2, 0x1f ;  /* 0x0c401f002d547f89 */ /* 0x000e2800000e0000 */
[----:B------:R-:W-:Y:S08]  /*12370*/  MUFU.EX2 R35, R35 ;  /* 0x0000002300237308 */ /* 0x000ff00000000800 */
[----:B------:R-:W-:Y:S08]  /*12380*/  MUFU.EX2 R36, R36 ;  /* 0x0000002400247308 */ /* 0x000ff00000000800 */
[----:B------:R-:W-:Y:S01]  /*12390*/  MUFU.EX2 R39, R39 ;  /* 0x0000002700277308 */ /* 0x000fe20000000800 */
[----:B0-----:R-:W-:-:S07]  /*123a0*/  FMNMX.FTZ R84, R45, R84, !PT ;  /* 0x000000542d547209 */ /* 0x001fce0007810000 */
[----:B------:R-:W-:Y:S01]  /*123b0*/  MUFU.EX2 R40, R40 ;  /* 0x0000002800287308 */ /* 0x000fe20000000800 */
[----:B------:R-:W0:Y:S07]  /*123c0*/  SHFL.BFLY PT, R43, R84, 0x1, 0x1f ;  /* 0x0c201f00542b7f89 */ /* 0x000e2e00000e0000 */
[----:B------:R-:W-:Y:S08]  /*123d0*/  MUFU.EX2 R46, R46 ;  /* 0x0000002e002e7308 */ /* 0x000ff00000000800 */
[----:B------:R-:W-:Y:S08]  /*123e0*/  MUFU.EX2 R49, R49 ;  /* 0x0000003100317308 */ /* 0x000ff00000000800 */
[----:B------:R-:W-:Y:S01]  /*123f0*/  MUFU.EX2 R50, R50 ;  /* 0x0000003200327308 */ /* 0x000fe20000000800 */
[----:B0-----:R-:W-:-:S04]  /*12400*/  FMNMX.FTZ R43, R84, R43, !PT ;  /* 0x0000002b542b7209 */ /* 0x001fc80007810000 */
[----:B------:R-:W-:-:S03]  /*12410*/  FSETP.NEU.FTZ.AND P2, PT, R43, -INF , PT ;  /* 0xff8000002b00780b */ /* 0x000fc60003f5d000 */
[----:B------:R-:W-:Y:S01]  /*12420*/  MUFU.EX2 R53, R53 ;  /* 0x0000003500357308 */ /* 0x000fe20000000800 */
[----:B------:R-:W-:-:S05]  /*12430*/  FSEL R45, R43, RZ, P2 ;  /* 0x000000ff2b2d7208 */ /* 0x000fca0001000000 */
[----:B------:R-:W-:Y:S01]  /*12440*/  FADD.FTZ R8, -R45, R8 ;  /* 0x000000082d087221 */ /* 0x000fe20000010100 */
[----:B------:R-:W-:-:S01]  /*12450*/  FFMA.FTZ R45, R43, R65, -8 ;  /* 0xc10000002b2d7423 */ /* 0x000fc20000010041 */
[----:B------:R-:W-:Y:S02]  /*12460*/  MUFU.EX2 R54, R54 ;  /* 0x0000003600367308 */ /* 0x000fe40000000800 */
[----:B------:R-:W-:Y:S02]  /*12470*/  FMUL.FTZ R8, R8, R65 ;  /* 0x0000004108087220 */ /* 0x000fe40000410000 */
[----:B------:R-:W-:-:S04]  /*12480*/  FSEL R84, R45, RZ, P2 ;  /* 0x000000ff2d547208 */ /* 0x000fc80001000000 */
[----:B------:R-:W-:Y:S01]  /*12490*/  MUFU.EX2 R8, R8 ;  /* 0x0000000800087308 */ /* 0x000fe20000000800 */
[----:B------:R-:W-:-:S01]  /*124a0*/  FFMA.FTZ R13, R13, R65, -R84 ;  /* 0x000000410d0d7223 */ /* 0x000fc20000010854 */
[-CC-:B------:R-:W-:Y:S01]  /*124b0*/  FFMA.FTZ R15, R15, R65.reuse, -R84.reuse ;  /* 0x000000410f0f7223 */ /* 0x180fe20000010854 */
[----:B------:R-:W-:-:S01]  /*124c0*/  FFMA.FTZ R25, R25, R65, -R84 ;  /* 0x0000004119197223 */ /* 0x000fc20000010854 */
[-CC-:B------:R-:W-:Y:S01]  /*124d0*/  FFMA.FTZ R26, R26, R65.reuse, -R84.reuse ;  /* 0x000000411a1a7223 */ /* 0x180fe20000010854 */
[----:B------:R-:W-:-:S01]  /*124e0*/  FFMA.FTZ R29, R29, R65, -R84 ;  /* 0x000000411d1d7223 */ /* 0x000fc20000010854 */
[-CC-:B------:R-:W-:Y:S01]  /*124f0*/  FFMA.FTZ R30, R30, R65.reuse, -R84.reuse ;  /* 0x000000411e1e7223 */ /* 0x180fe20000010854 */
[----:B------:R-:W-:-:S01]  /*12500*/  FFMA.FTZ R33, R33, R65, -R84 ;  /* 0x0000004121217223 */ /* 0x000fc20000010854 */
        /* <DEDUP_REMOVED lines=17> */
[----:B0-----:R-:W-:-:S01]  /*12620*/  FFMA.FTZ R3, R8, R3, R13 ;  /* 0x0000000308037223 */ /* 0x001fc2000001000d */
        /* <DEDUP_REMOVED lines=8> */
[----:B------:R-:W-:Y:S01]  /*126b0*/  FADD.FTZ R3, R18, R4 ;  /* 0x0000000412037221 */ /* 0x000fe20000010000 */
[----:B------:R-:W-:-:S01]  /*126c0*/  FFMA.FTZ R75, R75, R65, -R84 ;  /* 0x000000414b4b7223 */ /* 0x000fc20000010854 */
[-CC-:B------:R-:W-:Y:S01]  /*126d0*/  FFMA.FTZ R76, R76, R65.reuse, -R84.reuse ;  /* 0x000000414c4c7223 */ /* 0x180fe20000010854 */
[----:B------:R-:W-:-:S01]  /*126e0*/  FFMA.FTZ R78, R78, R65, -R84 ;  /* 0x000000414e4e7223 */ /* 0x000fc20000010854 */
[----:B------:R-:W-:Y:S01]  /*126f0*/  FADD.FTZ R3, R24, R3 ;  /* 0x0000000318037221 */ /* 0x000fe20000010000 */
[----:B------:R-:W-:-:S01]  /*12700*/  FFMA.FTZ R21, R21, R65, -R84 ;  /* 0x0000004115157223 */ /* 0x000fc20000010854 */
[----:B------:R-:W1:Y:S01]  /*12710*/  MUFU.EX2 R29, R29 ;  /* 0x0000001d001d7308 */ /* 0x000e620000000800 */
[----:B--2---:R-:W-:-:S01]  /*12720*/  FADD.FTZ R4, R25, R45 ;  /* 0x0000002d19047221 */ /* 0x004fc20000010000 */
[----:B------:R-:W-:Y:S01]  /*12730*/  FADD.FTZ R3, R27, R3 ;  /* 0x000000031b037221 */ /* 0x000fe20000010000 */
[----:B------:R-:W-:-:S03]  /*12740*/  FFMA.FTZ R81, R81, R65, -R84 ;  /* 0x0000004151517223 */ /* 0x000fc60000010854 */
        /* <DEDUP_REMOVED lines=99> */
.L_x_1254:
[----:B------:R-:W2:Y:S01]  /*12d80*/  LDL R45, [R1+0x1c] ;  /* 0x00001c00012d7983 */ /* 0x000ea20000100800 */
[----:B------:R-:W-:-:S05]  /*12d90*/  VIADD R22, R22, 0x19c60 ;  /* 0x00019c6016167836 */ /* 0x000fca0000000000 */
[----:B--2---:R-:W-:Y:S02]  /*12da0*/  PRMT R22, R45, 0x654, R22 ;  /* 0x000006542d167816 */ /* 0x004fe40000000016 */
[----:B------:R-:W2:Y:S01]  /*12db0*/  LDL R45, [R1+0x24] ;  /* 0x00002400012d7983 */ /* 0x000ea20000100800 */
[----:B------:R-:W-:Y:S01]  /*12dc0*/  F2FP.SATFINITE.E4M3.F32.PACK_AB_MERGE_C R18, R24, R18, RZ ;  /* 0x000000121812723e */ /* 0x000fe200048070ff */
[----:B------:R0:W-:Y:S01]  /*12dd0*/  SYNCS.ARRIVE.TRANS64.RED.A1T0 RZ, [R22+URZ], RZ ;  /* 0x000000ff16ff79a7 */ /* 0x0001e2000810043f */
        /* <DEDUP_REMOVED lines=79> */
[----:B------:R-:W-:Y:S01]  /*132d0*/  F2FP.SATFINITE.E4M3.F32.PACK_AB_MERGE_C R138, R80, R79, R82 ;  /* 0x0000004f508a723e */ /* 0x000fe20004807052 */
[----:B0-----:R-:W-:Y:S01]  /*132e0*/  IMAD.MOV.U32 R22, RZ, RZ, R20 ;  /* 0x000000ffff167224 */ /* 0x001fe200078e0014 */
[----:B------:R-:W-:Y:S01]  /*132f0*/  F2FP.SATFINITE.E4M3.F32.PACK_AB_MERGE_C R139, R78, R76, R21 ;  /* 0x0000004c4e8b723e */ /* 0x000fe20004807015 */
        /* <DEDUP_REMOVED lines=12> */
[----:B------:R-:W-:Y:S01]  /*133c0*/  IMAD.MOV.U32 R143, RZ, RZ, R67 ;  /* 0x000000ffff8f7224 */ /* 0x000fe200078e0043 */
[C---:B--2---:R-:W-:Y:S01]  /*133d0*/  ISETP.GT.AND P2, PT, R0.reuse, R45, PT ;  /* 0x0000002d0000720c */ /* 0x044fe20003f44270 */
[----:B------:R-:W-:-:S12]  /*133e0*/  VIADD R0, R0, 0xffffffff ;  /* 0xffffffff00007836 */ /* 0x000fd80000000000 */
[----:B------:R-:W-:Y:S05]  /*133f0*/  @P2 BRA `(.L_x_1255) ;  /* 0xffffffc800382947 */ /* 0x000fea000383ffff */
[----:B------:R-:W-:Y:S05]  /*13400*/  BSYNC B0 ;  /* 0x0000000000007941 */ /* 0x000fea0003800000 */
.L_x_1235:
[----:B------:R-:W-:Y:S02]  /*13410*/  IMAD.MOV.U32 R8, RZ, RZ, R43 ;  /* 0x000000ffff087224 */ /* 0x000fe400078e002b */
[----:B------:R-:W-:Y:S02]  /*13420*/  IMAD.MOV.U32 R9, RZ, RZ, R38 ;  /* 0x000000ffff097224 */ /* 0x000fe400078e0026 */
[----:B------:R-:W-:Y:S02]  /*13430*/  IMAD.MOV.U32 R18, RZ, RZ, R5 ;  /* 0x000000ffff127224 */ /* 0x000fe400078e0005 */
[----:B------:R-:W-:-:S07]  /*13440*/  IMAD.MOV.U32 R22, RZ, RZ, R20 ;  /* 0x000000ffff167224 */ /* 0x000fce00078e0014 */
.L_x_1234:
[----:B------:R-:W-:Y:S05]  /*13450*/  BSYNC B1 ;  /* 0x0000000000017941 */ /* 0x000fea0003800000 */
.L_x_1233:
[----:B------:R-:W2:Y:S01]  /*13460*/  LDL R5, [R1+0xc] ;  /* 0x00000c0001057983 */ /* 0x000ea20000100800 */
[----:B------:R-:W0:Y:S03]  /*13470*/  LDC R12, c[0x0][0x448] ;  /* 0x00011200ff0c7b82 */ /* 0x000e260000000800 */
[----:B------:R-:W3:Y:S01]  /*13480*/  LDL R14, [R1] ;  /* 0x00000000010e7983 */ /* 0x000ee20000100800 */
[----:B------:R-:W-:Y:S01]  /*13490*/  LOP3.LUT R17, R17, 0xffffffdf, RZ, 0xc0, !PT ;  /* 0xffffffdf11117812 */ /* 0x000fe200078ec0ff */
[----:B------:R-:W-:-:S03]  /*134a0*/  ULDC UR4, c[0x0][0x9dc] ;  /* 0x0002770000047ab9 */ /* 0x000fc60000000800 */
[----:B------:R-:W1:Y:S01]  /*134b0*/  LDC R15, c[0x0][0x9e4] ;  /* 0x00027900ff0f7b82 */ /* 0x000e620000000800 */
[----:B0-----:R-:W-:-:S13]  /*134c0*/  ISETP.NE.AND P2, PT, R12, 0x1, PT ;  /* 0x000000010c00780c */ /* 0x001fda0003f45270 */
[----:B------:R-:W0:Y:S01]  /*134d0*/  @P2 LDC R12, c[0x0][0x44c] ;  /* 0x00011300ff0c2b82 */ /* 0x000e220000000800 */
[----:B------:R-:W-:-:S04]  /*134e0*/  @P2 LOP3.LUT R17, R17, 0x20, RZ, 0xfc, !PT ;  /* 0x0000002011112812 */ /* 0x000fc800078efcff */
[----:B------:R-:W-:-:S03]  /*134f0*/  LOP3.LUT R17, R17, 0xffffffbf, RZ, 0xc0, !PT ;  /* 0xffffffbf11117812 */ /* 0x000fc600078ec0ff */
[----:B------:R-:W4:Y:S01]  /*13500*/  @P2 LDC R13, c[0x0][0x450] ;  /* 0x00011400ff0d2b82 */ /* 0x000f220000000800 */
[----:B--2---:R-:W-:-:S04]  /*13510*/  VIADD R5, R5, 0xbf ;  /* 0x000000bf05057836 */ /* 0x004fc80000000000 */
[----:B0-----:R-:W-:Y:S01]  /*13520*/  @P2 IMAD.HI.U32 R12, R5, R12, RZ ;  /* 0x0000000c050c2227 */ /* 0x001fe200078e00ff */
[----:B---3--:R-:W-:-:S04]  /*13530*/  IADD3 R14, R14, 0x1, -R155 ;  /* 0x000000010e0e7810 */ /* 0x008fc80007ffe89b */
[----:B----4-:R-:W-:Y:S02]  /*13540*/  @P2 SHF.R.U32.HI R5, RZ, R13, R12 ;  /* 0x0000000dff052219 */ /* 0x010fe4000001160c */
[----:B-1----:R-:W-:-:S03]  /*13550*/  ISETP.GE.AND P2, PT, R15, 0x1, PT ;  /* 0x000000010f00780c */ /* 0x002fc60003f46270 */
[----:B------:R-:W-:-:S04]  /*13560*/  IMAD.IADD R5, R5, 0x1, R14 ;  /* 0x0000000105057824 */ /* 0x000fc800078e020e */
[----:B------:R-:W-:-:S06]  /*13570*/  VIADD R14, R5, -UR4 ;  /* 0x80000004050e7c36 */ /* 0x000fcc0008000000 */
[----:B------:R-:W-:Y:S01]  /*13580*/  @P2 LOP3.LUT R17, R17, 0x40, RZ, 0xfc, !PT ;  /* 0x0000004011112812 */ /* 0x000fe200078efcff */
        /* <DEDUP_REMOVED lines=11> */
.L_x_1258:
[----:B------:R-:W-:-:S13]  /*13640*/  ISETP.NE.AND P2, PT, R15, 0x1, PT ;  /* 0x000000010f00780c */ /* 0x000fda0003f45270 */
[----:B------:R-:W0:Y:S02]  /*13650*/  @P2 LDC.64 R12, c[0x0][0x9e8] ;  /* 0x00027a00ff0c2b82 */ /* 0x000e240000000a00 */
[----:B0-----:R-:W-:-:S05]  /*13660*/  @P2 IMAD.HI.U32 R12, R5, R12, RZ ;  /* 0x0000000c050c2227 */ /* 0x001fca00078e00ff */
[----:B------:R-:W-:-:S07]  /*13670*/  @P2 SHF.R.U32.HI R5, RZ, R13, R12 ;  /* 0x0000000dff052219 */ /* 0x000fce000001160c */
.L_x_1259:
[----:B------:R-:W-:Y:S05]  /*13680*/  BSYNC B0 ;  /* 0x0000000000007941 */ /* 0x000fea0003800000 */
.L_x_1257:
[----:B------:R-:W-:-:S05]  /*13690*/  IMAD R5, R5, R15, RZ ;  /* 0x0000000f05057224 */ /* 0x000fca00078e02ff */
[----:B------:R-:W-:-:S07]  /*136a0*/  VIMNMX R14, R14, R5, !PT ;  /* 0x000000050e0e7248 */ /* 0x000fce0007fe0100 */
.L_x_1256:
[----:B------:R-:W2:Y:S01]  /*136b0*/  LDL R12, [R1+0x38] ;  /* 0x00003800010c7983 */ /* 0x000ea20000100800 */
[----:B------:R-:W-:Y:S01]  /*136c0*/  VIADD R14, R14, 0x7f ;  /* 0x0000007f0e0e7836 */ /* 0x000fe20000000000 */
[----:B------:R-:W-:Y:S04]  /*136d0*/  BSSY B0, `(.L_x_1260) ;  /* 0x0000265000007945 */ /* 0x000fe80003800000 */
[----:B------:R-:W-:-:S04]  /*136e0*/  SHF.R.S32.HI R5, RZ, 0x1f, R14 ;  /* 0x0000001fff057819 */ /* 0x000fc8000001140e */
[----:B------:R-:W-:-:S04]  /*136f0*/  LEA.HI R5, R5, R14, RZ, 0x7 ;  /* 0x0000000e05057211 */ /* 0x000fc800078f38ff */
[----:B------:R-:W-:-:S04]  /*13700*/  SHF.R.S32.HI R5, RZ, 0x7, R5 ;  /* 0x00000007ff057819 */ /* 0x000fc80000011405 */
[----:B--2---:R-:W-:-:S04]  /*13710*/  VIMNMX R21, R12, R5, !PT ;  /* 0x000000050c157248 */ /* 0x004fc80007fe0100 */
[----:B------:R-:W-:-:S13]  /*13720*/  ISETP.GE.AND P2, PT, R0, R21, PT ;  /* 0x000000150000720c */ /* 0x000fda0003f46270 */
[----:B------:R-:W-:Y:S05]  /*13730*/  @!P2 BRA `(.L_x_1261) ;  /* 0x000000240078a947 */ /* 0x000fea0003800000 */
[----:B------:R-:W-:Y:S01]  /*13740*/  BSSY B1, `(.L_x_1261) ;  /* 0x000025d000017945 */ /* 0x000fe20003800000 */
[----:B------:R-:W-:Y:S02]  /*13750*/  IMAD.MOV.U32 R5, RZ, RZ, R8 ;  /* 0x000000ffff057224 */ /* 0x000fe400078e0008 */
[----:B------:R-:W-:Y:S02]  /*13760*/  IMAD.MOV.U32 R14, RZ, RZ, R9 ;  /* 0x000000ffff0e7224 */ /* 0x000fe400078e0009 */
[----:B------:R-:W-:Y:S02]  /*13770*/  IMAD.MOV.U32 R13, RZ, RZ, R22 ;  /* 0x000000ffff0d7224 */ /* 0x000fe400078e0016 */
[----:B------:R-:W-:-:S07]  /*13780*/  IMAD.MOV.U32 R12, RZ, RZ, R18 ;  /* 0x000000ffff0c7224 */ /* 0x000fce00078e0012 */
.L_x_1273:
[----:B------:R-:W-:-:S04]  /*13790*/  ISETP.NE.AND P2, PT, R12, 0x1, PT ;  /* 0x000000010c00780c */ /* 0x000fc80003f45270 */
[----:B------:R-:W-:-:S04]  /*137a0*/  SEL R22, RZ, 0x1, P2 ;  /* 0x00000001ff167807 */ /* 0x000fc80001000000 */
[----:B------:R-:W-:Y:S01]  /*137b0*/  LOP3.LUT R22, R13, R22, RZ, 0x3c, !PT ;  /* 0x000000160d167212 */ /* 0x000fe200078e3cff */
[----:B0-----:R-:W-:Y:S06]  /*137c0*/  @!P0 BRA `(.L_x_1262) ;  /* 0x0000000000048947 */ /* 0x001fec0003800000 */
[----:B------:R-:W-:Y:S01]  /*137d0*/  BPT.TRAP 0x1 ;  /* 0x000000040000795c */ /* 0x000fe20000300000 */
.L_x_1262:
[----:B------:R-:W-:Y:S01]  /*137e0*/  VIADD R18, R12, 0x1 ;  /* 0x000000010c127836 */ /* 0x000fe20000000000 */
[----:B------:R-:W-:-:S04]  /*137f0*/  SHF.L.U32 R8, R22, 0x1f, RZ ;  /* 0x0000001f16087819 */ /* 0x000fc800000006ff */
[----:B------:R-:W-:-:S04]  /*13800*/  ISETP.NE.AND P2, PT, R18, 0x2, PT ;  /* 0x000000021200780c */ /* 0x000fc80003f45270 */
[----:B------:R-:W-:-:S05]  /*13810*/  SEL R18, R18, RZ, P2 ;  /* 0x000000ff12127207 */ /* 0x000fca0001000000 */
[----:B------:R-:W-:-:S04]  /*13820*/  IMAD R15, R18, 0x8, R16 ;  /* 0x00000008120f7824 */ /* 0x000fc800078e0210 */
[----:B------:R0:W1:Y:S01]  /*13830*/  SYNCS.PHASECHK.TRANS64.TRYWAIT P2, [R15+URZ+0x19c30], R8 ;  /* 0x019c30080f0075a7 */ /* 0x000062000804017f */
[----:B------:R-:W-:Y:S05]  /*13840*/  @!P0 BRA `(.L_x_1263) ;  /* 0x0000000000048947 */ /* 0x000fea0003800000 */
[----:B------:R-:W-:Y:S01]  /*13850*/  BPT.TRAP 0x1 ;  /* 0x000000040000795c */ /* 0x000fe20000300000 */
.L_x_1263:
[----:B------:R-:W2:Y:S01]  /*13860*/  LDL R9, [R1+0x18] ;  /* 0x0000180001097983 */ /* 0x000ea20000100800 */
[----:B------:R-:W-:Y:S01]  /*13870*/  BSSY B2, `(.L_x_1264) ;  /* 0x0000006000027945 */ /* 0x000fe20003800000 */
[----:B------:R-:W-:Y:S02]  /*13880*/  IMAD.MOV.U32 R25, RZ, RZ, -0x3ffffff0 ;  /* 0xc0000010ff197424 */ /* 0x000fe400078e00ff */
[----:B--2---:R-:W-:Y:S01]  /*13890*/  IMAD R24, R18, 0x300, R9 ;  /* 0x0000030012187824 */ /* 0x004fe200078e0209 */
[----:B-1----:R-:W-:Y:S06]  /*138a0*/  @P2 BRA `(.L_x_1265) ;  /* 0x0000000000082947 */ /* 0x002fec0003800000 */
[----:B------:R-:W1:Y:S02]  /*138b0*/  SYNCS.PHASECHK.TRANS64.TRYWAIT P2, [R15+URZ+0x19c30], R8 ;  /* 0x019c30080f0075a7 */ /* 0x000e64000804017f */
[----:B-1----:R-:W-:Y:S05]  /*138c0*/  @!P2 BRA `(.L_x_1266) ;  /* 0x0000011c00d8a947 */ /* 0x002fea0003800000 */
.L_x_1265:
[----:B------:R-:W-:Y:S05]  /*138d0*/  BSYNC B2 ;  /* 0x0000000000027941 */ /* 0x000fea0003800000 */
.L_x_1264:
[C---:B------:R-:W-:Y:S01]  /*138e0*/  R2UR UR6, R24.reuse ;  /* 0x00000000180672ca */ /* 0x040fe200000e0000 */
[C---:B01----:R-:W-:Y:S01]  /*138f0*/  VIADD R8, R24.reuse, 0x100 ;  /* 0x0000010018087836 */ /* 0x043fe20000000000 */
[----:B------:R-:W-:Y:S01]  /*13900*/  R2UR UR7, R25 ;  /* 0x00000000190772ca */ /* 0x000fe200000e0000 */
[----:B------:R-:W-:Y:S01]  /*13910*/  VIADD R24, R24, 0x200 ;  /* 0x0000020018187836 */ /* 0x000fe20000000000 */
[----:B------:R-:W-:Y:S01]  /*13920*/  R2UR UR4, R6 ;  /* 0x00000000060472ca */ /* 0x000fe200000e0000 */
[----:B------:R-:W-:Y:S01]  /*13930*/  IMAD.MOV.U32 R25, RZ, RZ, -0x3ffffff0 ;  /* 0xc0000010ff197424 */ /* 0x000fe200078e00ff */
[----:B------:R-:W-:Y:S01]  /*13940*/  R2UR UR5, R7 ;  /* 0x00000000070572ca */ /* 0x000fe200000e0000 */
[----:B------:R-:W-:Y:S01]  /*13950*/  IMAD.MOV.U32 R9, RZ, RZ, -0x3ffffff0 ;  /* 0xc0000010ff097424 */ /* 0x000fe200078e00ff */
[----:B------:R-:W-:Y:S02]  /*13960*/  R2UR UR14, R24 ;  /* 0x00000000180e72ca */ /* 0x000fe400000e0000 */
[----:B------:R-:W-:-:S02]  /*13970*/  R2UR UR15, R25 ;  /* 0x00000000190f72ca */ /* 0x000fc400000e0000 */
[----:B------:R-:W-:Y:S01]  /*13980*/  WARPGROUP.ARRIVE ;  /* 0x00000000000079c5 */ /* 0x000fe20000000000 */
[----:B------:R-:W-:Y:S02]  /*13990*/  R2UR UR10, R8 ;  /* 0x00000000080a72ca */ /* 0x000fe400000e0000 */
[----:B------:R-:W-:Y:S02]  /*139a0*/  R2UR UR11, R9 ;  /* 0x00000000090b72ca */ /* 0x000fe400000e0000 */
[----:B------:R-:W-:Y:S02]  /*139b0*/  R2UR UR8, R156 ;  /* 0x000000009c0872ca */ /* 0x000fe400000e0000 */
[----:B------:R-:W-:Y:S01]  /*139c0*/  QGMMA.64x128x32.F32.E4M3.E4M3 R24, gdesc[UR4], RZ, !UPT, gsb0 ;  /* 0x01e00000041879f3 */ /* 0x000fe2000c0008ff */
[----:B------:R-:W-:Y:S02]  /*139d0*/  R2UR UR9, R157 ;  /* 0x000000009d0972ca */ /* 0x000fe400000e0000 */
[----:B------:R-:W-:-:S02]  /*139e0*/  R2UR UR12, R10 ;  /* 0x000000000a0c72ca */ /* 0x000fc400000e0000 */
[----:B------:R-:W-:Y:S01]  /*139f0*/  R2UR UR13, R11 ;  /* 0x000000000b0d72ca */ /* 0x000fe200000e0000 */
[----:B------:R-:W-:Y:S02]  /*13a00*/  WARPGROUP.DEPBAR.LE gsb0, 0x0 ;  /* 0x00008000000079c5 */ /* 0x000fe40000010000 */
        /* <DEDUP_REMOVED lines=8> */
.L_x_1267:
[----:B------:R-:W-:Y:S01]  /*13a90*/  SHF.L.U32 R8, R13, 0x1f, RZ ;  /* 0x0000001f0d087819 */ /* 0x000fe200000006ff */
[----:B------:R-:W-:-:S04]  /*13aa0*/  IMAD R20, R12, 0x8, R16 ;  /* 0x000000080c147824 */ /* 0x000fc800078e0210 */
[----:B------:R0:W1:Y:S01]  /*13ab0*/  SYNCS.PHASECHK.TRANS64.TRYWAIT P2, [R20+URZ+0x19c50], R8 ;  /* 0x019c5008140075a7 */ /* 0x000062000804017f */
[----:B------:R-:W-:Y:S05]  /*13ac0*/  @!P0 BRA `(.L_x_1268) ;  /* 0x0000000000048947 */ /* 0x000fea0003800000 */
[----:B------:R-:W-:Y:S01]  /*13ad0*/  BPT.TRAP 0x1 ;  /* 0x000000040000795c */ /* 0x000fe20000300000 */
.L_x_1268:
[----:B------:R-:W-:Y:S04]  /*13ae0*/  BSSY B2, `(.L_x_1269) ;  /* 0x0000004000027945 */ /* 0x000fe80003800000 */
[----:B-1----:R-:W-:Y:S05]  /*13af0*/  @P2 BRA `(.L_x_1270) ;  /* 0x0000000000082947 */ /* 0x002fea0003800000 */
[----:B------:R-:W1:Y:S02]  /*13b00*/  SYNCS.PHASECHK.TRANS64.TRYWAIT P2, [R20+URZ+0x19c50], R8 ;  /* 0x019c5008140075a7 */ /* 0x000e64000804017f */
[----:B-1----:R-:W-:Y:S05]  /*13b10*/  @!P2 BRA `(.L_x_1271) ;  /* 0x0000011c0058a947 */ /* 0x002fea0003800000 */
.L_x_1270:
[----:B------:R-:W-:Y:S05]  /*13b20*/  BSYNC B2 ;  /* 0x0000000000027941 */ /* 0x000fea0003800000 */
.L_x_1269:
[----:B01----:R-:W-:Y:S01]  /*13b30*/  VIADD R8, R16, 0x3000 ;  /* 0x0000300010087836 */ /* 0x003fe20000000000 */
[----:B------:R-:W-:Y:S01]  /*13b40*/  WARPGROUP.ARRIVE ;  /* 0x00000000000079c5 */ /* 0x000fe20000000000 */
[----:B------:R-:W-:Y:S02]  /*13b50*/  IMAD.MOV.U32 R9, RZ, RZ, 0x40000040 ;  /* 0x40000040ff097424 */ /* 0x000fe400078e00ff */
[----:B------:R-:W-:Y:S01]  /*13b60*/  IMAD.MOV.U32 R13, RZ, RZ, 0x40000040 ;  /* 0x40000040ff0d7424 */ /* 0x000fe200078e00ff */
[----:B------:R-:W-:Y:S01]  /*13b70*/  SHF.R.U32.HI R8, RZ, 0x4, R8 ;  /* 0x00000004ff087819 */ /* 0x000fe20000011608 */
[----:B------:R-:W-:Y:S01]  /*13b80*/  @!P1 VIADD R15, R15, 0x19c40 ;  /* 0x00019c400f0f9836 */ /* 0x000fe20000000000 */
[----:B------:R-:W-:Y:S02]  /*13b90*/  R2UR UR7, R9 ;  /* 0x00000000090772ca */ /* 0x000fe400000e0000 */
[----:B------:R-:W-:Y:S02]  /*13ba0*/  LOP3.LUT R8, R8, 0x3fff, RZ, 0xc0, !PT ;  /* 0x00003fff08087812 */ /* 0x000fe400078ec0ff */
[----:B------:R-:W-:-:S02]  /*13bb0*/  @!P1 PRMT R15, RZ, 0x654, R15 ;  /* 0x00000654ff0f9816 */ /* 0x000fc4000000000f */
[----:B------:R-:W-:-:S05]  /*13bc0*/  LOP3.LUT R8, R8, 0x10000, RZ, 0xfc, !PT ;  /* 0x0001000008087812 */ /* 0x000fca00078efcff */
[----:B------:R-:W-:-:S04]  /*13bd0*/  IMAD R8, R12, 0x300, R8 ;  /* 0x000003000c087824 */ /* 0x000fc800078e0208 */
[C---:B------:R-:W-:Y:S01]  /*13be0*/  VIADD R12, R8.reuse, 0x2 ;  /* 0x00000002080c7836 */ /* 0x040fe20000000000 */
[----:B------:R-:W-:-:S13]  /*13bf0*/  R2UR UR6, R8 ;  /* 0x00000000080672ca */ /* 0x000fda00000e0000 */
[----:B------:R-:W-:Y:S01]  /*13c00*/  QGMMA.64x96x32.F32.E4M3.E4M3 R88, R148, gdesc[UR4], R88, gsb0 ;  /* 0x0160000494587df3 */ /* 0x000fe20008000858 */
[----:B------:R-:W-:Y:S01]  /*13c10*/  R2UR UR6, R12 ;  /* 0x000000000c0672ca */ /* 0x000fe200000e0000 */
[C---:B------:R-:W-:Y:S01]  /*13c20*/  VIADD R12, R8.reuse, 0x4 ;  /* 0x00000004080c7836 */ /* 0x040fe20000000000 */
[----:B------:R-:W-:Y:S01]  /*13c30*/  R2UR UR7, R13 ;  /* 0x000000000d0772ca */ /* 0x000fe200000e0000 */
[----:B------:R-:W-:Y:S02]  /*13c40*/  IMAD.MOV.U32 R13, RZ, RZ, 0x40000040 ;  /* 0x40000040ff0d7424 */ /* 0x000fe400078e00ff */
[----:B------:R-:W-:Y:S01]  /*13c50*/  VIADD R8, R8, 0x6 ;  /* 0x0000000608087836 */ /* 0x000fe20000000000 */
[----:B------:R-:W-:Y:S02]  /*13c60*/  WARPGROUP.DEPBAR.LE gsb0, 0x0 ;  /* 0x00008000000079c5 */ /* 0x000fe40000010000 */
[----:B------:R-:W-:-:S07]  /*13c70*/  WARPGROUP.ARRIVE ;  /* 0x00000000000079c5 */ /* 0x000fce0000000000 */
        /* <DEDUP_REMOVED lines=9> */
[----:B------:R-:W0:Y:S01]  /*13d10*/  MUFU.TANH R12, R12 ;  /* 0x0000000c000c7308 */ /* 0x000e220000002400 */
[C---:B------:R-:W-:Y:S01]  /*13d20*/  FMUL.FTZ R31, R2.reuse, R33 ;  /* 0x00000021021f7220 */ /* 0x040fe20000410000 */
        /* <DEDUP_REMOVED lines=23> */
[----:B0-----:R-:W-:Y:S01]  /*13ea0*/  FMNMX.FTZ R65, R12, R14, !PT ;  /* 0x0000000e0c417209 */ /* 0x001fe20007810000 */
[----:B------:R-:W-:Y:S01]  /*13eb0*/  FMUL.FTZ R34, R2, R36 ;  /* 0x0000002402227220 */ /* 0x000fe20000410000 */
[----:B-1----:R-:W-:Y:S01]  /*13ec0*/  FMNMX.FTZ R9, R24, R5, !PT ;  /* 0x0000000518097209 */ /* 0x002fe20007810000 */
[C---:B------:R-:W-:Y:S01]  /*13ed0*/  FMUL.FTZ R36, R2.reuse, R38 ;  /* 0x0000002602247220 */ /* 0x040fe20000410000 */
[C---:B------:R-:W-:Y:S01]  /*13ee0*/  FMUL.FTZ R38, R2.reuse, R40 ;  /* 0x0000002802267220 */ /* 0x040fe20000410000 */
[C---:B------:R-:W-:Y:S01]  /*13ef0*/  FMUL.FTZ R40, R2.reuse, R42 ;  /* 0x0000002a02287220 */ /* 0x040fe20000410000 */
[C---:B------:R-:W-:Y:S01]  /*13f00*/  FMUL.FTZ R42, R2.reuse, R44 ;  /* 0x0000002c022a7220 */ /* 0x040fe20000410000 */
        /* <DEDUP_REMOVED lines=42> */
[C---:B------:R-:W-:Y:S01]  /*141b0*/  FMUL.FTZ R85, R2.reuse, R86 ;  /* 0x0000005602557220 */ /* 0x040fe20000410000 */
[----:B------:R-:W-:-:S05]  /*141c0*/  FMUL.FTZ R86, R2, R87 ;  /* 0x0000005702567220 */ /* 0x000fca0000410000 */
        /* <DEDUP_REMOVED lines=10> */
[----:B------:R-:W-:Y:S01]  /*14270*/  QGMMA.64x96x32.F32.E4M3.E4M3 R88, R140, gdesc[UR4], R88, gsb0 ;  /* 0x016000048c587df3 */ /* 0x000fe20008000858 */
[----:B------:R-:W-:-:S05]  /*14280*/  R2UR UR6, R8 ;  /* 0x00000000080672ca */ /* 0x000fca00000e0000 */
        /* <DEDUP_REMOVED lines=101> */
[----:B0-----:R-:W-:Y:S02]  /*148e0*/  FMNMX.FTZ R9, R85, R9, !PT ;  /* 0x0000000955097209 */ /* 0x001fe40007810000 */
[----:B-1----:R-:W-:-:S05]  /*148f0*/  FMNMX.FTZ R87, R84, R65, !PT ;  /* 0x0000004154577209 */ /* 0x002fca0007810000 */
[----:B------:R-:W0:Y:S01]  /*14900*/  SHFL.BFLY PT, R140, R87, 0x2, 0x1f ;  /* 0x0c401f00578c7f89 */ /* 0x000e2200000e0000 */
[----:B--2---:R-:W-:-:S05]  /*14910*/  FMNMX.FTZ R65, R86, R9, !PT ;  /* 0x0000000956417209 */ /* 0x004fca0007810000 */
[----:B------:R-:W1:Y:S01]  /*14920*/  SHFL.BFLY PT, R9, R65, 0x2, 0x1f ;  /* 0x0c401f0041097f89 */ /* 0x000e6200000e0000 */
[----:B0-----:R-:W-:-:S05]  /*14930*/  FMNMX.FTZ R87, R87, R140, !PT ;  /* 0x0000008c57577209 */ /* 0x001fca0007810000 */
[----:B------:R-:W0:Y:S01]  /*14940*/  SHFL.BFLY PT, R140, R87, 0x1, 0x1f ;  /* 0x0c201f00578c7f89 */ /* 0x000e2200000e0000 */
[----:B-1----:R-:W-:Y:S01]  /*14950*/  FMNMX.FTZ R65, R65, R9, !PT ;  /* 0x0000000941417209 */ /* 0x002fe20007810000 */
[----:B------:R-:W-:-:S04]  /*14960*/  IMAD.MOV.U32 R9, RZ, RZ, 0x40000040 ;  /* 0x40000040ff097424 */ /* 0x000fc800078e00ff */
[----:B------:R-:W1:Y:S01]  /*14970*/  SHFL.BFLY PT, R141, R65, 0x1, 0x1f ;  /* 0x0c201f00418d7f89 */ /* 0x000e6200000e0000 */
[----:B------:R-:W-:-:S13]  /*14980*/  R2UR UR7, R9 ;  /* 0x00000000090772ca */ /* 0x000fda00000e0000 */
[----:B------:R-:W-:Y:S01]  /*14990*/  QGMMA.64x96x32.F32.E4M3.E4M3 R88, R136, gdesc[UR4], R88, gsb0 ;  /* 0x0160000488587df3 */ /* 0x000fe20008000858 */
[----:B0-----:R-:W-:-:S05]  /*149a0*/  FMNMX.FTZ R9, R87, R140, !PT ;  /* 0x0000008c57097209 */ /* 0x001fca0007810000 */
[----:B------:R-:W-:Y:S01]  /*149b0*/  FADD.FTZ R14, -R9, R14 ;  /* 0x0000000e090e7221 */ /* 0x000fe20000010100 */
[----:B-1----:R-:W-:Y:S01]  /*149c0*/  FMNMX.FTZ R8, R65, R141, !PT ;  /* 0x0000008d41087209 */ /* 0x002fe20007810000 */
[----:B------:R-:W-:-:S04]  /*149d0*/  IMAD.U32 R65, RZ, RZ, UR39 ;  /* 0x00000027ff417e24 */ /* 0x000fc8000f8e00ff */
[----:B------:R-:W-:Y:S01]  /*149e0*/  FADD.FTZ R5, -R8, R5 ;  /* 0x0000000508057221 */ /* 0x000fe20000010100 */
[----:B------:R-:W-:-:S03]  /*149f0*/  FMUL.FTZ R14, R14, R65 ;  /* 0x000000410e0e7220 */ /* 0x000fc60000410000 */
[----:B------:R-:W-:-:S03]  /*14a00*/  FMUL.FTZ R5, R5, R65 ;  /* 0x0000004105057220 */ /* 0x000fc60000410000 */
[----:B------:R-:W-:Y:S08]  /*14a10*/  MUFU.EX2 R14, R14 ;  /* 0x0000000e000e7308 */ /* 0x000ff00000000800 */
[----:B------:R-:W-:Y:S01]  /*14a20*/  MUFU.EX2 R5, R5 ;  /* 0x0000000500057308 */ /* 0x000fe20000000800 */
[----:B------:R-:W-:Y:S02]  /*14a30*/  WARPGROUP.DEPBAR.LE gsb0, 0x0 ;  /* 0x00008000000079c5 */ /* 0x000fe40000010000 */
[-C--:B------:R-:W-:Y:S01]  /*14a40*/  FFMA.FTZ R136, R9, R65.reuse, -8 ;  /* 0xc100000009887423 */ /* 0x080fe20000010041 */
[----:B------:R0:W-:Y:S03]  /*14a50*/  @!P1 SYNCS.ARRIVE.TRANS64.RED.A1T0 RZ, [R15+URZ], RZ ;  /* 0x000000ff0fff99a7 */ /* 0x0001e6000810043f */
        /* <DEDUP_REMOVED lines=31> */
[-C--:B------:R-:W-:Y:S01]  /*14c50*/  FFMA.FTZ R84, R84, R65.reuse, -R136 ;  /* 0x0000004154547223 */ /* 0x080fe20000010888 */
[----:B------:R-:W-:-:S01]  /*14c60*/  FFMA.FTZ R136, R8, R65, -8 ;  /* 0xc100000008887423 */ /* 0x000fc20000010041 */
[----:B------:R-:W1:Y:S03]  /*14c70*/  MUFU.EX2 R12, R12 ;  /* 0x0000000c000c7308 */ /* 0x000e660000000800 */
[----:B------:R-:W-:-:S01]  /*14c80*/  FFMA.FTZ R24, R24, R65, -R136 ;  /* 0x0000004118187223 */ /* 0x000fc20000010888 */
[-CC-:B------:R-:W-:Y:S01]  /*14c90*/  FFMA.FTZ R25, R25, R65.reuse, -R136.reuse ;  /* 0x0000004119197223 */ /* 0x180fe20000010888 */
[----:B------:R-:W-:-:S01]  /*14ca0*/  FFMA.FTZ R28, R28, R65, -R136 ;  /* 0x000000411c1c7223 */ /* 0x000fc20000010888 */
[-CC-:B------:R-:W-:Y:S01]  /*14cb0*/  FFMA.FTZ R29, R29, R65.reuse, -R136.reuse ;  /* 0x000000411d1d7223 */ /* 0x180fe20000010888 */
[----:B------:R-:W-:-:S01]  /*14cc0*/  FFMA.FTZ R32, R32, R65, -R136 ;  /* 0x0000004120207223 */ /* 0x000fc20000010888 */
[----:B------:R-:W2:Y:S01]  /*14cd0*/  MUFU.EX2 R13, R13 ;  /* 0x0000000d000d7308 */ /* 0x000ea20000000800 */
[----:B------:R-:W-:-:S01]  /*14ce0*/  FFMA.FTZ R33, R33, R65, -R136 ;  /* 0x0000004121217223 */ /* 0x000fc20000010888 */
[-CC-:B------:R-:W-:Y:S01]  /*14cf0*/  FFMA.FTZ R36, R36, R65.reuse, -R136.reuse ;  /* 0x0000004124247223 */ /* 0x180fe20000010888 */
[----:B------:R-:W-:-:S01]  /*14d00*/  FFMA.FTZ R37, R37, R65, -R136 ;  /* 0x0000004125257223 */ /* 0x000fc20000010888 */
[-CC-:B------:R-:W-:Y:S01]  /*14d10*/  FFMA.FTZ R40, R40, R65.reuse, -R136.reuse ;  /* 0x0000004128287223 */ /* 0x180fe20000010888 */
[----:B------:R-:W-:-:S01]  /*14d20*/  FFMA.FTZ R41, R41, R65, -R136 ;  /* 0x0000004129297223 */ /* 0x000fc20000010888 */
[-CC-:B------:R-:W-:Y:S01]  /*14d30*/  FFMA.FTZ R44, R44, R65.reuse, -R136.reuse ;  /* 0x000000412c2c7223 */ /* 0x180fe20000010888 */
[----:B------:R-:W-:-:S01]  /*14d40*/  FFMA.FTZ R45, R45, R65, -R136 ;  /* 0x000000412d2d7223 */ /* 0x000fc20000010888 */
[----:B------:R-:W3:Y:S01]  /*14d50*/  MUFU.EX2 R24, R24 ;  /* 0x0000001800187308 */ /* 0x000ee20000000800 */
        /* <DEDUP_REMOVED lines=9> */
[-CC-:B------:R-:W-:Y:S01]  /*14df0*/  FFMA.FTZ R60, R60, R65.reuse, -R136.reuse ;  /* 0x000000413c3c7223 */ /* 0x180fe20000010888 */
[----:B------:R-:W-:-:S01]  /*14e00*/  FFMA.FTZ R61, R61, R65, -R136 ;  /* 0x000000413d3d7223 */ /* 0x000fc20000010888 */
[-CC-:B------:R-:W-:Y:S01]  /*14e10*/  FFMA.FTZ R64, R64, R65.reuse, -R136.reuse ;  /* 0x0000004140407223 */ /* 0x180fe20000010888 */
[----:B------:R-:W-:-:S01]  /*14e20*/  FFMA.FTZ R66, R66, R65, -R136 ;  /* 0x0000004142427223 */ /* 0x000fc20000010888 */
[-CC-:B------:R-:W-:Y:S01]  /*14e30*/  FFMA.FTZ R69, R69, R65.reuse, -R136.reuse ;  /* 0x0000004145457223 */ /* 0x180fe20000010888 */
[----:B------:R-:W-:-:S01]  /*14e40*/  FFMA.FTZ R70, R70, R65, -R136 ;  /* 0x0000004146467223 */ /* 0x000fc20000010888 */
[----:B------:R-:W2:Y:S01]  /*14e50*/  MUFU.EX2 R26, R26 ;  /* 0x0000001a001a7308 */ /* 0x000ea20000000800 */
[----:B---3--:R-:W-:-:S01]  /*14e60*/  FFMA.FTZ R3, R5, R3, R24 ;  /* 0x0000000305037223 */ /* 0x008fc20000010018 */
[-CC-:B------:R-:W-:Y:S01]  /*14e70*/  FFMA.FTZ R73, R73, R65.reuse, -R136.reuse ;  /* 0x0000004149497223 */ /* 0x180fe20000010888 */
[----:B------:R-:W-:-:S01]  /*14e80*/  FFMA.FTZ R74, R74, R65, -R136 ;  /* 0x000000414a4a7223 */ /* 0x000fc20000010888 */
[-CC-:B------:R-:W-:Y:S01]  /*14e90*/  FFMA.FTZ R77, R77, R65.reuse, -R136.reuse ;  /* 0x000000414d4d7223 */ /* 0x180fe20000010888 */
[----:B------:R-:W-:-:S01]  /*14ea0*/  FFMA.FTZ R78, R78, R65, -R136 ;  /* 0x000000414e4e7223 */ /* 0x000fc20000010888 */
[-CC-:B------:R-:W-:Y:S01]  /*14eb0*/  FFMA.FTZ R81, R81, R65.reuse, -R136.reuse ;  /* 0x0000004151517223 */ /* 0x180fe20000010888 */
[----:B------:R-:W-:-:S01]  /*14ec0*/  FFMA.FTZ R82, R82, R65, -R136 ;  /* 0x0000004152527223 */ /* 0x000fc20000010888 */
[----:B------:R-:W3:Y:S01]  /*14ed0*/  MUFU.EX2 R28, R28 ;  /* 0x0000001c001c7308 */ /* 0x000ee20000000800 */
[----:B-1----:R-:W-:-:S01]  /*14ee0*/  FADD.FTZ R3, R25, R3 ;  /* 0x0000000319037221 */ /* 0x002fc20000010000 */
[-CC-:B------:R-:W-:Y:S01]  /*14ef0*/  FFMA.FTZ R85, R85, R65.reuse, -R136.reuse ;  /* 0x0000004155557223 */ /* 0x180fe20000010888 */
[----:B------:R-:W-:-:S05]  /*14f00*/  FFMA.FTZ R86, R86, R65, -R136 ;  /* 0x0000004156567223 */ /* 0x000fca0000010888 */
        /* <DEDUP_REMOVED lines=115> */
[----:B--2---:R-:W-:-:S01]  /*15640*/  FADD.FTZ R3, R85, R3 ;  /* 0x0000000355037221 */ /* 0x004fc20000010000 */
[----:B---3--:R-:W-:-:S03]  /*15650*/  FADD.FTZ R4, R84, R4 ;  /* 0x0000000454047221 */ /* 0x008fc60000010000 */
[----:B-1----:R-:W-:Y:S01]  /*15660*/  FADD.FTZ R3, R86, R3 ;  /* 0x0000000356037221 */ /* 0x002fe20000010000 */
[----:B0-----:R-:W-:Y:S06]  /*15670*/  @!P0 BRA `(.L_x_1272) ;  /* 0x0000000000048947 */ /* 0x001fec0003800000 */
[----:B------:R-:W-:Y:S01]  /*15680*/  BPT.TRAP 0x1 ;  /* 0x000000040000795c */ /* 0x000fe20000300000 */
.L_x_1272:
[----:B------:R-:W2:Y:S01]  /*15690*/  LDL R15, [R1+0x1c] ;  /* 0x00001c00010f7983 */ /* 0x000ea20000100800 */
[----:B------:R-:W-:Y:S01]  /*156a0*/  ISETP.GT.AND P2, PT, R0, R21, PT ;  /* 0x000000150000720c */ /* 0x000fe20003f44270 */
[----:B------:R-:W-:Y:S01]  /*156b0*/  VIADD R20, R20, 0x19c60 ;  /* 0x00019c6014147836 */ /* 0x000fe20000000000 */
        /* <DEDUP_REMOVED lines=97> */
[----:B------:R-:W-:Y:S01]  /*15cd0*/  IMAD.MOV.U32 R136, RZ, RZ, R75 ;  /* 0x000000ffff887224 */ /* 0x000fe200078e004b */
[----:B--2---:R-:W-:-:S04]  /*15ce0*/  PRMT R20, R15, 0x654, R20 ;  /* 0x000006540f147816 */ /* 0x004fc80000000014 */
[----:B------:R0:W-:Y:S01]  /*15cf0*/  SYNCS.ARRIVE.TRANS64.RED.A1T0 RZ, [R20+URZ], RZ ;  /* 0x000000ff14ff79a7 */ /* 0x0001e2000810043f */
[----:B------:R-:W-:Y:S05]  /*15d00*/  @P2 BRA `(.L_x_1273) ;  /* 0xffffffd800a02947 */ /* 0x000fea000383ffff */
[----:B------:R-:W-:Y:S05]  /*15d10*/  BSYNC B1 ;  /* 0x0000000000017941 */ /* 0x000fea0003800000 */
.L_x_1261:
[----:B------:R-:W-:Y:S05]  /*15d20*/  BSYNC B0 ;  /* 0x0000000000007941 */ /* 0x000fea0003800000 */
.L_x_1260:
[----:B------:R-:W2:Y:S01]  /*15d30*/  LDL R5, [R1+0x38] ;  /* 0x0000380001057983 */ /* 0x000ea20000100800 */
[----:B------:R-:W-:Y:S01]  /*15d40*/  BSSY B0, `(.L_x_1274) ;  /* 0x000037b000007945 */ /* 0x000fe20003800000 */
[----:B--2---:R-:W-:-:S13]  /*15d50*/  ISETP.GE.AND P2, PT, R0, R5, PT ;  /* 0x000000050000720c */ /* 0x004fda0003f46270 */
[----:B------:R-:W-:Y:S05]  /*15d60*/  @!P2 BRA `(.L_x_1275) ;  /* 0x0000003400e0a947 */ /* 0x000fea0003800000 */
[----:B------:R-:W-:Y:S02]  /*15d70*/  IMAD.MOV.U32 R5, RZ, RZ, R8 ;  /* 0x000000ffff057224 */ /* 0x000fe400078e0008 */
[----:B------:R-:W-:Y:S02]  /*15d80*/  IMAD.MOV.U32 R14, RZ, RZ, R9 ;  /* 0x000000ffff0e7224 */ /* 0x000fe400078e0009 */
[----:B------:R-:W-:Y:S02]  /*15d90*/  IMAD.MOV.U32 R13, RZ, RZ, R22 ;  /* 0x000000ffff0d7224 */ /* 0x000fe400078e0016 */
[----:B------:R-:W-:-:S07]  /*15da0*/  IMAD.MOV.U32 R12, RZ, RZ, R18 ;  /* 0x000000ffff0c7224 */ /* 0x000fce00078e0012 */
.L_x_1295:
[----:B------:R-:W-:-:S04]  /*15db0*/  ISETP.NE.AND P2, PT, R12, 0x1, PT ;  /* 0x000000010c00780c */ /* 0x000fc80003f45270 */
[----:B------:R-:W-:-:S04]  /*15dc0*/  SEL R22, RZ, 0x1, P2 ;  /* 0x00000001ff167807 */ /* 0x000fc80001000000 */
[----:B------:R-:W-:Y:S01]  /*15dd0*/  LOP3.LUT R22, R13, R22, RZ, 0x3c, !PT ;  /* 0x000000160d167212 */ /* 0x000fe200078e3cff */
[----:B------:R-:W-:Y:S06]  /*15de0*/  @!P0 BRA `(.L_x_1276) ;  /* 0x0000000000048947 */ /* 0x000fec0003800000 */
[----:B------:R-:W-:Y:S01]  /*15df0*/  BPT.TRAP 0x1 ;  /* 0x000000040000795c */ /* 0x000fe20000300000 */
.L_x_1276:
[----:B------:R-:W-:Y:S01]  /*15e00*/  VIADD R18, R12, 0x1 ;  /* 0x000000010c127836 */ /* 0x000fe20000000000 */
[----:B------:R-:W-:-:S04]  /*15e10*/  SHF.L.U32 R9, R22, 0x1f, RZ ;  /* 0x0000001f16097819 */ /* 0x000fc800000006ff */
[----:B------:R-:W-:-:S04]  /*15e20*/  ISETP.NE.AND P2, PT, R18, 0x2, PT ;  /* 0x000000021200780c */ /* 0x000fc80003f45270 */
[----:B------:R-:W-:-:S05]  /*15e30*/  SEL R18, R18, RZ, P2 ;  /* 0x000000ff12127207 */ /* 0x000fca0001000000 */
[----:B0-----:R-:W-:-:S04]  /*15e40*/  IMAD R20, R18, 0x8, R16 ;  /* 0x0000000812147824 */ /* 0x001fc800078e0210 */
[----:B------:R0:W1:Y:S01]  /*15e50*/  SYNCS.PHASECHK.TRANS64.TRYWAIT P2, [R20+URZ+0x19c30], R9 ;  /* 0x019c3009140075a7 */ /* 0x000062000804017f */
[----:B------:R-:W-:Y:S05]  /*15e60*/  @!P0 BRA `(.L_x_1277) ;  /* 0x0000000000048947 */ /* 0x000fea0003800000 */
[----:B------:R-:W-:Y:S01]  /*15e70*/  BPT.TRAP 0x1 ;  /* 0x000000040000795c */ /* 0x000fe20000300000 */
.L_x_1277:
[----:B------:R-:W2:Y:S01]  /*15e80*/  LDL R8, [R1+0x18] ;  /* 0x0000180001087983 */ /* 0x000ea20000100800 */
[----:B------:R-:W-:Y:S01]  /*15e90*/  BSSY B1, `(.L_x_1278) ;  /* 0x0000006000017945 */ /* 0x000fe20003800000 */
[----:B------:R-:W-:Y:S02]  /*15ea0*/  IMAD.MOV.U32 R25, RZ, RZ, -0x3ffffff0 ;  /* 0xc0000010ff197424 */ /* 0x000fe400078e00ff */
[----:B--2---:R-:W-:Y:S01]  /*15eb0*/  IMAD R24, R18, 0x300, R8 ;  /* 0x0000030012187824 */ /* 0x004fe200078e0208 */
[----:B-1----:R-:W-:Y:S06]  /*15ec0*/  @P2 BRA `(.L_x_1279) ;  /* 0x0000000000082947 */ /* 0x002fec0003800000 */
[----:B------:R-:W1:Y:S02]  /*15ed0*/  SYNCS.PHASECHK.TRANS64.TRYWAIT P2, [R20+URZ+0x19c30], R9 ;  /* 0x019c3009140075a7 */ /* 0x000e64000804017f */
[----:B-1----:R-:W-:Y:S05]  /*15ee0*/  @!P2 BRA `(.L_x_1280) ;  /* 0x000000f80078a947 */ /* 0x002fea0003800000 */
.L_x_1279:
[----:B------:R-:W-:Y:S05]  /*15ef0*/  BSYNC B1 ;  /* 0x0000000000017941 */ /* 0x000fea0003800000 */
.L_x_1278:
[C---:B------:R-:W-:Y:S01]  /*15f00*/  R2UR UR6, R24.reuse ;  /* 0x00000000180672ca */ /* 0x040fe200000e0000 */
[C---:B------:R-:W-:Y:S01]  /*15f10*/  VIADD R8, R24.reuse, 0x100 ;  /* 0x0000010018087836 */ /* 0x040fe20000000000 */
[----:B------:R-:W-:Y:S01]  /*15f20*/  R2UR UR7, R25 ;  /* 0x00000000190772ca */ /* 0x000fe200000e0000 */
[----:B------:R-:W-:Y:S01]  /*15f30*/  VIADD R24, R24, 0x200 ;  /* 0x0000020018187836 */ /* 0x000fe20000000000 */
[----:B------:R-:W-:Y:S01]  /*15f40*/  R2UR UR4, R6 ;  /* 0x00000000060472ca */ /* 0x000fe200000e0000 */
[----:B------:R-:W-:Y:S01]  /*15f50*/  IMAD.MOV.U32 R25, RZ, RZ, -0x3ffffff0 ;  /* 0xc0000010ff197424 */ /* 0x000fe200078e00ff */
[----:B------:R-:W-:Y:S01]  /*15f60*/  R2UR UR5, R7 ;  /* 0x00000000070572ca */ /* 0x000fe200000e0000 */
[----:B01----:R-:W-:Y:S01]  /*15f70*/  IMAD.MOV.U32 R9, RZ, RZ, -0x3ffffff0 ;  /* 0xc0000010ff097424 */ /* 0x003fe200078e00ff */
        /* <DEDUP_REMOVED lines=19> */
.L_x_1281:
[----:B------:R-:W-:Y:S01]  /*160b0*/  SHF.L.U32 R8, R13, 0x1f, RZ ;  /* 0x0000001f0d087819 */ /* 0x000fe200000006ff */
[----:B------:R-:W-:-:S04]  /*160c0*/  IMAD R15, R12, 0x8, R16 ;  /* 0x000000080c0f7824 */ /* 0x000fc800078e0210 */
[----:B------:R0:W1:Y:S01]  /*160d0*/  SYNCS.PHASECHK.TRANS64.TRYWAIT P2, [R15+URZ+0x19c50], R8 ;  /* 0x019c50080f0075a7 */ /* 0x000062000804017f */
[----:B------:R-:W-:Y:S05]  /*160e0*/  @!P0 BRA `(.L_x_1282) ;  /* 0x0000000000048947 */ /* 0x000fea0003800000 */
[----:B------:R-:W-:Y:S01]  /*160f0*/  BPT.TRAP 0x1 ;  /* 0x000000040000795c */ /* 0x000fe20000300000 */
.L_x_1282:
[----:B------:R-:W-:Y:S04]  /*16100*/  BSSY B1, `(.L_x_1283) ;  /* 0x0000004000017945 */ /* 0x000fe80003800000 */
[----:B-1----:R-:W-:Y:S05]  /*16110*/  @P2 BRA `(.L_x_1284) ;  /* 0x0000000000082947 */ /* 0x002fea0003800000 */
[----:B------:R-:W1:Y:S02]  /*16120*/  SYNCS.PHASECHK.TRANS64.TRYWAIT P2, [R15+URZ+0x19c50], R8 ;  /* 0x019c50080f0075a7 */ /* 0x000e64000804017f */
[----:B-1----:R-:W-:Y:S05]  /*16130*/  @!P2 BRA `(.L_x_1285) ;  /* 0x000000f400f8a947 */ /* 0x002fea0003800000 */
.L_x_1284:
[----:B------:R-:W-:Y:S05]  /*16140*/  BSYNC B1 ;  /* 0x0000000000017941 */ /* 0x000fea0003800000 */
.L_x_1283:
[----:B01----:R-:W-:Y:S01]  /*16150*/  VIADD R8, R16, 0x3000 ;  /* 0x0000300010087836 */ /* 0x003fe20000000000 */
[----:B------:R-:W-:Y:S01]  /*16160*/  WARPGROUP.ARRIVE ;  /* 0x00000000000079c5 */ /* 0x000fe20000000000 */
[----:B------:R-:W-:-:S03]  /*16170*/  IMAD.MOV.U32 R9, RZ, RZ, 0x40000040 ;  /* 0x40000040ff097424 */ /* 0x000fc600078e00ff */
        /* <DEDUP_REMOVED lines=45> */
[----:B------:R-:W-:Y:S01]  /*16450*/  FMUL.FTZ R21, R2, R28 ;  /* 0x0000001c02157220 */ /* 0x000fe20000410000 */
[----:B------:R-:W0:Y:S07]  /*16460*/  MUFU.TANH R12, R12 ;  /* 0x0000000c000c7308 */ /* 0x000e2e0000002400 */
[----:B------:R-:W1:Y:S01]  /*16470*/  @P2 LDC R45, c[0x0][0x44c] ;  /* 0x00011300ff2d2b82 */ /* 0x000e620000000800 */
[----:B------:R-:W-:-:S02]  /*16480*/  WARPGROUP.DEPBAR.LE gsb0, 0x0 ;  /* 0x00008000000079c5 */ /* 0x000fc40000010000 */
[----:B------:R-:W-:Y:S01]  /*16490*/  WARPGROUP.ARRIVE ;  /* 0x00000000000079c5 */ /* 0x000fe20000000000 */
[C---:B------:R-:W-:Y:S01]  /*164a0*/  FMUL.FTZ R78, R2.reuse, R80 ;  /* 0x00000050024e7220 */ /* 0x040fe20000410000 */
[C---:B------:R-:W-:Y:S01]  /*164b0*/  FMUL.FTZ R28, R2.reuse, R33 ;  /* 0x00000021021c7220 */ /* 0x040fe20000410000 */
[C---:B------:R-:W-:Y:S01]  /*164c0*/  FMUL.FTZ R33, R2.reuse, R38 ;  /* 0x0000002602217220 */ /* 0x040fe20000410000 */
[C---:B------:R-:W-:Y:S01]  /*164d0*/  FMUL.FTZ R38, R2.reuse, R43 ;  /* 0x0000002b02267220 */ /* 0x040fe20000410000 */
[----:B------:R-:W-:Y:S01]  /*164e0*/  FMUL.FTZ R43, R2, R48 ;  /* 0x00000030022b7220 */ /* 0x000fe20000410000 */
        /* <DEDUP_REMOVED lines=10> */
[----:B------:R-:W3:Y:S01]  /*16590*/  @P2 LDC R44, c[0x0][0x450] ;  /* 0x00011400ff2c2b82 */ /* 0x000ee20000000800 */
        /* <DEDUP_REMOVED lines=22> */
[----:B------:R-:W-:-:S07]  /*16700*/  FMUL.FTZ R85, R2, R85 ;  /* 0x0000005502557220 */ /* 0x000fce0000410000 */
        /* <DEDUP_REMOVED lines=16> */
[----:B------:R-:W-:Y:S01]  /*16810*/  FMUL.FTZ R79, R2, R81 ;  /* 0x00000051024f7220 */ /* 0x000fe20000410000 */
[----:B------:R-:W-:Y:S02]  /*16820*/  IMAD.SHL.U32 R82, R0, 0x80, RZ ;  /* 0x0000008000527824 */ /* 0x000fe400078e00ff */
[----:B------:R-:W-:-:S02]  /*16830*/  FMUL.FTZ R81, R2, R87 ;  /* 0x0000005702517220 */ /* 0x000fc40000410000 */
[----:B------:R-:W0:Y:S01]  /*16840*/  MUFU.TANH R8, R8 ;  /* 0x0000000800087308 */ /* 0x000e220000002400 */
[----:B------:R-:W-:-:S07]  /*16850*/  IADD3 R87, -R23, 0x1, -R82 ;  /* 0x0000000117577810 */ /* 0x000fce0007ffe952 */
        /* <DEDUP_REMOVED lines=9> */
[----:B------:R-:W1:Y:S08]  /*168f0*/  MUFU.TANH R39, R39 ;  /* 0x0000002700277308 */ /* 0x000e700000002400 */
[----:B------:R-:W2:Y:S08]  /*16900*/  MUFU.TANH R40, R40 ;  /* 0x0000002800287308 */ /* 0x000eb00000002400 */
[----:B------:R-:W0:Y:S08]  /*16910*/  MUFU.TANH R41, R41 ;  /* 0x0000002900297308 */ /* 0x000e300000002400 */
[----:B------:R-:W0:Y:S08]  /*16920*/  MUFU.TANH R42, R42 ;  /* 0x0000002a002a7308 */ /* 0x000e300000002400 */
[----:B------:R-:W0:Y:S08]  /*16930*/  MUFU.TANH R43, R43 ;  /* 0x0000002b002b7308 */ /* 0x000e300000002400 */
[----:B------:R-:W0:Y:S01]  /*16940*/  MUFU.TANH R46, R46 ;  /* 0x0000002e002e7308 */ /* 0x000e220000002400 */
[----:B------:R-:W-:-:S02]  /*16950*/  WARPGROUP.DEPBAR.LE gsb0, 0x0 ;  /* 0x00008000000079c5 */ /* 0x000fc40000010000 */
[----:B------:R-:W4:Y:S01]  /*16960*/  LDC R139, c[0x0][0x9e4] ;  /* 0x00027900ff8b7b82 */ /* 0x000f220000000800 */
[C---:B------:R-:W-:Y:S01]  /*16970*/  FMUL.FTZ R136, R2.reuse, R77 ;  /* 0x0000004d02887220 */ /* 0x040fe20000410000 */
[C---:B------:R-:W-:Y:S01]  /*16980*/  FMUL.FTZ R77, R2.reuse, R83 ;  /* 0x00000053024d7220 */ /* 0x040fe20000410000 */
[C---:B------:R-:W-:Y:S01]  /*16990*/  FMUL.FTZ R83, R2.reuse, R84 ;  /* 0x0000005402537220 */ /* 0x040fe20000410000 */
[----:B------:R-:W-:Y:S01]  /*169a0*/  IMAD.MOV.U32 R84, RZ, RZ, R80 ;  /* 0x000000ffff547224 */ /* 0x000fe200078e0050 */
[----:B---3--:R-:W-:Y:S01]  /*169b0*/  @P2 SHF.R.U32.HI R84, RZ, R44, R45 ;  /* 0x0000002cff542219 */ /* 0x008fe2000001162d */
[----:B------:R-:W3:Y:S04]  /*169c0*/  MUFU.TANH R47, R47 ;  /* 0x0000002f002f7308 */ /* 0x000ee80000002400 */
[----:B------:R-:W1:Y:S01]  /*169d0*/  SHFL.IDX PT, R138, R84, RZ, 0x1c1f ;  /* 0x001c1fff548a7589 */ /* 0x000e6200000e0000 */
[----:B------:R-:W-:Y:S01]  /*169e0*/  FMUL.FTZ R80, R2, R86 ;  /* 0x0000005602507220 */ /* 0x000fe20000410000 */
[----:B------:R-:W-:-:S02]  /*169f0*/  @!P1 VIADD R44, R20, 0x19c40 ;  /* 0x00019c40142c9836 */ /* 0x000fc40000000000 */
[----:B------:R-:W0:Y:S08]  /*16a00*/  MUFU.TANH R48, R48 ;  /* 0x0000003000307308 */ /* 0x000e300000002400 */
[----:B------:R-:W0:Y:S01]  /*16a10*/  MUFU.TANH R49, R49 ;  /* 0x0000003100317308 */ /* 0x000e220000002400 */
[----:B----4-:R-:W-:-:S07]  /*16a20*/  ISETP.GE.AND P5, PT, R139, 0x1, PT ;  /* 0x000000018b00780c */ /* 0x010fce0003fa6270 */
[----:B------:R-:W4:Y:S01]  /*16a30*/  MUFU.TANH R50, R50 ;  /* 0x0000003200327308 */ /* 0x000f220000002400 */
[----:B------:R-:W-:-:S04]  /*16a40*/  @!P1 PRMT R44, RZ, 0x654, R44 ;  /* 0x00000654ff2c9816 */ /* 0x000fc8000000002c */
[----:B------:R0:W-:Y:S03]  /*16a50*/  @!P1 SYNCS.ARRIVE.TRANS64.RED.A1T0 RZ, [R44+URZ], RZ ;  /* 0x000000ff2cff99a7 */ /* 0x0001e6000810043f */
        /* <DEDUP_REMOVED lines=20> */
[----:B------:R-:W0:Y:S01]  /*16ba0*/  MUFU.TANH R72, R72 ;  /* 0x0000004800487308 */ /* 0x000e220000002400 */
[----:B------:R-:W-:-:S07]  /*16bb0*/  VIADD R137, R87, UR44 ;  /* 0x0000002c57897c36 */ /* 0x000fce0008000000 */
        /* <DEDUP_REMOVED lines=13> */
[----:B------:R-:W-:-:S02]  /*16c90*/  VIADD R87, R87, UR36 ;  /* 0x0000002457577c36 */ /* 0x000fc40008000000 */
[----:B-1----:R-:W-:-:S05]  /*16ca0*/  IMAD.IADD R86, R137, 0x1, R138 ;  /* 0x0000000189567824 */ /* 0x002fca00078e028a */
[----:B------:R1:W0:Y:S02]  /*16cb0*/  MUFU.TANH R20, R85 ;  /* 0x0000005500147308 */ /* 0x0002240000002400 */
[----:B-1----:R-:W-:Y:S01]  /*16cc0*/  IMAD.IADD R85, R87, 0x1, R138 ;  /* 0x0000000157557824 */ /* 0x002fe200078e028a */
[----:B--234-:R-:W-:Y:S06]  /*16cd0*/  @!P5 BRA `(.L_x_1286) ;  /* 0x000000000058d947 */ /* 0x01cfec0003800000 */
[----:B------:R-:W-:Y:S01]  /*16ce0*/  IADD3 R138, -R155, R140, R138 ;  /* 0x0000008c9b8a7210 */ /* 0x000fe20007ffe18a */
[----:B------:R-:W-:Y:S03]  /*16cf0*/  BSSY B1, `(.L_x_1287) ;  /* 0x0000010000017945 */ /* 0x000fe60003800000 */
        /* <DEDUP_REMOVED lines=10> */
.L_x_1288:
[----:B------:R-:W-:-:S05]  /*16da0*/  IMAD.U32 R139, RZ, RZ, UR38 ;  /* 0x00000026ff8b7e24 */ /* 0x000fca000f8e00ff */
[----:B------:R-:W-:-:S13]  /*16db0*/  ISETP.NE.AND P2, PT, R139, 0x1, PT ;  /* 0x000000018b00780c */ /* 0x000fda0003f45270 */
[----:B0-----:R-:W0:Y:S02]  /*16dc0*/  @P2 LDC.64 R44, c[0x0][0x9e8] ;  /* 0x00027a00ff2c2b82 */ /* 0x001e240000000a00 */
[----:B0-----:R-:W-:-:S05]  /*16dd0*/  @P2 IMAD.HI.U32 R44, R138, R44, RZ ;  /* 0x0000002c8a2c2227 */ /* 0x001fca00078e00ff */
[----:B------:R-:W-:-:S07]  /*16de0*/  @P2 SHF.R.U32.HI R138, RZ, R45, R44 ;  /* 0x0000002dff8a2219 */ /* 0x000fce000001162c */
.L_x_1289:
[----:B------:R-:W-:Y:S05]  /*16df0*/  BSYNC B1 ;  /* 0x0000000000017941 */ /* 0x000fea0003800000 */
.L_x_1287:
[----:B------:R-:W-:-:S04]  /*16e00*/  IMAD R138, R138, R139, -R82 ;  /* 0x0000008b8a8a7224 */ /* 0x000fc800078e0a52 */
[----:B------:R-:W-:-:S05]  /*16e10*/  IMAD.IADD R138, R138, 0x1, -R23 ;  /* 0x000000018a8a7824 */ /* 0x000fca00078e0a17 */
[----:B------:R-:W-:Y:S02]  /*16e20*/  VIMNMX R85, R85, R138, !PT ;  /* 0x0000008a55557248 */ /* 0x000fe40007fe0100 */
[----:B------:R-:W-:-:S07]  /*16e30*/  VIADDMNMX R86, R138, R139, R86, PT ;  /* 0x0000008b8a567246 */ /* 0x000fce0003800156 */
.L_x_1286:
        /* <DEDUP_REMOVED lines=113> */
.L_x_1292:
[----:B------:R-:W-:-:S05]  /*17550*/  IMAD.U32 R9, RZ, RZ, UR38 ;  /* 0x00000026ff097e24 */ /* 0x000fca000f8e00ff */
[----:B------:R-:W-:-:S13]  /*17560*/  ISETP.NE.AND P3, PT, R9, 0x1, PT ;  /* 0x000000010900780c */ /* 0x000fda0003f65270 */
[----:B------:R-:W0:Y:S02]  /*17570*/  @P3 LDC.64 R20, c[0x0][0x9e8] ;  /* 0x00027a00ff143b82 */ /* 0x000e240000000a00 */
[----:B0-----:R-:W-:-:S05]  /*17580*/  @P3 IMAD.HI.U32 R20, R84, R20, RZ ;  /* 0x0000001454143227 */ /* 0x001fca00078e00ff */
[----:B------:R-:W-:-:S07]  /*17590*/  @P3 SHF.R.U32.HI R84, RZ, R21, R20 ;  /* 0x00000015ff543219 */ /* 0x000fce0000011614 */
.L_x_1293:
[----:B------:R-:W-:Y:S05]  /*175a0*/  BSYNC B1 ;  /* 0x0000000000017941 */ /* 0x000fea0003800000 */
.L_x_1291:
[----:B------:R-:W-:-:S04]  /*175b0*/  IMAD R82, R84, R9, -R82 ;  /* 0x0000000954527224 */ /* 0x000fc800078e0a52 */
[----:B------:R-:W-:-:S05]  /*175c0*/  IMAD.IADD R82, R82, 0x1, -R23 ;  /* 0x0000000152527824 */ /* 0x000fca00078e0a17 */
[----:B------:R-:W-:Y:S02]  /*175d0*/  VIMNMX R87, R87, R82, !PT ;  /* 0x0000005257577248 */ /* 0x000fe40007fe0100 */
[----:B------:R-:W-:-:S07]  /*175e0*/  VIADDMNMX R137, R82, R9, R137, PT ;  /* 0x0000000952897246 */ /* 0x000fce0003800189 */
.L_x_1290:
        /* <DEDUP_REMOVED lines=14> */
[----:B------:R-:W-:Y:S02]  /*176d0*/  FMNMX.FTZ R9, R44, R14, !PT ;  /* 0x0000000e2c097209 */ /* 0x000fe40007810000 */
[----:B------:R-:W-:Y:S02]  /*176e0*/  FSEL R29, R29, -INF , !P4 ;  /* 0xff8000001d1d7808 */ /* 0x000fe40006000000 */
[----:B------:R-:W-:Y:S02]  /*176f0*/  FSEL R30, R30, -INF , !P3 ;  /* 0xff8000001e1e7808 */ /* 0x000fe40005800000 */
[C---:B------:R-:W-:Y:S02]  /*17700*/  ISETP.GT.AND P4, PT, R87.reuse, 0x18, P2 ;  /* 0x000000185700780c */ /* 0x040fe40001784270 */
[----:B------:R-:W-:-:S02]  /*17710*/  ISETP.GT.AND P3, PT, R87, 0x19, P2 ;  /* 0x000000195700780c */ /* 0x000fc40001764270 */
[----:B------:R-:W-:Y:S02]  /*17720*/  FMNMX.FTZ R9, R12, R9, !PT ;  /* 0x000000090c097209 */ /* 0x000fe40007810000 */
[C---:B------:R-:W-:Y:S02]  /*17730*/  ISETP.LT.OR P4, PT, R137.reuse, 0x19, P4 ;  /* 0x000000198900780c */ /* 0x040fe40002781670 */
[----:B------:R-:W-:Y:S02]  /*17740*/  ISETP.LT.OR P3, PT, R137, 0x1a, P3 ;  /* 0x0000001a8900780c */ /* 0x000fe40001f61670 */
[----:B------:R-:W-:Y:S02]  /*17750*/  FMNMX.FTZ R9, R45, R9, !PT ;  /* 0x000000092d097209 */ /* 0x000fe40007810000 */
[----:B------:R-:W-:Y:S02]  /*17760*/  FSEL R33, R33, -INF , !P4 ;  /* 0xff80000021217808 */ /* 0x000fe40006000000 */
[----:B------:R-:W-:-:S02]  /*17770*/  FSEL R34, R34, -INF , !P3 ;  /* 0xff80000022227808 */ /* 0x000fc40005800000 */
[C---:B------:R-:W-:Y:S02]  /*17780*/  ISETP.GT.AND P4, PT, R87.reuse, 0x20, P2 ;  /* 0x000000205700780c */ /* 0x040fe40001784270 */
[----:B------:R-:W-:Y:S02]  /*17790*/  ISETP.GT.AND P3, PT, R87, 0x21, P2 ;  /* 0x000000215700780c */ /* 0x000fe40001764270 */
[----:B------:R-:W-:Y:S02]  /*177a0*/  FMNMX.FTZ R9, R24, R9, !PT ;  /* 0x0000000918097209 */ /* 0x000fe40007810000 */
[C---:B------:R-:W-:Y:S02]  /*177b0*/  ISETP.LT.OR P4, PT, R137.reuse, 0x21, P4 ;  /* 0x000000218900780c */ /* 0x040fe40002781670 */
[----:B------:R-:W-:Y:S02]  /*177c0*/  ISETP.LT.OR P3, PT, R137, 0x22, P3 ;  /* 0x000000228900780c */ /* 0x000fe40001f61670 */
[----:B------:R-:W-:-:S02]  /*177d0*/  FMNMX.FTZ R9, R27, R9, !PT ;  /* 0x000000091b097209 */ /* 0x000fc40007810000 */
[----:B------:R-:W-:Y:S02]  /*177e0*/  FSEL R37, R37, -INF , !P4 ;  /* 0xff80000025257808 */ /* 0x000fe40006000000 */
[----:B------:R-:W-:Y:S02]  /*177f0*/  FSEL R38, R38, -INF , !P3 ;  /* 0xff80000026267808 */ /* 0x000fe40005800000 */
[----:B------:R-:W-:Y:S02]  /*17800*/  FMNMX.FTZ R9, R28, R9, !PT ;  /* 0x000000091c097209 */ /* 0x000fe40007810000 */
[C---:B------:R-:W-:Y:S02]  /*17810*/  ISETP.GT.AND P4, PT, R87.reuse, 0x28, P2 ;  /* 0x000000285700780c */ /* 0x040fe40001784270 */
[----:B------:R-:W-:Y:S02]  /*17820*/  ISETP.GT.AND P3, PT, R87, 0x29, P2 ;  /* 0x000000295700780c */ /* 0x000fe40001764270 */
[----:B------:R-:W-:-:S02]  /*17830*/  FMNMX.FTZ R9, R31, R9, !PT ;  /* 0x000000091f097209 */ /* 0x000fc40007810000 */
[C---:B------:R-:W-:Y:S02]  /*17840*/  ISETP.LT.OR P4, PT, R137.reuse, 0x29, P4 ;  /* 0x000000298900780c */ /* 0x040fe40002781670 */
[----:B------:R-:W-:Y:S02]  /*17850*/  ISETP.LT.OR P3, PT, R137, 0x2a, P3 ;  /* 0x0000002a8900780c */ /* 0x000fe40001f61670 */
[----:B------:R-:W-:Y:S02]  /*17860*/  FMNMX.FTZ R9, R32, R9, !PT ;  /* 0x0000000920097209 */ /* 0x000fe40007810000 */
[----:B------:R-:W-:Y:S02]  /*17870*/  FSEL R41, R41, -INF , !P4 ;  /* 0xff80000029297808 */ /* 0x000fe40006000000 */
[----:B------:R-:W-:Y:S02]  /*17880*/  FSEL R42, R42, -INF , !P3 ;  /* 0xff8000002a2a7808 */ /* 0x000fe40005800000 */
[----:B------:R-:W-:-:S02]  /*17890*/  ISETP.GT.AND P4, PT, R87, 0x30, P2 ;  /* 0x000000305700780c */ /* 0x000fc40001784270 */
[----:B------:R-:W-:Y:S02]  /*178a0*/  ISETP.GT.AND P3, PT, R87, 0x31, P2 ;  /* 0x000000315700780c */ /* 0x000fe40001764270 */
[----:B------:R-:W-:Y:S02]  /*178b0*/  FMNMX.FTZ R9, R35, R9, !PT ;  /* 0x0000000923097209 */ /* 0x000fe40007810000 */
[C---:B------:R-:W-:Y:S02]  /*178c0*/  ISETP.LT.OR P4, PT, R137.reuse, 0x31, P4 ;  /* 0x000000318900780c */ /* 0x040fe40002781670 */
[----:B------:R-:W-:Y:S02]  /*178d0*/  ISETP.LT.OR P3, PT, R137, 0x32, P3 ;  /* 0x000000328900780c */ /* 0x000fe40001f61670 */
[----:B------:R-:W-:Y:S02]  /*178e0*/  FMNMX.FTZ R9, R36, R9, !PT ;  /* 0x0000000924097209 */ /* 0x000fe40007810000 */
[----:B------:R-:W-:-:S02]  /*178f0*/  FSEL R47, R47, -INF , !P4 ;  /* 0xff8000002f2f7808 */ /* 0x000fc40006000000 */
[----:B------:R-:W-:Y:S02]  /*17900*/  FSEL R48, R48, -INF , !P3 ;  /* 0xff80000030307808 */ /* 0x000fe40005800000 */
[C---:B------:R-:W-:Y:S02]  /*17910*/  ISETP.GT.AND P4, PT, R87.reuse, 0x38, P2 ;  /* 0x000000385700780c */ /* 0x040fe40001784270 */
[----:B------:R-:W-:Y:S02]  /*17920*/  ISETP.GT.AND P3, PT, R87, 0x39, P2 ;  /* 0x000000395700780c */ /* 0x000fe40001764270 */
[----:B------:R-:W-:Y:S02]  /*17930*/  FMNMX.FTZ R9, R39, R9, !PT ;  /* 0x0000000927097209 */ /* 0x000fe40007810000 */
[C---:B------:R-:W-:Y:S02]  /*17940*/  ISETP.LT.OR P4, PT, R137.reuse, 0x39, P4 ;  /* 0x000000398900780c */ /* 0x040fe40002781670 */
[----:B------:R-:W-:-:S02]  /*17950*/  ISETP.LT.OR P3, PT, R137, 0x3a, P3 ;  /* 0x0000003a8900780c */ /* 0x000fc40001f61670 */
[----:B------:R-:W-:Y:S02]  /*17960*/  FMNMX.FTZ R9, R40, R9, !PT ;  /* 0x0000000928097209 */ /* 0x000fe40007810000 */
[----:B------:R-:W-:Y:S02]  /*17970*/  FSEL R51, R51, -INF , !P4 ;  /* 0xff80000033337808 */ /* 0x000fe40006000000 */
[----:B------:R-:W-:Y:S02]  /*17980*/  FSEL R52, R52, -INF , !P3 ;  /* 0xff80000034347808 */ /* 0x000fe40005800000 */
        /* <DEDUP_REMOVED lines=8> */
[----:B------:R-:W-:-:S02]  /*17a10*/  FMNMX.FTZ R9, R49, R9, !PT ;  /* 0x0000000931097209 */ /* 0x000fc40007810000 */
[C---:B------:R-:W-:Y:S02]  /*17a20*/  ISETP.GT.AND P4, PT, R87.reuse, 0x48, P2 ;  /* 0x000000485700780c */ /* 0x040fe40001784270 */
[----:B------:R-:W-:Y:S02]  /*17a30*/  ISETP.GT.AND P3, PT, R87, 0x49, P2 ;  /* 0x000000495700780c */ /* 0x000fe40001764270 */
[----:B------:R-:W-:Y:S02]  /*17a40*/  FMNMX.FTZ R9, R50, R9, !PT ;  /* 0x0000000932097209 */ /* 0x000fe40007810000 */
[C---:B------:R-:W-:Y:S02]  /*17a50*/  ISETP.LT.OR P4, PT, R137.reuse, 0x49, P4 ;  /* 0x000000498900780c */ /* 0x040fe40002781670 */
[----:B------:R-:W-:Y:S02]  /*17a60*/  ISETP.LT.OR P3, PT, R137, 0x4a, P3 ;  /* 0x0000004a8900780c */ /* 0x000fe40001f61670 */
[----:B------:R-:W-:-:S02]  /*17a70*/  LOP3.LUT R17, R17, 0x7fffffff, RZ, 0xc0, !PT ;  /* 0x7fffffff11117812 */ /* 0x000fc400078ec0ff */
[----:B------:R-:W-:Y:S02]  /*17a80*/  FMNMX.FTZ R9, R53, R9, !PT ;  /* 0x0000000935097209 */ /* 0x000fe40007810000 */
[----:B------:R-:W-:Y:S02]  /*17a90*/  FSEL R59, R59, -INF , !P4 ;  /* 0xff8000003b3b7808 */ /* 0x000fe40006000000 */
[----:B------:R-:W-:Y:S02]  /*17aa0*/  FSEL R60, R60, -INF , !P3 ;  /* 0xff8000003c3c7808 */ /* 0x000fe40005800000 */
[C---:B------:R-:W-:Y:S02]  /*17ab0*/  ISETP.GT.AND P4, PT, R87.reuse, 0x50, P2 ;  /* 0x000000505700780c */ /* 0x040fe40001784270 */
[----:B------:R-:W-:Y:S02]  /*17ac0*/  ISETP.GT.AND P3, PT, R87, 0x51, P2 ;  /* 0x000000515700780c */ /* 0x000fe40001764270 */
[----:B------:R-:W-:-:S02]  /*17ad0*/  @P0 LOP3.LUT R17, R17, 0x80000000, RZ, 0xfc, !PT ;  /* 0x8000000011110812 */ /* 0x000fc400078efcff */
[----:B------:R-:W-:Y:S02]  /*17ae0*/  FMNMX.FTZ R9, R54, R9, !PT ;  /* 0x0000000936097209 */ /* 0x000fe40007810000 */
[C---:B------:R-:W-:Y:S02]  /*17af0*/  ISETP.LT.OR P4, PT, R137.reuse, 0x51, P4 ;  /* 0x000000518900780c */ /* 0x040fe40002781670 */
[----:B------:R-:W-:Y:S02]  /*17b00*/  ISETP.LT.OR P3, PT, R137, 0x52, P3 ;  /* 0x000000528900780c */ /* 0x000fe40001f61670 */
[----:B------:R-:W-:Y:S02]  /*17b10*/  LOP3.LUT R17, R17, 0xbfffffff, RZ, 0xc0, !PT ;  /* 0xbfffffff11117812 */ /* 0x000fe400078ec0ff */
[----:B------:R-:W-:Y:S02]  /*17b20*/  FMNMX.FTZ R9, R57, R9, !PT ;  /* 0x0000000939097209 */ /* 0x000fe40007810000 */
[----:B------:R-:W-:-:S02]  /*17b30*/  FSEL R63, R63, -INF , !P4 ;  /* 0xff8000003f3f7808 */ /* 0x000fc40006000000 */
[----:B------:R-:W-:Y:S02]  /*17b40*/  FSEL R64, R64, -INF , !P3 ;  /* 0xff80000040407808 */ /* 0x000fe40005800000 */
[C---:B------:R-:W-:Y:S02]  /*17b50*/  ISETP.GT.AND P4, PT, R87.reuse, 0x58, P2 ;  /* 0x000000585700780c */ /* 0x040fe40001784270 */
[----:B------:R-:W-:Y:S02]  /*17b60*/  ISETP.GT.AND P3, PT, R87, 0x59, P2 ;  /* 0x000000595700780c */ /* 0x000fe40001764270 */
[----:B------:R-:W-:Y:S02]  /*17b70*/  @P1 LOP3.LUT R17, R17, 0x40000000, RZ, 0xfc, !PT ;  /* 0x4000000011111812 */ /* 0x000fe400078efcff */
[----:B------:R-:W-:Y:S02]  /*17b80*/  FMNMX.FTZ R9, R58, R9, !PT ;  /* 0x000000093a097209 */ /* 0x000fe40007810000 */
[----:B------:R-:W-:-:S02]  /*17b90*/  ISETP.GT.AND P1, PT, R87, RZ, P2 ;  /* 0x000000ff5700720c */ /* 0x000fc40001724270 */
        /* <DEDUP_REMOVED lines=8> */
[----:B------:R-:W-:Y:S02]  /*17c20*/  LOP3.LUT R17, R17, 0xfffffff7, RZ, 0xc0, !PT ;  /* 0xfffffff711117812 */ /* 0x000fe400078ec0ff */
[C---:B------:R-:W-:Y:S02]  /*17c30*/  ISETP.LT.OR P4, PT, R137.reuse, 0x61, P4 ;  /* 0x000000618900780c */ /* 0x040fe40002781670 */
[----:B------:R-:W-:Y:S02]  /*17c40*/  ISETP.LT.OR P3, PT, R137, 0x62, P3 ;  /* 0x000000628900780c */ /* 0x000fe40001f61670 */
[----:B------:R-:W-:-:S02]  /*17c50*/  FMNMX.FTZ R9, R138, R9, !PT ;  /* 0x000000098a097209 */ /* 0x000fc40007810000 */
[----:B------:R-:W-:Y:S02]  /*17c60*/  @P1 LOP3.LUT R17, R17, 0x8, RZ, 0xfc, !PT ;  /* 0x0000000811111812 */ /* 0x000fe400078efcff */
[----:B------:R-:W-:Y:S02]  /*17c70*/  FSEL R69, R69, -INF , !P4 ;  /* 0xff80000045457808 */ /* 0x000fe40006000000 */
[----:B------:R-:W-:Y:S02]  /*17c80*/  FSEL R70, R70, -INF , !P3 ;  /* 0xff80000046467808 */ /* 0x000fe40005800000 */
[----:B------:R-:W-:Y:S02]  /*17c90*/  FMNMX.FTZ R9, R66, R9, !PT ;  /* 0x0000000942097209 */ /* 0x000fe40007810000 */
[C---:B------:R-:W-:Y:S02]  /*17ca0*/  ISETP.GT.AND P0, PT, R87.reuse, 0x68, P2 ;  /* 0x000000685700780c */ /* 0x040fe40001704270 */
[----:B------:R-:W-:-:S02]  /*17cb0*/  ISETP.GT.AND P3, PT, R87, 0x69, P2 ;  /* 0x000000695700780c */ /* 0x000fc40001764270 */
[C---:B------:R-:W-:Y:S02]  /*17cc0*/  ISETP.GT.AND P4, PT, R87.reuse, 0x70, P2 ;  /* 0x000000705700780c */ /* 0x040fe40001784270 */
[C---:B------:R-:W-:Y:S02]  /*17cd0*/  ISETP.GT.AND P5, PT, R87.reuse, 0x71, P2 ;  /* 0x000000715700780c */ /* 0x040fe400017a4270 */
[C---:B------:R-:W-:Y:S02]  /*17ce0*/  ISETP.GT.AND P6, PT, R87.reuse, 0x78, P2 ;  /* 0x000000785700780c */ /* 0x040fe400017c4270 */
[----:B------:R-:W-:Y:S02]  /*17cf0*/  ISETP.GT.AND P1, PT, R87, 0x79, P2 ;  /* 0x000000795700780c */ /* 0x000fe40001724270 */
[----:B------:R-:W-:Y:S02]  /*17d00*/  LOP3.LUT P2, RZ, R17, 0x8, RZ, 0xc0, !PT ;  /* 0x0000000811ff7812 */ /* 0x000fe4000784c0ff */
[----:B------:R-:W-:-:S02]  /*17d10*/  FMNMX.FTZ R9, R71, R9, !PT ;  /* 0x0000000947097209 */ /* 0x000fc40007810000 */
[----:B------:R-:W-:Y:S02]  /*17d20*/  ISETP.LT.OR P2, PT, R137, 0x1, P2 ;  /* 0x000000018900780c */ /* 0x000fe40001741670 */
[----:B------:R-:W-:Y:S02]  /*17d30*/  FMNMX.FTZ R9, R72, R9, !PT ;  /* 0x0000000948097209 */ /* 0x000fe40007810000 */
[----:B------:R-:W-:Y:S02]  /*17d40*/  FSEL R21, R8, -INF , !P2 ;  /* 0xff80000008157808 */ /* 0x000fe40005000000 */
[----:B------:R-:W-:Y:S02]  /*17d50*/  FMNMX.FTZ R9, R74, R9, !PT ;  /* 0x000000094a097209 */ /* 0x000fe40007810000 */
[----:B------:R-:W-:Y:S02]  /*17d60*/  FMNMX.FTZ R8, R21, R5, !PT ;  /* 0x0000000515087209 */ /* 0x000fe40007810000 */
[----:B------:R-:W-:-:S02]  /*17d70*/  FMNMX.FTZ R9, R136, R9, !PT ;  /* 0x0000000988097209 */ /* 0x000fc40007810000 */
[----:B------:R-:W-:Y:S02]  /*17d80*/  FMNMX.FTZ R8, R13, R8, !PT ;  /* 0x000000080d087209 */ /* 0x000fe40007810000 */
[----:B------:R-:W-:Y:S02]  /*17d90*/  FMNMX.FTZ R9, R78, R9, !PT ;  /* 0x000000094e097209 */ /* 0x000fe40007810000 */
[----:B------:R-:W-:Y:S02]  /*17da0*/  FMNMX.FTZ R8, R25, R8, !PT ;  /* 0x0000000819087209 */ /* 0x000fe40007810000 */
[----:B------:R-:W-:Y:S02]  /*17db0*/  FMNMX.FTZ R9, R79, R9, !PT ;  /* 0x000000094f097209 */ /* 0x000fe40007810000 */
[----:B------:R-:W-:Y:S02]  /*17dc0*/  FMNMX.FTZ R8, R26, R8, !PT ;  /* 0x000000081a087209 */ /* 0x000fe40007810000 */
[----:B------:R-:W-:-:S02]  /*17dd0*/  FMNMX.FTZ R9, R83, R9, !PT ;  /* 0x0000000953097209 */ /* 0x000fc40007810000 */
[----:B------:R-:W-:Y:S02]  /*17de0*/  FMNMX.FTZ R8, R29, R8, !PT ;  /* 0x000000081d087209 */ /* 0x000fe40007810000 */
[----:B------:R-:W-:Y:S02]  /*17df0*/  FMNMX.FTZ R9, R85, R9, !PT ;  /* 0x0000000955097209 */ /* 0x000fe40007810000 */
[----:B------:R-:W-:Y:S02]  /*17e00*/  FMNMX.FTZ R8, R30, R8, !PT ;  /* 0x000000081e087209 */ /* 0x000fe40007810000 */
[----:B------:R-:W-:Y:S01]  /*17e10*/  LOP3.LUT R17, R17, 0xfffffffd, RZ, 0xc0, !PT ;  /* 0xfffffffd11117812 */ /* 0x000fe200078ec0ff */
[----:B------:R-:W0:Y:S01]  /*17e20*/  SHFL.BFLY PT, R20, R9, 0x2, 0x1f ;  /* 0x0c401f0009147f89 */ /* 0x000e2200000e0000 */
[----:B------:R-:W-:Y:S02]  /*17e30*/  FMNMX.FTZ R8, R33, R8, !PT ;  /* 0x0000000821087209 */ /* 0x000fe40007810000 */
[----:B------:R-:W-:-:S02]  /*17e40*/  @P1 LOP3.LUT R17, R17, 0x2, RZ, 0xfc, !PT ;  /* 0x0000000211111812 */ /* 0x000fc400078efcff */
[----:B------:R-:W-:Y:S02]  /*17e50*/  FMNMX.FTZ R8, R34, R8, !PT ;  /* 0x0000000822087209 */ /* 0x000fe40007810000 */
[----:B------:R-:W-:Y:S02]  /*17e60*/  ISETP.LT.OR P1, PT, R137, 0x69, P0 ;  /* 0x000000698900780c */ /* 0x000fe40000721670 */
[----:B------:R-:W-:Y:S02]  /*17e70*/  FMNMX.FTZ R8, R37, R8, !PT ;  /* 0x0000000825087209 */ /* 0x000fe40007810000 */
[----:B------:R-:W-:Y:S02]  /*17e80*/  ISETP.LT.OR P0, PT, R137, 0x6a, P3 ;  /* 0x0000006a8900780c */ /* 0x000fe40001f01670 */
[----:B------:R-:W-:Y:S02]  /*17e90*/  FMNMX.FTZ R8, R38, R8, !PT ;  /* 0x0000000826087209 */ /* 0x000fe40007810000 */
[----:B------:R-:W-:-:S02]  /*17ea0*/  LOP3.LUT P3, RZ, R17, 0x2, RZ, 0xc0, !PT ;  /* 0x0000000211ff7812 */ /* 0x000fc4000786c0ff */
[----:B------:R-:W-:Y:S02]  /*17eb0*/  FMNMX.FTZ R8, R41, R8, !PT ;  /* 0x0000000829087209 */ /* 0x000fe40007810000 */
[----:B------:R-:W-:Y:S02]  /*17ec0*/  LOP3.LUT R17, R17, 0xffffffef, RZ, 0xc0, !PT ;  /* 0xffffffef11117812 */ /* 0x000fe400078ec0ff */
[----:B------:R-:W-:Y:S02]  /*17ed0*/  FMNMX.FTZ R8, R42, R8, !PT ;  /* 0x000000082a087209 */ /* 0x000fe40007810000 */
[----:B------:R-:W-:Y:S02]  /*17ee0*/  @P1 LOP3.LUT R17, R17, 0x10, RZ, 0xfc, !PT ;  /* 0x0000001011111812 */ /* 0x000fe400078efcff */
[----:B0-----:R-:W-:Y:S02]  /*17ef0*/  FMNMX.FTZ R9, R9, R20, !PT ;  /* 0x0000001409097209 */ /* 0x001fe40007810000 */
[----:B------:R-:W-:-:S02]  /*17f00*/  FMNMX.FTZ R8, R47, R8, !PT ;  /* 0x000000082f087209 */ /* 0x000fc40007810000 */
[----:B------:R-:W-:Y:S01]  /*17f10*/  ISETP.LT.OR P1, PT, R137, 0x71, P4 ;  /* 0x000000718900780c */ /* 0x000fe20002721670 */
[----:B------:R-:W0:Y:S01]  /*17f20*/  SHFL.BFLY PT, R20, R9, 0x1, 0x1f ;  /* 0x0c201f0009147f89 */ /* 0x000e2200000e0000 */
[----:B------:R-:W-:Y:S02]  /*17f30*/  FMNMX.FTZ R8, R48, R8, !PT ;  /* 0x0000000830087209 */ /* 0x000fe40007810000 */
[----:B------:R-:W-:Y:S02]  /*17f40*/  FSEL R75, R75, -INF , !P0 ;  /* 0xff8000004b4b7808 */ /* 0x000fe40004000000 */
[----:B------:R-:W-:Y:S02]  /*17f50*/  FMNMX.FTZ R8, R51, R8, !PT ;  /* 0x0000000833087209 */ /* 0x000fe40007810000 */
[----:B------:R-:W-:Y:S02]  /*17f60*/  ISETP.LT.OR P5, PT, R137, 0x72, P5 ;  /* 0x000000728900780c */ /* 0x000fe40002fa1670 */
[----:B------:R-:W-:-:S02]  /*17f70*/  FMNMX.FTZ R8, R52, R8, !PT ;  /* 0x0000000834087209 */ /* 0x000fc40007810000 */
[----:B------:R-:W-:Y:S02]  /*17f80*/  FSEL R76, R76, -INF , !P1 ;  /* 0xff8000004c4c7808 */ /* 0x000fe40004800000 */
[----:B------:R-:W-:Y:S02]  /*17f90*/  FMNMX.FTZ R8, R55, R8, !PT ;  /* 0x0000000837087209 */ /* 0x000fe40007810000 */
[----:B------:R-:W-:Y:S02]  /*17fa0*/  ISETP.LT.OR P6, PT, R137, 0x79, P6 ;  /* 0x000000798900780c */ /* 0x000fe400037c1670 */
[----:B------:R-:W-:Y:S02]  /*17fb0*/  FMNMX.FTZ R8, R56, R8, !PT ;  /* 0x0000000838087209 */ /* 0x000fe40007810000 */
[----:B------:R-:W-:Y:S02]  /*17fc0*/  FSEL R77, R77, -INF , !P5 ;  /* 0xff8000004d4d7808 */ /* 0x000fe40006800000 */
[----:B------:R-:W-:-:S02]  /*17fd0*/  FMNMX.FTZ R8, R59, R8, !PT ;  /* 0x000000083b087209 */ /* 0x000fc40007810000 */
[----:B------:R-:W-:Y:S02]  /*17fe0*/  ISETP.LT.OR P3, PT, R137, 0x7a, P3 ;  /* 0x0000007a8900780c */ /* 0x000fe40001f61670 */
[----:B0-----:R-:W-:Y:S02]  /*17ff0*/  FMNMX.FTZ R9, R9, R20, !PT ;  /* 0x0000001409097209 */ /* 0x001fe40007810000 */
[----:B------:R-:W-:Y:S02]  /*18000*/  FMNMX.FTZ R8, R60, R8, !PT ;  /* 0x000000083c087209 */ /* 0x000fe40007810000 */
[----:B------:R-:W-:Y:S02]  /*18010*/  FSETP.NEU.FTZ.AND P4, PT, R9, -INF , PT ;  /* 0xff8000000900780b */ /* 0x000fe40003f9d000 */
[----:B------:R-:W-:Y:S02]  /*18020*/  FMNMX.FTZ R8, R63, R8, !PT ;  /* 0x000000083f087209 */ /* 0x000fe40007810000 */
[----:B------:R-:W-:-:S02]  /*18030*/  FSEL R20, R9, RZ, P4 ;  /* 0x000000ff09147208 */ /* 0x000fc40002000000 */
[----:B------:R-:W-:Y:S02]  /*18040*/  FMNMX.FTZ R8, R64, R8, !PT ;  /* 0x0000000840087209 */ /* 0x000fe40007810000 */
[----:B------:R-:W-:Y:S01]  /*18050*/  FSEL R80, R80, -INF , !P6 ;  /* 0xff80000050507808 */ /* 0x000fe20007000000 */
[----:B------:R-:W-:-:S01]  /*18060*/  FADD.FTZ R14, -R20, R14 ;  /* 0x0000000e140e7221 */ /* 0x000fc20000010100 */
[----:B------:R-:W-:Y:S01]  /*18070*/  FMNMX.FTZ R8, R67, R8, !PT ;  /* 0x0000000843087209 */ /* 0x000fe20007810000 */
[----:B------:R-:W-:-:S01]  /*18080*/  FFMA.FTZ R20, R9, R65, -8 ;  /* 0xc100000009147423 */ /* 0x000fc20000010041 */
[----:B------:R-:W-:Y:S01]  /*18090*/  FSEL R81, R81, -INF , !P3 ;  /* 0xff80000051517808 */ /* 0x000fe20005800000 */
[----:B------:R-:W-:Y:S01]  /*180a0*/  FMUL.FTZ R14, R14, R65 ;  /* 0x000000410e0e7220 */ /* 0x000fe20000410000 */
[----:B------:R-:W-:Y:S02]  /*180b0*/  FMNMX.FTZ R8, R68, R8, !PT ;  /* 0x0000000844087209 */ /* 0x000fe40007810000 */
[----:B------:R-:W-:-:S02]  /*180c0*/  FSEL R20, R20, RZ, P4 ;  /* 0x000000ff14147208 */ /* 0x000fc40002000000 */
[----:B------:R-:W-:Y:S01]  /*180d0*/  LOP3.LUT P4, RZ, R17, 0x10, RZ, 0xc0, !PT ;  /* 0x0000001011ff7812 */ /* 0x000fe2000788c0ff */
[----:B------:R-:W-:Y:S01]  /*180e0*/  MUFU.EX2 R14, R14 ;  /* 0x0000000e000e7308 */ /* 0x000fe20000000800 */
[----:B------:R-:W-:Y:S01]  /*180f0*/  FMNMX.FTZ R8, R69, R8, !PT ;  /* 0x0000000845087209 */ /* 0x000fe20007810000 */
[-CC-:B------:R-:W-:Y:S01]  /*18100*/  FFMA.FTZ R44, R44, R65.reuse, -R20.reuse ;  /* 0x000000412c2c7223 */ /* 0x180fe20000010814 */
[----:B------:R-:W-:Y:S01]  /*18110*/  FSEL R73, R73, -INF , !P4 ;  /* 0xff80000049497808 */ /* 0x000fe20006000000 */
[-CC-:B------:R-:W-:Y:S01]  /*18120*/  FFMA.FTZ R12, R12, R65.reuse, -R20.reuse ;  /* 0x000000410c0c7223 */ /* 0x180fe20000010814 */
[----:B------:R-:W-:Y:S01]  /*18130*/  FMNMX.FTZ R8, R70, R8, !PT ;  /* 0x0000000846087209 */ /* 0x000fe20007810000 */
[-CC-:B------:R-:W-:Y:S01]  /*18140*/  FFMA.FTZ R45, R45, R65.reuse, -R20.reuse ;  /* 0x000000412d2d7223 */ /* 0x180fe20000010814 */
[----:B------:R-:W-:-:S01]  /*18150*/  FFMA.FTZ R24, R24, R65, -R20 ;  /* 0x0000004118187223 */ /* 0x000fc20000010814 */
[----:B------:R-:W0:Y:S01]  /*18160*/  MUFU.EX2 R44, R44 ;  /* 0x0000002c002c7308 */ /* 0x000e220000000800 */
[----:B------:R-:W-:Y:S01]  /*18170*/  FMNMX.FTZ R8, R73, R8, !PT ;  /* 0x0000000849087209 */ /* 0x000fe20007810000 */
[-CC-:B------:R-:W-:Y:S01]  /*18180*/  FFMA.FTZ R27, R27, R65.reuse, -R20.reuse ;  /* 0x000000411b1b7223 */ /* 0x180fe20000010814 */
[----:B------:R-:W-:-:S01]  /*18190*/  FFMA.FTZ R28, R28, R65, -R20 ;  /* 0x000000411c1c7223 */ /* 0x000fc20000010814 */
[-CC-:B------:R-:W-:Y:S01]  /*181a0*/  FFMA.FTZ R31, R31, R65.reuse, -R20.reuse ;  /* 0x000000411f1f7223 */ /* 0x180fe20000010814 */
[----:B------:R-:W-:Y:S01]  /*181b0*/  FMNMX.FTZ R8, R75, R8, !PT ;  /* 0x000000084b087209 */ /* 0x000fe20007810000 */
[-CC-:B------:R-:W-:Y:S01]  /*181c0*/  FFMA.FTZ R32, R32, R65.reuse, -R20.reuse ;  /* 0x0000004120207223 */ /* 0x180fe20000010814 */
[----:B------:R-:W-:-:S01]  /*181d0*/  FFMA.FTZ R35, R35, R65, -R20 ;  /* 0x0000004123237223 */ /* 0x000fc20000010814 */
[----:B------:R-:W1:Y:S01]  /*181e0*/  MUFU.EX2 R12, R12 ;  /* 0x0000000c000c7308 */ /* 0x000e620000000800 */
[----:B------:R-:W-:Y:S01]  /*181f0*/  FMNMX.FTZ R8, R76, R8, !PT ;  /* 0x000000084c087209 */ /* 0x000fe20007810000 */
[-CC-:B------:R-:W-:Y:S01]  /*18200*/  FFMA.FTZ R36, R36, R65.reuse, -R20.reuse ;  /* 0x0000004124247223 */ /* 0x180fe20000010814 */
[----:B------:R-:W-:-:S01]  /*18210*/  FFMA.FTZ R39, R39, R65, -R20 ;  /* 0x0000004127277223 */ /* 0x000fc20000010814 */
[-CC-:B------:R-:W-:Y:S01]  /*18220*/  FFMA.FTZ R40, R40, R65.reuse, -R20.reuse ;  /* 0x0000004128287223 */ /* 0x180fe20000010814 */
[----:B------:R-:W-:Y:S01]  /*18230*/  FMNMX.FTZ R8, R77, R8, !PT ;  /* 0x000000084d087209 */ /* 0x000fe20007810000 */
[-CC-:B------:R-:W-:Y:S01]  /*18240*/  FFMA.FTZ R43, R43, R65.reuse, -R20.reuse ;  /* 0x000000412b2b7223 */ /* 0x180fe20000010814 */
[----:B------:R-:W-:-:S01]  /*18250*/  FFMA.FTZ R46, R46, R65, -R20 ;  /* 0x000000412e2e7223 */ /* 0x000fc20000010814 */
[----:B------:R-:W-:Y:S01]  /*18260*/  MUFU.EX2 R45, R45 ;  /* 0x0000002d002d7308 */ /* 0x000fe20000000800 */
[----:B------:R-:W-:Y:S01]  /*18270*/  FMNMX.FTZ R8, R80, R8, !PT ;  /* 0x0000000850087209 */ /* 0x000fe20007810000 */
[----:B0-----:R-:W-:Y:S01]  /*18280*/  FFMA.FTZ R4, R14, R4, R44 ;  /* 0x000000040e047223 */ /* 0x001fe2000001002c */
[----:B------:R-:W-:-:S01]  /*18290*/  FFMA.FTZ R49, R49, R65, -R20 ;  /* 0x0000004131317223 */ /* 0x000fc20000010814 */
[-CC-:B------:R-:W-:Y:S01]  /*182a0*/  FFMA.FTZ R50, R50, R65.reuse, -R20.reuse ;  /* 0x0000004132327223 */ /* 0x180fe20000010814 */
[----:B------:R-:W-:Y:S01]  /*182b0*/  FMNMX.FTZ R8, R81, R8, !PT ;  /* 0x0000000851087209 */ /* 0x000fe20007810000 */
[-CC-:B------:R-:W-:Y:S01]  /*182c0*/  FFMA.FTZ R53, R53, R65.reuse, -R20.reuse ;  /* 0x0000004135357223 */ /* 0x180fe20000010814 */
[----:B------:R-:W-:-:S01]  /*182d0*/  FFMA.FTZ R54, R54, R65, -R20 ;  /* 0x0000004136367223 */ /* 0x000fc20000010814 */
[----:B------:R-:W-:Y:S01]  /*182e0*/  MUFU.EX2 R24, R24 ;  /* 0x0000001800187308 */ /* 0x000fe20000000800 */
[----:B-1----:R-:W-:-:S01]  /*182f0*/  FADD.FTZ R4, R12, R4 ;  /* 0x000000040c047221 */ /* 0x002fc20000010000 */
[----:B------:R-:W0:Y:S01]  /*18300*/  SHFL.BFLY PT, R82, R8, 0x2, 0x1f ;  /* 0x0c401f0008527f89 */ /* 0x000e2200000e0000 */
[----:B------:R-:W-:-:S01]  /*18310*/  FFMA.FTZ R57, R57, R65, -R20 ;  /* 0x0000004139397223 */ /* 0x000fc20000010814 */
[-CC-:B------:R-:W-:Y:S01]  /*18320*/  FFMA.FTZ R58, R58, R65.reuse, -R20.reuse ;  /* 0x000000413a3a7223 */ /* 0x180fe20000010814 */
[----:B------:R-:W-:-:S01]  /*18330*/  FFMA.FTZ R61, R61, R65, -R20 ;  /* 0x000000413d3d7223 */ /* 0x000fc20000010814 */
[-CC-:B------:R-:W-:Y:S01]  /*18340*/  FFMA.FTZ R62, R62, R65.reuse, -R20.reuse ;  /* 0x000000413e3e7223 */ /* 0x180fe20000010814 */
[----:B------:R-:W-:-:S01]  /*18350*/  FFMA.FTZ R138, R138, R65, -R20 ;  /* 0x000000418a8a7223 */ /* 0x000fc20000010814 */
        /* <DEDUP_REMOVED lines=8> */
[----:B------:R-:W-:Y:S01]  /*183e0*/  MUFU.EX2 R28, R28 ;  /* 0x0000001c001c7308 */ /* 0x000fe20000000800 */
[----:B------:R-:W-:-:S01]  /*183f0*/  FFMA.FTZ R83, R83, R65, -R20 ;  /* 0x0000004153537223 */ /* 0x000fc20000010814 */
[----:B------:R-:W-:Y:S01]  /*18400*/  FFMA.FTZ R20, R85, R65, -R20 ;  /* 0x0000004155147223 */ /* 0x000fe20000010814 */
[----:B------:R-:W-:-:S02]  /*18410*/  LOP3.LUT P0, RZ, R17, 0x80000000, RZ, 0xc0, !PT ;  /* 0x8000000011ff7812 */ /* 0x000fc4000780c0ff */
[----:B------:R-:W-:-:S03]  /*18420*/  LOP3.LUT P1, RZ, R17, 0x40000000, RZ, 0xc0, !PT ;  /* 0x4000000011ff7812 */ /* 0x000fc6000782c0ff */
[----:B------:R-:W-:Y:S01]  /*18430*/  MUFU.EX2 R31, R31 ;  /* 0x0000001f001f7308 */ /* 0x000fe20000000800 */
[----:B0-----:R-:W-:-:S05]  /*18440*/  FMNMX.FTZ R8, R8, R82, !PT ;  /* 0x0000005208087209 */ /* 0x001fca0007810000 */
[----:B------:R-:W0:Y:S02]  /*18450*/  SHFL.BFLY PT, R82, R8, 0x1, 0x1f ;  /* 0x0c201f0008527f89 */ /* 0x000e2400000e0000 */
[----:B------:R-:W-:Y:S08]  /*18460*/  MUFU.EX2 R32, R32 ;  /* 0x0000002000207308 */ /* 0x000ff00000000800 */
[----:B------:R-:W-:Y:S08]  /*18470*/  MUFU.EX2 R35, R35 ;  /* 0x0000002300237308 */ /* 0x000ff00000000800 */
[----:B------:R-:W-:Y:S01]  /*18480*/  MUFU.EX2 R36, R36 ;  /* 0x0000002400247308 */ /* 0x000fe20000000800 */
[----:B0-----:R-:W-:-:S07]  /*18490*/  FMNMX.FTZ R8, R8, R82, !PT ;  /* 0x0000005208087209 */ /* 0x001fce0007810000 */
[----:B------:R-:W-:Y:S01]  /*184a0*/  MUFU.EX2 R39, R39 ;  /* 0x0000002700277308 */ /* 0x000fe20000000800 */
[----:B------:R-:W-:-:S04]  /*184b0*/  FSETP.NEU.FTZ.AND P2, PT, R8, -INF , PT ;  /* 0xff8000000800780b */ /* 0x000fc80003f5d000 */
[----:B------:R-:W-:-:S03]  /*184c0*/  FSEL R82, R8, RZ, P2 ;  /* 0x000000ff08527208 */ /* 0x000fc60001000000 */
[----:B------:R-:W-:Y:S02]  /*184d0*/  MUFU.EX2 R40, R40 ;  /* 0x0000002800287308 */ /* 0x000fe40000000800 */
[----:B------:R-:W-:-:S01]  /*184e0*/  FADD.FTZ R5, -R82, R5 ;  /* 0x0000000552057221 */ /* 0x000fc20000010100 */
[----:B------:R-:W-:-:S03]  /*184f0*/  FFMA.FTZ R82, R8, R65, -8 ;  /* 0xc100000008527423 */ /* 0x000fc60000010041 */
[----:B------:R-:W-:Y:S02]  /*18500*/  FMUL.FTZ R5, R5, R65 ;  /* 0x0000004105057220 */ /* 0x000fe40000410000 */
[----:B------:R-:W-:Y:S01]  /*18510*/  MUFU.EX2 R43, R43 ;  /* 0x0000002b002b7308 */ /* 0x000fe20000000800 */
[----:B------:R-:W-:-:S05]  /*18520*/  FSEL R82, R82, RZ, P2 ;  /* 0x000000ff52527208 */ /* 0x000fca0001000000 */
        /* <DEDUP_REMOVED lines=38> */
[----:B-1----:R-:W-:Y:S01]  /*18790*/  FADD.FTZ R82, R13, R3 ;  /* 0x000000030d527221 */ /* 0x002fe20000010000 */
[----:B------:R-:W-:-:S03]  /*187a0*/  FADD.FTZ R3, R45, R4 ;  /* 0x000000042d037221 */ /* 0x000fc60000010000 */
        /* <DEDUP_REMOVED lines=105> */
[----:B--2---:R-:W-:Y:S01]  /*18e40*/  FADD.FTZ R3, R81, R82 ;  /* 0x0000005251037221 */ /* 0x004fe20000010000 */
[----:B------:R-:W-:Y:S06]  /*18e50*/  @!P0 BRA `(.L_x_1294) ;  /* 0x0000000000048947 */ /* 0x000fec0003800000 */
[----:B------:R-:W-:Y:S01]  /*18e60*/  BPT.TRAP 0x1 ;  /* 0x000000040000795c */ /* 0x000fe20000300000 */
.L_x_1294:
        /* <DEDUP_REMOVED lines=103> */
[----:B-1----:R-:W-:Y:S05]  /*194e0*/  @P2 BRA `(.L_x_1295) ;  /* 0xffffffc800302947 */ /* 0x002fea000383ffff */
.L_x_1275:
[----:B------:R-:W-:Y:S05]  /*194f0*/  BSYNC B0 ;  /* 0x0000000000007941 */ /* 0x000fea0003800000 */
.L_x_1274:
[----:B------:R-:W-:Y:S06]  /*19500*/  BAR.ARV 0x8, 0x200 ;  /* 0x0208000000007b1d */ /* 0x000fec0000002000 */
[----:B------:R-:W-:Y:S05]  /*19510*/  @!P0 BRA `(.L_x_1296) ;  /* 0x0000000000048947 */ /* 0x000fea0003800000 */
[----:B------:R-:W-:Y:S01]  /*19520*/  BPT.TRAP 0x1 ;  /* 0x000000040000795c */ /* 0x000fe20000300000 */
.L_x_1296:
[----:B------:R-:W-:Y:S01]  /*19530*/  IMAD R5, R18, 0x8, R16 ;  /* 0x0000000812057824 */ /* 0x000fe200078e0210 */
[----:B------:R-:W-:-:S04]  /*19540*/  SHF.L.U32 R0, R22, 0x1f, RZ ;  /* 0x0000001f16007819 */ /* 0x000fc800000006ff */
[----:B------:R1:W2:Y:S01]  /*19550*/  SYNCS.PHASECHK.TRANS64.TRYWAIT P1, [R5+URZ+0x19c50], R0 ;  /* 0x019c5000050075a7 */ /* 0x0002a2000802017f */
[----:B------:R-:W-:Y:S05]  /*19560*/  @!P0 BRA `(.L_x_1297) ;  /* 0x0000000000048947 */ /* 0x000fea0003800000 */
[----:B------:R-:W-:Y:S01]  /*19570*/  BPT.TRAP 0x1 ;  /* 0x000000040000795c */ /* 0x000fe20000300000 */
.L_x_1297:
[----:B------:R-:W-:Y:S04]  /*19580*/  BSSY B0, `(.L_x_1298) ;  /* 0x0000004000007945 */ /* 0x000fe80003800000 */
[----:B--2---:R-:W-:Y:S05]  /*19590*/  @P1 BRA `(.L_x_1299) ;  /* 0x0000000000081947 */ /* 0x004fea0003800000 */
[----:B------:R-:W2:Y:S02]  /*195a0*/  SYNCS.PHASECHK.TRANS64.TRYWAIT P1, [R5+URZ+0x19c50], R0 ;  /* 0x019c5000050075a7 */ /* 0x000ea4000802017f */
[----:B--2---:R-:W-:Y:S05]  /*195b0*/  @!P1 BRA `(.L_x_1300) ;  /* 0x000000c000ec9947 */ /* 0x004fea0003800000 */
.L_x_1299:
[----:B------:R-:W-:Y:S05]  /*195c0*/  BSYNC B0 ;  /* 0x0000000000007941 */ /* 0x000fea0003800000 */
.L_x_1298:
[----:B------:R-:W3:Y:S01]  /*195d0*/  LDL.LU R14, [R1+0x4c] ;  /* 0x00004c00010e7983 */ /* 0x000ee20000300800 */
[----:B------:R-:W-:-:S03]  /*195e0*/  ULDC.64 UR4, c[0x0][0x9a0] ;  /* 0x0002680000047ab9 */ /* 0x000fc60000000a00 */
[----:B------:R-:W4:Y:S01]  /*195f0*/  LDL R2, [R1+0x3c] ;  /* 0x00003c0001027983 */ /* 0x000f220000100800 */
[----:B------:R-:W-:Y:S01]  /*19600*/  VIADD R16, R16, 0x3000 ;  /* 0x0000300010107836 */ /* 0x000fe20000000000 */
[----:B------:R-:W-:Y:S01]  /*19610*/  ISETP.NE.U32.AND P1, PT, RZ, UR4, PT ;  /* 0x00000004ff007c0c */ /* 0x000fe2000bf25070 */
[----:B------:R-:W-:-:S03]  /*19620*/  WARPGROUP.ARRIVE ;  /* 0x00000000000079c5 */ /* 0x000fc60000000000 */
[----:B------:R-:W-:Y:S02]  /*19630*/  SHF.R.U32.HI R16, RZ, 0x4, R16 ;  /* 0x00000004ff107819 */ /* 0x000fe40000011610 */
[----:B------:R-:W-:Y:S02]  /*19640*/  ISETP.NE.AND.EX P1, PT, RZ, UR5, PT, P1 ;  /* 0x00000005ff007c0c */ /* 0x000fe4000bf25310 */
[----:B------:R-:W-:-:S04]  /*19650*/  LOP3.LUT R16, R16, 0x3fff, RZ, 0xc0, !PT ;  /* 0x00003fff10107812 */ /* 0x000fc800078ec0ff */
[----:B------:R-:W-:-:S05]  /*19660*/  LOP3.LUT R11, R16, 0x10000, RZ, 0xfc, !PT ;  /* 0x00010000100b7812 */ /* 0x000fca00078efcff */
[----:B------:R-:W-:Y:S02]  /*19670*/  IMAD R10, R18, 0x300, R11 ;  /* 0x00000300120a7824 */ /* 0x000fe400078e020b */
[----:B------:R-:W-:Y:S01]  /*19680*/  IMAD.MOV.U32 R11, RZ, RZ, 0x40000040 ;  /* 0x40000040ff0b7424 */ /* 0x000fe200078e00ff */
[----:B------:R-:W1:Y:S02]  /*19690*/  @P1 LDC.64 R6, c[0x0][0x9c8] ;  /* 0x00027200ff061b82 */ /* 0x000e640000000a00 */
[----:B------:R-:W-:Y:S02]  /*196a0*/  R2UR UR6, R10 ;  /* 0x000000000a0672ca */ /* 0x000fe400000e0000 */
[----:B------:R-:W-:-:S04]  /*196b0*/  R2UR UR7, R11 ;  /* 0x000000000b0772ca */ /* 0x000fc800000e0000 */
[----:B------:R-:W4:Y:S09]  /*196c0*/  @P1 LDC.64 R12, c[0x0][0x9d0] ;  /* 0x00027400ff0c1b82 */ /* 0x000f320000000a00 */
[----:B------:R-:W-:Y:S03]  /*196d0*/  QGMMA.64x96x32.F32.E4M3.E4M3 R88, R148, gdesc[UR4], R88, gsb0 ;  /* 0x0160000494587df3 */ /* 0x000fe60008000858 */
[----:B------:R-:W-:-:S02]  /*196e0*/  WARPGROUP.DEPBAR.LE gsb0, 0x0 ;  /* 0x00008000000079c5 */ /* 0x000fc40000010000 */
[----:B------:R-:W-:Y:S01]  /*196f0*/  WARPGROUP.ARRIVE ;  /* 0x00000000000079c5 */ /* 0x000fe20000000000 */
[----:B---3--:R-:W-:-:S05]  /*19700*/  @P1 SHF.R.S32.HI R15, RZ, 0x1f, R14 ;  /* 0x0000001fff0f1819 */ /* 0x008fca000001140e */
[----:B-12---:R-:W-:-:S04]  /*19710*/  @P1 IMAD R0, R15, R6, RZ ;  /* 0x000000060f001224 */ /* 0x006fc800078e02ff */
[C---:B------:R-:W-:Y:S02]  /*19720*/  @P1 IMAD R11, R14.reuse, R7, R0 ;  /* 0x000000070e0b1224 */ /* 0x040fe400078e0200 */
[----:B------:R-:W-:-:S04]  /*19730*/  @P1 IMAD.WIDE.U32 R6, R14, R6, RZ ;  /* 0x000000060e061225 */ /* 0x000fc800078e00ff */
[----:B------:R-:W-:Y:S02]  /*19740*/  @P1 IMAD.IADD R7, R7, 0x1, R11 ;  /* 0x0000000107071824 */ /* 0x000fe400078e020b */
[----:B------:R-:W-:Y:S02]  /*19750*/  IMAD.MOV.U32 R14, RZ, RZ, 0x3f800000 ;  /* 0x3f800000ff0e7424 */ /* 0x000fe400078e00ff */
[----:B----4-:R-:W-:-:S04]  /*19760*/  @P1 IMAD.WIDE.U32 R6, R2, R12, R6 ;  /* 0x0000000c02061225 */ /* 0x010fc800078e0006 */
[----:B------:R-:W-:Y:S01]  /*19770*/  @P1 IMAD R13, R2, R13, R7 ;  /* 0x0000000d020d1224 */ /* 0x000fe200078e0207 */
[----:B------:R-:W-:-:S04]  /*19780*/  @P1 LEA R12, P2, R6, UR4, 0x2 ;  /* 0x00000004060c1c11 */ /* 0x000fc8000f8410ff */
[----:B------:R-:W-:-:S05]  /*19790*/  @P1 LEA.HI.X R13, R6, UR5, R13, 0x2, P2 ;  /* 0x00000005060d1c11 */ /* 0x000fca00090f140d */
[----:B------:R1:W2:Y:S01]  /*197a0*/  @P1 LDG.E R14, desc[UR40][R12.64] ;  /* 0x000000280c0e1981 */ /* 0x0002a2000c1e1900 */
[----:B------:R-:W-:Y:S02]  /*197b0*/  VIADD R6, R10, 0x2 ;  /* 0x000000020a067836 */ /* 0x000fe40000000000 */
[----:B------:R-:W-:Y:S01]  /*197c0*/  IMAD.MOV.U32 R7, RZ, RZ, 0x40000040 ;  /* 0x40000040ff077424 */ /* 0x000fe200078e00ff */
[----:B------:R-:W3:Y:S01]  /*197d0*/  SHFL.BFLY PT, R2, R3, 0x2, 0x1f ;  /* 0x0c401f0003027f89 */ /* 0x000ee200000e0000 */
[----:B------:R-:W-:Y:S01]  /*197e0*/  IMAD.MOV.U32 R11, RZ, RZ, 0x40000040 ;  /* 0x40000040ff0b7424 */ /* 0x000fe200078e00ff */
[----:B------:R-:W-:Y:S01]  /*197f0*/  R2UR UR6, R6 ;  /* 0x00000000060672ca */ /* 0x000fe200000e0000 */
[C---:B------:R-:W-:Y:S01]  /*19800*/  VIADD R6, R10.reuse, 0x4 ;  /* 0x000000040a067836 */ /* 0x040fe20000000000 */
[----:B------:R-:W-:Y:S01]  /*19810*/  R2UR UR7, R7 ;  /* 0x00000000070772ca */ /* 0x000fe200000e0000 */
[----:B------:R-:W-:Y:S02]  /*19820*/  IMAD.MOV.U32 R7, RZ, RZ, 0x40000040 ;  /* 0x40000040ff077424 */ /* 0x000fe400078e00ff */
[----:B------:R-:W-:-:S10]  /*19830*/  VIADD R10, R10, 0x6 ;  /* 0x000000060a0a7836 */ /* 0x000fd40000000000 */
[----:B------:R-:W-:Y:S01]  /*19840*/  QGMMA.64x96x32.F32.E4M3.E4M3 R88, R144, gdesc[UR4], R88, gsb0 ;  /* 0x0160000490587df3 */ /* 0x000fe20008000858 */
[----:B------:R-:W-:Y:S02]  /*19850*/  R2UR UR6, R6 ;  /* 0x00000000060672ca */ /* 0x000fe400000e0000 */
[----:B------:R-:W-:Y:S02]  /*19860*/  R2UR UR7, R7 ;  /* 0x00000000070772ca */ /* 0x000fe400000e0000 */
[----:B------:R-:W4:Y:S01]  /*19870*/  SHFL.BFLY PT, R7, R4, 0x2, 0x1f ;  /* 0x0c401f0004077f89 */ /* 0x000f2200000e0000 */
[----:B---3--:R-:W-:-:S01]  /*19880*/  FADD.FTZ R2, R2, R3 ;  /* 0x0000000302027221 */ /* 0x008fc20000010000 */
[----:B------:R-:W-:Y:S02]  /*19890*/  IMAD.MOV.U32 R3, RZ, RZ, RZ ;  /* 0x000000ffff037224 */ /* 0x000fe400078e00ff */
[----:B----4-:R-:W-:-:S05]  /*198a0*/  FADD.FTZ R7, R7, R4 ;  /* 0x0000000407077221 */ /* 0x010fca0000010000 */
[----:B------:R-:W1:Y:S02]  /*198b0*/  SHFL.BFLY PT, R0, R7, 0x1, 0x1f ;  /* 0x0c201f0007007f89 */ /* 0x000e6400000e0000 */
[----:B-1----:R-:W-:-:S01]  /*198c0*/  FADD.FTZ R12, R7, R0 ;  /* 0x00000000070c7221 */ /* 0x002fc20000010000 */
[----:B------:R-:W-:-:S03]  /*198d0*/  IMAD.MOV.U32 R0, RZ, RZ, -0x800000 ;  /* 0xff800000ff007424 */ /* 0x000fc600078e00ff */
[C---:B------:R-:W-:Y:S01]  /*198e0*/  FMUL.FTZ R6, R12.reuse, 0.00390625 ;  /* 0x3b8000000c067820 */ /* 0x040fe20000410000 */
[----:B------:R-:W-:-:S04]  /*198f0*/  FSETP.NE.FTZ.AND P1, PT, R12, RZ, PT ;  /* 0x000000ff0c00720b */ /* 0x000fc80003f35000 */
[----:B------:R-:W-:-:S09]  /*19900*/  FSETP.NE.FTZ.AND P2, PT, R6, RZ, PT ;  /* 0x000000ff0600720b */ /* 0x000fd20003f55000 */
[----:B------:R-:W-:Y:S04]  /*19910*/  @P1 MUFU.RCP R3, R12 ;  /* 0x0000000c00031308 */ /* 0x000fe80000001000 */
[----:B------:R-:W-:-:S04]  /*19920*/  @P2 FMUL.FTZ R4, R65, 0.69314718246459960938 ;  /* 0x3f31721841042820 */ /* 0x000fc80000410000 */
[----:B------:R-:W1:Y:S02]  /*19930*/  @P2 MUFU.LG2 R6, R6 ;  /* 0x0000000600062308 */ /* 0x000e640000000c00 */
[----:B-1----:R-:W-:-:S04]  /*19940*/  @P2 FMUL.FTZ R7, R6, 0.69314718246459960938 ;  /* 0x3f31721806072820 */ /* 0x002fc80000410000 */
[----:B------:R-:W-:Y:S01]  /*19950*/  @P2 FFMA.FTZ R0, R4, R9, R7 ;  /* 0x0000000904002223 */ /* 0x000fe20000010007 */
[----:B------:R-:W-:Y:S02]  /*19960*/  WARPGROUP.DEPBAR.LE gsb0, 0x0 ;  /* 0x00008000000079c5 */ /* 0x000fe40000010000 */
[----:B------:R-:W-:-:S06]  /*19970*/  WARPGROUP.ARRIVE ;  /* 0x00000000000079c5 */ /* 0x000fcc0000000000 */
[----:B------:R-:W-:Y:S01]  /*19980*/  QGMMA.64x96x32.F32.E4M3.E4M3 R88, R140, gdesc[UR4], R88, gsb0 ;  /* 0x016000048c587df3 */ /* 0x000fe20008000858 */
[----:B------:R-:W-:Y:S02]  /*19990*/  R2UR UR6, R10 ;  /* 0x000000000a0672ca */ /* 0x000fe400000e0000 */
[----:B------:R-:W-:Y:S02]  /*199a0*/  R2UR UR7, R11 ;  /* 0x000000000b0772ca */ /* 0x000fe400000e0000 */
[----:B------:R-:W1:Y:S02]  /*199b0*/  SHFL.BFLY PT, R11, R2, 0x1, 0x1f ;  /* 0x0c201f00020b7f89 */ /* 0x000e6400000e0000 */
[----:B-1----:R-:W-:-:S01]  /*199c0*/  FADD.FTZ R15, R2, R11 ;  /* 0x0000000b020f7221 */ /* 0x002fc20000010000 */
[----:B------:R-:W-:Y:S02]  /*199d0*/  IMAD.MOV.U32 R11, RZ, RZ, RZ ;  /* 0x000000ffff0b7224 */ /* 0x000fe400078e00ff */
[----:B------:R-:W-:-:S02]  /*199e0*/  IMAD.MOV.U32 R2, RZ, RZ, -0x800000 ;  /* 0xff800000ff027424 */ /* 0x000fc400078e00ff */
        /* <DEDUP_REMOVED lines=16> */
.L_x_1301:
        /* <DEDUP_REMOVED lines=20> */
[-C--:B0-----:R-:W-:Y:S01]  /*19c30*/  FMUL.FTZ R20, R97, R4.reuse ;  /* 0x0000000461147220 */ /* 0x081fe20000410000 */
        /* <DEDUP_REMOVED lines=38> */
[----:B------:R-:W-:-:S03]  /*19ea0*/  FMUL.FTZ R3, R116, R4 ;  /* 0x0000000474037220 */ /* 0x000fc60000410000 */
[----:B------:R-:W-:-:S07]  /*19eb0*/  LOP3.LUT R22, R22, R5, RZ, 0x3c, !PT ;  /* 0x0000000516167212 */ /* 0x000fce00078e3cff */
.L_x_1188:
[----:B------:R-:W2:Y:S01]  /*19ec0*/  LDL R93, [R1+0x58] ;  /* 0x00005800015d7983 */ /* 0x000ea20000100800 */
[----:B------:R-:W0:Y:S01]  /*19ed0*/  S2UR UR4, SR_CgaCtaId ;  /* 0x00000000000479c3 */ /* 0x000e220000008800 */
[----:B-1----:R-:W-:Y:S01]  /*19ee0*/  MOV R16, 0x400 ;  /* 0x0000040000107802 */ /* 0x002fe20000000f00 */
[----:B------:R-:W-:Y:S01]  /*19ef0*/  BSSY B0, `(.L_x_1302) ;  /* 0x0000334000007945 */ /* 0x000fe20003800000 */
[----:B0-----:R-:W-:-:S05]  /*19f00*/  IMAD.U32 R4, RZ, RZ, UR4 ;  /* 0x00000004ff047e24 */ /* 0x001fca000f8e00ff */
[----:B------:R-:W-:Y:S01]  /*19f10*/  LEA R16, R4, R16, 0x18 ;  /* 0x0000001004107211 */ /* 0x000fe200078ec0ff */
[----:B------:R-:W-:Y:S06]  /*19f20*/  BAR.SYNC.DEFER_BLOCKING 0x5, 0x200 ;  /* 0x0148000000007b1d */ /* 0x000fec0000010000 */
[----:B------:R-:W-:Y:S04]  /*19f30*/  STL [R1+0x1c], R4 ;  /* 0x00001c0401007387 */ /* 0x000fe80000100800 */
[----:B------:R-:W0:Y:S04]  /*19f40*/  LDS.128 R44, [R16+0x19cd0] ;  /* 0x019cd000102c7984 */ /* 0x000e280000000c00 */
[----:B0-----:R0:W-:Y:S04]  /*19f50*/  STL.64 [R1+0x40], R44 ;  /* 0x0000402c01007387 */ /* 0x0011e80000100a00 */
[----:B------:R0:W-:Y:S01]  /*19f60*/  STL.64 [R1+0x48], R46 ;  /* 0x0000482e01007387 */ /* 0x0001e20000100a00 */
[----:B------:R-:W-:Y:S06]  /*19f70*/  BAR.ARV 0x4, 0x200 ;  /* 0x0108000000007b1d */ /* 0x000fec0000002000 */
[----:B--2---:R-:W-:-:S13]  /*19f80*/  ISETP.NE.AND P1, PT, R93, RZ, PT ;  /* 0x000000ff5d00720c */ /* 0x004fda0003f25270 */
[----:B------:R-:W1:Y:S02]  /*19f90*/  @!P1 LDC R93, c[0x0][0xad4] ;  /* 0x0002b500ff5d9b82 */ /* 0x000e640000000800 */
[----:B-1----:R0:W-:Y:S01]  /*19fa0*/  @!P1 STL [R1+0x58], R93 ;  /* 0x0000585d01009387 */ /* 0x0021e20000100800 */
[----:B------:R-:W-:Y:S05]  /*19fb0*/  @P0 BRA `(.L_x_1303) ;  /* 0x0000002400e40947 */ /* 0x000fea0003800000 */
[----:B------:R-:W2:Y:S01]  /*19fc0*/  LDL R4, [R1+0x3c] ;  /* 0x00003c0001047983 */ /* 0x000ea20000100800 */
[----:B------:R-:W-:Y:S01]  /*19fd0*/  ULDC.64 UR4, c[0x4][0x38] ;  /* 0x01000e0000047ab9 */ /* 0x000fe20000000a00 */
[----:B------:R-:W-:Y:S01]  /*19fe0*/  ULDC.64 UR6, c[0x0][0xc08] ;  /* 0x0003020000067ab9 */ /* 0x000fe20000000a00 */
[----:B------:R-:W1:Y:S01]  /*19ff0*/  S2R R21, SR_TID.X ;  /* 0x0000000000157919 */ /* 0x000e620000002100 */
[----:B------:R-:W-:Y:S01]  /*1a000*/  BAR.SYNC.DEFER_BLOCKING 0x1, 0x180 ;  /* 0x0046000000007b1d */ /* 0x000fe20000010000 */
[----:B--2--5:R-:W-:Y:S02]  /*1a010*/  IMAD.MOV.U32 R24, RZ, RZ, R4 ;  /* 0x000000ffff187224 */ /* 0x024fe400078e0004 */
[----:B-1----:R-:W-:-:S05]  /*1a020*/  IMAD.SHL.U32 R4, R21, 0x4, RZ ;  /* 0x0000000415047824 */ /* 0x002fca00078e00ff */
[----:B------:R-:W-:-:S04]  /*1a030*/  LOP3.LUT R4, R4, 0xc, RZ, 0xc0, !PT ;  /* 0x0000000c04047812 */ /* 0x000fc800078ec0ff */
[----:B------:R-:W-:-:S05]  /*1a040*/  IADD3 R4, P0, R4, UR4, RZ ;  /* 0x0000000404047c10 */ /* 0x000fca000ff1e0ff */
[----:B------:R-:W-:Y:S01]  /*1a050*/  IMAD.X R5, RZ, RZ, UR5, P0 ;  /* 0x00000005ff057e24 */ /* 0x000fe200080e06ff */
[----:B------:R-:W-:-:S04]  /*1a060*/  ULDC.64 UR4, c[0x0][0xc00] ;  /* 0x0003000000047ab9 */ /* 0x000fc80000000a00 */
[----:B------:R1:W2:Y:S01]  /*1a070*/  LDG.E.CONSTANT R12, desc[UR40][R4.64] ;  /* 0x00000028040c7981 */ /* 0x0002a2000c1e9900 */
[----:B------:R-:W-:Y:S01]  /*1a080*/  LOP3.LUT P0, R21, R21, 0x3, RZ, 0xc0, !PT ;  /* 0x0000000315157812 */ /* 0x000fe2000780c0ff */
[----:B------:R-:W-:Y:S02]  /*1a090*/  IMAD.MOV.U32 R38, RZ, RZ, R24 ;  /* 0x000000ffff267224 */ /* 0x000fe400078e0018 */
[----:B------:R-:W3:Y:S01]  /*1a0a0*/  LDL R4, [R1+0x80] ;  /* 0x0000800001047983 */ /* 0x000ee20000100800 */
[----:B------:R-:W-:Y:S01]  /*1a0b0*/  ISETP.EQ.OR P0, PT, R21, 0x3, !P0 ;  /* 0x000000031500780c */ /* 0x000fe20004702670 */
[----:B------:R-:W-:Y:S02]  /*1a0c0*/  IMAD.MOV.U32 R90, RZ, RZ, R38 ;  /* 0x000000ffff5a7224 */ /* 0x000fe400078e0026 */
[----:B------:R-:W4:Y:S01]  /*1a0d0*/  LDL.LU R94, [R1+0x5c] ;  /* 0x00005c00015e7983 */ /* 0x000f220000300800 */
[----:B------:R-:W-:Y:S02]  /*1a0e0*/  SEL R37, R15, R20, P0 ;  /* 0x000000140f257207 */ /* 0x000fe40000000000 */
[----:B------:R-:W-:Y:S01]  /*1a0f0*/  SEL R15, R20, R15, P0 ;  /* 0x0000000f140f7207 */ /* 0x000fe20000000000 */
[----:B-1----:R-:W1:Y:S01]  /*1a100*/  S2R R5, SR_SWINHI ;  /* 0x0000000000057919 */ /* 0x002e620000002f00 */
[----:B------:R-:W-:-:S02]  /*1a110*/  SEL R35, R9, R14, P0 ;  /* 0x0000000e09237207 */ /* 0x000fc40000000000 */
[----:B0-----:R-:W-:Y:S01]  /*1a120*/  SEL R45, R27, R8, P0 ;  /* 0x000000081b2d7207 */ /* 0x001fe20000000000 */
[----:B------:R-:W4:Y:S01]  /*1a130*/  LDL R92, [R1+0x34] ;  /* 0x00003400015c7983 */ /* 0x000f220000100800 */
[----:B------:R-:W-:Y:S02]  /*1a140*/  SEL R14, R14, R9, P0 ;  /* 0x000000090e0e7207 */ /* 0x000fe40000000000 */
[----:B------:R-:W-:Y:S01]  /*1a150*/  SEL R27, R8, R27, P0 ;  /* 0x0000001b081b7207 */ /* 0x000fe20000000000 */
[----:B------:R-:W4:Y:S01]  /*1a160*/  LDL R88, [R1+0x68] ;  /* 0x0000680001587983 */ /* 0x000f220000100800 */
        /* <DEDUP_REMOVED lines=12> */
[----:B------:R-:W-:Y:S02]  /*1a230*/  MOV R20, R16 ;  /* 0x0000001000147202 */ /* 0x000fe40000000f00 */
[----:B-1----:R-:W-:Y:S02]  /*1a240*/  MOV R21, R5 ;  /* 0x0000000500157202 */ /* 0x002fe40000000f00 */
[----:B------:R-:W-:-:S02]  /*1a250*/  SEL R57, R32, R91, P0 ;  /* 0x0000005b20397207 */ /* 0x000fc40000000000 */
[----:B------:R-:W-:Y:S02]  /*1a260*/  SEL R26, R26, R7, P0 ;  /* 0x000000071a1a7207 */ /* 0x000fe40000000000 */
        /* <DEDUP_REMOVED lines=44> */
[----:B------:R-:W-:Y:S01]  /*1a530*/  LOP3.LUT R42, R89, 0x180, RZ, 0xc0, !PT ;  /* 0x00000180592a7812 */ /* 0x000fe200078ec0ff */
[----:B------:R-:W-:Y:S01]  /*1a540*/  IMAD.X R11, RZ, RZ, R9, P5 ;  /* 0x000000ffff0b7224 */ /* 0x000fe200028e0609 */
[----:B------:R-:W-:Y:S01]  /*1a550*/  SHF.R.U64 R4, R4, 0x3, RZ ;  /* 0x0000000304047819 */ /* 0x000fe200000012ff */
[----:B--2---:R0:W-:Y:S01]  /*1a560*/  SHFL.IDX PT, R62, R45, R12, 0x1c1f ;  /* 0x001c1f0c2d3e7589 */ /* 0x0041e200000e0000 */
[----:B------:R-:W-:Y:S02]  /*1a570*/  SHF.R.U64 R3, R3, 0x3, RZ ;  /* 0x0000000303037819 */ /* 0x000fe400000012ff */
[----:B------:R-:W-:-:S02]  /*1a580*/  SHF.R.U64 R38, R38, 0x3, RZ ;  /* 0x0000000326267819 */ /* 0x000fc400000012ff */
[----:B------:R-:W-:Y:S01]  /*1a590*/  SHF.R.U64 R42, R42, 0x3, RZ ;  /* 0x000000032a2a7819 */ /* 0x000fe200000012ff */
[--C-:B------:R-:W-:Y:S01]  /*1a5a0*/  IMAD.X R83, RZ, RZ, R9.reuse, P3 ;  /* 0x000000ffff537224 */ /* 0x100fe200018e0609 */
[----:B------:R-:W-:Y:S01]  /*1a5b0*/  LOP3.LUT R82, R4, R81, RZ, 0x3c, !PT ;  /* 0x0000005104527212 */ /* 0x000fe200078e3cff */
[--C-:B------:R-:W-:Y:S01]  /*1a5c0*/  IMAD.X R7, RZ, RZ, R9.reuse, P4 ;  /* 0x000000ffff077224 */ /* 0x100fe200020e0609 */
[----:B0-----:R-:W-:Y:S01]  /*1a5d0*/  LOP3.LUT R45, R12, 0x2, RZ, 0x3c, !PT ;  /* 0x000000020c2d7812 */ /* 0x001fe200078e3cff */
[--C-:B------:R-:W-:Y:S01]  /*1a5e0*/  IMAD.X R5, RZ, RZ, R9.reuse, P2 ;  /* 0x000000ffff057224 */ /* 0x100fe200010e0609 */
[----:B------:R-:W-:Y:S01]  /*1a5f0*/  LOP3.LUT R6, R3, R36, RZ, 0x3c, !PT ;  /* 0x0000002403067212 */ /* 0x000fe200078e3cff */
[----:B------:R-:W-:Y:S01]  /*1a600*/  IMAD.X R85, RZ, RZ, R9, P1 ;  /* 0x000000ffff557224 */ /* 0x000fe200008e0609 */
[----:B------:R-:W-:Y:S02]  /*1a610*/  LOP3.LUT R4, R38, R87, RZ, 0x3c, !PT ;  /* 0x0000005726047212 */ /* 0x000fe400078e3cff */
[----:B------:R-:W-:Y:S01]  /*1a620*/  MOV R86, R10 ;  /* 0x0000000a00567202 */ /* 0x000fe20000000f00 */
[----:B------:R-:W-:Y:S01]  /*1a630*/  SHFL.IDX PT, R57, R57, R12, 0x1c1f ;  /* 0x001c1f0c39397589 */ /* 0x000fe200000e0000 */
[----:B------:R-:W-:Y:S01]  /*1a640*/  LOP3.LUT R84, R42, R89, RZ, 0x3c, !PT ;  /* 0x000000592a547212 */ /* 0x000fe200078e3cff */
[----:B------:R-:W4:Y:S02]  /*1a650*/  LDC.64 R80, c[0x0][0xc00] ;  /* 0x00030000ff507b82 */ /* 0x000f240000000a00 */
[----:B------:R-:W-:Y:S01]  /*1a660*/  SHFL.IDX PT, R11, R39, R12, 0x1c1f ;  /* 0x001c1f0c270b7589 */ /* 0x000fe200000e0000 */
[----:B------:R-:W-:-:S03]  /*1a670*/  MOV R82, R82 ;  /* 0x0000005200527202 */ /* 0x000fc60000000f00 */
[----:B------:R-:W-:Y:S01]  /*1a680*/  SHFL.IDX PT, R42, R35, R12, 0x1c1f ;  /* 0x001c1f0c232a7589 */ /* 0x000fe200000e0000 */
[----:B------:R-:W-:-:S03]  /*1a690*/  MOV R3, R8 ;  /* 0x0000000800037202 */ /* 0x000fc60000000f00 */
[----:B------:R-:W0:Y:S01]  /*1a6a0*/  SHFL.IDX PT, R39, R14, R45, 0x1c1f ;  /* 0x001c1f2d0e277589 */ /* 0x000e2200000e0000 */
[----:B------:R-:W-:Y:S02]  /*1a6b0*/  MOV R87, R6 ;  /* 0x0000000600577202 */ /* 0x000fe40000000f00 */
[----:B------:R-:W-:Y:S01]  /*1a6c0*/  MOV R83, R4 ;  /* 0x0000000400537202 */ /* 0x000fe20000000f00 */
[----:B------:R-:W-:Y:S04]  /*1a6d0*/  SHFL.IDX PT, R38, R33, R12, 0x1c1f ;  /* 0x001c1f0c21267589 */ /* 0x000fe800000e0000 */
[----:B------:R-:W1:Y:S04]  /*1a6e0*/  SHFL.IDX PT, R13, R13, R45, 0x1c1f ;  /* 0x001c1f2d0d0d7589 */ /* 0x000e6800000e0000 */
[----:B------:R-:W-:Y:S04]  /*1a6f0*/  SHFL.IDX PT, R59, R59, R12, 0x1c1f ;  /* 0x001c1f0c3b3b7589 */ /* 0x000fe800000e0000 */
[----:B------:R-:W-:Y:S04]  /*1a700*/  SHFL.IDX PT, R35, R79, R12, 0x1c1f ;  /* 0x001c1f0c4f237589 */ /* 0x000fe800000e0000 */
[----:B------:R-:W2:Y:S04]  /*1a710*/  SHFL.IDX PT, R32, R32, R45, 0x1c1f ;  /* 0x001c1f2d20207589 */ /* 0x000ea800000e0000 */
[----:B------:R-:W3:Y:S04]  /*1a720*/  SHFL.IDX PT, R34, R34, R45, 0x1c1f ;  /* 0x001c1f2d22227589 */ /* 0x000ee800000e0000 */
[----:B------:R0:W-:Y:S04]  /*1a730*/  SHFL.IDX PT, R46, R37, R12, 0x1c1f ;  /* 0x001c1f0c252e7589 */ /* 0x0001e800000e0000 */
        /* <DEDUP_REMOVED lines=16> */
[----:B------:R-:W4:Y:S04]  /*1a840*/  SHFL.IDX PT, R15, R15, R45, 0x1c1f ;  /* 0x001c1f2d0f0f7589 */ /* 0x000f2800000e0000 */
[----:B------:R-:W4:Y:S04]  /*1a850*/  SHFL.IDX PT, R79, R128, R45, 0x1c1f ;  /* 0x001c1f2d804f7589 */ /* 0x000f2800000e0000 */
[----:B------:R-:W4:Y:S04]  /*1a860*/  SHFL.IDX PT, R24, R24, R45, 0x1c1f ;  /* 0x001c1f2d18187589 */ /* 0x000f2800000e0000 */
[----:B------:R-:W-:Y:S04]  /*1a870*/  SHFL.IDX PT, R25, R25, R45, 0x1c1f ;  /* 0x001c1f2d19197589 */ /* 0x000fe800000e0000 */
[----:B------:R-:W4:Y:S04]  /*1a880*/  SHFL.IDX PT, R30, R30, R45, 0x1c1f ;  /* 0x001c1f2d1e1e7589 */ /* 0x000f2800000e0000 */
[----:B------:R-:W4:Y:S04]  /*1a890*/  SHFL.IDX PT, R12, R31, R45, 0x1c1f ;  /* 0x001c1f2d1f0c7589 */ /* 0x000f2800000e0000 */
[----:B------:R-:W-:Y:S04]  /*1a8a0*/  SHFL.IDX PT, R111, R111, R45, 0x1c1f ;  /* 0x001c1f2d6f6f7589 */ /* 0x000fe800000e0000 */
[----:B------:R2:W4:Y:S04]  /*1a8b0*/  SHFL.IDX PT, R65, R40, R45, 0x1c1f ;  /* 0x001c1f2d28417589 */ /* 0x00052800000e0000 */
[----:B------:R-:W4:Y:S04]  /*1a8c0*/  SHFL.IDX PT, R67, R114, R45, 0x1c1f ;  /* 0x001c1f2d72437589 */ /* 0x000f2800000e0000 */
[----:B------:R-:W4:Y:S04]  /*1a8d0*/  SHFL.IDX PT, R73, R122, R45, 0x1c1f ;  /* 0x001c1f2d7a497589 */ /* 0x000f2800000e0000 */
[----:B------:R-:W4:Y:S04]  /*1a8e0*/  SHFL.IDX PT, R26, R26, R45, 0x1c1f ;  /* 0x001c1f2d1a1a7589 */ /* 0x000f2800000e0000 */
[----:B------:R-:W-:Y:S04]  /*1a8f0*/  SHFL.IDX PT, R28, R28, R45, 0x1c1f ;  /* 0x001c1f2d1c1c7589 */ /* 0x000fe800000e0000 */
[----:B------:R-:W4:Y:S04]  /*1a900*/  SHFL.IDX PT, R27, R27, R45, 0x1c1f ;  /* 0x001c1f2d1b1b7589 */ /* 0x000f2800000e0000 */
[----:B------:R-:W4:Y:S04]  /*1a910*/  SHFL.IDX PT, R125, R125, R45, 0x1c1f ;  /* 0x001c1f2d7d7d7589 */ /* 0x000f2800000e0000 */
[----:B------:R-:W4:Y:S04]  /*1a920*/  SHFL.IDX PT, R133, R133, R45, 0x1c1f ;  /* 0x001c1f2d85857589 */ /* 0x000f2800000e0000 */
[----:B------:R-:W4:Y:S04]  /*1a930*/  SHFL.IDX PT, R130, R130, R45, 0x1c1f ;  /* 0x001c1f2d82827589 */ /* 0x000f2800000e0000 */
[----:B------:R-:W-:Y:S04]  /*1a940*/  SHFL.IDX PT, R29, R29, R45, 0x1c1f ;  /* 0x001c1f2d1d1d7589 */ /* 0x000fe800000e0000 */
[----:B------:R-:W4:Y:S04]  /*1a950*/  SHFL.IDX PT, R119, R119, R45, 0x1c1f ;  /* 0x001c1f2d77777589 */ /* 0x000f2800000e0000 */
[----:B------:R-:W4:Y:S04]  /*1a960*/  SHFL.IDX PT, R75, R126, R45, 0x1c1f ;  /* 0x001c1f2d7e4b7589 */ /* 0x000f2800000e0000 */
[----:B------:R4:W4:Y:S01]  /*1a970*/  SHFL.IDX PT, R134, R134, R45, 0x1c1f ;  /* 0x001c1f2d86867589 */ /* 0x00092200000e0000 */
[----:B0-----:R-:W-:-:S02]  /*1a980*/  SEL R37, R42, R39, P0 ;  /* 0x000000272a257207 */ /* 0x001fc40000000000 */
[----:B-1----:R-:W-:Y:S02]  /*1a990*/  SEL R36, R38, R13, P0 ;  /* 0x0000000d26247207 */ /* 0x002fe40000000000 */
[----:B------:R-:W-:Y:S02]  /*1a9a0*/  SEL R39, R39, R42, P0 ;  /* 0x0000002a27277207 */ /* 0x000fe40000000000 */
[----:B------:R-:W-:Y:S02]  /*1a9b0*/  SEL R38, R13, R38, P0 ;  /* 0x000000260d267207 */ /* 0x000fe40000000000 */
[----:B--2---:R-:W-:Y:S02]  /*1a9c0*/  SEL R40, R57, R32, P0 ;  /* 0x0000002039287207 */ /* 0x004fe40000000000 */
[----:B------:R-:W-:Y:S02]  /*1a9d0*/  SEL R42, R32, R57, P0 ;  /* 0x00000039202a7207 */ /* 0x000fe40000000000 */
[----:B---3--:R-:W-:-:S02]  /*1a9e0*/  SEL R41, R59, R34, P0 ;  /* 0x000000223b297207 */ /* 0x008fc40000000000 */
[----:B------:R-:W-:Y:S02]  /*1a9f0*/  SEL R43, R34, R59, P0 ;  /* 0x0000003b222b7207 */ /* 0x000fe40000000000 */
[----:B----4-:R-:W-:Y:S02]  /*1aa00*/  SEL R44, R46, R15, P0 ;  /* 0x0000000f2e2c7207 */ /* 0x010fe40000000000 */
        /* <DEDUP_REMOVED lines=39> */
[----:B------:R-:W-:-:S02]  /*1ac80*/  SEL R33, R35, R134, P0 ;  /* 0x0000008623217207 */ /* 0x000fc40000000000 */
[----:B------:R-:W-:Y:S02]  /*1ac90*/  SEL R70, R29, R70, P0 ;  /* 0x000000461d467207 */ /* 0x000fe40000000000 */
[----:B------:R-:W-:Y:S02]  /*1aca0*/  SEL R75, R75, R8, P0 ;  /* 0x000000084b4b7207 */ /* 0x000fe40000000000 */
[----:B------:R-:W-:Y:S02]  /*1acb0*/  SEL R35, R134, R35, P0 ;  /* 0x0000002386237207 */ /* 0x000fe40000000000 */
        /* <DEDUP_REMOVED lines=8> */
[----:B------:R0:W-:Y:S01]  /*1ad40*/  STSM.16.M88.4 [R3], R4 ;  /* 0x0000000403007844 */ /* 0x0001e20000000200 */
[----:B------:R-:W-:-:S02]  /*1ad50*/  F2FP.BF16.F32.PACK_AB R24, R61, R60 ;  /* 0x0000003c3d18723e */ /* 0x000fc400000010ff */
[----:B------:R-:W-:Y:S02]  /*1ad60*/  F2FP.BF16.F32.PACK_AB R25, R65, R64 ;  /* 0x000000404119723e */ /* 0x000fe400000010ff */
[----:B------:R-:W-:Y:S02]  /*1ad70*/  F2FP.BF16.F32.PACK_AB R26, R63, R62 ;  /* 0x0000003e3f1a723e */ /* 0x000fe400000010ff */
[----:B------:R-:W-:Y:S02]  /*1ad80*/  F2FP.BF16.F32.PACK_AB R27, R67, R66 ;  /* 0x00000042431b723e */ /* 0x000fe400000010ff */
[----:B------:R-:W-:Y:S02]  /*1ad90*/  F2FP.BF16.F32.PACK_AB R28, R69, R68 ;  /* 0x00000044451c723e */ /* 0x000fe400000010ff */
[----:B------:R-:W-:Y:S02]  /*1ada0*/  F2FP.BF16.F32.PACK_AB R29, R73, R72 ;  /* 0x00000048491d723e */ /* 0x000fe400000010ff */
[----:B------:R-:W-:-:S02]  /*1adb0*/  F2FP.BF16.F32.PACK_AB R30, R71, R70 ;  /* 0x00000046471e723e */ /* 0x000fc400000010ff */
[----:B------:R-:W-:Y:S01]  /*1adc0*/  F2FP.BF16.F32.PACK_AB R31, R75, R74 ;  /* 0x0000004a4b1f723e */ /* 0x000fe200000010ff */
[----:B------:R-:W-:Y:S01]  /*1add0*/  STSM.16.M88.4 [R86], R8 ;  /* 0x0000000856007844 */ /* 0x000fe20000000200 */
[----:B------:R-:W-:Y:S02]  /*1ade0*/  MOV R84, R84 ;  /* 0x0000005400547202 */ /* 0x000fe40000000f00 */
[----:B0-----:R-:W-:Y:S02]  /*1adf0*/  F2FP.BF16.F32.PACK_AB R4, R77, R76 ;  /* 0x0000004c4d04723e */ /* 0x001fe400000010ff */
[----:B------:R-:W-:Y:S02]  /*1ae00*/  F2FP.BF16.F32.PACK_AB R5, R33, R32 ;  /* 0x000000202105723e */ /* 0x000fe400000010ff */
[----:B------:R-:W-:Y:S02]  /*1ae10*/  F2FP.BF16.F32.PACK_AB R6, R79, R78 ;  /* 0x0000004e4f06723e */ /* 0x000fe400000010ff */
[----:B------:R-:W-:Y:S01]  /*1ae20*/  F2FP.BF16.F32.PACK_AB R7, R35, R34 ;  /* 0x000000222307723e */ /* 0x000fe200000010ff */
[----:B------:R0:W-:Y:S04]  /*1ae30*/  STSM.16.M88.4 [R87], R12 ;  /* 0x0000000c57007844 */ /* 0x0001e80000000200 */
[----:B------:R1:W-:Y:S04]  /*1ae40*/  STSM.16.M88.4 [R82], R24 ;  /* 0x0000001852007844 */ /* 0x0003e80000000200 */
[----:B------:R-:W-:Y:S04]  /*1ae50*/  STSM.16.M88.4 [R83], R28 ;  /* 0x0000001c53007844 */ /* 0x000fe80000000200 */
[----:B------:R2:W-:Y:S01]  /*1ae60*/  STSM.16.M88.4 [R84], R4 ;  /* 0x0000000454007844 */ /* 0x0005e20000000200 */
[----:B------:R-:W-:Y:S01]  /*1ae70*/  ISETP.NE.U32.AND P0, PT, RZ, UR4, PT ;  /* 0x00000004ff007c0c */ /* 0x000fe2000bf05070 */
[----:B------:R-:W-:-:S02]  /*1ae80*/  IMAD.MOV.U32 R3, RZ, RZ, RZ ;  /* 0x000000ffff037224 */ /* 0x000fc400078e00ff */
[----:B------:R-:W-:Y:S01]  /*1ae90*/  IMAD.WIDE R80, R94, 0x4, R80 ;  /* 0x000000045e507825 */ /* 0x000fe200078e0250 */
[----:B------:R-:W-:Y:S01]  /*1aea0*/  ISETP.NE.AND.EX P0, PT, RZ, UR5, PT, P0 ;  /* 0x00000005ff007c0c */ /* 0x000fe2000bf05300 */
[----:B------:R-:W-:Y:S01]  /*1aeb0*/  BAR.SYNC.DEFER_BLOCKING 0x1, 0x180 ;  /* 0x0046000000007b1d */ /* 0x000fe20000010000 */
[----:B------:R-:W-:Y:S01]  /*1aec0*/  ISETP.NE.U32.AND P1, PT, RZ, UR6, PT ;  /* 0x00000006ff007c0c */ /* 0x000fe2000bf25070 */
[----:B0-----:R-:W-:Y:S01]  /*1aed0*/  IMAD.MOV.U32 R14, RZ, RZ, 0x9b8 ;  /* 0x000009b8ff0e7424 */ /* 0x001fe200078e00ff */
[----:B------:R-:W-:-:S05]  /*1aee0*/  ISETP.GT.AND P3, PT, R93, 0x1, PT ;  /* 0x000000015d00780c */ /* 0x000fca0003f64270 */
[----:B-1----:R-:W0:Y:S01]  /*1aef0*/  LDC R82, c[0x0][0xbe8] ;  /* 0x0002fa00ff527b82 */ /* 0x002e220000000800 */
[----:B------:R-:W-:-:S07]  /*1af00*/  ISETP.NE.U32.AND P2, PT, RZ, UR4, PT ;  /* 0x00000004ff007c0c */ /* 0x000fce000bf45070 */
[----:B------:R-:W1:Y:S01]  /*1af10*/  LDC.64 R12, c[0x0][0xba8] ;  /* 0x0002ea00ff0c7b82 */ /* 0x000e620000000a00 */
[----:B------:R-:W3:Y:S01]  /*1af20*/  @P0 LDG.E R3, desc[UR40][R80.64] ;  /* 0x0000002850030981 */ /* 0x000ee2000c1e1900 */
[----:B------:R-:W-:Y:S02]  /*1af30*/  ISETP.NE.AND.EX P1, PT, RZ, UR7, PT, P1 ;  /* 0x00000007ff007c0c */ /* 0x000fe4000bf25310 */
[----:B------:R-:W-:-:S04]  /*1af40*/  SEL R14, R14, 0x978, P3 ;  /* 0x000009780e0e7807 */ /* 0x000fc80001800000 */
[----:B--2---:R-:W2:Y:S08]  /*1af50*/  LDC.64 R6, c[0x0][R14+0x220] ;  /* 0x000088000e067b82 */ /* 0x004eb00000000a00 */
[----:B------:R-:W4:Y:S08]  /*1af60*/  @P1 LDC.64 R4, c[0x0][0xc08] ;  /* 0x00030200ff041b82 */ /* 0x000f300000000a00 */
[----:B------:R-:W1:Y:S01]  /*1af70*/  LDC.64 R8, c[0x0][R14+0x218] ;  /* 0x000086000e087b82 */ /* 0x000e620000000a00 */
[----:B------:R-:W-:Y:S01]  /*1af80*/  ULDC UR6, c[0x0][0xa88] ;  /* 0x0002a20000067ab9 */ /* 0x000fe20000000800 */
[----:B0-----:R-:W-:-:S06]  /*1af90*/  ISETP.NE.AND P4, PT, R82, 0x1, PT ;  /* 0x000000015200780c */ /* 0x001fcc0003f85270 */
[----:B------:R-:W0:Y:S01]  /*1afa0*/  LDC.64 R10, c[0x0][R14+0x228] ;  /* 0x00008a000e0a7b82 */ /* 0x000e220000000a00 */
[----:B------:R-:W-:Y:S02]  /*1afb0*/  IMAD.U32 R85, RZ, RZ, UR6 ;  /* 0x00000006ff557e24 */ /* 0x000fe4000f8e00ff */
[----:B----4-:R-:W-:-:S05]  /*1afc0*/  @P1 IMAD.WIDE R4, R94, 0x4, R4 ;  /* 0x000000045e041825 */ /* 0x010fca00078e0204 */
[----:B------:R-:W4:Y:S01]  /*1afd0*/  @P4 LDC R24, c[0x0][0xbec] ;  /* 0x0002fb00ff184b82 */ /* 0x000f220000000800 */
[----:B------:R2:W5:Y:S01]  /*1afe0*/  @P1 LDG.E R85, desc[UR40][R4.64] ;  /* 0x0000002804551981 */ /* 0x000562000c1e1900 */
[----:B------:R-:W-:-:S06]  /*1aff0*/  ISETP.NE.AND.EX P2, PT, RZ, UR5, PT, P2 ;  /* 0x00000005ff007c0c */ /* 0x000fcc000bf45320 */
[----:B------:R-:W4:Y:S08]  /*1b000*/  @P4 LDC R31, c[0x0][0xbf0] ;  /* 0x0002fc00ff1f4b82 */ /* 0x000f300000000800 */
[----:B--2---:R2:W2:Y:S01]  /*1b010*/  LDC.64 R4, c[0x0][R14+0x210] ;  /* 0x000084000e047b82 */ /* 0x0044a20000000a00 */
[----:B------:R-:W-:Y:S02]  /*1b020*/  SHF.R.S32.HI R15, RZ, 0x1f, R94 ;  /* 0x0000001fff0f7819 */ /* 0x000fe4000001145e */
[----:B------:R-:W-:-:S02]  /*1b030*/  SEL R83, R94, RZ, !P2 ;  /* 0x000000ff5e537207 */ /* 0x000fc40005000000 */
[----:B------:R-:W-:-:S03]  /*1b040*/  SEL R15, R15, RZ, !P2 ;  /* 0x000000ff0f0f7207 */ /* 0x000fc60005000000 */
[----:B------:R-:W-:Y:S01]  /*1b050*/  IMAD R7, R7, R83, RZ ;  /* 0x0000005307077224 */ /* 0x000fe200078e02ff */
[----:B------:R-:W-:Y:S01]  /*1b060*/  SEL R25, R88, RZ, P3 ;  /* 0x000000ff58197207 */ /* 0x000fe20001800000 */
[----:B-1----:R-:W1:Y:S02]  /*1b070*/  @!P3 LDC R12, c[0x0][0xb50] ;  /* 0x0002d400ff0cbb82 */ /* 0x002e640000000800 */
[C---:B------:R-:W-:Y:S02]  /*1b080*/  IMAD R29, R6.reuse, R15, R7 ;  /* 0x0000000f061d7224 */ /* 0x040fe400078e0207 */
[----:B------:R-:W-:-:S04]  /*1b090*/  IMAD.WIDE.U32 R6, R6, R83, RZ ;  /* 0x0000005306067225 */ /* 0x000fc800078e00ff */
[-C--:B------:R-:W-:Y:S01]  /*1b0a0*/  IMAD R27, R9, R90.reuse, RZ ;  /* 0x0000005a091b7224 */ /* 0x080fe200078e02ff */
[----:B------:R-:W1:Y:S01]  /*1b0b0*/  @!P3 LDC R13, c[0x0][0xb54] ;  /* 0x0002d500ff0dbb82 */ /* 0x000e620000000800 */
[----:B------:R-:W-:-:S04]  /*1b0c0*/  IMAD.WIDE.U32 R8, R8, R90, RZ ;  /* 0x0000005a08087225 */ /* 0x000fc800078e00ff */
[----:B------:R-:W-:Y:S02]  /*1b0d0*/  IMAD.IADD R15, R92, 0x1, R91 ;  /* 0x000000015c0f7824 */ /* 0x000fe400078e025b */
[----:B------:R-:W-:Y:S02]  /*1b0e0*/  IMAD.IADD R29, R7, 0x1, R29 ;  /* 0x00000001071d7824 */ /* 0x000fe400078e021d */
[----:B------:R-:W-:Y:S02]  /*1b0f0*/  IMAD.MOV.U32 R7, RZ, RZ, R15 ;  /* 0x000000ffff077224 */ /* 0x000fe400078e000f */
[----:B------:R-:W-:Y:S02]  /*1b100*/  IMAD.IADD R9, R9, 0x1, R27 ;  /* 0x0000000109097824 */ /* 0x000fe400078e021b */
[-C--:B0-----:R-:W-:Y:S02]  /*1b110*/  IMAD R27, R11, R25.reuse, RZ ;  /* 0x000000190b1b7224 */ /* 0x081fe400078e02ff */
[----:B------:R-:W-:-:S04]  /*1b120*/  IMAD.WIDE.U32 R10, R10, R25, RZ ;  /* 0x000000190a0a7225 */ /* 0x000fc800078e00ff */
[----:B------:R-:W-:Y:S01]  /*1b130*/  IMAD.IADD R27, R11, 0x1, R27 ;  /* 0x000000010b1b7824 */ /* 0x000fe200078e021b */
[--C-:B---3--:R-:W-:Y:S01]  /*1b140*/  IADD3 R8, P2, P5, R6, R8, R3.reuse ;  /* 0x0000000806087210 */ /* 0x108fe20007d5e003 */
[----:B----4-:R-:W-:Y:S01]  /*1b150*/  @P4 IMAD.HI.U32 R6, R15, R24, RZ ;  /* 0x000000180f064227 */ /* 0x010fe200078e00ff */
        /* <DEDUP_REMOVED lines=12> */
[----:B-1----:R-:W-:-:S03]  /*1b220*/  LEA R12, P2, R10, R12, 0x2 ;  /* 0x0000000c0a0c7211 */ /* 0x002fc600078410ff */
[----:B------:R-:W-:-:S05]  /*1b230*/  IMAD.IADD R4, R11, 0x1, R5 ;  /* 0x000000010b047824 */ /* 0x000fca00078e0205 */
[----:B------:R-:W-:Y:S01]  /*1b240*/  LEA.HI.X R13, R10, R13, R4, 0x2, P2 ;  /* 0x0000000d0a0d7211 */ /* 0x000fe200010f1404 */
[----:B------:R-:W-:Y:S06]  /*1b250*/  @P1 BRA `(.L_x_1304) ;  /* 0x0000000000101947 */ /* 0x000fec0003800000 */
[----:B------:R-:W-:Y:S05]  /*1b260*/  @!P0 BRA `(.L_x_1304) ;  /* 0x00000000000c8947 */ /* 0x000fea0003800000 */
[----:B------:R-:W2:Y:S04]  /*1b270*/  LDG.E R4, desc[UR40][R80.64] ;  /* 0x0000002850047981 */ /* 0x000ea8000c1e1900 */
[----:B-----5:R-:W2:Y:S02]  /*1b280*/  LDG.E R85, desc[UR40][R80.64+0x4] ;  /* 0x0000042850557981 */ /* 0x020ea4000c1e1900 */
[----:B--2---:R-:W-:-:S07]  /*1b290*/  IMAD.IADD R85, R85, 0x1, -R4 ;  /* 0x0000000155557824 */ /* 0x004fce00078e0a04 */
.L_x_1304:
        /* <DEDUP_REMOVED lines=13> */
[----:B--2---:R-:W-:-:S04]  /*1b370*/  IMAD.IADD R9, R9, 0x1, R91 ;  /* 0x0000000109097824 */ /* 0x004fc800078e025b */
        /* <DEDUP_REMOVED lines=27> */
[----:B------:R-:W-:Y:S02]  /*1b530*/  IMAD.IADD R3, R3, 0x1, R37 ;  /* 0x0000000103037824 */ /* 0x000fe400078e0225 */
[----:B------:R-:W-:-:S04]  /*1b540*/  IMAD.WIDE.U32 R2, R90, UR4, R2 ;  /* 0x000000045a027c25 */ /* 0x000fc8000f8e0002 */
[----:B------:R-:W-:Y:S01]  /*1b550*/  IMAD R3, R90, UR5, R3 ;  /* 0x000000055a037c24 */ /* 0x000fe2000f8e0203 */
[----:B------:R-:W-:Y:S02]  /*1b560*/  ULDC.64 UR4, c[0x0][0xaf0] ;  /* 0x0002bc0000047ab9 */ /* 0x000fe40000000a00 */
[----:B------:R-:W-:-:S04]  /*1b570*/  IMAD.WIDE.U32 R2, R83, UR4, R2 ;  /* 0x0000000453027c25 */ /* 0x000fc8000f8e0002 */
[C---:B------:R-:W-:Y:S01]  /*1b580*/  IMAD.IADD R43, R86.reuse, 0x1, R91 ;  /* 0x00000001562b7824 */ /* 0x040fe200078e025b */
[----:B------:R-:W-:Y:S01]  /*1b590*/  BSSY B1, `(.L_x_1306) ;  /* 0x0000058000017945 */ /* 0x000fe20003800000 */
[----:B--2---:R-:W-:-:S04]  /*1b5a0*/  IMAD R5, R86, 0x20, R81 ;  /* 0x0000002056057824 */ /* 0x004fc800078e0251 */
[----:B------:R-:W-:-:S03]  /*1b5b0*/  IMAD.WIDE R20, R5, 0x2, R20 ;  /* 0x0000000205147825 */ /* 0x000fc600078e0214 */
[----:B------:R-:W-:-:S04]  /*1b5c0*/  IADD3 R5, P5, R20, 0x7800, RZ ;  /* 0x0000780014057810 */ /* 0x000fc80007fbe0ff */
[----:B------:R-:W-:Y:S02]  /*1b5d0*/  LOP3.LUT R0, R5, 0x180, RZ, 0xc0, !PT ;  /* 0x0000018005007812 */ /* 0x000fe400078ec0ff */
[----:B------:R-:W-:Y:S02]  /*1b5e0*/  LOP3.LUT R7, R20, 0x180, RZ, 0xc0, !PT ;  /* 0x0000018014077812 */ /* 0x000fe400078ec0ff */
[----:B------:R-:W-:Y:S02]  /*1b5f0*/  SHF.R.U64 R0, R0, 0x3, RZ ;  /* 0x0000000300007819 */ /* 0x000fe400000012ff */
[C---:B------:R-:W-:Y:S02]  /*1b600*/  IADD3 R9, P0, R20.reuse, 0x1800, RZ ;  /* 0x0000180014097810 */ /* 0x040fe40007f1e0ff */
[C---:B------:R-:W-:Y:S02]  /*1b610*/  IADD3 R13, P1, R20.reuse, 0x3000, RZ ;  /* 0x00003000140d7810 */ /* 0x040fe40007f3e0ff */
[----:B------:R-:W-:-:S02]  /*1b620*/  IADD3 R25, P2, R20, 0x4800, RZ ;  /* 0x0000480014197810 */ /* 0x000fc40007f5e0ff */
[----:B------:R-:W-:Y:S02]  /*1b630*/  IADD3 R29, P3, R20, 0x6000, RZ ;  /* 0x00006000141d7810 */ /* 0x000fe40007f7e0ff */
[----:B------:R-:W-:Y:S02]  /*1b640*/  SHF.R.U64 R7, R7, 0x3, RZ ;  /* 0x0000000307077819 */ /* 0x000fe400000012ff */
[----:B------:R-:W-:Y:S01]  /*1b650*/  LOP3.LUT R32, R0, R5, RZ, 0x3c, !PT ;  /* 0x0000000500207212 */ /* 0x000fe200078e3cff */
[----:B------:R-:W-:Y:S01]  /*1b660*/  IMAD R0, R36, 0x60, R86 ;  /* 0x0000006024007824 */ /* 0x000fe200078e0256 */
[----:B------:R-:W-:Y:S02]  /*1b670*/  LOP3.LUT R8, R9, 0x180, RZ, 0xc0, !PT ;  /* 0x0000018009087812 */ /* 0x000fe400078ec0ff */
[----:B------:R-:W-:Y:S02]  /*1b680*/  LOP3.LUT R12, R13, 0x180, RZ, 0xc0, !PT ;  /* 0x000001800d0c7812 */ /* 0x000fe400078ec0ff */
[----:B------:R-:W-:-:S02]  /*1b690*/  LOP3.LUT R24, R25, 0x180, RZ, 0xc0, !PT ;  /* 0x0000018019187812 */ /* 0x000fc400078ec0ff */
[----:B------:R-:W-:Y:S02]  /*1b6a0*/  LOP3.LUT R28, R29, 0x180, RZ, 0xc0, !PT ;  /* 0x000001801d1c7812 */ /* 0x000fe400078ec0ff */
[----:B------:R-:W-:Y:S01]  /*1b6b0*/  LOP3.LUT R20, R7, R20, RZ, 0x3c, !PT ;  /* 0x0000001407147212 */ /* 0x000fe200078e3cff */
[----:B------:R-:W-:Y:S01]  /*1b6c0*/  IMAD.IADD R36, R91, 0x1, R0 ;  /* 0x000000015b247824 */ /* 0x000fe200078e0200 */
[----:B------:R-:W-:Y:S02]  /*1b6d0*/  SHF.R.U64 R8, R8, 0x3, RZ ;  /* 0x0000000308087819 */ /* 0x000fe400000012ff */
[----:B------:R-:W-:Y:S01]  /*1b6e0*/  SHF.R.U64 R12, R12, 0x3, RZ ;  /* 0x000000030c0c7819 */ /* 0x000fe200000012ff */
[----:B------:R0:W5:Y:S01]  /*1b6f0*/  LD.E.128 R4, desc[UR40][R20.64] ;  /* 0x0000002814047980 */ /* 0x000162000c101d00 */
[----:B------:R-:W-:Y:S02]  /*1b700*/  SHF.R.U64 R24, R24, 0x3, RZ ;  /* 0x0000000318187819 */ /* 0x000fe400000012ff */
[----:B------:R-:W-:Y:S01]  /*1b710*/  SHF.R.U64 R28, R28, 0x3, RZ ;  /* 0x000000031c1c7819 */ /* 0x000fe200000012ff */
[----:B-1----:R-:W-:Y:S01]  /*1b720*/  @P4 IMAD.HI.U32 R0, R36, R39, RZ ;  /* 0x0000002724004227 */ /* 0x002fe200078e00ff */
[----:B------:R-:W-:-:S02]  /*1b730*/  LOP3.LUT R8, R8, R9, RZ, 0x3c, !PT ;  /* 0x0000000908087212 */ /* 0x000fc400078e3cff */
[----:B------:R-:W-:Y:S02]  /*1b740*/  LOP3.LUT R12, R12, R13, RZ, 0x3c, !PT ;  /* 0x0000000d0c0c7212 */ /* 0x000fe400078e3cff */
[----:B0-----:R-:W-:Y:S01]  /*1b750*/  SHF.R.S32.HI R20, RZ, 0x1f, R83 ;  /* 0x0000001fff147819 */ /* 0x001fe20000011453 */
[--C-:B------:R-:W-:Y:S01]  /*1b760*/  IMAD.X R9, RZ, RZ, R21.reuse, P0 ;  /* 0x000000ffff097224 */ /* 0x100fe200000e0615 */
[----:B------:R-:W-:Y:S01]  /*1b770*/  LOP3.LUT R24, R24, R25, RZ, 0x3c, !PT ;  /* 0x0000001918187212 */ /* 0x000fe200078e3cff */
[--C-:B------:R-:W-:Y:S01]  /*1b780*/  IMAD.X R13, RZ, RZ, R21.reuse, P1 ;  /* 0x000000ffff0d7224 */ /* 0x100fe200008e0615 */
[----:B------:R-:W-:Y:S01]  /*1b790*/  LOP3.LUT R28, R28, R29, RZ, 0x3c, !PT ;  /* 0x0000001d1c1c7212 */ /* 0x000fe200078e3cff */
[--C-:B------:R-:W-:Y:S02]  /*1b7a0*/  IMAD.X R25, RZ, RZ, R21.reuse, P2 ;  /* 0x000000ffff197224 */ /* 0x100fe400010e0615 */
[--C-:B------:R-:W-:Y:S01]  /*1b7b0*/  IMAD.X R29, RZ, RZ, R21.reuse, P3 ;  /* 0x000000ffff1d7224 */ /* 0x100fe200018e0615 */
[----:B------:R-:W5:Y:S01]  /*1b7c0*/  LD.E.128 R8, desc[UR40][R8.64] ;  /* 0x0000002808087980 */ /* 0x000f62000c101d00 */
[----:B------:R-:W-:-:S02]  /*1b7d0*/  IMAD.X R33, RZ, RZ, R21, P5 ;  /* 0x000000ffff217224 */ /* 0x000fc400028e0615 */
[----:B------:R-:W-:Y:S01]  /*1b7e0*/  IMAD.MOV.U32 R21, RZ, RZ, R36 ;  /* 0x000000ffff157224 */ /* 0x000fe200078e0024 */
[----:B---3--:R-:W-:Y:S01]  /*1b7f0*/  @P4 SHF.R.U32.HI R21, RZ, R41, R0 ;  /* 0x00000029ff154219 */ /* 0x008fe20000011600 */
[----:B------:R-:W-:Y:S01]  /*1b800*/  IMAD R20, R20, UR4, RZ ;  /* 0x0000000414147c24 */ /* 0x000fe2000f8e02ff */
[----:B------:R-:W5:Y:S02]  /*1b810*/  LD.E.128 R12, desc[UR40][R12.64] ;  /* 0x000000280c0c7980 */ /* 0x000f64000c101d00 */
[--C-:B------:R-:W-:Y:S01]  /*1b820*/  SHF.R.S32.HI R0, RZ, 0x1f, R21.reuse ;  /* 0x0000001fff007819 */ /* 0x100fe20000011415 */
[----:B------:R-:W-:Y:S01]  /*1b830*/  IMAD R37, R83, UR5, R20 ;  /* 0x0000000553257c24 */ /* 0x000fe2000f8e0214 */
[----:B------:R-:W-:Y:S01]  /*1b840*/  ULDC.64 UR4, c[0x0][0xae0] ;  /* 0x0002b80000047ab9 */ /* 0x000fe20000000a00 */
[----:B------:R-:W-:Y:S01]  /*1b850*/  IMAD.MOV R39, RZ, RZ, -R21 ;  /* 0x000000ffff277224 */ /* 0x000fe200078e0a15 */
[----:B------:R-:W5:Y:S01]  /*1b860*/  LD.E.128 R24, desc[UR40][R24.64] ;  /* 0x0000002818187980 */ /* 0x000f62000c101d00 */
[----:B------:R-:W-:-:S02]  /*1b870*/  IMAD.IADD R3, R3, 0x1, R37 ;  /* 0x0000000103037824 */ /* 0x000fc400078e0225 */
[----:B------:R-:W-:Y:S01]  /*1b880*/  IMAD R0, R0, UR4, RZ ;  /* 0x0000000400007c24 */ /* 0x000fe2000f8e02ff */
[----:B------:R-:W5:Y:S01]  /*1b890*/  LD.E.128 R28, desc[UR40][R28.64] ;  /* 0x000000281c1c7980 */ /* 0x000f62000c101d00 */
[----:B------:R-:W-:Y:S02]  /*1b8a0*/  IMAD R37, R82, R39, R36 ;  /* 0x0000002752257224 */ /* 0x000fe400078e0224 */
        /* <DEDUP_REMOVED lines=31> */
[C---:B------:R-:W-:Y:S02]  /*1baa0*/  @!P2 LEA R38, P4, R42.reuse, R20, 0x1 ;  /* 0x000000142a26a211 */ /* 0x040fe400078808ff */
[----:B--2---:R-:W-:Y:S01]  /*1bab0*/  @!P0 IMAD.WIDE R2, R81, 0x2, R20 ;  /* 0x0000000251028825 */ /* 0x004fe200078e0214 */
[-C--:B------:R-:W-:Y:S02]  /*1bac0*/  @!P1 LEA.HI.X R37, R45, R21.reuse, R46, 0x1, P3 ;  /* 0x000000152d259211 */ /* 0x080fe400018f0c2e */
[----:B------:R-:W-:Y:S02]  /*1bad0*/  @!P2 LEA.HI.X R39, R42, R21, R44, 0x1, P4 ;  /* 0x000000152a27a211 */ /* 0x000fe400020f0c2c */
[----:B------:R3:W-:Y:S04]  /*1bae0*/  @!P0 ST.E.128 desc[UR40][R2.64], R4 ;  /* 0x0000000402008985 */ /* 0x0007e8000c101d28 */
[----:B------:R3:W-:Y:S04]  /*1baf0*/  @!P1 ST.E.128 desc[UR40][R36.64], R12 ;  /* 0x0000000c24009985 */ /* 0x0007e8000c101d28 */
[----:B------:R3:W-:Y:S02]  /*1bb00*/  @!P2 ST.E.128 desc[UR40][R38.64], R28 ;  /* 0x0000001c2600a985 */ /* 0x0007e4000c101d28 */
.L_x_1307:
[----:B------:R-:W-:Y:S05]  /*1bb10*/  BSYNC B1 ;  /* 0x0000000000017941 */ /* 0x000fea0003800000 */
.L_x_1306:
[----:B---3--:R-:W-:Y:S01]  /*1bb20*/  VIADD R3, R43, 0x60 ;  /* 0x000000602b037836 */ /* 0x008fe20000000000 */
[----:B-----5:R3:W4:Y:S04]  /*1bb30*/  SHFL.IDX PT, R5, R41, 0x1, 0x1c1f ;  /* 0x003c1f0029057f89 */ /* 0x02072800000e0000 */
[----:B------:R-:W-:Y:S01]  /*1bb40*/  ISETP.GE.AND P0, PT, R3, R80, PT ;  /* 0x000000500300720c */ /* 0x000fe20003f06270 */
[----:B------:R3:W0:-:S12]  /*1bb50*/  SHFL.IDX PT, R4, R40, 0x1, 0x1c1f ;  /* 0x003c1f0028047f89 */ /* 0x00061800000e0000 */
[----:B---3--:R-:W-:Y:S05]  /*1bb60*/  @P0 BRA `(.L_x_1308) ;  /* 0x0000001400b00947 */ /* 0x008fea0003800000 */
[----:B------:R-:W-:Y:S02]  /*1bb70*/  ULDC UR4, c[0x0][0xac8] ;  /* 0x0002b20000047ab9 */ /* 0x000fe40000000800 */
[----:B------:R-:W-:Y:S02]  /*1bb80*/  ISETP.GE.AND P2, PT, R45, UR4, PT ;  /* 0x000000042d007c0c */ /* 0x000fe4000bf46270 */
[----:B------:R-:W-:-:S11]  /*1bb90*/  ISETP.GE.AND P1, PT, R81, UR4, PT ;  /* 0x0000000451007c0c */ /* 0x000fd6000bf26270 */
[----:B0-----:R-:W-:Y:S02]  /*1bba0*/  @!P2 LEA R6, P0, R45, R4, 0x1 ;  /* 0x000000042d06a211 */ /* 0x001fe400078008ff */
        /* <DEDUP_REMOVED lines=10> */
.L_x_1305:
[----:B0-----:R-:W0:Y:S01]  /*1bc50*/  @P4 LDC R6, c[0x0][0xbec] ;  /* 0x0002fb00ff064b82 */ /* 0x001e220000000800 */
[----:B------:R-:W-:Y:S01]  /*1bc60*/  ULDC.64 UR4, c[0x0][0xb08] ;  /* 0x0002c20000047ab9 */ /* 0x000fe20000000a00 */
[----:B------:R-:W-:Y:S01]  /*1bc70*/  SHF.R.S32.HI R0, RZ, 0x1f, R83 ;  /* 0x0000001fff007819 */ /* 0x000fe20000011453 */
[----:B------:R-:W-:Y:S01]  /*1bc80*/  IMAD R84, R84, UR4, RZ ;  /* 0x0000000454547c24 */ /* 0x000fe2000f8e02ff */
[----:B------:R-:W-:Y:S01]  /*1bc90*/  ULDC.64 UR6, c[0x0][0xb30] ;  /* 0x0002cc0000067ab9 */ /* 0x000fe20000000a00 */
[----:B------:R-:W-:Y:S01]  /*1bca0*/  IMAD.WIDE.U32 R4, R3, UR4, RZ ;  /* 0x0000000403047c25 */ /* 0x000fe2000f8e00ff */
[----:B------:R-:W-:Y:S01]  /*1bcb0*/  ISETP.GE.AND P0, PT, R9, R80, PT ;  /* 0x000000500900720c */ /* 0x000fe20003f06270 */
[----:B------:R-:W-:Y:S01]  /*1bcc0*/  BSSY B1, `(.L_x_1309) ;  /* 0x0000071000017945 */ /* 0x000fe20003800000 */
[----:B------:R-:W1:Y:S01]  /*1bcd0*/  @P4 LDC R13, c[0x0][0xbf0] ;  /* 0x0002fc00ff0d4b82 */ /* 0x000e620000000800 */
[----:B------:R-:W-:Y:S01]  /*1bce0*/  IMAD R3, R3, UR5, R84 ;  /* 0x0000000503037c24 */ /* 0x000fe2000f8e0254 */
[----:B------:R-:W-:Y:S01]  /*1bcf0*/  ULDC.64 UR4, c[0x0][0xb38] ;  /* 0x0002ce0000047ab9 */ /* 0x000fe20000000a00 */
[----:B------:R-:W-:Y:S01]  /*1bd00*/  VIADD R86, R23, 0x8 ;  /* 0x0000000817567836 */ /* 0x000fe20000000000 */
[----:B------:R-:W-:Y:S01]  /*1bd10*/  SHF.R.S32.HI R84, RZ, 0x1f, R23 ;  /* 0x0000001fff547819 */ /* 0x000fe20000011417 */
[----:B------:R-:W-:-:S02]  /*1bd20*/  IMAD.IADD R5, R5, 0x1, R3 ;  /* 0x0000000105057824 */ /* 0x000fc400078e0203 */
[----:B------:R-:W-:Y:S01]  /*1bd30*/  VIADD R92, R23, 0x20 ;  /* 0x00000020175c7836 */ /* 0x000fe20000000000 */
[----:B------:R-:W-:Y:S01]  /*1bd40*/  SHF.R.S32.HI R85, RZ, 0x1f, R86 ;  /* 0x0000001fff557819 */ /* 0x000fe20000011456 */
[----:B------:R-:W-:-:S03]  /*1bd50*/  IMAD.WIDE.U32 R2, R90, UR4, R4 ;  /* 0x000000045a027c25 */ /* 0x000fc6000f8e0004 */
[----:B------:R-:W-:Y:S01]  /*1bd60*/  SHF.R.S32.HI R91, RZ, 0x1f, R92 ;  /* 0x0000001fff5b7819 */ /* 0x000fe2000001145c */
[----:B------:R-:W-:Y:S01]  /*1bd70*/  IMAD R3, R90, UR5, R3 ;  /* 0x000000055a037c24 */ /* 0x000fe2000f8e0203 */
[----:B------:R-:W-:Y:S01]  /*1bd80*/  ULDC.64 UR4, c[0x0][0xb40] ;  /* 0x0002d00000047ab9 */ /* 0x000fe20000000a00 */
[----:B------:R-:W-:Y:S02]  /*1bd90*/  IMAD.MOV.U32 R5, RZ, RZ, R15 ;  /* 0x000000ffff057224 */ /* 0x000fe400078e000f */
[----:B------:R-:W-:Y:S02]  /*1bda0*/  IMAD R0, R0, UR4, RZ ;  /* 0x0000000400007c24 */ /* 0x000fe4000f8e02ff */
[----:B0-----:R-:W-:-:S04]  /*1bdb0*/  @P4 IMAD.HI.U32 R6, R15, R6, RZ ;  /* 0x000000060f064227 */ /* 0x001fc800078e00ff */
[C---:B------:R-:W-:Y:S01]  /*1bdc0*/  IMAD R7, R83.reuse, UR5, R0 ;  /* 0x0000000553077c24 */ /* 0x040fe2000f8e0200 */
[----:B-1----:R-:W-:Y:S01]  /*1bdd0*/  @P4 SHF.R.U32.HI R5, RZ, R13, R6 ;  /* 0x0000000dff054219 */ /* 0x002fe20000011606 */
[----:B------:R-:W-:Y:S01]  /*1bde0*/  IMAD.WIDE.U32 R2, R83, UR4, R2 ;  /* 0x0000000453027c25 */ /* 0x000fe2000f8e0002 */
[----:B------:R-:W-:Y:S02]  /*1bdf0*/  ULDC.64 UR4, c[0x0][0xb48] ;  /* 0x0002d20000047ab9 */ /* 0x000fe40000000a00 */
[----:B------:R-:W-:Y:S01]  /*1be00*/  SHF.R.S32.HI R0, RZ, 0x1f, R5 ;  /* 0x0000001fff007819 */ /* 0x000fe20000011405 */
[----:B------:R-:W-:Y:S02]  /*1be10*/  IMAD.IADD R3, R3, 0x1, R7 ;  /* 0x0000000103037824 */ /* 0x000fe400078e0207 */
        /* <DEDUP_REMOVED lines=15> */
[----:B------:R-:W-:Y:S01]  /*1bf10*/  LEA R30, P1, R2, UR4, 0x2 ;  /* 0x00000004021e7c11 */ /* 0x000fe2000f8210ff */
[----:B------:R-:W-:Y:S02]  /*1bf20*/  VIADD R4, R16, 0x19c20 ;  /* 0x00019c2010047836 */ /* 0x000fe40000000000 */
[C---:B------:R-:W-:Y:S01]  /*1bf30*/  VIADD R88, R23.reuse, 0x10 ;  /* 0x0000001017587836 */ /* 0x040fe20000000000 */
[----:B------:R-:W-:Y:S01]  /*1bf40*/  LEA.HI.X R81, R2, UR5, R3, 0x2, P1 ;  /* 0x0000000502517c11 */ /* 0x000fe200088f1403 */
[C---:B------:R-:W-:Y:S01]  /*1bf50*/  VIADD R90, R23.reuse, 0x18 ;  /* 0x00000018175a7836 */ /* 0x040fe20000000000 */
[----:B------:R-:W-:Y:S01]  /*1bf60*/  PRMT R4, RZ, 0x654, R4 ;  /* 0x00000654ff047816 */ /* 0x000fe20000000004 */
[C---:B------:R-:W-:Y:S01]  /*1bf70*/  VIADD R28, R23.reuse, 0x28 ;  /* 0x00000028171c7836 */ /* 0x040fe20000000000 */
[----:B------:R0:W1:Y:S01]  /*1bf80*/  SHFL.IDX PT, R83, R30, RZ, 0x1c1f ;  /* 0x001c1fff1e537589 */ /* 0x00006200000e0000 */
[C---:B------:R-:W-:Y:S01]  /*1bf90*/  VIADD R26, R23.reuse, 0x30 ;  /* 0x00000030171a7836 */ /* 0x040fe20000000000 */
[----:B------:R0:W-:Y:S01]  /*1bfa0*/  SYNCS.ARRIVE.TRANS64.RED.A1T0 RZ, [R4+URZ], RZ ;  /* 0x000000ff04ff79a7 */ /* 0x0001e2000810043f */
[C---:B------:R-:W-:Y:S01]  /*1bfb0*/  VIADD R95, R23.reuse, 0x50 ;  /* 0x00000050175f7836 */ /* 0x040fe20000000000 */
[----:B------:R0:W2:Y:S01]  /*1bfc0*/  SHFL.IDX PT, R82, R81, RZ, 0x1c1f ;  /* 0x001c1fff51527589 */ /* 0x0000a200000e0000 */
[C---:B------:R-:W-:Y:S01]  /*1bfd0*/  VIADD R24, R23.reuse, 0x38 ;  /* 0x0000003817187836 */ /* 0x040fe20000000000 */
[----:B------:R-:W-:Y:S01]  /*1bfe0*/  SHF.R.S32.HI R87, RZ, 0x1f, R88 ;  /* 0x0000001fff577819 */ /* 0x000fe20000011458 */
[C---:B------:R-:W-:Y:S01]  /*1bff0*/  VIADD R20, R23.reuse, 0x40 ;  /* 0x0000004017147836 */ /* 0x040fe20000000000 */
[----:B------:R-:W-:Y:S01]  /*1c000*/  SHF.R.S32.HI R0, RZ, 0x1f, R95 ;  /* 0x0000001fff007819 */ /* 0x000fe2000001145f */
[C---:B------:R-:W-:Y:S01]  /*1c010*/  VIADD R21, R23.reuse, 0x48 ;  /* 0x0000004817157836 */ /* 0x040fe20000000000 */
[----:B------:R-:W-:Y:S01]  /*1c020*/  SHF.R.S32.HI R89, RZ, 0x1f, R90 ;  /* 0x0000001fff597819 */ /* 0x000fe2000001145a */
[C---:B------:R-:W-:Y:S01]  /*1c030*/  VIADD R94, R23.reuse, 0x58 ;  /* 0x00000058175e7836 */ /* 0x040fe20000000000 */
[----:B------:R-:W-:Y:S01]  /*1c040*/  SHF.R.S32.HI R31, RZ, 0x1f, R28 ;  /* 0x0000001fff1f7819 */ /* 0x000fe2000001141c */
[----:B------:R-:W-:Y:S01]  /*1c050*/  VIADD R93, R23, 0x58 ;  /* 0x00000058175d7836 */ /* 0x000fe20000000000 */
[----:B------:R-:W-:-:S02]  /*1c060*/  SHF.R.S32.HI R29, RZ, 0x1f, R26 ;  /* 0x0000001fff1d7819 */ /* 0x000fc4000001141a */
[----:B------:R-:W-:Y:S02]  /*1c070*/  SHF.R.S32.HI R27, RZ, 0x1f, R24 ;  /* 0x0000001fff1b7819 */ /* 0x000fe40000011418 */
[----:B------:R-:W-:Y:S02]  /*1c080*/  SHF.R.S32.HI R25, RZ, 0x1f, R20 ;  /* 0x0000001fff197819 */ /* 0x000fe40000011414 */
[----:B------:R-:W-:Y:S02]  /*1c090*/  SHF.R.S32.HI R10, RZ, 0x1f, R21 ;  /* 0x0000001fff0a7819 */ /* 0x000fe40000011415 */
[----:B------:R-:W-:Y:S01]  /*1c0a0*/  SHF.R.S32.HI R94, RZ, 0x1f, R94 ;  /* 0x0000001fff5e7819 */ /* 0x000fe2000001145e */
[----:B0-----:R-:W-:Y:S06]  /*1c0b0*/  @P0 BRA `(.L_x_1310) ;  /* 0x0000000000c40947 */ /* 0x001fec0003800000 */
[----:B------:R-:W-:Y:S02]  /*1c0c0*/  ULDC UR4, c[0x0][0xac8] ;  /* 0x0002b20000047ab9 */ /* 0x000fe40000000800 */
[----:B------:R-:W-:Y:S02]  /*1c0d0*/  ISETP.GE.AND P2, PT, R23, UR4, PT ;  /* 0x0000000417007c0c */ /* 0x000fe4000bf46270 */
[----:B------:R-:W-:Y:S02]  /*1c0e0*/  ISETP.GE.AND P4, PT, R86, UR4, PT ;  /* 0x0000000456007c0c */ /* 0x000fe4000bf86270 */
[----:B------:R-:W-:Y:S02]  /*1c0f0*/  ISETP.GE.AND P3, PT, R88, UR4, PT ;  /* 0x0000000458007c0c */ /* 0x000fe4000bf66270 */
[----:B------:R-:W-:-:S07]  /*1c100*/  ISETP.GE.AND P0, PT, R90, UR4, PT ;  /* 0x000000045a007c0c */ /* 0x000fce000bf06270 */
[CC--:B-1----:R-:W-:Y:S02]  /*1c110*/  @!P2 LEA R4, P1, R23.reuse, R83.reuse, 0x2 ;  /* 0x000000531704a211 */ /* 0x0c2fe400078210ff */
[----:B------:R-:W-:Y:S02]  /*1c120*/  @!P4 LEA R6, P6, R86, R83, 0x2 ;  /* 0x000000535606c211 */ /* 0x000fe400078c10ff */
[-C--:B--2---:R-:W-:Y:S02]  /*1c130*/  @!P2 LEA.HI.X R5, R23, R82.reuse, R84, 0x2, P1 ;  /* 0x000000521705a211 */ /* 0x084fe400008f1454 */
[----:B------:R-:W-:Y:S02]  /*1c140*/  ISETP.GE.AND P1, PT, R92, UR4, PT ;  /* 0x000000045c007c0c */ /* 0x000fe4000bf26270 */
[----:B------:R-:W-:Y:S01]  /*1c150*/  @!P4 LEA.HI.X R7, R86, R82, R85, 0x2, P6 ;  /* 0x000000525607c211 */ /* 0x000fe200030f1455 */
[----:B------:R-:W-:Y:S01]  /*1c160*/  @!P2 ST.E.64 desc[UR40][R4.64], R36 ;  /* 0x000000240400a985 */ /* 0x000fe2000c101b28 */
[----:B------:R-:W-:-:S02]  /*1c170*/  ISETP.GE.AND P2, PT, R28, UR4, PT ;  /* 0x000000041c007c0c */ /* 0x000fc4000bf46270 */
[-C--:B------:R-:W-:Y:S01]  /*1c180*/  @!P3 LEA R2, P5, R88, R83.reuse, 0x2 ;  /* 0x000000535802b211 */ /* 0x080fe200078a10ff */
[----:B------:R-:W-:Y:S01]  /*1c190*/  @!P4 ST.E.64 desc[UR40][R6.64], R38 ;  /* 0x000000260600c985 */ /* 0x000fe2000c101b28 */
[----:B------:R-:W-:Y:S02]  /*1c1a0*/  ISETP.GE.AND P4, PT, R26, UR4, PT ;  /* 0x000000041a007c0c */ /* 0x000fe4000bf86270 */
[-C--:B------:R-:W-:Y:S02]  /*1c1b0*/  @!P3 LEA.HI.X R3, R88, R82.reuse, R87, 0x2, P5 ;  /* 0x000000525803b211 */ /* 0x080fe400028f1457 */
[-C--:B------:R-:W-:Y:S02]  /*1c1c0*/  @!P0 LEA R8, P6, R90, R83.reuse, 0x2 ;  /* 0x000000535a088211 */ /* 0x080fe400078c10ff */
[----:B------:R-:W-:Y:S01]  /*1c1d0*/  @!P1 LEA R14, P5, R92, R83, 0x2 ;  /* 0x000000535c0e9211 */ /* 0x000fe200078a10ff */
[----:B------:R0:W-:Y:S01]  /*1c1e0*/  @!P3 ST.E.64 desc[UR40][R2.64], R44 ;  /* 0x0000002c0200b985 */ /* 0x0001e2000c101b28 */
[----:B------:R-:W-:-:S02]  /*1c1f0*/  @!P0 LEA.HI.X R9, R90, R82, R89, 0x2, P6 ;  /* 0x000000525a098211 */ /* 0x000fc400030f1459 */
[----:B------:R-:W-:Y:S02]  /*1c200*/  ISETP.GE.AND P3, PT, R24, UR4, PT ;  /* 0x0000000418007c0c */ /* 0x000fe4000bf66270 */
[----:B------:R-:W-:Y:S01]  /*1c210*/  @!P2 LEA R12, P6, R28, R83, 0x2 ;  /* 0x000000531c0ca211 */ /* 0x000fe200078c10ff */
[----:B------:R-:W-:Y:S01]  /*1c220*/  @!P0 ST.E.64 desc[UR40][R8.64], R46 ;  /* 0x0000002e08008985 */ /* 0x000fe2000c101b28 */
[-C--:B------:R-:W-:Y:S02]  /*1c230*/  @!P1 LEA.HI.X R15, R92, R82.reuse, R91, 0x2, P5 ;  /* 0x000000525c0f9211 */ /* 0x080fe400028f145b */
[----:B------:R-:W-:Y:S02]  /*1c240*/  @!P2 LEA.HI.X R13, R28, R82, R31, 0x2, P6 ;  /* 0x000000521c0da211 */ /* 0x000fe400030f141f */
[----:B------:R-:W-:Y:S01]  /*1c250*/  ISETP.GE.AND P0, PT, R20, UR4, PT ;  /* 0x0000000414007c0c */ /* 0x000fe2000bf06270 */
[----:B------:R-:W-:Y:S01]  /*1c260*/  @!P1 ST.E.64 desc[UR40][R14.64], R52 ;  /* 0x000000340e009985 */ /* 0x000fe2000c101b28 */
[----:B------:R-:W-:-:S02]  /*1c270*/  ISETP.GE.AND P5, PT, R21, UR4, PT ;  /* 0x0000000415007c0c */ /* 0x000fc4000bfa6270 */
[CC--:B0-----:R-:W-:Y:S01]  /*1c280*/  @!P4 LEA R2, P1, R26.reuse, R83.reuse, 0x2 ;  /* 0x000000531a02c211 */ /* 0x0c1fe200078210ff */
[----:B------:R0:W-:Y:S01]  /*1c290*/  @!P2 ST.E.64 desc[UR40][R12.64], R54 ;  /* 0x000000360c00a985 */ /* 0x0001e2000c101b28 */
[----:B------:R-:W-:Y:S02]  /*1c2a0*/  ISETP.GE.AND P2, PT, R95, UR4, PT ;  /* 0x000000045f007c0c */ /* 0x000fe4000bf46270 */
[----:B------:R-:W-:Y:S02]  /*1c2b0*/  @!P4 LEA.HI.X R3, R26, R82, R29, 0x2, P1 ;  /* 0x000000521a03c211 */ /* 0x000fe400008f141d */
[----:B------:R-:W-:Y:S02]  /*1c2c0*/  ISETP.GE.AND P1, PT, R93, UR4, PT ;  /* 0x000000045d007c0c */ /* 0x000fe4000bf26270 */
[-C--:B------:R-:W-:Y:S01]  /*1c2d0*/  @!P3 LEA R6, P6, R24, R83.reuse, 0x2 ;  /* 0x000000531806b211 */ /* 0x080fe200078c10ff */
[----:B------:R3:W-:Y:S01]  /*1c2e0*/  @!P4 ST.E.64 desc[UR40][R2.64], R60 ;  /* 0x0000003c0200c985 */ /* 0x0007e2000c101b28 */
[----:B------:R-:W-:-:S02]  /*1c2f0*/  @!P0 LEA R4, P4, R20, R83, 0x2 ;  /* 0x0000005314048211 */ /* 0x000fc400078810ff */
[-C--:B------:R-:W-:Y:S02]  /*1c300*/  @!P3 LEA.HI.X R7, R24, R82.reuse, R27, 0x2, P6 ;  /* 0x000000521807b211 */ /* 0x080fe400030f141b */
[-C--:B------:R-:W-:Y:S02]  /*1c310*/  @!P0 LEA.HI.X R5, R20, R82.reuse, R25, 0x2, P4 ;  /* 0x0000005214058211 */ /* 0x080fe400020f1419 */
[-C--:B0-----:R-:W-:Y:S01]  /*1c320*/  @!P2 LEA R12, P4, R95, R83.reuse, 0x2 ;  /* 0x000000535f0ca211 */ /* 0x081fe200078810ff */
[----:B------:R3:W-:Y:S01]  /*1c330*/  @!P3 ST.E.64 desc[UR40][R6.64], R62 ;  /* 0x0000003e0600b985 */ /* 0x0007e2000c101b28 */
[-C--:B------:R-:W-:Y:S02]  /*1c340*/  @!P5 LEA R8, P3, R21, R83.reuse, 0x2 ;  /* 0x000000531508d211 */ /* 0x080fe400078610ff */
[----:B------:R-:W-:Y:S01]  /*1c350*/  @!P1 LEA R14, P6, R93, R83, 0x2 ;  /* 0x000000535d0e9211 */ /* 0x000fe200078c10ff */
[----:B------:R3:W-:Y:S01]  /*1c360*/  @!P0 ST.E.64 desc[UR40][R4.64], R68 ;  /* 0x0000004404008985 */ /* 0x0007e2000c101b28 */
[----:B------:R-:W-:-:S02]  /*1c370*/  @!P5 LEA.HI.X R9, R21, R82, R10, 0x2, P3 ;  /* 0x000000521509d211 */ /* 0x000fc400018f140a */
[-C--:B------:R-:W-:Y:S02]  /*1c380*/  @!P2 LEA.HI.X R13, R95, R82.reuse, R0, 0x2, P4 ;  /* 0x000000525f0da211 */ /* 0x080fe400020f1400 */
[----:B------:R-:W-:Y:S01]  /*1c390*/  @!P1 LEA.HI.X R15, R93, R82, R94, 0x2, P6 ;  /* 0x000000525d0f9211 */ /* 0x000fe200030f145e */
[----:B------:R3:W-:Y:S04]  /*1c3a0*/  @!P5 ST.E.64 desc[UR40][R8.64], R70 ;  /* 0x000000460800d985 */ /* 0x0007e8000c101b28 */
[----:B------:R3:W-:Y:S04]  /*1c3b0*/  @!P2 ST.E.64 desc[UR40][R12.64], R76 ;  /* 0x0000004c0c00a985 */ /* 0x0007e8000c101b28 */
[----:B------:R3:W-:Y:S02]  /*1c3c0*/  @!P1 ST.E.64 desc[UR40][R14.64], R78 ;  /* 0x0000004e0e009985 */ /* 0x0007e4000c101b28 */
.L_x_1310:
[----:B------:R-:W-:Y:S05]  /*1c3d0*/  BSYNC B1 ;  /* 0x0000000000017941 */ /* 0x000fea0003800000 */
.L_x_1309:
[----:B------:R-:W-:Y:S01]  /*1c3e0*/  ISETP.GE.AND P0, PT, R11, R80, PT ;  /* 0x000000500b00720c */ /* 0x000fe20003f06270 */
[----:B------:R-:W0:Y:S04]  /*1c3f0*/  SHFL.IDX PT, R81, R81, 0x1, 0x1c1f ;  /* 0x003c1f0051517f89 */ /* 0x000e2800000e0000 */
[----:B------:R4:W0:Y:S08]  /*1c400*/  SHFL.IDX PT, R37, R30, 0x1, 0x1c1f ;  /* 0x003c1f001e257f89 */ /* 0x00083000000e0000 */
[----:B----4-:R-:W-:Y:S05]  /*1c410*/  @P0 BRA `(.L_x_1308) ;  /* 0x0000000c00840947 */ /* 0x010fea0003800000 */
[----:B------:R-:W-:Y:S02]  /*1c420*/  ULDC UR4, c[0x0][0xac8] ;  /* 0x0002b20000047ab9 */ /* 0x000fe40000000800 */
[----:B------:R-:W-:Y:S02]  /*1c430*/  ISETP.GE.AND P5, PT, R86, UR4, PT ;  /* 0x0000000456007c0c */ /* 0x000fe4000bfa6270 */
[----:B------:R-:W-:Y:S02]  /*1c440*/  ISETP.GE.AND P3, PT, R23, UR4, PT ;  /* 0x0000000417007c0c */ /* 0x000fe4000bf66270 */
[----:B------:R-:W-:Y:S02]  /*1c450*/  ISETP.GE.AND P4, PT, R88, UR4, PT ;  /* 0x0000000458007c0c */ /* 0x000fe4000bf86270 */
[----:B------:R-:W-:Y:S02]  /*1c460*/  ISETP.GE.AND P0, PT, R90, UR4, PT ;  /* 0x000000045a007c0c */ /* 0x000fe4000bf06270 */
[----:B------:R-:W-:-:S05]  /*1c470*/  ISETP.GE.AND P1, PT, R92, UR4, PT ;  /* 0x000000045c007c0c */ /* 0x000fca000bf26270 */
[----:B0--3--:R-:W-:-:S04]  /*1c480*/  @!P5 LEA R2, P2, R86, R37, 0x2 ;  /* 0x000000255602d211 */ /* 0x009fc800078410ff */
[----:B------:R-:W-:Y:S02]  /*1c490*/  @!P5 LEA.HI.X R3, R86, R81, R85, 0x2, P2 ;  /* 0x000000515603d211 */ /* 0x000fe400010f1455 */
[CC--:B------:R-:W-:Y:S02]  /*1c4a0*/  @!P3 LEA R6, P2, R23.reuse, R37.reuse, 0x2 ;  /* 0x000000251706b211 */ /* 0x0c0fe400078410ff */
[----:B------:R-:W-:Y:S02]  /*1c4b0*/  @!P4 LEA R4, P6, R88, R37, 0x2 ;  /* 0x000000255804c211 */ /* 0x000fe400078c10ff */
[-C--:B------:R-:W-:Y:S02]  /*1c4c0*/  @!P3 LEA.HI.X R7, R23, R81.reuse, R84, 0x2, P2 ;  /* 0x000000511707b211 */ /* 0x080fe400010f1454 */
[----:B------:R-:W-:Y:S02]  /*1c4d0*/  ISETP.GE.AND P2, PT, R28, UR4, PT ;  /* 0x000000041c007c0c */ /* 0x000fe4000bf46270 */
[----:B------:R-:W-:Y:S01]  /*1c4e0*/  @!P4 LEA.HI.X R5, R88, R81, R87, 0x2, P6 ;  /* 0x000000515805c211 */ /* 0x000fe200030f1457 */
[----:B------:R0:W-:Y:S01]  /*1c4f0*/  @!P3 ST.E.64 desc[UR40][R6.64], R40 ;  /* 0x000000280600b985 */ /* 0x0001e2000c101b28 */
[----:B------:R-:W-:-:S02]  /*1c500*/  @!P0 LEA R8, P6, R90, R37, 0x2 ;  /* 0x000000255a088211 */ /* 0x000fc400078c10ff */
[----:B------:R-:W-:Y:S01]  /*1c510*/  ISETP.GE.AND P3, PT, R26, UR4, PT ;  /* 0x000000041a007c0c */ /* 0x000fe2000bf66270 */
[----:B------:R-:W-:Y:S01]  /*1c520*/  @!P5 ST.E.64 desc[UR40][R2.64], R42 ;  /* 0x0000002a0200d985 */ /* 0x000fe2000c101b28 */
[----:B------:R-:W-:Y:S02]  /*1c530*/  @!P0 LEA.HI.X R9, R90, R81, R89, 0x2, P6 ;  /* 0x000000515a098211 */ /* 0x000fe400030f1459 */
[----:B------:R-:W-:Y:S01]  /*1c540*/  @!P1 LEA R12, P6, R92, R37, 0x2 ;  /* 0x000000255c0c9211 */ /* 0x000fe200078c10ff */
[----:B------:R3:W-:Y:S01]  /*1c550*/  @!P4 ST.E.64 desc[UR40][R4.64], R48 ;  /* 0x000000300400c985 */ /* 0x0007e2000c101b28 */
[----:B------:R-:W-:Y:S02]  /*1c560*/  ISETP.GE.AND P5, PT, R24, UR4, PT ;  /* 0x0000000418007c0c */ /* 0x000fe4000bfa6270 */
[----:B------:R-:W-:Y:S01]  /*1c570*/  @!P1 LEA.HI.X R13, R92, R81, R91, 0x2, P6 ;  /* 0x000000515c0d9211 */ /* 0x000fe200030f145b */
[----:B------:R4:W-:Y:S01]  /*1c580*/  @!P0 ST.E.64 desc[UR40][R8.64], R50 ;  /* 0x0000003208008985 */ /* 0x0009e2000c101b28 */
[----:B------:R-:W-:-:S02]  /*1c590*/  @!P2 LEA R14, P6, R28, R37, 0x2 ;  /* 0x000000251c0ea211 */ /* 0x000fc400078c10ff */
[----:B------:R-:W-:Y:S01]  /*1c5a0*/  ISETP.GE.AND P4, PT, R20, UR4, PT ;  /* 0x0000000414007c0c */ /* 0x000fe2000bf86270 */
[----:B------:R4:W-:Y:S01]  /*1c5b0*/  @!P1 ST.E.64 desc[UR40][R12.64], R56 ;  /* 0x000000380c009985 */ /* 0x0009e2000c101b28 */
[----:B------:R-:W-:Y:S02]  /*1c5c0*/  @!P2 LEA.HI.X R15, R28, R81, R31, 0x2, P6 ;  /* 0x000000511c0fa211 */ /* 0x000fe400030f141f */
[C---:B------:R-:W-:Y:S02]  /*1c5d0*/  @!P3 LEA R28, P6, R26.reuse, R37, 0x2 ;  /* 0x000000251a1cb211 */ /* 0x040fe400078c10ff */
[----:B------:R-:W-:Y:S01]  /*1c5e0*/  ISETP.GE.AND P0, PT, R21, UR4, PT ;  /* 0x0000000415007c0c */ /* 0x000fe2000bf06270 */
[----:B------:R4:W-:Y:S01]  /*1c5f0*/  @!P2 ST.E.64 desc[UR40][R14.64], R58 ;  /* 0x0000003a0e00a985 */ /* 0x0009e2000c101b28 */
[----:B------:R-:W-:Y:S02]  /*1c600*/  ISETP.GE.AND P1, PT, R95, UR4, PT ;  /* 0x000000045f007c0c */ /* 0x000fe4000bf26270 */
[----:B------:R-:W-:-:S02]  /*1c610*/  @!P3 LEA.HI.X R29, R26, R81, R29, 0x2, P6 ;  /* 0x000000511a1db211 */ /* 0x000fc400030f141d */
[----:B0-----:R-:W-:-:S03]  /*1c620*/  @!P5 LEA R6, P6, R24, R37, 0x2 ;  /* 0x000000251806d211 */ /* 0x001fc600078c10ff */
[----:B------:R4:W-:Y:S01]  /*1c630*/  @!P3 ST.E.64 desc[UR40][R28.64], R64 ;  /* 0x000000401c00b985 */ /* 0x0009e2000c101b28 */
[----:B------:R-:W-:Y:S02]  /*1c640*/  @!P5 LEA.HI.X R7, R24, R81, R27, 0x2, P6 ;  /* 0x000000511807d211 */ /* 0x000fe400030f141b */
[----:B------:R-:W-:-:S03]  /*1c650*/  @!P4 LEA R24, P6, R20, R37, 0x2 ;  /* 0x000000251418c211 */ /* 0x000fc600078c10ff */
[----:B---3--:R-:W-:Y:S01]  /*1c660*/  @!P1 LEA R4, P2, R95, R37, 0x2 ;  /* 0x000000255f049211 */ /* 0x008fe200078410ff */
[----:B------:R4:W-:Y:S01]  /*1c670*/  @!P5 ST.E.64 desc[UR40][R6.64], R66 ;  /* 0x000000420600d985 */ /* 0x0009e2000c101b28 */
[----:B------:R-:W-:Y:S02]  /*1c680*/  @!P4 LEA.HI.X R25, R20, R81, R25, 0x2, P6 ;  /* 0x000000511419c211 */ /* 0x000fe400030f1419 */
[----:B------:R-:W-:Y:S02]  /*1c690*/  @!P0 LEA R2, P6, R21, R37, 0x2 ;  /* 0x0000002515028211 */ /* 0x000fe400078c10ff */
[-C--:B------:R-:W-:Y:S01]  /*1c6a0*/  @!P1 LEA.HI.X R5, R95, R81.reuse, R0, 0x2, P2 ;  /* 0x000000515f059211 */ /* 0x080fe200010f1400 */
[----:B------:R4:W-:Y:S01]  /*1c6b0*/  @!P4 ST.E.64 desc[UR40][R24.64], R72 ;  /* 0x000000481800c985 */ /* 0x0009e2000c101b28 */
[----:B------:R-:W-:-:S05]  /*1c6c0*/  @!P0 LEA.HI.X R3, R21, R81, R10, 0x2, P6 ;  /* 0x0000005115038211 */ /* 0x000fca00030f140a */
[----:B------:R4:W-:Y:S01]  /*1c6d0*/  @!P0 ST.E.64 desc[UR40][R2.64], R74 ;  /* 0x0000004a02008985 */ /* 0x0009e2000c101b28 */
[----:B------:R-:W-:-:S03]  /*1c6e0*/  ISETP.GE.AND P0, PT, R93, UR4, PT ;  /* 0x000000045d007c0c */ /* 0x000fc6000bf06270 */
[----:B------:R4:W-:Y:S10]  /*1c6f0*/  @!P1 ST.E.64 desc[UR40][R4.64], R32 ;  /* 0x0000002004009985 */ /* 0x0009f4000c101b28 */
[----:B------:R-:W-:Y:S05]  /*1c700*/  @P0 BRA `(.L_x_1308) ;  /* 0x0000000800c80947 */ /* 0x000fea0003800000 */
[----:B----4-:R-:W-:-:S04]  /*1c710*/  LEA R2, P0, R93, R37, 0x2 ;  /* 0x000000255d027211 */ /* 0x010fc800078010ff */
[----:B------:R-:W-:-:S05]  /*1c720*/  LEA.HI.X R3, R93, R81, R94, 0x2, P0 ;  /* 0x000000515d037211 */ /* 0x000fca00000f145e */
[----:B------:R0:W-:Y:S01]  /*1c730*/  ST.E.64 desc[UR40][R2.64], R34 ;  /* 0x0000002202007985 */ /* 0x0001e2000c101b28 */
[----:B------:R-:W-:Y:S05]  /*1c740*/  BRA `(.L_x_1308) ;  /* 0x0000000800b87947 */ /* 0x000fea0003800000 */
.L_x_1303:
[----:B------:R-:W2:Y:S01]  /*1c750*/  LDL R7, [R1+0x5c] ;  /* 0x00005c0001077983 */ /* 0x000ea20000100800 */
[----:B------:R-:W-:Y:S01]  /*1c760*/  ULDC.64 UR4, c[0x0][0xc08] ;  /* 0x0003020000047ab9 */ /* 0x000fe20000000a00 */
[----:B------:R-:W2:Y:S01]  /*1c770*/  LDC.64 R2, c[0x0][0xc00] ;  /* 0x00030000ff027b82 */ /* 0x000ea20000000a00 */
[----:B------:R-:W-:Y:S01]  /*1c780*/  ISETP.NE.U32.AND P0, PT, RZ, UR4, PT ;  /* 0x00000004ff007c0c */ /* 0x000fe2000bf05070 */
[----:B------:R-:W-:Y:S01]  /*1c790*/  IMAD.MOV.U32 R15, RZ, RZ, RZ ;  /* 0x000000ffff0f7224 */ /* 0x000fe200078e00ff */
[----:B------:R-:W1:Y:S02]  /*1c7a0*/  S2R R6, SR_TID.X ;  /* 0x0000000000067919 */ /* 0x000e640000002100 */
[----:B------:R-:W-:Y:S01]  /*1c7b0*/  ISETP.NE.AND.EX P1, PT, RZ, UR5, PT, P0 ;  /* 0x00000005ff007c0c */ /* 0x000fe2000bf25300 */
[----:B------:R-:W-:Y:S02]  /*1c7c0*/  ULDC.64 UR4, c[0x0][0xc00] ;  /* 0x0003000000047ab9 */ /* 0x000fe40000000a00 */
[----:B------:R-:W-:-:S04]  /*1c7d0*/  ISETP.NE.U32.AND P0, PT, RZ, UR4, PT ;  /* 0x00000004ff007c0c */ /* 0x000fc8000bf05070 */
[----:B------:R-:W-:-:S06]  /*1c7e0*/  ISETP.NE.AND.EX P0, PT, RZ, UR5, PT, P0 ;  /* 0x00000005ff007c0c */ /* 0x000fcc000bf05300 */
[----:B------:R-:W3:Y:S01]  /*1c7f0*/  @P1 LDC.64 R4, c[0x0][0xc08] ;  /* 0x00030200ff041b82 */ /* 0x000ee20000000a00 */
[----:B------:R-:W-:Y:S02]  /*1c800*/  ULDC UR4, c[0x0][0xa88] ;  /* 0x0002a20000047ab9 */ /* 0x000fe40000000800 */
[----:B------:R-:W-:Y:S02]  /*1c810*/  IMAD.U32 R0, RZ, RZ, UR4 ;  /* 0x00000004ff007e24 */ /* 0x000fe4000f8e00ff */
[----:B--2---:R-:W-:-:S04]  /*1c820*/  IMAD.WIDE R2, R7, 0x4, R2 ;  /* 0x0000000407027825 */ /* 0x004fc800078e0202 */
[----:B---3--:R-:W-:Y:S01]  /*1c830*/  @P1 IMAD.WIDE R4, R7, 0x4, R4 ;  /* 0x0000000407041825 */ /* 0x008fe200078e0204 */
[----:B------:R2:W5:Y:S03]  /*1c840*/  @P0 LDG.E R15, desc[UR40][R2.64] ;  /* 0x00000028020f0981 */ /* 0x000566000c1e1900 */
[----:B-1----:R-:W-:Y:S01]  /*1c850*/  VIADD R30, R6, 0xffffff80 ;  /* 0xffffff80061e7836 */ /* 0x002fe20000000000 */
[----:B------:R2:W5:Y:S01]  /*1c860*/  @P1 LDG.E R0, desc[UR40][R4.64] ;  /* 0x0000002804001981 */ /* 0x000562000c1e1900 */
[----:B------:R-:W-:Y:S02]  /*1c870*/  ISETP.GT.AND P2, PT, R93, 0x1, PT ;  /* 0x000000015d00780c */ /* 0x000fe40003f44270 */
[----:B-----5:R-:W-:Y:S02]  /*1c880*/  SHF.R.S32.HI R24, RZ, 0x1f, R7 ;  /* 0x0000001fff187819 */ /* 0x020fe40000011407 */
[----:B------:R-:W-:Y:S01]  /*1c890*/  ISETP.GT.AND P3, PT, R30, 0xbf, PT ;  /* 0x000000bf1e00780c */ /* 0x000fe20003f64270 */
[----:B------:R-:W-:-:S12]  /*1c8a0*/  @P1 BRA `(.L_x_1311) ;  /* 0x0000000000101947 */ /* 0x000fd80003800000 */
[----:B------:R-:W-:Y:S05]  /*1c8b0*/  @!P0 BRA `(.L_x_1311) ;  /* 0x00000000000c8947 */ /* 0x000fea0003800000 */
[----:B--2---:R-:W2:Y:S04]  /*1c8c0*/  LDG.E R5, desc[UR40][R2.64] ;  /* 0x0000002802057981 */ /* 0x004ea8000c1e1900 */
[----:B------:R-:W2:Y:S02]  /*1c8d0*/  LDG.E R0, desc[UR40][R2.64+0x4] ;  /* 0x0000042802007981 */ /* 0x000ea4000c1e1900 */
[----:B--2---:R-:W-:-:S07]  /*1c8e0*/  IMAD.IADD R0, R0, 0x1, -R5 ;  /* 0x0000000100007824 */ /* 0x004fce00078e0a05 */
.L_x_1311:
[----:B------:R-:W-:Y:S01]  /*1c8f0*/  BSSY B1, `(.L_x_1312) ;  /* 0x0000038000017945 */ /* 0x000fe20003800000 */
[----:B------:R-:W-:Y:S02]  /*1c900*/  SEL R25, R7, RZ, !P0 ;  /* 0x000000ff07197207 */ /* 0x000fe40004000000 */
[----:B------:R-:W-:Y:S02]  /*1c910*/  SEL R24, R24, RZ, !P0 ;  /* 0x000000ff18187207 */ /* 0x000fe40004000000 */
[----:B------:R-:W-:Y:S01]  /*1c920*/  SHF.R.S32.HI R20, RZ, 0x1f, R15 ;  /* 0x0000001fff147819 */ /* 0x000fe2000001140f */
[----:B------:R-:W-:Y:S06]  /*1c930*/  @P3 BRA `(.L_x_1313) ;  /* 0x0000000000cc3947 */ /* 0x000fec0003800000 */
[----:B--2---:R-:W2:Y:S01]  /*1c940*/  LDL R3, [R1+0xc] ;  /* 0x00000c0001037983 */ /* 0x004ea20000100800 */
[----:B------:R-:W1:Y:S02]  /*1c950*/  LDC R29, c[0x0][0xbe8] ;  /* 0x0002fa00ff1d7b82 */ /* 0x000e640000000800 */
[----:B-1----:R-:W-:Y:S01]  /*1c960*/  IMAD R2, R0, R29, RZ ;  /* 0x0000001d00027224 */ /* 0x002fe200078e02ff */
[----:B--2---:R-:W-:-:S04]  /*1c970*/  IADD3 R27, R3, -0x80, R6 ;  /* 0xffffff80031b7810 */ /* 0x004fc80007ffe006 */
[----:B------:R-:W-:-:S13]  /*1c980*/  ISETP.GE.AND P0, PT, R27, R2, PT ;  /* 0x000000021b00720c */ /* 0x000fda0003f06270 */
[----:B------:R-:W-:Y:S05]  /*1c990*/  @P0 BRA `(.L_x_1313) ;  /* 0x0000000000b40947 */ /* 0x000fea0003800000 */
[----:B------:R-:W2:Y:S04]  /*1c9a0*/  LDL R12, [R1+0x3c] ;  /* 0x00003c00010c7983 */ /* 0x000ea80000100800 */
[----:B------:R-:W3:Y:S01]  /*1c9b0*/  LDL.LU R28, [R1+0x68] ;  /* 0x00006800011c7983 */ /* 0x000ee20000300800 */
[----:B------:R-:W-:Y:S01]  /*1c9c0*/  IMAD.MOV.U32 R2, RZ, RZ, 0x9b8 ;  /* 0x000009b8ff027424 */ /* 0x000fe200078e00ff */
[----:B------:R-:W-:Y:S01]  /*1c9d0*/  ISETP.GT.AND P3, PT, R93, 0x1, PT ;  /* 0x000000015d00780c */ /* 0x000fe20003f64270 */
[----:B------:R-:W-:Y:S01]  /*1c9e0*/  IMAD.MOV.U32 R21, RZ, RZ, R27 ;  /* 0x000000ffff157224 */ /* 0x000fe200078e001b */
[----:B------:R-:W-:Y:S02]  /*1c9f0*/  ISETP.NE.AND P0, PT, R29, 0x1, PT ;  /* 0x000000011d00780c */ /* 0x000fe40003f05270 */
[----:B------:R-:W-:-:S02]  /*1ca00*/  SEL R26, R2, 0x978, P3 ;  /* 0x00000978021a7807 */ /* 0x000fc40001800000 */
[----:B------:R-:W1:Y:S08]  /*1ca10*/  LDC.64 R2, c[0x0][0xba8] ;  /* 0x0002ea00ff027b82 */ /* 0x000e700000000a00 */
[----:B------:R-:W4:Y:S08]  /*1ca20*/  LDC.64 R8, c[0x0][R26+0x220] ;  /* 0x000088001a087b82 */ /* 0x000f300000000a00 */
[----:B------:R-:W2:Y:S08]  /*1ca30*/  LDC.64 R6, c[0x0][R26+0x218] ;  /* 0x000086001a067b82 */ /* 0x000eb00000000a00 */
[----:B------:R-:W5:Y:S08]  /*1ca40*/  LDC.64 R10, c[0x0][R26+0x228] ;  /* 0x00008a001a0a7b82 */ /* 0x000f700000000a00 */
[----:B------:R-:W0:Y:S08]  /*1ca50*/  LDC.64 R4, c[0x0][R26+0x210] ;  /* 0x000084001a047b82 */ /* 0x000e300000000a00 */
[----:B------:R-:W5:Y:S08]  /*1ca60*/  @P0 LDC R14, c[0x0][0xbec] ;  /* 0x0002fb00ff0e0b82 */ /* 0x000f700000000800 */
[----:B------:R-:W0:Y:S01]  /*1ca70*/  @P0 LDC R33, c[0x0][0xbf0] ;  /* 0x0002fc00ff210b82 */ /* 0x000e220000000800 */
[----:B----4-:R-:W-:-:S07]  /*1ca80*/  IMAD R9, R9, R25, RZ ;  /* 0x0000001909097224 */ /* 0x010fce00078e02ff */
[----:B-1----:R-:W1:Y:S01]  /*1ca90*/  @!P3 LDC R2, c[0x0][0xb50] ;  /* 0x0002d400ff02bb82 */ /* 0x002e620000000800 */
[----:B------:R-:W-:Y:S02]  /*1caa0*/  IMAD R9, R8, R24, R9 ;  /* 0x0000001808097224 */ /* 0x000fe400078e0209 */
[----:B-----5:R-:W-:-:S05]  /*1cab0*/  @P0 IMAD.HI.U32 R14, R27, R14, RZ ;  /* 0x0000000e1b0e0227 */ /* 0x020fca00078e00ff */
[----:B------:R-:W4:Y:S01]  /*1cac0*/  @!P3 LDC R3, c[0x0][0xb54] ;  /* 0x0002d500ff03bb82 */ /* 0x000f220000000800 */
[----:B0-----:R-:W-:Y:S01]  /*1cad0*/  @P0 SHF.R.U32.HI R21, RZ, R33, R14 ;  /* 0x00000021ff150219 */ /* 0x001fe2000001160e */
        /* <DEDUP_REMOVED lines=8> */
[----:B------:R-:W-:-:S04]  /*1cb60*/  IMAD.WIDE.U32 R6, R10, R33, RZ ;  /* 0x000000210a067225 */ /* 0x000fc800078e00ff */
[----:B------:R-:W-:Y:S02]  /*1cb70*/  IMAD R11, R11, R33, RZ ;  /* 0x000000210b0b7224 */ /* 0x000fe400078e02ff */
[----:B------:R-:W-:Y:S01]  /*1cb80*/  IMAD R9, R29, R8, R27 ;  /* 0x000000081d097224 */ /* 0x000fe200078e021b */
[----:B------:R-:W-:Y:S01]  /*1cb90*/  IADD3.X R8, R14, R13, R20, P0, P1 ;  /* 0x0000000d0e087210 */ /* 0x000fe200007e2414 */
[----:B------:R-:W-:Y:S01]  /*1cba0*/  IMAD.IADD R7, R11, 0x1, R7 ;  /* 0x000000010b077824 */ /* 0x000fe200078e0207 */
[----:B------:R-:W-:Y:S01]  /*1cbb0*/  IADD3 R6, P0, P1, R21, R12, R6 ;  /* 0x0000000c15067210 */ /* 0x000fe2000791e006 */
[----:B------:R-:W-:Y:S01]  /*1cbc0*/  IMAD R5, R5, R9, RZ ;  /* 0x0000000905057224 */ /* 0x000fe200078e02ff */
[----:B------:R-:W-:Y:S02]  /*1cbd0*/  SHF.R.S32.HI R21, RZ, 0x1f, R21 ;  /* 0x0000001fff157819 */ /* 0x000fe40000011415 */
[----:B------:R-:W-:Y:S02]  /*1cbe0*/  SHF.R.S32.HI R11, RZ, 0x1f, R9 ;  /* 0x0000001fff0b7819 */ /* 0x000fe40000011409 */
[----:B------:R-:W-:-:S03]  /*1cbf0*/  IADD3.X R7, R21, R8, R7, P0, P1 ;  /* 0x0000000815077210 */ /* 0x000fc600007e2407 */
[C---:B------:R-:W-:Y:S02]  /*1cc00*/  IMAD R11, R4.reuse, R11, R5 ;  /* 0x0000000b040b7224 */ /* 0x040fe400078e0205 */
[----:B------:R-:W-:-:S04]  /*1cc10*/  IMAD.WIDE.U32 R4, R4, R9, R6 ;  /* 0x0000000904047225 */ /* 0x000fc800078e0006 */
[----:B------:R-:W-:Y:S01]  /*1cc20*/  IMAD.IADD R5, R5, 0x1, R11 ;  /* 0x0000000105057824 */ /* 0x000fe200078e020b */
[----:B-1----:R-:W-:-:S04]  /*1cc30*/  LEA R2, P0, R4, R2, 0x2 ;  /* 0x0000000204027211 */ /* 0x002fc800078010ff */
[----:B----4-:R-:W-:Y:S01]  /*1cc40*/  LEA.HI.X R3, R4, R3, R5, 0x2, P0 ;  /* 0x0000000304037211 */ /* 0x010fe200000f1405 */
[----:B------:R-:W-:-:S05]  /*1cc50*/  IMAD.MOV.U32 R5, RZ, RZ, -0x800000 ;  /* 0xff800000ff057424 */ /* 0x000fca00078e00ff */
[----:B------:R1:W-:Y:S03]  /*1cc60*/  STG.E desc[UR40][R2.64], R5 ;  /* 0x0000000502007986 */ /* 0x0003e6000c101928 */
.L_x_1313:
[----:B------:R-:W-:Y:S05]  /*1cc70*/  BSYNC B1 ;  /* 0x0000000000017941 */ /* 0x000fea0003800000 */
.L_x_1312:
[----:B------:R-:W-:Y:S05]  /*1cc80*/  @P2 BRA `(.L_x_1308) ;  /* 0x0000000400682947 */ /* 0x000fea0003800000 */
[----:B------:R-:W3:Y:S01]  /*1cc90*/  LDL.LU R28, [R1+0x3c] ;  /* 0x00003c00011c7983 */ /* 0x000ee20000300800 */
[----:B------:R-:W4:Y:S01]  /*1cca0*/  LDC R11, c[0x0][0xbe8] ;  /* 0x0002fa00ff0b7b82 */ /* 0x000f220000000800 */
[--C-:B--2---:R-:W-:Y:S01]  /*1ccb0*/  SHF.R.S32.HI R4, RZ, 0x1f, R30.reuse ;  /* 0x0000001fff047819 */ /* 0x104fe2000001141e */
        /* <DEDUP_REMOVED lines=8> */
[----:B------:R-:W2:Y:S01]  /*1cd40*/  LDL.LU R13, [R1+0xc] ;  /* 0x00000c00010d7983 */ /* 0x000ea20000300800 */
[----:B----4-:R-:W-:Y:S01]  /*1cd50*/  ISETP.NE.AND P0, PT, R11, 0x1, PT ;  /* 0x000000010b00780c */ /* 0x010fe20003f05270 */
[----:B-1----:R-:W-:Y:S01]  /*1cd60*/  IMAD R2, R20, UR4, RZ ;  /* 0x0000000414027c24 */ /* 0x002fe2000f8e02ff */
        /* <DEDUP_REMOVED lines=10> */
[----:B------:R-:W1:Y:S01]  /*1ce10*/  @P0 LDC R7, c[0x0][0xbec] ;  /* 0x0002fb00ff070b82 */ /* 0x000e620000000800 */
[----:B------:R-:W-:Y:S02]  /*1ce20*/  IMAD.IADD R3, R3, 0x1, R5 ;  /* 0x0000000103037824 */ /* 0x000fe400078e0205 */
[----:B------:R-:W-:-:S05]  /*1ce30*/  IMAD R4, R4, 0x60, R12 ;  /* 0x0000006004047824 */ /* 0x000fca00078e020c */
[----:B------:R-:W4:Y:S01]  /*1ce40*/  @P0 LDC R9, c[0x0][0xbf0] ;  /* 0x0002fc00ff090b82 */ /* 0x000f220000000800 */
[----:B---3--:R-:W-:-:S04]  /*1ce50*/  IMAD.WIDE.U32 R2, R28, UR4, R2 ;  /* 0x000000041c027c25 */ /* 0x008fc8000f8e0002 */
[----:B------:R-:W-:Y:S01]  /*1ce60*/  IMAD R3, R28, UR5, R3 ;  /* 0x000000051c037c24 */ /* 0x000fe2000f8e0203 */
[----:B------:R-:W-:Y:S01]  /*1ce70*/  ULDC.64 UR4, c[0x0][0xae0] ;  /* 0x0002b80000047ab9 */ /* 0x000fe20000000a00 */
[----:B------:R-:W-:-:S04]  /*1ce80*/  IMAD.WIDE.U32 R2, R25, UR6, R2 ;  /* 0x0000000619027c25 */ /* 0x000fc8000f8e0002 */
[----:B--2---:R-:W-:-:S04]  /*1ce90*/  IMAD.IADD R8, R13, 0x1, R4 ;  /* 0x000000010d087824 */ /* 0x004fc800078e0204 */
[----:B-1----:R-:W-:-:S04]  /*1cea0*/  @P0 IMAD.HI.U32 R4, R8, R7, RZ ;  /* 0x0000000708040227 */ /* 0x002fc800078e00ff */
[----:B------:R-:W-:Y:S01]  /*1ceb0*/  IMAD.MOV.U32 R5, RZ, RZ, R8 ;  /* 0x000000ffff057224 */ /* 0x000fe200078e0008 */
[----:B----4-:R-:W-:Y:S01]  /*1cec0*/  @P0 SHF.R.U32.HI R5, RZ, R9, R4 ;  /* 0x00000009ff050219 */ /* 0x010fe20000011604 */
        /* <DEDUP_REMOVED lines=13> */
[----:B------:R-:W-:Y:S02]  /*1cfa0*/  IMAD.IADD R0, R12, 0x1, R13 ;  /* 0x000000010c007824 */ /* 0x000fe400078e020d */
[----:B------:R-:W-:-:S02]  /*1cfb0*/  IMAD R5, R7, UR5, R4 ;  /* 0x0000000507057c24 */ /* 0x000fc4000f8e0204 */
[----:B------:R-:W-:Y:S01]  /*1cfc0*/  IMAD.WIDE.U32 R2, R7, UR4, R2 ;  /* 0x0000000407027c25 */ /* 0x000fe2000f8e0002 */
[----:B------:R-:W-:Y:S01]  /*1cfd0*/  ISETP.GE.AND P0, PT, R0, R11, PT ;  /* 0x0000000b0000720c */ /* 0x000fe20003f06270 */
[----:B------:R-:W-:Y:S02]  /*1cfe0*/  ULDC.64 UR4, c[0x0][0xa80] ;  /* 0x0002a00000047ab9 */ /* 0x000fe40000000a00 */
[----:B------:R-:W-:Y:S01]  /*1cff0*/  IMAD.IADD R3, R3, 0x1, R5 ;  /* 0x0000000103037824 */ /* 0x000fe200078e0205 */
[----:B------:R-:W-:-:S04]  /*1d000*/  LEA R4, P1, R2, UR4, 0x1 ;  /* 0x0000000402047c11 */ /* 0x000fc8000f8208ff */
[----:B------:R-:W-:Y:S02]  /*1d010*/  LEA.HI.X R5, R2, UR5, R3, 0x1, P1 ;  /* 0x0000000502057c11 */ /* 0x000fe400088f0c03 */
[----:B------:R1:W2:Y:S04]  /*1d020*/  SHFL.IDX PT, R2, R4, RZ, 0x1c1f ;  /* 0x001c1fff04027589 */ /* 0x0002a800000e0000 */
[----:B------:R1:W3:Y:S01]  /*1d030*/  SHFL.IDX PT, R3, R5, RZ, 0x1c1f ;  /* 0x001c1fff05037589 */ /* 0x0002e200000e0000 */
[----:B------:R-:W-:Y:S05]  /*1d040*/  @P0 BRA `(.L_x_1315) ;  /* 0x0000000000300947 */ /* 0x000fea0003800000 */
[----:B------:R-:W-:Y:S02]  /*1d050*/  ULDC UR4, c[0x0][0xac8] ;  /* 0x0002b20000047ab9 */ /* 0x000fe40000000800 */
[----:B-----5:R-:W-:Y:S02]  /*1d060*/  ISETP.GE.AND P3, PT, R21, UR4, PT ;  /* 0x0000000415007c0c */ /* 0x020fe4000bf66270 */
[----:B------:R-:W-:Y:S02]  /*1d070*/  ISETP.GE.AND P4, PT, R10, UR4, PT ;  /* 0x000000040a007c0c */ /* 0x000fe4000bf86270 */
[----:B------:R-:W-:-:S09]  /*1d080*/  ISETP.GE.AND P2, PT, R27, UR4, PT ;  /* 0x000000041b007c0c */ /* 0x000fd2000bf46270 */
[-C--:B--2---:R-:W-:Y:S02]  /*1d090*/  @!P3 LEA R8, P0, R21, R2.reuse, 0x1 ;  /* 0x000000021508b211 */ /* 0x084fe400078008ff */
[C---:B------:R-:W-:Y:S02]  /*1d0a0*/  @!P4 LEA R12, P1, R10.reuse, R2, 0x1 ;  /* 0x000000020a0cc211 */ /* 0x040fe400078208ff */
[----:B---3--:R-:W-:Y:S01]  /*1d0b0*/  @!P2 IMAD.WIDE R6, R27, 0x2, R2 ;  /* 0x000000021b06a825 */ /* 0x008fe200078e0202 */
[-C--:B------:R-:W-:Y:S02]  /*1d0c0*/  @!P3 LEA.HI.X R9, R21, R3.reuse, R26, 0x1, P0 ;  /* 0x000000031509b211 */ /* 0x080fe400000f0c1a */
[----:B------:R-:W-:Y:S02]  /*1d0d0*/  @!P4 LEA.HI.X R13, R10, R3, R14, 0x1, P1 ;  /* 0x000000030a0dc211 */ /* 0x000fe400008f0c0e */
[----:B------:R4:W-:Y:S04]  /*1d0e0*/  @!P2 ST.E.128 desc[UR40][R6.64], RZ ;  /* 0x000000ff0600a985 */ /* 0x0009e8000c101d28 */
[----:B------:R4:W-:Y:S04]  /*1d0f0*/  @!P3 ST.E.128 desc[UR40][R8.64], RZ ;  /* 0x000000ff0800b985 */ /* 0x0009e8000c101d28 */
[----:B------:R4:W-:Y:S02]  /*1d100*/  @!P4 ST.E.128 desc[UR40][R12.64], RZ ;  /* 0x000000ff0c00c985 */ /* 0x0009e4000c101d28 */
.L_x_1315:
[----:B------:R-:W-:Y:S05]  /*1d110*/  BSYNC B1 ;  /* 0x0000000000017941 */ /* 0x000fea0003800000 */
.L_x_1314:
[----:B------:R-:W-:Y:S01]  /*1d120*/  VIADD R0, R0, 0x60 ;  /* 0x0000006000007836 */ /* 0x000fe20000000000 */
[----:B---3--:R3:W0:Y:S04]  /*1d130*/  SHFL.IDX PT, R3, R5, 0x1, 0x1c1f ;  /* 0x003c1f0005037f89 */ /* 0x00862800000e0000 */
[----:B------:R-:W-:Y:S01]  /*1d140*/  ISETP.GE.AND P0, PT, R0, R11, PT ;  /* 0x0000000b0000720c */ /* 0x000fe20003f06270 */
[----:B--2---:R3:W2:-:S12]  /*1d150*/  SHFL.IDX PT, R2, R4, 0x1, 0x1c1f ;  /* 0x003c1f0004027f89 */ /* 0x00469800000e0000 */
[----:B---3--:R-:W-:Y:S05]  /*1d160*/  @P0 BRA `(.L_x_1308) ;  /* 0x0000000000300947 */ /* 0x008fea0003800000 */
[----:B------:R-:W-:Y:S02]  /*1d170*/  ULDC UR4, c[0x0][0xac8] ;  /* 0x0002b20000047ab9 */ /* 0x000fe40000000800 */
[----:B-----5:R-:W-:Y:S02]  /*1d180*/  ISETP.GE.AND P3, PT, R21, UR4, PT ;  /* 0x0000000415007c0c */ /* 0x020fe4000bf66270 */
[----:B------:R-:W-:Y:S02]  /*1d190*/  ISETP.GE.AND P4, PT, R10, UR4, PT ;  /* 0x000000040a007c0c */ /* 0x000fe4000bf86270 */
[----:B------:R-:W-:-:S09]  /*1d1a0*/  ISETP.GE.AND P2, PT, R27, UR4, PT ;  /* 0x000000041b007c0c */ /* 0x000fd2000bf46270 */
[-C--:B--2-4-:R-:W-:Y:S02]  /*1d1b0*/  @!P3 LEA R6, P0, R21, R2.reuse, 0x1 ;  /* 0x000000021506b211 */ /* 0x094fe400078008ff */
[C---:B------:R-:W-:Y:S02]  /*1d1c0*/  @!P4 LEA R8, P1, R10.reuse, R2, 0x1 ;  /* 0x000000020a08c211 */ /* 0x040fe400078208ff */
[----:B01----:R-:W-:Y:S01]  /*1d1d0*/  @!P2 IMAD.WIDE R4, R27, 0x2, R2 ;  /* 0x000000021b04a825 */ /* 0x003fe200078e0202 */
[-C--:B------:R-:W-:Y:S02]  /*1d1e0*/  @!P3 LEA.HI.X R7, R21, R3.reuse, R26, 0x1, P0 ;  /* 0x000000031507b211 */ /* 0x080fe400000f0c1a */
[----:B------:R-:W-:Y:S02]  /*1d1f0*/  @!P4 LEA.HI.X R9, R10, R3, R14, 0x1, P1 ;  /* 0x000000030a09c211 */ /* 0x000fe400008f0c0e */
[----:B------:R3:W-:Y:S04]  /*1d200*/  @!P2 ST.E.128 desc[UR40][R4.64], RZ ;  /* 0x000000ff0400a985 */ /* 0x0007e8000c101d28 */
[----:B------:R3:W-:Y:S04]  /*1d210*/  @!P3 ST.E.128 desc[UR40][R6.64], RZ ;  /* 0x000000ff0600b985 */ /* 0x0007e8000c101d28 */
[----:B------:R3:W-:Y:S02]  /*1d220*/  @!P4 ST.E.128 desc[UR40][R8.64], RZ ;  /* 0x000000ff0800c985 */ /* 0x0007e4000c101d28 */
.L_x_1308:
[----:B------:R-:W-:Y:S05]  /*1d230*/  BSYNC B0 ;  /* 0x0000000000007941 */ /* 0x000fea0003800000 */
.L_x_1302:
[----:B0-----:R-:W4:Y:S01]  /*1d240*/  LDL R0, [R1+0x4c] ;  /* 0x00004c0001007983 */ /* 0x001f220000100800 */
[----:B------:R-:W-:Y:S02]  /*1d250*/  ULDC UR4, c[0x0][0xc3c] ;  /* 0x00030f0000047ab9 */ /* 0x000fe40000000800 */
[----:B----4-:R-:W-:-:S13]  /*1d260*/  ISETP.GE.AND P0, PT, R0, UR4, PT ;  /* 0x0000000400007c0c */ /* 0x010fda000bf06270 */
[----:B------:R-:W-:Y:S05]  /*1d270*/  @!P0 BRA `(.L_x_1316) ;  /* 0xfffffe3c00d48947 */ /* 0x000fea000383ffff */
[----:B------:R-:W-:Y:S05]  /*1d280*/  BRA `(.L_x_1117) ;  /* 0x0000007c00d07947 */ /* 0x000fea0003800000 */
.L_x_1115:
[----:B------:R-:W-:-:S08]  /*1d290*/  NOP ;  /* 0x0000000000007918 */ /* 0x000fd00000000000 */
[----:B--2---:R-:W0:-:S00]  /*1d2a0*/  USETMAXREG.DEALLOC.CTAPOOL 0x20 ;  /* 0x00000020000079c8 */ /* 0x004e0000080e0500 */
        /* <DEDUP_REMOVED lines=11> */
[----:B------:R-:W0:Y:S01]  /*1d360*/  LDS.128 R24, [UR4+0x19cd0] ;  /* 0x019cd004ff187984 */ /* 0x000e220008000c00 */
[----:B------:R-:W-:Y:S06]  /*1d370*/  BAR.ARV 0x4, 0x200 ;  /* 0x0108000000007b1d */ /* 0x000fec0000002000 */
[----:B------:R-:W-:Y:S05]  /*1d380*/  BRA `(.L_x_1318) ;  /* 0x0000000c008c7947 */ /* 0x000fea0003800000 */
.L_x_1317:
[----:B------:R-:W0:Y:S01]  /*1d390*/  S2R R0, SR_TID.X ;  /* 0x0000000000007919 */ /* 0x000e220000002100 */
[----:B------:R-:W-:Y:S01]  /*1d3a0*/  ULDC UR4, c[0x0][0xc3c] ;  /* 0x00030f0000047ab9 */ /* 0x000fe20000000800 */
[----:B------:R-:W-:Y:S01]  /*1d3b0*/  IMAD.MOV.U32 R8, RZ, RZ, RZ ;  /* 0x000000ffff087224 */ /* 0x000fe200078e00ff */
[----:B------:R-:W1:Y:S01]  /*1d3c0*/  S2UR UR6, SR_CTAID.X ;  /* 0x00000000000679c3 */ /* 0x000e620000002500 */
[----:B------:R-:W-:Y:S01]  /*1d3d0*/  ULDC UR5, c[0x0][0xc38] ;  /* 0x00030e0000057ab9 */ /* 0x000fe20000000800 */
        /* <DEDUP_REMOVED lines=33> */
[----:B-1----:R-:W-:Y:S01]  /*1d5f0*/  ISETP.GT.AND P6, PT, R7, UR6, PT ;  /* 0x0000000607007c0c */ /* 0x002fe2000bfc4270 */
[----:B------:R-:W-:-:S12]  /*1d600*/  IMAD.MOV.U32 R4, RZ, RZ, R7 ;  /* 0x000000ffff047224 */ /* 0x000fd800078e0007 */
[----:B------:R-:W-:Y:S05]  /*1d610*/  @P6 BRA `(.L_x_1319) ;  /* 0x0000000000a06947 */ /* 0x000fea0003800000 */
[----:B------:R-:W-:Y:S01]  /*1d620*/  IMAD.MOV.U32 R7, RZ, RZ, R4 ;  /* 0x000000ffff077224 */ /* 0x000fe200078e0004 */
[----:B------:R-:W-:Y:S01]  /*1d630*/  UMOV UR4, URZ ;  /* 0x0000003f00047c82 */ /* 0x000fe20008000000 */
[----:B------:R-:W-:-:S05]  /*1d640*/  ULDC UR5, c[0x0][0xc38] ;  /* 0x00030e0000057ab9 */ /* 0x000fca0000000800 */
.L_x_1321:
        /* <DEDUP_REMOVED lines=37> */
.L_x_1319:
        /* <DEDUP_REMOVED lines=8> */
[----:B------:R1:W2:Y:S01]  /*1d920*/  SHFL.IDX PT, R25, R25, R27, 0x1f ;  /* 0x00001f1b19197589 */ /* 0x0002a200000e0000 */
[----:B0-----:R-:W-:-:S07]  /*1d930*/  ISETP.NE.AND P1, PT, R8, 0x1, PT ;  /* 0x000000010800780c */ /* 0x001fce0003f25270 */
[----:B-1----:R-:W-:Y:S06]  /*1d940*/  @!P0 BRA `(.L_x_1322) ;  /* 0x0000000000088947 */ /* 0x002fec0003800000 */
[----:B------:R-:W-:-:S05]  /*1d950*/  VIADD R3, R27, 0xffffffff ;  /* 0xffffffff1b037836 */ /* 0x000fca0000000000 */
[----:B------:R0:W1:Y:S02]  /*1d960*/  SHFL.IDX PT, R24, R2, R3, 0x1f ;  /* 0x00001f0302187589 */ /* 0x00006400000e0000 */
.L_x_1322:
[----:B-1----:R-:W-:Y:S02]  /*1d970*/  IMAD R24, R24, UR5, R5 ;  /* 0x0000000518187c24 */ /* 0x002fe4000f8e0205 */
[----:B------:R-:W-:-:S03]  /*1d980*/  VIADD R27, R27, UR4 ;  /* 0x000000041b1b7c36 */ /* 0x000fc60008000000 */
[----:B------:R-:W-:Y:S01]  /*1d990*/  IADD3 R4, -R24, UR6, RZ ;  /* 0x0000000618047c10 */ /* 0x000fe2000fffe1ff */
[----:B------:R-:W-:Y:S06]  /*1d9a0*/  @!P1 BRA `(.L_x_1323) ;  /* 0x0000000000e49947 */ /* 0x000fec0003800000 */
[----:B--2---:R-:W-:Y:S02]  /*1d9b0*/  IABS R7, R25 ;  /* 0x0000001900077213 */ /* 0x004fe40000000000 */
[----:B------:R-:W-:Y:S02]  /*1d9c0*/  IABS R5, R8 ;  /* 0x0000000800057213 */ /* 0x000fe40000000000 */
[----:B------:R-:W1:Y:S08]  /*1d9d0*/  I2F.RP R9, R7 ;  /* 0x0000000700097306 */ /* 0x000e700000209400 */
[----:B-1----:R-:W0:Y:S02]  /*1d9e0*/  MUFU.RCP R9, R9 ;  /* 0x0000000900097308 */ /* 0x002e240000001000 */
[----:B0-----:R-:W-:-:S06]  /*1d9f0*/  VIADD R2, R9, 0xffffffe ;  /* 0x0ffffffe09027836 */ /* 0x001fcc0000000000 */
[----:B------:R-:W0:Y:S08]  /*1da00*/  I2F.RP R9, R5 ;  /* 0x0000000500097306 */ /* 0x000e300000209400 */
[----:B------:R1:W2:Y:S08]  /*1da10*/  F2I.FTZ.U32.TRUNC.NTZ R3, R2 ;  /* 0x0000000200037305 */ /* 0x0002b0000021f000 */
[----:B0-----:R-:W0:Y:S01]  /*1da20*/  MUFU.RCP R9, R9 ;  /* 0x0000000900097308 */ /* 0x001e220000001000 */
[----:B-1----:R-:W-:-:S02]  /*1da30*/  IMAD.MOV.U32 R2, RZ, RZ, RZ ;  /* 0x000000ffff027224 */ /* 0x002fc400078e00ff */
[----:B--2---:R-:W-:-:S04]  /*1da40*/  IMAD.MOV R10, RZ, RZ, -R3 ;  /* 0x000000ffff0a7224 */ /* 0x004fc800078e0a03 */
[----:B------:R-:W-:Y:S01]  /*1da50*/  IMAD R11, R10, R7, RZ ;  /* 0x000000070a0b7224 */ /* 0x000fe200078e02ff */
[----:B------:R-:W-:-:S03]  /*1da60*/  IABS R10, R4 ;  /* 0x00000004000a7213 */ /* 0x000fc60000000000 */
[----:B------:R-:W-:Y:S01]  /*1da70*/  IMAD.HI.U32 R3, R3, R11, R2 ;  /* 0x0000000b03037227 */ /* 0x000fe200078e0002 */
[----:B------:R-:W-:-:S05]  /*1da80*/  IABS R11, R25 ;  /* 0x00000019000b7213 */ /* 0x000fca0000000000 */
[----:B------:R-:W-:Y:S02]  /*1da90*/  IMAD.MOV R11, RZ, RZ, -R11 ;  /* 0x000000ffff0b7224 */ /* 0x000fe400078e0a0b */
[----:B------:R-:W-:-:S04]  /*1daa0*/  IMAD.HI.U32 R2, R3, R10, RZ ;  /* 0x0000000a03027227 */ /* 0x000fc800078e00ff */
[----:B------:R-:W-:Y:S02]  /*1dab0*/  IMAD R10, R2, R11, R10 ;  /* 0x0000000b020a7224 */ /* 0x000fe400078e020a */
[----:B0-----:R-:W-:-:S03]  /*1dac0*/  VIADD R3, R9, 0xffffffe ;  /* 0x0ffffffe09037836 */ /* 0x001fc60000000000 */
[----:B------:R-:W-:-:S03]  /*1dad0*/  ISETP.GT.U32.AND P1, PT, R7, R10, PT ;  /* 0x0000000a0700720c */ /* 0x000fc60003f24070 */
[----:B------:R-:W0:Y:S10]  /*1dae0*/  F2I.FTZ.U32.TRUNC.NTZ R3, R3 ;  /* 0x0000000300037305 */ /* 0x000e34000021f000 */
[----:B------:R-:W-:-:S02]  /*1daf0*/  @!P1 IMAD.IADD R10, R10, 0x1, -R7 ;  /* 0x000000010a0a9824 */ /* 0x000fc400078e0a07 */
[----:B------:R-:W-:Y:S01]  /*1db00*/  @!P1 VIADD R2, R2, 0x1 ;  /* 0x0000000102029836 */ /* 0x000fe20000000000 */
[----:B------:R-:W-:Y:S02]  /*1db10*/  ISETP.NE.AND P1, PT, R25, RZ, PT ;  /* 0x000000ff1900720c */ /* 0x000fe40003f25270 */
[----:B------:R-:W-:Y:S01]  /*1db20*/  ISETP.GE.U32.AND P0, PT, R10, R7, PT ;  /* 0x000000070a00720c */ /* 0x000fe20003f06070 */
[----:B0-----:R-:W-:Y:S01]  /*1db30*/  IMAD.MOV R9, RZ, RZ, -R3 ;  /* 0x000000ffff097224 */ /* 0x001fe200078e0a03 */
[----:B------:R-:W-:-:S04]  /*1db40*/  LOP3.LUT R7, R4, R25, RZ, 0x3c, !PT ;  /* 0x0000001904077212 */ /* 0x000fc800078e3cff */
[----:B------:R-:W-:-:S07]  /*1db50*/  ISETP.GE.AND P2, PT, R7, RZ, PT ;  /* 0x000000ff0700720c */ /* 0x000fce0003f46270 */
[----:B------:R-:W-:-:S04]  /*1db60*/  @P0 VIADD R2, R2, 0x1 ;  /* 0x0000000102020836 */ /* 0x000fc80000000000 */
[----:B------:R-:W-:Y:S02]  /*1db70*/  IMAD.MOV.U32 R7, RZ, RZ, R2 ;  /* 0x000000ffff077224 */ /* 0x000fe400078e0002 */
[----:B------:R-:W-:Y:S02]  /*1db80*/  IMAD.MOV.U32 R2, RZ, RZ, R9 ;  /* 0x000000ffff027224 */ /* 0x000fe400078e0009 */
[----:B------:R-:W-:Y:S01]  /*1db90*/  @!P2 IMAD.MOV R7, RZ, RZ, -R7 ;  /* 0x000000ffff07a224 */ /* 0x000fe200078e0a07 */
[----:B------:R-:W-:Y:S01]  /*1dba0*/  @!P1 LOP3.LUT R7, RZ, R25, RZ, 0x33, !PT ;  /* 0x00000019ff079212 */ /* 0x000fe200078e33ff */
[----:B------:R-:W-:Y:S02]  /*1dbb0*/  IMAD R9, R2, R5, RZ ;  /* 0x0000000502097224 */ /* 0x000fe400078e02ff */
[----:B------:R-:W-:-:S04]  /*1dbc0*/  IMAD.MOV.U32 R2, RZ, RZ, RZ ;  /* 0x000000ffff027224 */ /* 0x000fc800078e00ff */
[----:B------:R-:W-:Y:S01]  /*1dbd0*/  IMAD.HI.U32 R2, R3, R9, R2 ;  /* 0x0000000903027227 */ /* 0x000fe200078e0002 */
[----:B------:R-:W-:Y:S02]  /*1dbe0*/  IABS R9, R8 ;  /* 0x0000000800097213 */ /* 0x000fe40000000000 */
[----:B------:R-:W-:-:S03]  /*1dbf0*/  IABS R3, R7 ;  /* 0x0000000700037213 */ /* 0x000fc60000000000 */
[----:B------:R-:W-:Y:S02]  /*1dc00*/  IMAD.MOV R10, RZ, RZ, -R9 ;  /* 0x000000ffff0a7224 */ /* 0x000fe400078e0a09 */
[----:B------:R-:W-:-:S04]  /*1dc10*/  IMAD.HI.U32 R2, R2, R3, RZ ;  /* 0x0000000302027227 */ /* 0x000fc800078e00ff */
[----:B------:R-:W-:Y:S01]  /*1dc20*/  IMAD R10, R2, R10, R3 ;  /* 0x0000000a020a7224 */ /* 0x000fe200078e0203 */
[----:B------:R-:W-:-:S04]  /*1dc30*/  LOP3.LUT R3, R7, R8, RZ, 0x3c, !PT ;  /* 0x0000000807037212 */ /* 0x000fc800078e3cff */
[----:B------:R-:W-:Y:S02]  /*1dc40*/  ISETP.GT.U32.AND P1, PT, R5, R10, PT ;  /* 0x0000000a0500720c */ /* 0x000fe40003f24070 */
[----:B------:R-:W-:Y:S01]  /*1dc50*/  ISETP.GE.AND P2, PT, R3, RZ, PT ;  /* 0x000000ff0300720c */ /* 0x000fe20003f46270 */
[----:B------:R-:W-:-:S10]  /*1dc60*/  IMAD.MOV R3, RZ, RZ, -R7 ;  /* 0x000000ffff037224 */ /* 0x000fd400078e0a07 */
        /* <DEDUP_REMOVED lines=13> */
.L_x_1323:
[----:B0-----:R-:W0:Y:S02]  /*1dd40*/  LDC.64 R2, c[0x0][0xc90] ;  /* 0x00032400ff027b82 */ /* 0x001e240000000a00 */
[----:B0-----:R-:W-:-:S05]  /*1dd50*/  IMAD.WIDE R2, R27, 0x4, R2 ;  /* 0x000000041b027825 */ /* 0x001fca00078e0202 */
        /* <DEDUP_REMOVED lines=29> */
[----:B------:R-:W-:Y:S02]  /*1df30*/  IMAD R11, R5, R2, R4 ;  /* 0x00000002050b7224 */ /* 0x000fe400078e0204 */
[----:B------:R-:W-:Y:S01]  /*1df40*/  IMAD.MOV.U32 R2, RZ, RZ, RZ ;  /* 0x000000ffff027224 */ /* 0x000fe200078e00ff */
[----:B------:R-:W-:Y:S02]  /*1df50*/  VIADDMNMX R8, R3, UR5, R8, PT ;  /* 0x0000000503087c46 */ /* 0x000fe4000b800108 */
[----:B------:R-:W-:-:S02]  /*1df60*/  IADD3 R7, R7, 0x1000000, R11 ;  /* 0x0100000007077810 */ /* 0x000fc40007ffe00b */
[-C--:B------:R-:W-:Y:S01]  /*1df70*/  IABS R9, R8.reuse ;  /* 0x0000000800097213 */ /* 0x080fe20000000000 */
[----:B------:R-:W-:Y:S01]  /*1df80*/  IMAD.MOV R26, RZ, RZ, -R8 ;  /* 0x000000ffff1a7224 */ /* 0x000fe200078e0a08 */
[----:B------:R-:W-:Y:S02]  /*1df90*/  IABS R4, R8 ;  /* 0x0000000800047213 */ /* 0x000fe40000000000 */
[----:B------:R-:W0:Y:S03]  /*1dfa0*/  I2F.RP R10, R9 ;  /* 0x00000009000a7306 */ /* 0x000e260000209400 */
[----:B------:R-:W-:-:S05]  /*1dfb0*/  IMAD.MOV R4, RZ, RZ, -R4 ;  /* 0x000000ffff047224 */ /* 0x000fca00078e0a04 */
[----:B0-----:R-:W0:Y:S02]  /*1dfc0*/  MUFU.RCP R10, R10 ;  /* 0x0000000a000a7308 */ /* 0x001e240000001000 */
[----:B0-----:R-:W-:-:S06]  /*1dfd0*/  VIADD R3, R10, 0xffffffe ;  /* 0x0ffffffe0a037836 */ /* 0x001fcc0000000000 */
[----:B------:R-:W0:Y:S02]  /*1dfe0*/  F2I.FTZ.U32.TRUNC.NTZ R3, R3 ;  /* 0x0000000300037305 */ /* 0x000e24000021f000 */
[----:B0-----:R-:W-:-:S04]  /*1dff0*/  IMAD.MOV R12, RZ, RZ, -R3 ;  /* 0x000000ffff0c7224 */ /* 0x001fc800078e0a03 */
[----:B------:R-:W-:-:S04]  /*1e000*/  IMAD R5, R12, R9, RZ ;  /* 0x000000090c057224 */ /* 0x000fc800078e02ff */
[----:B------:R-:W-:Y:S01]  /*1e010*/  IMAD.HI.U32 R2, R3, R5, R2 ;  /* 0x0000000503027227 */ /* 0x000fe200078e0002 */
        /* <DEDUP_REMOVED lines=14> */
.L_x_1324:
[----:B------:R-:W-:-:S05]  /*1e100*/  LOP3.LUT R2, RZ, R2, RZ, 0x33, !PT ;  /* 0x00000002ff027212 */ /* 0x000fca00078e33ff */
[----:B------:R-:W-:Y:S01]  /*1e110*/  IMAD.IADD R25, R25, 0x1, R2 ;  /* 0x0000000119197824 */ /* 0x000fe200078e0202 */
[----:B------:R-:W-:Y:S06]  /*1e120*/  BRA `(.L_x_1325) ;  /* 0x00000000000c7947 */ /* 0x000fec0003800000 */
.L_x_1320:
[----:B------:R-:W-:Y:S02]  /*1e130*/  IMAD.MOV.U32 R25, RZ, RZ, RZ ;  /* 0x000000ffff197224 */ /* 0x000fe400078e00ff */
[----:B------:R-:W-:Y:S02]  /*1e140*/  IMAD.U32 R24, RZ, RZ, UR6 ;  /* 0x00000006ff187e24 */ /* 0x000fe4000f8e00ff */
[----:B------:R-:W-:-:S07]  /*1e150*/  IMAD.MOV.U32 R26, RZ, RZ, RZ ;  /* 0x000000ffff1a7224 */ /* 0x000fce00078e00ff */
.L_x_1325:
[----:B------:R-:W-:-:S13]  /*1e160*/  ISETP.NE.AND P0, PT, R0, RZ, PT ;  /* 0x000000ff0000720c */ /* 0x000fda0003f05270 */
[----:B------:R-:W0:Y:S01]  /*1e170*/  @!P0 S2R R3, SR_CgaCtaId ;  /* 0x0000000000038919 */ /* 0x000e220000008800 */
[----:B------:R-:W-:-:S04]  /*1e180*/  @!P0 MOV R0, 0x400 ;  /* 0x0000040000008802 */ /* 0x000fc80000000f00 */
[----:B0-----:R-:W-:-:S05]  /*1e190*/  @!P0 LEA R0, R3, R0, 0x18 ;  /* 0x0000000003008211 */ /* 0x001fca00078ec0ff */
[----:B------:R1:W-:Y:S01]  /*1e1a0*/  @!P0 STS.128 [R0+0x19cd0], R24 ;  /* 0x019cd01800008388 */ /* 0x0003e20000000c00 */
[----:B------:R-:W-:Y:S06]  /*1e1b0*/  BAR.ARV 0x5, 0x200 ;  /* 0x0148000000007b1d */ /* 0x000fec0000002000 */
.L_x_1318:
[----:B------:R2:W-:Y:S01]  /*1e1c0*/  STL [R1+0x44], RZ ;  /* 0x000044ff01007387 */ /* 0x0005e20000100800 */
[----:B------:R-:W-:Y:S01]  /*1e1d0*/  ULDC UR4, c[0x0][0xc3c] ;  /* 0x00030f0000047ab9 */ /* 0x000fe20000000800 */
[----:B------:R-:W-:Y:S01]  /*1e1e0*/  IMAD.MOV.U32 R28, RZ, RZ, 0x1 ;  /* 0x00000001ff1c7424 */ /* 0x000fe200078e00ff */
[----:B0-----:R-:W-:Y:S01]  /*1e1f0*/  ISETP.GE.AND P0, PT, R27, UR4, PT ;  /* 0x000000041b007c0c */ /* 0x001fe2000bf06270 */
[----:B------:R-:W-:-:S12]  /*1e200*/  IMAD.MOV.U32 R22, RZ, RZ, RZ ;  /* 0x000000ffff167224 */ /* 0x000fd800078e00ff */
[----:B--2---:R-:W-:Y:S05]  /*1e210*/  @P0 BRA `(.L_x_1326) ;  /* 0x0000006800f40947 */ /* 0x004fea0003800000 */
[----:B------:R-:W2:Y:S01]  /*1e220*/  LDL R10, [R1+0x40] ;  /* 0x00004000010a7983 */ /* 0x000ea20000100800 */
[----:B------:R-:W0:Y:S01]  /*1e230*/  S2R R12, SR_TID.X ;  /* 0x00000000000c7919 */ /* 0x000e220000002100 */
[----:B------:R-:W3:Y:S01]  /*1e240*/  S2UR UR5, SR_CgaCtaId ;  /* 0x00000000000579c3 */ /* 0x000ee20000008800 */
[C---:B0-----:R-:W-:Y:S01]  /*1e250*/  LOP3.LUT R11, R12.reuse, 0x7f, RZ, 0xc0, !PT ;  /* 0x0000007f0c0b7812 */ /* 0x041fe200078ec0ff */
[C---:B-1----:R-:W-:Y:S02]  /*1e260*/  IMAD.SHL.U32 R0, R12.reuse, 0x10, RZ ;  /* 0x000000100c007824 */ /* 0x042fe400078e00ff */
[----:B------:R-:W-:Y:S02]  /*1e270*/  IMAD.SHL.U32 R2, R12, 0x20, RZ ;  /* 0x000000200c027824 */ /* 0x000fe400078e00ff */
        /* <DEDUP_REMOVED lines=25> */
[----:B---3--:R-:W-:Y:S01]  /*1e410*/  ULEA UR4, UR5, UR4, 0x18 ;  /* 0x0000000405047291 */ /* 0x008fe2000f8ec03f */
        /* <DEDUP_REMOVED lines=14> */
[----:B------:R-:W-:Y:S01]  /*1e500*/  IMAD.MOV.U32 R29, RZ, RZ, 0x1 ;  /* 0x00000001ff1d7424 */ /* 0x000fe200078e00ff */
[----:B------:R-:W-:Y:S01]  /*1e510*/  CS2R R22, SRZ ;  /* 0x0000000000167805 */ /* 0x000fe2000001ff00 */
[----:B------:R-:W-:Y:S01]  /*1e520*/  IMAD.MOV.U32 R28, RZ, RZ, 0x1 ;  /* 0x00000001ff1c7424 */ /* 0x000fe200078e00ff */
[----:B------:R-:W-:Y:S01]  /*1e530*/  ULDC.64 UR38, c[0x0][0x198] ;  /* 0x0000660000267ab9 */ /* 0x000fe20000000a00 */
[----:B------:R-:W-:Y:S01]  /*1e540*/  ULDC UR36, c[0x0][0xc] ;  /* 0x0000030000247ab9 */ /* 0x000fe20000000800 */
[C---:B--2---:R-:W-:Y:S02]  /*1e550*/  LOP3.LUT R3, R10.reuse, 0x1, RZ, 0xfc, !PT ;  /* 0x000000010a037812 */ /* 0x044fe400078efcff */
[----:B------:R-:W-:-:S03]  /*1e560*/  LOP3.LUT R2, R10, 0x2, RZ, 0xfc, !PT ;  /* 0x000000020a027812 */ /* 0x000fc600078efcff */
[----:B------:R-:W-:Y:S04]  /*1e570*/  STL [R1+0x48], R3 ;  /* 0x0000480301007387 */ /* 0x000fe80000100800 */
[----:B------:R0:W-:Y:S04]  /*1e580*/  STL [R1+0x24], R2 ;  /* 0x0000240201007387 */ /* 0x0001e80000100800 */
[----:B------:R1:W-:Y:S01]  /*1e590*/  STL [R1+0x44], RZ ;  /* 0x000044ff01007387 */ /* 0x0003e20000100800 */
[C---:B0-----:R-:W-:Y:S02]  /*1e5a0*/  LOP3.LUT R2, R0.reuse, 0x20, RZ, 0xfc, !PT ;  /* 0x0000002000027812 */ /* 0x041fe400078efcff */
[----:B-1----:R-:W-:-:S07]  /*1e5b0*/  LOP3.LUT R0, R0, 0x40, RZ, 0xfc, !PT ;  /* 0x0000004000007812 */ /* 0x002fce00078efcff */
.L_x_1462:
[----:B------:R-:W-:Y:S05]  /*1e5c0*/  YIELD ;  /* 0x0000000000007946 */ /* 0x000fea0003800000 */
[----:B------:R-:W-:Y:S01]  /*1e5d0*/  ULDC.64 UR4, c[0x0][0xa28] ;  /* 0x00028a0000047ab9 */ /* 0x000fe20000000a00 */
[----:B------:R-:W-:Y:S02]  /*1e5e0*/  CS2R R6, SRZ ;  /* 0x0000000000067805 */ /* 0x000fe4000001ff00 */
[----:B------:R-:W-:Y:S01]  /*1e5f0*/  ISETP.NE.U32.AND P0, PT, RZ, UR4, PT ;  /* 0x00000004ff007c0c */ /* 0x000fe2000bf05070 */
[----:B0-----:R-:W0:Y:S01]  /*1e600*/  LDC.64 R10, c[0x0][0xa00] ;  /* 0x00028000ff0a7b82 */ /* 0x001e220000000a00 */
[----:B------:R-:W-:Y:S01]  /*1e610*/  IMAD.MOV.U32 R0, RZ, RZ, RZ ;  /* 0x000000ffff007224 */ /* 0x000fe200078e00ff */
[----:B------:R-:W-:Y:S01]  /*1e620*/  ULDC.64 UR6, c[0x0][0xa08] ;  /* 0x0002820000067ab9 */ /* 0x000fe20000000a00 */
[----:B------:R-:W-:Y:S01]  /*1e630*/  ISETP.NE.AND.EX P0, PT, RZ, UR5, PT, P0 ;  /* 0x00000005ff007c0c */ /* 0x000fe2000bf05300 */
[----:B------:R-:W-:Y:S01]  /*1e640*/  ULDC.64 UR4, c[0x0][0xa18] ;  /* 0x0002860000047ab9 */ /* 0x000fe20000000a00 */
[----:B------:R-:W-:-:S03]  /*1e650*/  ULDC.64 UR8, c[0x0][0xa10] ;  /* 0x0002840000087ab9 */ /* 0x000fc60000000a00 */
[----:B-1----:R-:W1:Y:S08]  /*1e660*/  LDC.64 R4, c[0x0][0xa08] ;  /* 0x00028200ff047b82 */ /* 0x002e700000000a00 */
[----:B------:R-:W2:Y:S02]  /*1e670*/  @P0 LDC.64 R2, c[0x0][0xa28] ;  /* 0x00028a00ff020b82 */ /* 0x000ea40000000a00 */
[----:B--2---:R-:W-:-:S05]  /*1e680*/  @P0 IMAD.WIDE R2, R27, 0x4, R2 ;  /* 0x000000041b020825 */ /* 0x004fca00078e0202 */
[----:B------:R2:W5:Y:S01]  /*1e690*/  @P0 LDG.E R7, desc[UR40][R2.64] ;  /* 0x0000002802070981 */ /* 0x000562000c1e1900 */
[----:B------:R-:W-:Y:S01]  /*1e6a0*/  ISETP.NE.U32.AND P0, PT, RZ, UR4, PT ;  /* 0x00000004ff007c0c */ /* 0x000fe2000bf05070 */
[C---:B0-----:R-:W-:Y:S01]  /*1e6b0*/  IMAD.WIDE R10, R27.reuse, 0x4, R10 ;  /* 0x000000041b0a7825 */ /* 0x041fe200078e020a */
[----:B------:R-:W-:Y:S02]  /*1e6c0*/  ISETP.NE.U32.AND P2, PT, RZ, UR6, PT ;  /* 0x00000006ff007c0c */ /* 0x000fe4000bf45070 */
[----:B------:R-:W-:Y:S01]  /*1e6d0*/  ISETP.NE.AND.EX P0, PT, RZ, UR5, PT, P0 ;  /* 0x00000005ff007c0c */ /* 0x000fe2000bf05300 */
[----:B------:R-:W-:Y:S01]  /*1e6e0*/  ULDC.64 UR4, c[0x0][0xa00] ;  /* 0x0002800000047ab9 */ /* 0x000fe20000000a00 */
[----:B------:R-:W-:Y:S01]  /*1e6f0*/  ISETP.NE.U32.AND P4, PT, RZ, UR8, PT ;  /* 0x00000008ff007c0c */ /* 0x000fe2000bf85070 */
[----:B------:R-:W-:Y:S01]  /*1e700*/  IMAD.MOV.U32 R9, RZ, RZ, RZ ;  /* 0x000000ffff097224 */ /* 0x000fe200078e00ff */
[----:B------:R-:W-:Y:S01]  /*1e710*/  ISETP.NE.U32.AND P1, PT, RZ, UR4, PT ;  /* 0x00000004ff007c0c */ /* 0x000fe2000bf25070 */
[----:B--2---:R-:W0:Y:S01]  /*1e720*/  LDC.64 R2, c[0x0][0xa10] ;  /* 0x00028400ff027b82 */ /* 0x004e220000000a00 */
[----:B-1----:R-:W-:-:S02]  /*1e730*/  IMAD.WIDE R4, R27, 0x4, R4 ;  /* 0x000000041b047825 */ /* 0x002fc400078e0204 */
[----:B------:R-:W-:-:S05]  /*1e740*/  ISETP.NE.AND.EX P3, PT, RZ, UR5, PT, P1 ;  /* 0x00000005ff007c0c */ /* 0x000fca000bf65310 */
[----:B------:R-:W1:Y:S01]  /*1e750*/  @P0 LDC.64 R12, c[0x0][0xa18] ;  /* 0x00028600ff0c0b82 */ /* 0x000e620000000a00 */
[----:B------:R-:W-:Y:S01]  /*1e760*/  ULDC UR4, c[0x0][0x288] ;  /* 0x0000a20000047ab9 */ /* 0x000fe20000000800 */
[----:B------:R-:W-:Y:S02]  /*1e770*/  ISETP.NE.AND.EX P1, PT, RZ, UR7, PT, P2 ;  /* 0x00000007ff007c0c */ /* 0x000fe4000bf25320 */
[----:B------:R-:W-:-:S04]  /*1e780*/  ISETP.NE.AND.EX P2, PT, RZ, UR9, PT, P4 ;  /* 0x00000009ff007c0c */ /* 0x000fc8000bf45340 */
[----:B------:R-:W2:Y:S07]  /*1e790*/  @P3 LDG.E R0, desc[UR40][R10.64] ;  /* 0x000000280a003981 */ /* 0x000eae000c1e1900 */
[----:B------:R3:W5:Y:S01]  /*1e7a0*/  @P1 LDG.E R9, desc[UR40][R4.64] ;  /* 0x0000002804091981 */ /* 0x000762000c1e1900 */
[----:B0-----:R-:W-:-:S05]  /*1e7b0*/  IMAD.WIDE R2, R27, 0x4, R2 ;  /* 0x000000041b027825 */ /* 0x001fca00078e0202 */
[----:B------:R3:W5:Y:S01]  /*1e7c0*/  @P2 LDG.E R6, desc[UR40][R2.64] ;  /* 0x0000002802062981 */ /* 0x000762000c1e1900 */
[----:B-1----:R-:W-:-:S03]  /*1e7d0*/  @P0 IMAD.WIDE R12, R27, 0x4, R12 ;  /* 0x000000041b0c0825 */ /* 0x002fc600078e020c */
[----:B--2---:R0:W-:Y:S02]  /*1e7e0*/  STL [R1+0x20], R0 ;  /* 0x0000200001007387 */ /* 0x0041e40000100800 */
[----:B0-----:R-:W-:Y:S01]  /*1e7f0*/  IMAD.U32 R0, RZ, RZ, UR4 ;  /* 0x00000004ff007e24 */ /* 0x001fe2000f8e00ff */
[----:B------:R-:W-:-:S05]  /*1e800*/  ULDC.64 UR4, c[0x0][0x418] ;  /* 0x0001060000047ab9 */ /* 0x000fca0000000a00 */
[----:B------:R-:W2:Y:S01]  /*1e810*/  @P0 LDG.E R0, desc[UR40][R12.64] ;  /* 0x000000280c000981 */ /* 0x000ea2000c1e1900 */
[----:B------:R-:W-:-:S03]  /*1e820*/  UISETP.NE.U32.AND UP0, UPT, UR4, URZ, UPT ;  /* 0x0000003f0400728c */ /* 0x000fc6000bf05070 */
[----:B------:R-:W-:Y:S01]  /*1e830*/  ULDC UR4, c[0x0][0x424] ;  /* 0x0001090000047ab9 */ /* 0x000fe20000000800 */
[----:B------:R-:W-:-:S03]  /*1e840*/  UISETP.NE.AND.EX UP0, UPT, UR5, URZ, UPT, UP0 ;  /* 0x0000003f0500728c */ /* 0x000fc6000bf05300 */
[----:B------:R-:W-:Y:S01]  /*1e850*/  ULDC UR5, c[0x0][0x2f0] ;  /* 0x0000bc0000057ab9 */ /* 0x000fe20000000800 */
[----:B------:R-:W-:-:S04]  /*1e860*/  USEL UR4, UR4, 0x1, UP0 ;  /* 0x0000000104047887 */ /* 0x000fc80008000000 */
[----:B------:R-:W-:-:S03]  /*1e870*/  UIMAD UR4, UR4, UR5, URZ ;  /* 0x00000005040472a4 */ /* 0x000fc6000f8e023f */
[----:B------:R-:W-:Y:S02]  /*1e880*/  ULDC UR5, c[0x0][0x348] ;  /* 0x0000d20000057ab9 */ /* 0x000fe40000000800 */
[----:B------:R-:W-:Y:S01]  /*1e890*/  IMAD.U32 R8, RZ, RZ, UR5 ;  /* 0x00000005ff087e24 */ /* 0x000fe2000f8e00ff */
[----:B--2---:R0:W-:Y:S01]  /*1e8a0*/  STL [R1+0x18], R0 ;  /* 0x0000180001007387 */ /* 0x0041e20000100800 */
[----:B------:R-:W-:Y:S02]  /*1e8b0*/  IMAD.MOV.U32 R13, RZ, RZ, R0 ;  /* 0x000000ffff0d7224 */ /* 0x000fe400078e0000 */
[----:B0-----:R-:W-:Y:S01]  /*1e8c0*/  IMAD.U32 R0, RZ, RZ, UR4 ;  /* 0x00000004ff007e24 */ /* 0x001fe2000f8e00ff */
[----:B---3--:R-:W-:Y:S06]  /*1e8d0*/  @P0 BRA `(.L_x_1327) ;  /* 0x0000000000140947 */ /* 0x008fec0003800000 */
[----:B------:R-:W-:Y:S05]  /*1e8e0*/  @!P3 BRA `(.L_x_1327) ;  /* 0x000000000010b947 */ /* 0x000fea0003800000 */
[----:B------:R-:W2:Y:S04]  /*1e8f0*/  LDG.E R12, desc[UR40][R10.64] ;  /* 0x000000280a0c7981 */ /* 0x000ea8000c1e1900 */
[----:B------:R-:W2:Y:S02]  /*1e900*/  LDG.E R10, desc[UR40][R10.64+0x4] ;  /* 0x000004280a0a7981 */ /* 0x000ea4000c1e1900 */
[----:B--2---:R-:W-:-:S05]  /*1e910*/  IMAD.IADD R13, R10, 0x1, -R12 ;  /* 0x000000010a0d7824 */ /* 0x004fca00078e0a0c */
[----:B------:R0:W-:Y:S02]  /*1e920*/  STL [R1+0x18], R13 ;  /* 0x0000180d01007387 */ /* 0x0001e40000100800 */
.L_x_1327:
[----:B-----5:R-:W-:Y:S01]  /*1e930*/  IMAD.IADD R9, R9, 0x1, R7 ;  /* 0x0000000109097824 */ /* 0x020fe200078e0207 */
[----:B------:R-:W-:Y:S01]  /*1e940*/  ULDC.64 UR4, c[0x0][0xa20] ;  /* 0x0002880000047ab9 */ /* 0x000fe20000000a00 */
[C---:B------:R-:W-:Y:S02]  /*1e950*/  LOP3.LUT R10, R26.reuse, 0xff000000, RZ, 0xc0, !PT ;  /* 0xff0000001a0a7812 */ /* 0x040fe400078ec0ff */
[----:B------:R-:W-:Y:S01]  /*1e960*/  ISETP.NE.U32.AND P0, PT, RZ, UR4, PT ;  /* 0x00000004ff007c0c */ /* 0x000fe2000bf05070 */
[----:B------:R1:W-:Y:S01]  /*1e970*/  STL [R1+0x4], R9 ;  /* 0x0000040901007387 */ /* 0x0003e20000100800 */
[----:B------:R-:W-:Y:S02]  /*1e980*/  SHF.R.U32.HI R10, RZ, 0x8, R10 ;  /* 0x00000008ff0a7819 */ /* 0x000fe4000001160a */
[----:B------:R-:W-:Y:S02]  /*1e990*/  ISETP.NE.AND.EX P0, PT, RZ, UR5, PT, P0 ;  /* 0x00000005ff007c0c */ /* 0x000fe4000bf05300 */
[----:B------:R-:W-:-:S02]  /*1e9a0*/  LOP3.LUT R11, R26, 0xff0000, RZ, 0xc0, !PT ;  /* 0x00ff00001a0b7812 */ /* 0x000fc400078ec0ff */
[----:B------:R-:W-:Y:S02]  /*1e9b0*/  LOP3.LUT R16, R26, 0xffff, RZ, 0xc0, !PT ;  /* 0x0000ffff1a107812 */ /* 0x000fe400078ec0ff */
[----:B------:R-:W-:-:S07]  /*1e9c0*/  LEA.HI R10, R11, R10, RZ, 0x10 ;  /* 0x0000000a0b0a7211 */ /* 0x000fce00078f80ff */
[----:B-1----:R-:W-:Y:S05]  /*1e9d0*/  @!P0 BRA `(.L_x_1328) ;  /* 0x0000000000108947 */ /* 0x002fea0003800000 */
[----:B------:R-:W1:Y:S02]  /*1e9e0*/  LDC.64 R4, c[0x0][0xa20] ;  /* 0x00028800ff047b82 */ /* 0x000e640000000a00 */
[----:B-1----:R-:W-:-:S05]  /*1e9f0*/  IMAD.WIDE R4, R27, 0x4, R4 ;  /* 0x000000041b047825 */ /* 0x002fca00078e0204 */
[----:B------:R1:W5:Y:S01]  /*1ea00*/  LDG.E R0, desc[UR40][R4.64] ;  /* 0x0000002804007981 */ /* 0x000362000c1e1900 */
[----:B------:R-:W-:Y:S05]  /*1ea10*/  BRA `(.L_x_1329) ;  /* 0x0000000000107947 */ /* 0x000fea0003800000 */
.L_x_1328:
[----:B------:R-:W-:Y:S05]  /*1ea20*/  @!P1 BRA `(.L_x_1329) ;  /* 0x00000000000c9947 */ /* 0x000fea0003800000 */
[----:B------:R-:W2:Y:S04]  /*1ea30*/  LDG.E R0, desc[UR40][R4.64] ;  /* 0x0000002804007981 */ /* 0x000ea8000c1e1900 */
[----:B------:R-:W2:Y:S02]  /*1ea40*/  LDG.E R4, desc[UR40][R4.64+0x4] ;  /* 0x0000042804047981 */ /* 0x000ea4000c1e1900 */
[----:B--2---:R-:W-:-:S07]  /*1ea50*/  IMAD.IADD R0, R4, 0x1, -R0 ;  /* 0x0000000104007824 */ /* 0x004fce00078e0a00 */
.L_x_1329:
[----:B-1----:R-:W2:Y:S04]  /*1ea60*/  @P2 LDG.E R4, desc[UR40][R2.64] ;  /* 0x0000002802042981 */ /* 0x002ea8000c1e1900 */
[----:B------:R1:W2:Y:S01]  /*1ea70*/  @P2 LDG.E R3, desc[UR40][R2.64+0x4] ;  /* 0x0000042802032981 */ /* 0x0002a2000c1e1900 */
[----:B------:R-:W-:Y:S02]  /*1ea80*/  IMAD R11, R25, 0xc0, RZ ;  /* 0x000000c0190b7824 */ /* 0x000fe400078e02ff */
[----:B-----5:R-:W-:Y:S02]  /*1ea90*/  IMAD.IADD R7, R0, 0x1, -R7 ;  /* 0x0000000100077824 */ /* 0x020fe400078e0a07 */
[----:B------:R-:W-:Y:S01]  /*1eaa0*/  VIADD R0, R11, 0xbf ;  /* 0x000000bf0b007836 */ /* 0x000fe20000000000 */
[----:B------:R3:W-:Y:S01]  /*1eab0*/  STL [R1+0x14], R11 ;  /* 0x0000140b01007387 */ /* 0x0007e20000100800 */
[----:B-1----:R-:W1:Y:S02]  /*1eac0*/  LDC R2, c[0x0][0x448] ;  /* 0x00011200ff027b82 */ /* 0x002e640000000800 */
[----:B-1----:R-:W-:-:S13]  /*1ead0*/  ISETP.NE.AND P1, PT, R2, 0x1, PT ;  /* 0x000000010200780c */ /* 0x002fda0003f25270 */
[----:B------:R-:W1:Y:S08]  /*1eae0*/  @P1 LDC R2, c[0x0][0x44c] ;  /* 0x00011300ff021b82 */ /* 0x000e700000000800 */
[----:B------:R-:W4:Y:S01]  /*1eaf0*/  @P1 LDC R5, c[0x0][0x450] ;  /* 0x00011400ff051b82 */ /* 0x000f220000000800 */
[----:B-1----:R-:W-:-:S05]  /*1eb00*/  @P1 IMAD.HI.U32 R2, R0, R2, RZ ;  /* 0x0000000200021227 */ /* 0x002fca00078e00ff */
[----:B----4-:R-:W-:Y:S01]  /*1eb10*/  @P1 SHF.R.U32.HI R0, RZ, R5, R2 ;  /* 0x00000005ff001219 */ /* 0x010fe20000011602 */
[----:B--2---:R-:W-:-:S04]  /*1eb20*/  @P2 IMAD.IADD R8, R3, 0x1, -R4 ;  /* 0x0000000103082824 */ /* 0x004fc800078e0a04 */
[----:B------:R-:W-:-:S04]  /*1eb30*/  IMAD.IADD R18, R7, 0x1, R8 ;  /* 0x0000000107127824 */ /* 0x000fc800078e0208 */
[C---:B------:R-:W-:Y:S01]  /*1eb40*/  VIADD R21, R18.reuse, 0x7f ;  /* 0x0000007f12157836 */ /* 0x040fe20000000000 */
[----:B------:R-:W-:-:S04]  /*1eb50*/  IADD3 R20, R18, 0x1, -R13 ;  /* 0x0000000112147810 */ /* 0x000fc80007ffe80d */
[----:B------:R-:W-:Y:S01]  /*1eb60*/  SHF.R.S32.HI R2, RZ, 0x1f, R21 ;  /* 0x0000001fff027819 */ /* 0x000fe20000011415 */
[----:B------:R-:W-:-:S03]  /*1eb70*/  IMAD.IADD R0, R20, 0x1, R0 ;  /* 0x0000000114007824 */ /* 0x000fc600078e0200 */
[----:B------:R-:W-:Y:S02]  /*1eb80*/  LEA.HI R21, R2, R21, RZ, 0x7 ;  /* 0x0000001502157211 */ /* 0x000fe400078f38ff */
[----:B------:R-:W1:Y:S02]  /*1eb90*/  LDC.64 R2, c[0x0][0x9e0] ;  /* 0x00027800ff027b82 */ /* 0x000e640000000a00 */
[----:B------:R-:W-:Y:S02]  /*1eba0*/  SHF.R.S32.HI R21, RZ, 0x7, R21 ;  /* 0x00000007ff157819 */ /* 0x000fe40000011415 */
[----:B-1----:R-:W-:Y:S01]  /*1ebb0*/  ISETP.GE.AND P3, PT, R3, 0x1, PT ;  /* 0x000000010300780c */ /* 0x002fe20003f66270 */
[----:B------:R-:W-:-:S12]  /*1ebc0*/  IMAD.IADD R2, R0, 0x1, R2 ;  /* 0x0000000100027824 */ /* 0x000fd800078e0202 */
[----:B---3--:R-:W-:Y:S05]  /*1ebd0*/  @!P3 BRA `(.L_x_1330) ;  /* 0x000000000048b947 */ /* 0x008fea0003800000 */
        /* <DEDUP_REMOVED lines=11> */
.L_x_1332:
[----:B------:R-:W-:-:S13]  /*1ec90*/  ISETP.NE.AND P0, PT, R3, 0x1, PT ;  /* 0x000000010300780c */ /* 0x000fda0003f05270 */
[----:B------:R-:W1:Y:S02]  /*1eca0*/  @P0 LDC.64 R4, c[0x0][0x9e8] ;  /* 0x00027a00ff040b82 */ /* 0x000e640000000a00 */
[----:B-1----:R-:W-:-:S05]  /*1ecb0*/  @P0 IMAD.HI.U32 R4, R9, R4, RZ ;  /* 0x0000000409040227 */ /* 0x002fca00078e00ff */
[----:B------:R-:W-:-:S07]  /*1ecc0*/  @P0 SHF.R.U32.HI R9, RZ, R5, R4 ;  /* 0x00000005ff090219 */ /* 0x000fce0000011604 */
.L_x_1333:
[----:B------:R-:W-:Y:S05]  /*1ecd0*/  BSYNC B0 ;  /* 0x0000000000007941 */ /* 0x000fea0003800000 */
.L_x_1331:
[----:B------:R-:W-:-:S05]  /*1ece0*/  IMAD R9, R9, R3, R3 ;  /* 0x0000000309097224 */ /* 0x000fca00078e0203 */
[----:B------:R-:W-:-:S07]  /*1ecf0*/  VIMNMX R2, R2, R9, PT ;  /* 0x0000000902027248 */ /* 0x000fce0003fe0100 */
.L_x_1330:
[----:B------:R-:W1:Y:S01]  /*1ed00*/  @P1 LDC R4, c[0x0][0x44c] ;  /* 0x00011300ff041b82 */ /* 0x000e620000000800 */
[----:B------:R-:W-:Y:S01]  /*1ed10*/  VIADD R2, R2, 0x7f ;  /* 0x0000007f02027836 */ /* 0x000fe20000000000 */
[----:B------:R-:W-:Y:S01]  /*1ed20*/  ULDC UR4, c[0x0][0x9dc] ;  /* 0x0002770000047ab9 */ /* 0x000fe20000000800 */
[----:B------:R-:W-:Y:S02]  /*1ed30*/  IMAD.MOV.U32 R0, RZ, RZ, R11 ;  /* 0x000000ffff007224 */ /* 0x000fe400078e000b */
[----:B------:R-:W-:-:S03]  /*1ed40*/  IMAD.IADD R18, R18, 0x1, -R13 ;  /* 0x0000000112127824 */ /* 0x000fc600078e0a0d */
[----:B------:R-:W2:Y:S01]  /*1ed50*/  @P1 LDC R5, c[0x0][0x450] ;  /* 0x00011400ff051b82 */ /* 0x000ea20000000800 */
[----:B-1----:R-:W-:-:S05]  /*1ed60*/  @P1 IMAD.HI.U32 R4, R11, R4, RZ ;  /* 0x000000040b041227 */ /* 0x002fca00078e00ff */
[----:B--2---:R-:W-:Y:S02]  /*1ed70*/  @P1 SHF.R.U32.HI R0, RZ, R5, R4 ;  /* 0x00000005ff001219 */ /* 0x004fe40000011604 */
[----:B------:R-:W-:-:S04]  /*1ed80*/  SHF.R.S32.HI R4, RZ, 0x1f, R2 ;  /* 0x0000001fff047819 */ /* 0x000fc80000011402 */
[----:B------:R-:W-:Y:S01]  /*1ed90*/  LEA.HI R4, R4, R2, RZ, 0x7 ;  /* 0x0000000204047211 */ /* 0x000fe200078f38ff */
[----:B------:R-:W-:-:S03]  /*1eda0*/  IMAD.IADD R2, R18, 0x1, R0 ;  /* 0x0000000112027824 */ /* 0x000fc600078e0200 */
[----:B------:R-:W-:Y:S01]  /*1edb0*/  SHF.R.S32.HI R4, RZ, 0x7, R4 ;  /* 0x00000007ff047819 */ /* 0x000fe20000011404 */
[----:B------:R-:W-:-:S03]  /*1edc0*/  VIADD R0, R2, -UR4 ;  /* 0x8000000402007c36 */ /* 0x000fc60008000000 */
[----:B------:R-:W-:Y:S01]  /*1edd0*/  VIMNMX R9, R21, R4, PT ;  /* 0x0000000415097248 */ /* 0x000fe20003fe0100 */
        /* <DEDUP_REMOVED lines=11> */
.L_x_1336:
[----:B------:R-:W-:-:S13]  /*1ee90*/  ISETP.NE.AND P0, PT, R3, 0x1, PT ;  /* 0x000000010300780c */ /* 0x000fda0003f05270 */
[----:B------:R-:W1:Y:S02]  /*1eea0*/  @P0 LDC.64 R4, c[0x0][0x9e8] ;  /* 0x00027a00ff040b82 */ /* 0x000e640000000a00 */
[----:B-1----:R-:W-:-:S05]  /*1eeb0*/  @P0 IMAD.HI.U32 R4, R2, R4, RZ ;  /* 0x0000000402040227 */ /* 0x002fca00078e00ff */
[----:B------:R-:W-:-:S07]  /*1eec0*/  @P0 SHF.R.U32.HI R2, RZ, R5, R4 ;  /* 0x00000005ff020219 */ /* 0x000fce0000011604 */
.L_x_1337:
[----:B------:R-:W-:Y:S05]  /*1eed0*/  BSYNC B0 ;  /* 0x0000000000007941 */ /* 0x000fea0003800000 */
.L_x_1335:
[----:B------:R-:W-:-:S05]  /*1eee0*/  IMAD R2, R2, R3, RZ ;  /* 0x0000000302027224 */ /* 0x000fca00078e02ff */
[----:B------:R-:W-:-:S07]  /*1eef0*/  VIMNMX R0, R0, R2, !PT ;  /* 0x0000000200007248 */ /* 0x000fce0007fe0100 */
.L_x_1334:
[----:B------:R-:W-:Y:S01]  /*1ef00*/  SHF.R.S32.HI R2, RZ, 0x1f, R0 ;  /* 0x0000001fff027819 */ /* 0x000fe20000011400 */
[----:B------:R-:W-:Y:S01]  /*1ef10*/  BSSY B0, `(.L_x_1338) ;  /* 0x0000027000007945 */ /* 0x000fe20003800000 */
[----:B------:R-:W-:Y:S02]  /*1ef20*/  LOP3.LUT R26, R10, 0xff, RZ, 0xc0, !PT ;  /* 0x000000ff0a1a7812 */ /* 0x000fe400078ec0ff */
[----:B------:R-:W-:Y:S02]  /*1ef30*/  LEA.HI R2, R2, R0, RZ, 0x7 ;  /* 0x0000000002027211 */ /* 0x000fe400078f38ff */
[----:B------:R-:W-:Y:S02]  /*1ef40*/  SHF.R.U32.HI R0, RZ, 0x10, R10 ;  /* 0x00000010ff007819 */ /* 0x000fe4000001160a */
[----:B------:R-:W-:-:S04]  /*1ef50*/  SHF.R.S32.HI R2, RZ, 0x7, R2 ;  /* 0x00000007ff027819 */ /* 0x000fc80000011402 */
[----:B------:R-:W-:Y:S01]  /*1ef60*/  VIMNMX R4, RZ, R2, !PT ;  /* 0x00000002ff047248 */ /* 0x000fe20007fe0100 */
[----:B------:R-:W-:-:S03]  /*1ef70*/  IMAD.MOV.U32 R2, RZ, RZ, RZ ;  /* 0x000000ffff027224 */ /* 0x000fc600078e00ff */
[----:B------:R-:W-:-:S13]  /*1ef80*/  ISETP.GT.AND P0, PT, R9, R4, PT ;  /* 0x000000040900720c */ /* 0x000fda0003f04270 */
[----:B------:R-:W-:Y:S05]  /*1ef90*/  @!P0 BRA `(.L_x_1339) ;  /* 0x0000000000788947 */ /* 0x000fea0003800000 */
[----:B------:R-:W-:Y:S01]  /*1efa0*/  ISETP.NE.AND P0, PT, R0, RZ, PT ;  /* 0x000000ff0000720c */ /* 0x000fe20003f05270 */
[----:B------:R-:W-:-:S03]  /*1efb0*/  ULDC UR4, c[0x0][0x9f0] ;  /* 0x00027c0000047ab9 */ /* 0x000fc60000000800 */
[----:B------:R-:W-:-:S04]  /*1efc0*/  SEL R5, R0, UR4, P0 ;  /* 0x0000000400057c07 */ /* 0x000fc80008000000 */
[----:B------:R-:W-:Y:S02]  /*1efd0*/  IABS R10, R5 ;  /* 0x00000005000a7213 */ /* 0x000fe40000000000 */
[----:B------:R-:W-:Y:S02]  /*1efe0*/  IADD3 R11, R5, -0x1, R9 ;  /* 0xffffffff050b7810 */ /* 0x000fe40007ffe009 */
[----:B------:R-:W1:Y:S03]  /*1eff0*/  I2F.RP R2, R10 ;  /* 0x0000000a00027306 */ /* 0x000e660000209400 */
[----:B------:R-:W-:-:S05]  /*1f000*/  IMAD.IADD R11, R11, 0x1, -R4 ;  /* 0x000000010b0b7824 */ /* 0x000fca00078e0a04 */
[----:B-1----:R-:W1:Y:S02]  /*1f010*/  MUFU.RCP R2, R2 ;  /* 0x0000000200027308 */ /* 0x002e640000001000 */
[----:B-1----:R-:W-:-:S06]  /*1f020*/  VIADD R2, R2, 0xffffffe ;  /* 0x0ffffffe02027836 */ /* 0x002fcc0000000000 */
[----:B------:R1:W2:Y:S02]  /*1f030*/  F2I.FTZ.U32.TRUNC.NTZ R3, R2 ;  /* 0x0000000200037305 */ /* 0x0002a4000021f000 */
[----:B-1----:R-:W-:-:S04]  /*1f040*/  LOP3.LUT R2, R11, R5, RZ, 0x3c, !PT ;  /* 0x000000050b027212 */ /* 0x002fc800078e3cff */
        /* <DEDUP_REMOVED lines=18> */
[----:B------:R-:W-:-:S07]  /*1f170*/  @!P1 LOP3.LUT R2, RZ, R5, RZ, 0x33, !PT ;  /* 0x00000005ff029212 */ /* 0x000fce00078e33ff */
.L_x_1339:
[----:B------:R-:W-:Y:S05]  /*1f180*/  BSYNC B0 ;  /* 0x0000000000007941 */ /* 0x000fea0003800000 */
.L_x_1338:
[-C--:B------:R-:W-:Y:S01]  /*1f190*/  IMAD R4, R26, R2.reuse, R4 ;  /* 0x000000021a047224 */ /* 0x080fe200078e0204 */
        /* <DEDUP_REMOVED lines=19> */
[----:B------:R-:W1:Y:S02]  /*1f2d0*/  S2R R5, SR_TID.X ;  /* 0x0000000000057919 */ /* 0x000e640000002100 */
[----:B-1----:R-:W-:-:S04]  /*1f2e0*/  SHF.R.U32.HI R5, RZ, 0x5, R5 ;  /* 0x00000005ff057819 */ /* 0x002fc80000011605 */
[----:B------:R-:W-:-:S05]  /*1f2f0*/  LOP3.LUT R5, R5, 0x3, RZ, 0xc0, !PT ;  /* 0x0000000305057812 */ /* 0x000fca00078ec0ff */
[----:B------:R1:W2:Y:S02]  /*1f300*/  SHFL.IDX PT, R14, R5, RZ, 0x1f ;  /* 0x00001fff050e7589 */ /* 0x0002a400000e0000 */
.L_x_1497:
[----:B--2---:R-:W-:Y:S02]  /*1f310*/  ISETP.NE.AND P0, PT, R14, RZ, PT ;  /* 0x000000ff0e00720c */ /* 0x004fe40003f05270 */
[----:B------:R-:W-:-:S11]  /*1f320*/  PLOP3.LUT P6, PT, PT, PT, PT, 0x8, 0x0 ;  /* 0x000000000000781c */ /* 0x000fd60003fce170 */
[----:B------:R-:W-:Y:S05]  /*1f330*/  @P0 BRA `(.L_x_1343) ;  /* 0x00000000000c0947 */ /* 0x000fea0003800000 */
[----:B------:R-:W-:-:S03]  /*1f340*/  UMOV UR4, 0xffffffff ;  /* 0xffffffff00047882 */ /* 0x000fc60000000000 */
[----:B------:R-:W-:Y:S05]  /*1f350*/  BRA.DIV UR4, `(.L_x_1344) ;  /* 0x0000006604cc7947 */ /* 0x000fea000b800000 */
[----:B------:R-:W-:-:S13]  /*1f360*/  ELECT P6, URZ, PT ;  /* 0x00000000003f782f */ /* 0x000fda00038c0000 */
.L_x_1343:
[----:B-1----:R-:W2:Y:S01]  /*1f370*/  LDL R5, [R1+0x44] ;  /* 0x0000440001057983 */ /* 0x002ea20000100800 */
[----:B------:R-:W-:Y:S01]  /*1f380*/  BSSY B1, `(.L_x_1345) ;  /* 0x0000008000017945 */ /* 0x000fe20003800000 */
[----:B--2---:R-:W-:-:S05]  /*1f390*/  VIADD R5, R5, 0x1 ;  /* 0x0000000105057836 */ /* 0x004fca0000000000 */
[----:B------:R-:W-:-:S04]  /*1f3a0*/  LEA.HI R7, R5, R5, RZ, 0x1 ;  /* 0x0000000505077211 */ /* 0x000fc800078f08ff */
[----:B------:R-:W-:-:S05]  /*1f3b0*/  LOP3.LUT R7, R7, 0xfffffffe, RZ, 0xc0, !PT ;  /* 0xfffffffe07077812 */ /* 0x000fca00078ec0ff */
[----:B------:R-:W-:-:S05]  /*1f3c0*/  IMAD.IADD R5, R5, 0x1, -R7 ;  /* 0x0000000105057824 */ /* 0x000fca00078e0a07 */
[----:B------:R-:W-:-:S04]  /*1f3d0*/  SHF.L.U32 R5, R5, 0x1f, RZ ;  /* 0x0000001f05057819 */ /* 0x000fc800000006ff */
[----:B------:R-:W1:Y:S02]  /*1f3e0*/  SYNCS.PHASECHK.TRANS64.TRYWAIT P0, [R19+URZ+0x19c20], R5 ;  /* 0x019c2005130075a7 */ /* 0x000e64000800017f */
[----:B-1----:R-:W-:Y:S05]  /*1f3f0*/  @!P0 BRA `(.L_x_1346) ;  /* 0x0000006400c48947 */ /* 0x002fea0003800000 */
.L_x_1500:
[----:B------:R-:W-:Y:S05]  /*1f400*/  BSYNC B1 ;  /* 0x0000000000017941 */ /* 0x000fea0003800000 */
.L_x_1345:
        /* <DEDUP_REMOVED lines=10> */
.L_x_1501:
[----:B------:R-:W-:Y:S05]  /*1f4b0*/  BSYNC B2 ;  /* 0x0000000000027941 */ /* 0x000fea0003800000 */
.L_x_1349:
[----:B------:R-:W-:Y:S04]  /*1f4c0*/  BSSY B2, `(.L_x_1351) ;  /* 0x0000009000027945 */ /* 0x000fe80003800000 */
[----:B------:R-:W-:Y:S05]  /*1f4d0*/  @P1 BRA `(.L_x_1352) ;  /* 0x00000000001c1947 */ /* 0x000fea0003800000 */
[----:B-1----:R-:W1:Y:S02]  /*1f4e0*/  S2R R5, SR_TID.X ;  /* 0x0000000000057919 */ /* 0x002e640000002100 */
[----:B-1----:R-:W-:Y:S01]  /*1f4f0*/  LOP3.LUT R7, R5, 0x1f, RZ, 0xc0, !PT ;  /* 0x0000001f05077812 */ /* 0x002fe200078ec0ff */
[----:B------:R-:W-:-:S03]  /*1f500*/  IMAD.MOV.U32 R5, RZ, RZ, 0x3000 ;  /* 0x00003000ff057424 */ /* 0x000fc600078e00ff */
[----:B------:R-:W-:Y:S01]  /*1f510*/  ISETP.NE.AND P0, PT, R7, RZ, PT ;  /* 0x000000ff0700720c */ /* 0x000fe20003f05270 */
[----:B------:R3:W-:-:S12]  /*1f520*/  SYNCS.ARRIVE.TRANS64 RZ, [R10+URZ+0x19c90], R5 ;  /* 0x019c90050aff79a7 */ /* 0x0007d8000800003f */
[----:B---3--:R-:W-:Y:S05]  /*1f530*/  @!P0 BRA `(.L_x_1352) ;  /* 0x0000000000048947 */ /* 0x008fea0003800000 */
[----:B------:R-:W-:Y:S01]  /*1f540*/  BPT.TRAP 0x1 ;  /* 0x000000040000795c */ /* 0x000fe20000300000 */
.L_x_1352:
[----:B------:R-:W-:Y:S05]  /*1f550*/  BSYNC B2 ;  /* 0x0000000000027941 */ /* 0x000fea0003800000 */
.L_x_1351:
        /* <DEDUP_REMOVED lines=8> */
[----:B-1----:R-:W-:Y:S01]  /*1f5e0*/  VIADD R5, R10, 0x19c90 ;  /* 0x00019c900a057836 */ /* 0x002fe20000000000 */
[----:B------:R-:W-:Y:S01]  /*1f5f0*/  UMOV UR6, 0x0 ;  /* 0x0000000000067882 */ /* 0x000fe20000000000 */
[----:B------:R-:W-:Y:S01]  /*1f600*/  VIADD R11, R8, 0x13800 ;  /* 0x00013800080b7836 */ /* 0x000fe20000000000 */
[----:B------:R-:W-:-:S09]  /*1f610*/  UMOV UR7, 0x12f00000 ;  /* 0x12f0000000077882 */ /* 0x000fd20000000000 */
.L_x_1353:
        /* <DEDUP_REMOVED lines=16> */
.L_x_1354:
        /* <DEDUP_REMOVED lines=16> */
.L_x_1355:
        /* <DEDUP_REMOVED lines=13> */
.L_x_1502:
[----:B------:R-:W-:Y:S05]  /*1f8f0*/  BSYNC B2 ;  /* 0x0000000000027941 */ /* 0x000fea0003800000 */
.L_x_1356:
[----:B------:R-:W-:Y:S01]  /*1f900*/  BSSY B2, `(.L_x_1358) ;  /* 0x000000b000027945 */ /* 0x000fe20003800000 */
[----:B------:R-:W-:Y:S02]  /*1f910*/  IMAD.MOV.U32 R12, RZ, RZ, 0x0 ;  /* 0x00000000ff0c7424 */ /* 0x000fe400078e00ff */
[----:B0-----:R-:W-:Y:S01]  /*1f920*/  IMAD.MOV.U32 R13, RZ, RZ, 0x12f00000 ;  /* 0x12f00000ff0d7424 */ /* 0x001fe200078e00ff */
        /* <DEDUP_REMOVED lines=8> */
.L_x_1359:
[----:B------:R-:W-:Y:S05]  /*1f9b0*/  BSYNC B2 ;  /* 0x0000000000027941 */ /* 0x000fea0003800000 */
.L_x_1358:
[----:B------:R-:W-:Y:S01]  /*1f9c0*/  R2UR UR10, R25 ;  /* 0x00000000190a72ca */ /* 0x000fe200000e0000 */
[----:B------:R-:W-:Y:S01]  /*1f9d0*/  UIADD3 UR4, UP0, UR38, 0x670, URZ ;  /* 0x0000067026047890 */ /* 0x000fe2000ff1e03f */
[----:B------:R-:W-:Y:S01]  /*1f9e0*/  R2UR UR6, R12 ;  /* 0x000000000c0672ca */ /* 0x000fe200000e0000 */
[----:B-12---:R-:W-:Y:S01]  /*1f9f0*/  VIADD R10, R10, 0x19cb0 ;  /* 0x00019cb00a0a7836 */ /* 0x006fe20000000000 */
[----:B------:R-:W-:Y:S01]  /*1fa00*/  R2UR UR7, R13 ;  /* 0x000000000d0772ca */ /* 0x000fe200000e0000 */
[----:B------:R-:W-:Y:S01]  /*1fa10*/  VIADD R5, R8, 0x9000 ;  /* 0x0000900008057836 */ /* 0x000fe20000000000 */
[----:B------:R-:W-:Y:S01]  /*1fa20*/  PLOP3.LUT P0, PT, PT, PT, PT, 0x80, 0x0 ;  /* 0x000000000000781c */ /* 0x000fe20003f0f070 */
[----:B------:R-:W-:-:S12]  /*1fa30*/  UIADD3.X UR5, URZ, UR39, URZ, UP0, !UPT ;  /* 0x000000273f057290 */ /* 0x000fd800087fe43f */
.L_x_1360:
        /* <DEDUP_REMOVED lines=15> */
.L_x_1361:
        /* <DEDUP_REMOVED lines=15> */
.L_x_1362:
        /* <DEDUP_REMOVED lines=10> */
.L_x_1348:
[----:B------:R-:W-:Y:S05]  /*1fcc0*/  BSYNC B1 ;  /* 0x0000000000017941 */ /* 0x000fea0003800000 */
.L_x_1347:
        /* <DEDUP_REMOVED lines=9> */
.L_x_1379:
        /* <DEDUP_REMOVED lines=11> */
.L_x_1503:
[----:B------:R-:W-:Y:S05]  /*1fe10*/  BSYNC B2 ;  /* 0x0000000000027941 */ /* 0x000fea0003800000 */
.L_x_1365:
[----:B------:R-:W-:Y:S04]  /*1fe20*/  BSSY B2, `(.L_x_1367) ;  /* 0x0000009000027945 */ /* 0x000fe80003800000 */
[----:B------:R-:W-:Y:S05]  /*1fe30*/  @P2 BRA `(.L_x_1368) ;  /* 0x00000000001c2947 */ /* 0x000fea0003800000 */
[----:B------:R-:W1:Y:S02]  /*1fe40*/  S2R R3, SR_TID.X ;  /* 0x0000000000037919 */ /* 0x000e640000002100 */
[----:B-1----:R-:W-:Y:S01]  /*1fe50*/  LOP3.LUT R5, R3, 0x1f, RZ, 0xc0, !PT ;  /* 0x0000001f03057812 */ /* 0x002fe200078ec0ff */
[----:B------:R-:W-:-:S03]  /*1fe60*/  IMAD.MOV.U32 R3, RZ, RZ, 0x3000 ;  /* 0x00003000ff037424 */ /* 0x000fc600078e00ff */
[----:B------:R-:W-:Y:S01]  /*1fe70*/  ISETP.NE.AND P1, PT, R5, RZ, PT ;  /* 0x000000ff0500720c */ /* 0x000fe20003f25270 */
[----:B------:R3:W-:-:S12]  /*1fe80*/  SYNCS.ARRIVE.TRANS64 RZ, [R9+URZ+0x19c90], R3 ;  /* 0x019c900309ff79a7 */ /* 0x0007d8000800003f */
[----:B---3--:R-:W-:Y:S05]  /*1fe90*/  @!P1 BRA `(.L_x_1368) ;  /* 0x0000000000049947 */ /* 0x008fea0003800000 */
[----:B------:R-:W-:Y:S01]  /*1fea0*/  BPT.TRAP 0x1 ;  /* 0x000000040000795c */ /* 0x000fe20000300000 */
.L_x_1368:
[----:B------:R-:W-:Y:S05]  /*1feb0*/  BSYNC B2 ;  /* 0x0000000000027941 */ /* 0x000fea0003800000 */
.L_x_1367:
[----:B------:R-:W-:Y:S01]  /*1fec0*/  IMAD.MOV.U32 R14, RZ, RZ, RZ ;  /* 0x000000ffff0e7224 */ /* 0x000fe200078e00ff */
[----:B------:R-:W-:Y:S01]  /*1fed0*/  UIADD3 UR4, UP0, UR38, 0x570, URZ ;  /* 0x0000057026047890 */ /* 0x000fe2000ff1e03f */
[----:B------:R-:W-:Y:S01]  /*1fee0*/  IMAD R7, R23, 0x3000, R19 ;  /* 0x0000300017077824 */ /* 0x000fe200078e0213 */
[----:B------:R-:W-:Y:S01]  /*1fef0*/  PLOP3.LUT P1, PT, PT, PT, PT, 0x80, 0x0 ;  /* 0x000000000000781c */ /* 0x000fe20003f2f070 */
[----:B-1----:R-:W-:Y:S01]  /*1ff00*/  IMAD R5, R10, 0x80, R6 ;  /* 0x000000800a057824 */ /* 0x002fe200078e0206 */
[----:B------:R-:W-:Y:S01]  /*1ff10*/  R2UR UR10, R14 ;  /* 0x000000000e0a72ca */ /* 0x000fe200000e0000 */
[----:B------:R-:W-:Y:S01]  /*1ff20*/  VIADD R3, R9, 0x19c90 ;  /* 0x00019c9009037836 */ /* 0x000fe20000000000 */
[----:B------:R-:W-:Y:S01]  /*1ff30*/  UIADD3.X UR5, URZ, UR39, URZ, UP0, !UPT ;  /* 0x000000273f057290 */ /* 0x000fe200087fe43f */
[----:B------:R-:W-:Y:S01]  /*1ff40*/  VIADD R11, R7, 0x13800 ;  /* 0x00013800070b7836 */ /* 0x000fe20000000000 */
[----:B------:R-:W-:Y:S01]  /*1ff50*/  UMOV UR6, 0x0 ;  /* 0x0000000000067882 */ /* 0x000fe20000000000 */
[----:B------:R-:W-:-:S10]  /*1ff60*/  UMOV UR7, 0x12f00000 ;  /* 0x12f0000000077882 */ /* 0x000fd40000000000 */
.L_x_1369:
        /* <DEDUP_REMOVED lines=16> */
.L_x_1370:
        /* <DEDUP_REMOVED lines=16> */
.L_x_1371:
        /* <DEDUP_REMOVED lines=13> */
.L_x_1504:
[----:B------:R-:W-:Y:S05]  /*20240*/  BSYNC B2 ;  /* 0x0000000000027941 */ /* 0x000fea0003800000 */
.L_x_1372:
        /* <DEDUP_REMOVED lines=11> */
.L_x_1375:
[----:B------:R-:W-:Y:S05]  /*20300*/  BSYNC B2 ;  /* 0x0000000000027941 */ /* 0x000fea0003800000 */
.L_x_1374:
        /* <DEDUP_REMOVED lines=8> */
.L_x_1376:
        /* <DEDUP_REMOVED lines=15> */
.L_x_1377:
        /* <DEDUP_REMOVED lines=15> */
.L_x_1378:
        /* <DEDUP_REMOVED lines=10> */
.L_x_1364:
[----:B------:R-:W-:Y:S05]  /*20610*/  BSYNC B1 ;  /* 0x0000000000017941 */ /* 0x000fea0003800000 */
.L_x_1363:
[C---:B------:R-:W-:Y:S01]  /*20620*/  ISETP.GT.AND P2, PT, R10.reuse, R4, PT ;  /* 0x000000040a00720c */ /* 0x040fe20003f44270 */
[----:B------:R-:W-:Y:S02]  /*20630*/  VIADD R23, R23, 0x1 ;  /* 0x0000000117177836 */ /* 0x000fe40000000000 */
[----:B------:R-:W-:-:S03]  /*20640*/  VIADD R10, R10, 0xffffffff ;  /* 0xffffffff0a0a7836 */ /* 0x000fc60000000000 */
[----:B------:R-:W-:-:S04]  /*20650*/  ISETP.NE.AND P1, PT, R23, 0x2, PT ;  /* 0x000000021700780c */ /* 0x000fc80003f25270 */
[----:B------:R-:W-:Y:S02]  /*20660*/  SEL R3, RZ, 0x1, P1 ;  /* 0x00000001ff037807 */ /* 0x000fe40000800000 */
[----:B------:R-:W-:Y:S02]  /*20670*/  SEL R23, R23, RZ, P1 ;  /* 0x000000ff17177207 */ /* 0x000fe40000800000 */
[----:B------:R-:W-:Y:S01]  /*20680*/  LOP3.LUT R29, R29, R3, RZ, 0x3c, !PT ;  /* 0x000000031d1d7212 */ /* 0x000fe200078e3cff */
[----:B------:R-:W-:Y:S06]  /*20690*/  @P2 BRA `(.L_x_1379) ;  /* 0xfffffff400b02947 */ /* 0x000fec000383ffff */
.L_x_1341:
[----:B------:R-:W-:Y:S05]  /*206a0*/  BSYNC B0 ;  /* 0x0000000000007941 */ /* 0x000fea0003800000 */
.L_x_1340:
[----:B------:R-:W2:Y:S01]  /*206b0*/  LDL R7, [R1+0x14] ;  /* 0x0000140001077983 */ /* 0x000ea20000100800 */
[----:B------:R-:W3:Y:S01]  /*206c0*/  LDC R2, c[0x0][0x448] ;  /* 0x00011200ff027b82 */ /* 0x000ee20000000800 */
[----:B------:R-:W-:Y:S07]  /*206d0*/  @!P0 WARPSYNC.ALL ;  /* 0x0000000000008948 */ /* 0x000fee0003800000 */
[----:B------:R-:W-:Y:S01]  /*206e0*/  @!P0 BAR.SYNC.DEFER_BLOCKING 0xc, 0x200 ;  /* 0x0308000000008b1d */ /* 0x000fe20000010000 */
[----:B---3--:R-:W-:-:S13]  /*206f0*/  ISETP.NE.AND P1, PT, R2, 0x1, PT ;  /* 0x000000010200780c */ /* 0x008fda0003f25270 */
[----:B------:R-:W3:Y:S08]  /*20700*/  @P1 LDC R4, c[0x0][0x44c] ;  /* 0x00011300ff041b82 */ /* 0x000ef00000000800 */
[----:B------:R-:W4:Y:S01]  /*20710*/  @P1 LDC R2, c[0x0][0x450] ;  /* 0x00011400ff021b82 */ /* 0x000f220000000800 */
[----:B--2---:R-:W-:-:S04]  /*20720*/  VIADD R3, R7, 0xbf ;  /* 0x000000bf07037836 */ /* 0x004fc80000000000 */
[----:B---3--:R-:W-:-:S05]  /*20730*/  @P1 IMAD.HI.U32 R4, R3, R4, RZ ;  /* 0x0000000403041227 */ /* 0x008fca00078e00ff */
[----:B----4-:R-:W-:-:S05]  /*20740*/  @P1 SHF.R.U32.HI R3, RZ, R2, R4 ;  /* 0x00000002ff031219 */ /* 0x010fca0000011604 */
[----:B------:R-:W-:Y:S02]  /*20750*/  IMAD.IADD R20, R20, 0x1, R3 ;  /* 0x0000000114147824 */ /* 0x000fe400078e0203 */
[----:B------:R-:W2:Y:S02]  /*20760*/  LDC.64 R2, c[0x0][0x9e0] ;  /* 0x00027800ff027b82 */ /* 0x000ea40000000a00 */
[----:B--2---:R-:W-:Y:S01]  /*20770*/  ISETP.GE.AND P2, PT, R3, 0x1, PT ;  /* 0x000000010300780c */ /* 0x004fe20003f46270 */
[----:B------:R-:W-:-:S12]  /*20780*/  IMAD.IADD R2, R20, 0x1, R2 ;  /* 0x0000000114027824 */ /* 0x000fd800078e0202 */
[----:B------:R-:W-:Y:S05]  /*20790*/  @!P2 BRA `(.L_x_1380) ;  /* 0x000000000048a947 */ /* 0x000fea0003800000 */
[C---:B------:R-:W-:Y:S01]  /*207a0*/  ISETP.GT.AND P0, PT, R20.reuse, RZ, PT ;  /* 0x000000ff1400720c */ /* 0x040fe20003f04270 */
[----:B------:R-:W-:Y:S01]  /*207b0*/  BSSY B0, `(.L_x_1381) ;  /* 0x000000e000007945 */ /* 0x000fe20003800000 */
[----:B------:R-:W-:-:S11]  /*207c0*/  VIADD R6, R20, 0xffffffff ;  /* 0xffffffff14067836 */ /* 0x000fd60000000000 */
[----:B------:R-:W-:Y:S05]  /*207d0*/  @P0 BRA `(.L_x_1382) ;  /* 0x00000000001c0947 */ /* 0x000fea0003800000 */
[----:B------:R-:W-:Y:S01]  /*207e0*/  ISETP.NE.AND P0, PT, R3, 0x1, PT ;  /* 0x000000010300780c */ /* 0x000fe20003f05270 */
[----:B------:R-:W-:-:S12]  /*207f0*/  IMAD.MOV R6, RZ, RZ, -R20 ;  /* 0x000000ffff067224 */ /* 0x000fd800078e0a14 */
[----:B-1----:R-:W1:Y:S02]  /*20800*/  @P0 LDC.64 R4, c[0x0][0x9e8] ;  /* 0x00027a00ff040b82 */ /* 0x002e640000000a00 */
[----:B-1----:R-:W-:-:S05]  /*20810*/  @P0 IMAD.HI.U32 R4, R6, R4, RZ ;  /* 0x0000000406040227 */ /* 0x002fca00078e00ff */
[----:B------:R-:W-:-:S04]  /*20820*/  @P0 SHF.R.U32.HI R6, RZ, R5, R4 ;  /* 0x00000005ff060219 */ /* 0x000fc80000011604 */
[----:B------:R-:W-:Y:S01]  /*20830*/  LOP3.LUT R6, RZ, R6, RZ, 0x33, !PT ;  /* 0x00000006ff067212 */ /* 0x000fe200078e33ff */
[----:B------:R-:W-:Y:S06]  /*20840*/  BRA `(.L_x_1383) ;  /* 0x0000000000107947 */ /* 0x000fec0003800000 */
.L_x_1382:
[----:B------:R-:W-:-:S13]  /*20850*/  ISETP.NE.AND P0, PT, R3, 0x1, PT ;  /* 0x000000010300780c */ /* 0x000fda0003f05270 */
[----:B-1----:R-:W1:Y:S02]  /*20860*/  @P0 LDC.64 R4, c[0x0][0x9e8] ;  /* 0x00027a00ff040b82 */ /* 0x002e640000000a00 */
[----:B-1----:R-:W-:-:S05]  /*20870*/  @P0 IMAD.HI.U32 R4, R6, R4, RZ ;  /* 0x0000000406040227 */ /* 0x002fca00078e00ff */
[----:B------:R-:W-:-:S07]  /*20880*/  @P0 SHF.R.U32.HI R6, RZ, R5, R4 ;  /* 0x00000005ff060219 */ /* 0x000fce0000011604 */
.L_x_1383:
[----:B------:R-:W-:Y:S05]  /*20890*/  BSYNC B0 ;  /* 0x0000000000007941 */ /* 0x000fea0003800000 */
.L_x_1381:
[----:B------:R-:W-:-:S05]  /*208a0*/  IMAD R6, R6, R3, R3 ;  /* 0x0000000306067224 */ /* 0x000fca00078e0203 */
[----:B------:R-:W-:-:S07]  /*208b0*/  VIMNMX R2, R2, R6, PT ;  /* 0x0000000602027248 */ /* 0x000fce0003fe0100 */
.L_x_1380:
[----:B------:R-:W-:Y:S01]  /*208c0*/  VIADD R2, R2, 0x7f ;  /* 0x0000007f02027836 */ /* 0x000fe20000000000 */
[----:B------:R-:W-:Y:S01]  /*208d0*/  ULDC UR4, c[0x0][0x9dc] ;  /* 0x0002770000047ab9 */ /* 0x000fe20000000800 */
[----:B-1----:R-:W-:-:S03]  /*208e0*/  IMAD.MOV.U32 R5, RZ, RZ, R7 ;  /* 0x000000ffff057224 */ /* 0x002fc600078e0007 */
[----:B------:R-:W-:-:S04]  /*208f0*/  SHF.R.S32.HI R4, RZ, 0x1f, R2 ;  /* 0x0000001fff047819 */ /* 0x000fc80000011402 */
[----:B------:R-:W-:Y:S02]  /*20900*/  LEA.HI R4, R4, R2, RZ, 0x7 ;  /* 0x0000000204047211 */ /* 0x000fe400078f38ff */
[----:B------:R-:W1:Y:S02]  /*20910*/  @P1 LDC R2, c[0x0][0x450] ;  /* 0x00011400ff021b82 */ /* 0x000e640000000800 */
[----:B------:R-:W-:-:S04]  /*20920*/  SHF.R.S32.HI R4, RZ, 0x7, R4 ;  /* 0x00000007ff047819 */ /* 0x000fc80000011404 */
[----:B------:R-:W-:Y:S02]  /*20930*/  VIMNMX R6, R21, R4, PT ;  /* 0x0000000415067248 */ /* 0x000fe40003fe0100 */
[----:B------:R-:W2:Y:S02]  /*20940*/  @P1 LDC R4, c[0x0][0x44c] ;  /* 0x00011300ff041b82 */ /* 0x000ea40000000800 */
[----:B--2---:R-:W-:-:S05]  /*20950*/  @P1 IMAD.HI.U32 R4, R7, R4, RZ ;  /* 0x0000000407041227 */ /* 0x004fca00078e00ff */
        /* <DEDUP_REMOVED lines=14> */
.L_x_1386:
[----:B------:R-:W-:-:S13]  /*20a40*/  ISETP.NE.AND P0, PT, R3, 0x1, PT ;  /* 0x000000010300780c */ /* 0x000fda0003f05270 */
[----:B------:R-:W1:Y:S02]  /*20a50*/  @P0 LDC.64 R4, c[0x0][0x9e8] ;  /* 0x00027a00ff040b82 */ /* 0x000e640000000a00 */
[----:B-1----:R-:W-:-:S05]  /*20a60*/  @P0 IMAD.HI.U32 R4, R7, R4, RZ ;  /* 0x0000000407040227 */ /* 0x002fca00078e00ff */
[----:B------:R-:W-:-:S07]  /*20a70*/  @P0 SHF.R.U32.HI R7, RZ, R5, R4 ;  /* 0x00000005ff070219 */ /* 0x000fce0000011604 */
.L_x_1387:
[----:B------:R-:W-:Y:S05]  /*20a80*/  BSYNC B0 ;  /* 0x0000000000007941 */ /* 0x000fea0003800000 */
.L_x_1385:
[----:B------:R-:W-:-:S05]  /*20a90*/  IMAD R3, R7, R3, RZ ;  /* 0x0000000307037224 */ /* 0x000fca00078e02ff */
[----:B------:R-:W-:-:S07]  /*20aa0*/  VIMNMX R2, R2, R3, !PT ;  /* 0x0000000302027248 */ /* 0x000fce0007fe0100 */
.L_x_1384:
[----:B------:R-:W-:Y:S01]  /*20ab0*/  ISETP.NE.AND P1, PT, R0, RZ, PT ;  /* 0x000000ff0000720c */ /* 0x000fe20003f25270 */
[----:B------:R-:W-:Y:S01]  /*20ac0*/  BSSY B0, `(.L_x_1388) ;  /* 0x0000024000007945 */ /* 0x000fe20003800000 */
[----:B------:R-:W-:-:S04]  /*20ad0*/  SHF.R.S32.HI R3, RZ, 0x1f, R2 ;  /* 0x0000001fff037819 */ /* 0x000fc80000011402 */
[----:B------:R-:W-:Y:S01]  /*20ae0*/  LEA.HI R3, R3, R2, RZ, 0x7 ;  /* 0x0000000203037211 */ /* 0x000fe200078f38ff */
[----:B------:R-:W-:-:S03]  /*20af0*/  IMAD.MOV.U32 R2, RZ, RZ, RZ ;  /* 0x000000ffff027224 */ /* 0x000fc600078e00ff */
[----:B------:R-:W-:-:S03]  /*20b00*/  SHF.R.S32.HI R3, RZ, 0x7, R3 ;  /* 0x00000007ff037819 */ /* 0x000fc60000011403 */
[----:B------:R-:W1:Y:S01]  /*20b10*/  @!P1 LDC R0, c[0x0][0x9f0] ;  /* 0x00027c00ff009b82 */ /* 0x000e620000000800 */
[----:B------:R-:W-:-:S04]  /*20b20*/  VIMNMX R4, RZ, R3, !PT ;  /* 0x00000003ff047248 */ /* 0x000fc80007fe0100 */
[----:B------:R-:W-:-:S13]  /*20b30*/  ISETP.GT.AND P0, PT, R6, R4, PT ;  /* 0x000000040600720c */ /* 0x000fda0003f04270 */
[----:B------:R-:W-:Y:S05]  /*20b40*/  @!P0 BRA `(.L_x_1389) ;  /* 0x00000000006c8947 */ /* 0x000fea0003800000 */
[-C--:B-1----:R-:W-:Y:S02]  /*20b50*/  IABS R5, R0.reuse ;  /* 0x0000000000057213 */ /* 0x082fe40000000000 */
[----:B------:R-:W-:Y:S02]  /*20b60*/  IABS R8, R0 ;  /* 0x0000000000087213 */ /* 0x000fe40000000000 */
[----:B------:R-:W1:Y:S03]  /*20b70*/  I2F.RP R2, R5 ;  /* 0x0000000500027306 */ /* 0x000e660000209400 */
[----:B------:R-:W-:-:S05]  /*20b80*/  IMAD.MOV R8, RZ, RZ, -R8 ;  /* 0x000000ffff087224 */ /* 0x000fca00078e0a08 */
[----:B-1----:R-:W1:Y:S02]  /*20b90*/  MUFU.RCP R2, R2 ;  /* 0x0000000200027308 */ /* 0x002e640000001000 */
[----:B-1----:R-:W-:-:S06]  /*20ba0*/  VIADD R2, R2, 0xffffffe ;  /* 0x0ffffffe02027836 */ /* 0x002fcc0000000000 */
[----:B------:R-:W1:Y:S02]  /*20bb0*/  F2I.FTZ.U32.TRUNC.NTZ R3, R2 ;  /* 0x0000000200037305 */ /* 0x000e64000021f000 */
[----:B-1----:R-:W-:-:S04]  /*20bc0*/  IMAD.MOV R2, RZ, RZ, -R3 ;  /* 0x000000ffff027224 */ /* 0x002fc800078e0a03 */
        /* <DEDUP_REMOVED lines=19> */
.L_x_1389:
[----:B------:R-:W-:Y:S05]  /*20d00*/  BSYNC B0 ;  /* 0x0000000000007941 */ /* 0x000fea0003800000 */
.L_x_1388:
[----:B------:R-:W-:-:S05]  /*20d10*/  IMAD R26, R26, R2, R4 ;  /* 0x000000021a1a7224 */ /* 0x000fca00078e0204 */
[----:B-1----:R-:W-:-:S04]  /*20d20*/  VIADDMNMX R0, R26, R2, R6, PT ;  /* 0x000000021a007246 */ /* 0x002fc80003800106 */
[----:B------:R-:W-:Y:S01]  /*20d30*/  ISETP.GT.AND P0, PT, R0, R26, PT ;  /* 0x0000001a0000720c */ /* 0x000fe20003f04270 */
[----:B------:R1:W-:-:S12]  /*20d40*/  STL [R1+0x28], R0 ;  /* 0x0000280001007387 */ /* 0x0003d80000100800 */
[----:B-1----:R-:W-:Y:S05]  /*20d50*/  @P0 BRA `(.L_x_1390) ;  /* 0x0000000000440947 */ /* 0x002fea0003800000 */
[----:B------:R-:W1:Y:S02]  /*20d60*/  S2R R0, SR_TID.X ;  /* 0x0000000000007919 */ /* 0x000e640000002100 */
[----:B-1----:R-:W-:-:S04]  /*20d70*/  LOP3.LUT R0, R0, 0x7f, RZ, 0xc0, !PT ;  /* 0x0000007f00007812 */ /* 0x002fc800078ec0ff */
[----:B------:R-:W-:-:S13]  /*20d80*/  ISETP.NE.AND P0, PT, R0, RZ, PT ;  /* 0x000000ff0000720c */ /* 0x000fda0003f05270 */
[----:B------:R-:W-:Y:S05]  /*20d90*/  @P0 BRA `(.L_x_1391) ;  /* 0x0000002c00fc0947 */ /* 0x000fea0003800000 */
[----:B------:R-:W1:Y:S01]  /*20da0*/  S2R R5, SR_LANEID ;  /* 0x0000000000057919 */ /* 0x000e620000000000 */
[----:B------:R-:W-:Y:S01]  /*20db0*/  VOTEU.ANY UR4, UPT, PT ;  /* 0x0000000000047886 */ /* 0x000fe200038e0100 */
[----:B------:R-:W2:Y:S01]  /*20dc0*/  LDC.64 R2, c[0x0][0xc60] ;  /* 0x00031800ff027b82 */ /* 0x000ea20000000a00 */
[----:B------:R-:W1:Y:S02]  /*20dd0*/  FLO.U32 R0, UR4 ;  /* 0x0000000400007d00 */ /* 0x000e6400080e0000 */
[----:B-1----:R-:W-:-:S06]  /*20de0*/  ISETP.EQ.U32.AND P0, PT, R0, R5, PT ;  /* 0x000000050000720c */ /* 0x002fcc0003f02070 */
[----:B------:R-:W2:Y:S07]  /*20df0*/  POPC R5, UR4 ;  /* 0x0000000400057d09 */ /* 0x000eae0008000000 */
[----:B--2---:R-:W2:Y:S01]  /*20e00*/  @P0 ATOMG.E.ADD.STRONG.GPU PT, R3, desc[UR40][R2.64], R5 ;  /* 0x00000005020309a8 */ /* 0x004ea200081ee1e8 */
[----:B------:R-:W1:Y:S02]  /*20e10*/  S2R R4, SR_LTMASK ;  /* 0x0000000000047919 */ /* 0x000e640000003900 */
[----:B-1----:R-:W-:-:S04]  /*20e20*/  LOP3.LUT R4, R4, UR4, RZ, 0xc0, !PT ;  /* 0x0000000404047c12 */ /* 0x002fc8000f8ec0ff */
[----:B------:R-:W1:Y:S01]  /*20e30*/  POPC R7, R4 ;  /* 0x0000000400077309 */ /* 0x000e620000000000 */
[----:B--2---:R-:W1:Y:S02]  /*20e40*/  SHFL.IDX PT, R0, R3, R0, 0x1f ;  /* 0x00001f0003007589 */ /* 0x004e6400000e0000 */
[----:B-1----:R-:W-:Y:S01]  /*20e50*/  IADD3 R24, R0, UR36, R7 ;  /* 0x0000002400187c10 */ /* 0x002fe2000fffe007 */
[----:B------:R-:W-:Y:S06]  /*20e60*/  BRA `(.L_x_1391) ;  /* 0x0000002c00c87947 */ /* 0x000fec0003800000 */
.L_x_1390:
        /* <DEDUP_REMOVED lines=17> */
[----:B0-----:R-:W-:-:S07]  /*20f80*/  IMAD.MOV.U32 R13, RZ, RZ, RZ ;  /* 0x000000ffff0d7224 */ /* 0x001fce00078e00ff */
[----:B------:R-:W-:-:S07]  /*20f90*/  LEPC R20, `(.L_x_1393) ;  /* 0x000000001014794e */ /* 0x000fce0000000000 */
[----:B-1----:R-:W-:Y:S05]  /*20fa0*/  CALL.ABS.NOINC R2 ;  /* 0x0000000002007343 */ /* 0x002fea0003c00000 */
.L_x_1393:
[----:B------:R-:W-:Y:S05]  /*20fb0*/  BSYNC B6 ;  /* 0x0000000000067941 */ /* 0x000fea0003800000 */
.L_x_1392:
        /* <DEDUP_REMOVED lines=22> */
.L_x_1395:
[----:B------:R-:W-:Y:S05]  /*21120*/  BSYNC B6 ;  /* 0x0000000000067941 */ /* 0x000fea0003800000 */
.L_x_1394:
        /* <DEDUP_REMOVED lines=20> */
.L_x_1397:
[----:B------:R-:W-:Y:S05]  /*21270*/  BSYNC B6 ;  /* 0x0000000000067941 */ /* 0x000fea0003800000 */
.L_x_1396:
        /* <DEDUP_REMOVED lines=19> */
.L_x_1399:
[----:B------:R-:W-:Y:S05]  /*213b0*/  BSYNC B6 ;  /* 0x0000000000067941 */ /* 0x000fea0003800000 */
.L_x_1398:
[----:B------:R-:W-:Y:S01]  /*213c0*/  ULDC.64 UR4, c[0x0][0x9f8] ;  /* 0x00027e0000047ab9 */ /* 0x000fe20000000a00 */
[----:B------:R-:W-:Y:S01]  /*213d0*/  IMAD.MOV.U32 R25, RZ, RZ, R27 ;  /* 0x000000ffff197224 */ /* 0x000fe200078e001b */
[----:B------:R-:W-:-:S04]  /*213e0*/  ISETP.NE.U32.AND P0, PT, RZ, UR4, PT ;  /* 0x00000004ff007c0c */ /* 0x000fc8000bf05070 */
[----:B------:R-:W-:Y:S01]  /*213f0*/  ISETP.NE.AND.EX P0, PT, RZ, UR5, PT, P0 ;  /* 0x00000005ff007c0c */ /* 0x000fe2000bf05300 */
[----:B------:R-:W-:-:S12]  /*21400*/  ULDC.64 UR4, c[0x0][0xa08] ;  /* 0x0002820000047ab9 */ /* 0x000fd80000000a00 */
[----:B------:R-:W1:Y:S02]  /*21410*/  @P0 LDC.64 R2, c[0x0][0x9f8] ;  /* 0x00027e00ff020b82 */ /* 0x000e640000000a00 */
[----:B-1----:R-:W-:-:S05]  /*21420*/  @P0 IMAD.WIDE R2, R27, 0x4, R2 ;  /* 0x000000041b020825 */ /* 0x002fca00078e0202 */
[----:B------:R1:W2:Y:S02]  /*21430*/  @P0 LDG.E R25, desc[UR40][R2.64] ;  /* 0x0000002802190981 */ /* 0x0002a4000c1e1900 */
[----:B-1----:R-:W1:Y:S02]  /*21440*/  LDC.64 R2, c[0x0][0x418] ;  /* 0x00010600ff027b82 */ /* 0x002e640000000a00 */
[----:B-1----:R-:W-:Y:S01]  /*21450*/  LOP3.LUT P0, RZ, R2, UR4, RZ, 0xfc, !PT ;  /* 0x0000000402ff7c12 */ /* 0x002fe2000f80fcff */
[----:B------:R-:W-:-:S03]  /*21460*/  UMOV UR4, 0xffffffff ;  /* 0xffffffff00047882 */ /* 0x000fc60000000000 */
[----:B------:R-:W-:Y:S02]  /*21470*/  LOP3.LUT P0, RZ, R3, UR5, RZ, 0xfc, P0 ;  /* 0x0000000503ff7c12 */ /* 0x000fe4000800fcff */
[----:B--2---:R-:W-:Y:S02]  /*21480*/  SHF.R.S32.HI R8, RZ, 0x1f, R25 ;  /* 0x0000001fff087819 */ /* 0x004fe40000011419 */
[----:B------:R-:W-:-:S03]  /*21490*/  SEL R18, R25, RZ, !P0 ;  /* 0x000000ff19127207 */ /* 0x000fc60004000000 */
[----:B------:R1:W-:Y:S01]  /*214a0*/  STL [R1], R8 ;  /* 0x0000000801007387 */ /* 0x0003e20000100800 */
[----:B------:R-:W-:Y:S05]  /*214b0*/  BRA.DIV UR4, `(.L_x_1400) ;  /* 0x0000004604f87947 */ /* 0x000fea000b800000 */
[----:B------:R-:W2:Y:S02]  /*214c0*/  S2R R0, SR_TID.X ;  /* 0x0000000000007919 */ /* 0x000ea40000002100 */
[----:B--2---:R-:W-:-:S04]  /*214d0*/  SHF.R.U32.HI R0, RZ, 0x5, R0 ;  /* 0x00000005ff007819 */ /* 0x004fc80000011600 */
[----:B------:R-:W-:-:S05]  /*214e0*/  LOP3.LUT R0, R0, 0x3, RZ, 0xc0, !PT ;  /* 0x0000000300007812 */ /* 0x000fca00078ec0ff */
[----:B------:R2:W3:Y:S02]  /*214f0*/  SHFL.IDX PT, R14, R0, RZ, 0x1f ;  /* 0x00001fff000e7589 */ /* 0x0004e400000e0000 */
.L_x_1507:
[----:B---3--:R-:W-:Y:S02]  /*21500*/  ISETP.NE.AND P0, PT, R14, RZ, PT ;  /* 0x000000ff0e00720c */ /* 0x008fe40003f05270 */
[----:B------:R-:W-:Y:S02]  /*21510*/  PLOP3.LUT P1, PT, PT, PT, PT, 0x8, 0x0 ;  /* 0x000000000000781c */ /* 0x000fe40003f2e170 */
[----:B------:R-:W-:-:S11]  /*21520*/  LOP3.LUT R17, R17, 0xfffffffe, RZ, 0xc0, !PT ;  /* 0xfffffffe11117812 */ /* 0x000fd600078ec0ff */
[----:B------:R-:W-:Y:S01]  /*21530*/  @P1 LOP3.LUT R17, R17, 0x1, RZ, 0xfc, !PT ;  /* 0x0000000111111812 */ /* 0x000fe200078efcff */
[----:B------:R-:W-:Y:S06]  /*21540*/  @P0 BRA `(.L_x_1401) ;  /* 0x0000000400a00947 */ /* 0x000fec0003800000 */
[----:B------:R-:W-:-:S03]  /*21550*/  UMOV UR4, 0xffffffff ;  /* 0xffffffff00047882 */ /* 0x000fc60000000000 */
[----:B------:R-:W-:Y:S05]  /*21560*/  BRA.DIV UR4, `(.L_x_1402) ;  /* 0x0000004a04007947 */ /* 0x000fea000b800000 */
[----:B------:R-:W-:-:S13]  /*21570*/  ELECT P6, URZ, PT ;  /* 0x00000000003f782f */ /* 0x000fda00038c0000 */
.L_x_1510:
[----:B------:R-:W-:Y:S05]  /*21580*/  @!P6 BRA `(.L_x_1401) ;  /* 0x000000040090e947 */ /* 0x000fea0003800000 */
[----:B--2---:R-:W2:Y:S01]  /*21590*/  LDL R0, [R1+0x28] ;  /* 0x0000280001007983 */ /* 0x004ea20000100800 */
[----:B------:R-:W-:-:S04]  /*215a0*/  ISETP.NE.U32.AND P0, PT, R2, RZ, PT ;  /* 0x000000ff0200720c */ /* 0x000fc80003f05070 */
[----:B------:R-:W-:Y:S01]  /*215b0*/  ISETP.NE.AND.EX P0, PT, R3, RZ, PT, P0 ;  /* 0x000000ff0300720c */ /* 0x000fe20003f05300 */
[----:B--2---:R-:W-:-:S12]  /*215c0*/  VIADD R0, R0, 0xffffffff ;  /* 0xffffffff00007836 */ /* 0x004fd80000000000 */
[----:B------:R-:W-:Y:S05]  /*215d0*/  @!P0 BRA `(.L_x_1403) ;  /* 0x0000000000448947 */ /* 0x000fea0003800000 */
[----:B------:R-:W2:Y:S01]  /*215e0*/  LDC R7, c[0x0][0x43c] ;  /* 0x00010f00ff077b82 */ /* 0x000ea20000000800 */
[----:B------:R-:W-:Y:S01]  /*215f0*/  ULDC.64 UR4, c[0x0][0x428] ;  /* 0x00010a0000047ab9 */ /* 0x000fe20000000a00 */
[----:B--2---:R-:W-:-:S13]  /*21600*/  ISETP.NE.AND P0, PT, R7, 0x1, PT ;  /* 0x000000010700780c */ /* 0x004fda0003f05270 */
[----:B------:R-:W2:Y:S02]  /*21610*/  @P0 LDC.64 R4, c[0x0][0x440] ;  /* 0x00011000ff040b82 */ /* 0x000ea40000000a00 */
[----:B--2---:R-:W-:-:S04]  /*21620*/  @P0 IMAD.HI.U32 R6, R0, R4, RZ ;  /* 0x0000000400060227 */ /* 0x004fc800078e00ff */
        /* <DEDUP_REMOVED lines=12> */
.L_x_1403:
[----:B------:R-:W-:Y:S01]  /*216f0*/  IMAD R4, R22, 0x8, R19 ;  /* 0x0000000816047824 */ /* 0x000fe200078e0213 */
[----:B--2---:R-:W-:Y:S01]  /*21700*/  SHF.L.U32 R3, R28, 0x1f, RZ ;  /* 0x0000001f1c037819 */ /* 0x004fe200000006ff */
[----:B------:R-:W2:Y:S03]  /*21710*/  S2R R2, SR_TID.X ;  /* 0x0000000000027919 */ /* 0x000ea60000002100 */
[----:B------:R-:W3:Y:S01]  /*21720*/  SYNCS.PHASECHK.TRANS64.TRYWAIT P0, [R4+URZ+0x19c80], R3 ;  /* 0x019c8003040075a7 */ /* 0x000ee2000800017f */
[----:B--2---:R-:W-:-:S04]  /*21730*/  LOP3.LUT R2, R2, 0x7f, RZ, 0xc0, !PT ;  /* 0x0000007f02027812 */ /* 0x004fc800078ec0ff */
[----:B------:R-:W-:Y:S01]  /*21740*/  ISETP.NE.AND P1, PT, R2, RZ, PT ;  /* 0x000000ff0200720c */ /* 0x000fe20003f25270 */
[----:B---3--:R-:W-:-:S12]  /*21750*/  @!P0 BRA `(.L_x_1404) ;  /* 0x0000004400a48947 */ /* 0x008fd80003800000 */
.L_x_1511:
        /* <DEDUP_REMOVED lines=8> */
.L_x_1405:
[----:B------:R-:W3:Y:S01]  /*217e0*/  LDL R5, [R1+0x4] ;  /* 0x0000040001057983 */ /* 0x000ee20000100800 */
        /* <DEDUP_REMOVED lines=15> */
[----:B---3--:R-:W-:-:S05]  /*218e0*/  IMAD R0, R0, 0x80, R5 ;  /* 0x0000008000007824 */ /* 0x008fca00078e0205 */
[----:B------:R-:W-:-:S13]  /*218f0*/  R2UR UR11, R0 ;  /* 0x00000000000b72ca */ /* 0x000fda00000e0000 */
[----:B------:R3:W-:Y:S02]  /*21900*/  UTMALDG.4D [UR8], [UR4], desc[UR6] ;  /* 0x00000608040075b4 */ /* 0x0007e40008019000 */
[----:B---3--:R-:W-:Y:S01]  /*21910*/  UMOV UR8, UR14 ;  /* 0x0000000e00087c82 */ /* 0x008fe20008000000 */
[----:B------:R-:W-:Y:S01]  /*21920*/  UMOV UR10, UR16 ;  /* 0x00000010000a7c82 */ /* 0x000fe20008000000 */
[----:B------:R-:W-:Y:S01]  /*21930*/  UMOV UR14, 0x40 ;  /* 0x00000040000e7882 */ /* 0x000fe20000000000 */
[----:B------:R3:W-:Y:S02]  /*21940*/  UTMALDG.4D [UR8], [UR4], desc[UR6] ;  /* 0x00000608040075b4 */ /* 0x0007e40008019000 */
[----:B---3--:R-:W-:Y:S01]  /*21950*/  UMOV UR8, UR15 ;  /* 0x0000000f00087c82 */ /* 0x008fe20008000000 */
[----:B------:R-:W-:Y:S02]  /*21960*/  UMOV UR10, UR14 ;  /* 0x0000000e000a7c82 */ /* 0x000fe40008000000 */
[----:B------:R3:W-:Y:S01]  /*21970*/  UTMALDG.4D [UR8], [UR4], desc[UR6] ;  /* 0x00000608040075b4 */ /* 0x0007e20008019000 */
[----:B------:R-:W4:Y:S02]  /*21980*/  SYNCS.PHASECHK.TRANS64.TRYWAIT P0, [R4+URZ+0x19c40], R3 ;  /* 0x019c4003040075a7 */ /* 0x000f24000800017f */
[----:B---34-:R-:W-:Y:S05]  /*21990*/  @!P0 BRA `(.L_x_1406) ;  /* 0x0000004400288947 */ /* 0x018fea0003800000 */
.L_x_1512:
[----:B------:R-:W-:Y:S05]  /*219a0*/  @P1 BRA `(.L_x_1407) ;  /* 0x00000000001c1947 */ /* 0x000fea0003800000 */
[----:B------:R-:W4:Y:S01]  /*219b0*/  S2R R5, SR_TID.X ;  /* 0x0000000000057919 */ /* 0x000f220000002100 */
[----:B--23--:R-:W-:-:S04]  /*219c0*/  IMAD.MOV.U32 R3, RZ, RZ, 0x3000 ;  /* 0x00003000ff037424 */ /* 0x00cfc800078e00ff */
[----:B------:R2:W-:Y:S01]  /*219d0*/  SYNCS.ARRIVE.TRANS64 RZ, [R4+URZ+0x19c30], R3 ;  /* 0x019c300304ff79a7 */ /* 0x0005e2000800003f */
[----:B----4-:R-:W-:-:S04]  /*219e0*/  LOP3.LUT R5, R5, 0x1f, RZ, 0xc0, !PT ;  /* 0x0000001f05057812 */ /* 0x010fc800078ec0ff */
[----:B------:R-:W-:-:S13]  /*219f0*/  ISETP.NE.AND P0, PT, R5, RZ, PT ;  /* 0x000000ff0500720c */ /* 0x000fda0003f05270 */
[----:B--2---:R-:W-:Y:S05]  /*21a00*/  @!P0 BRA `(.L_x_1407) ;  /* 0x0000000000048947 */ /* 0x004fea0003800000 */
[----:B------:R-:W-:Y:S01]  /*21a10*/  BPT.TRAP 0x1 ;  /* 0x000000040000795c */ /* 0x000fe20000300000 */
.L_x_1407:
        /* <DEDUP_REMOVED lines=10> */
[----:B------:R-:W-:Y:S01]  /*21ac0*/  UMOV UR16, 0x20 ;  /* 0x0000002000107882 */ /* 0x000fe20000000000 */
[----:B------:R-:W-:-:S02]  /*21ad0*/  PLOP3.LUT P0, PT, PT, PT, PT, 0x80, 0x0 ;  /* 0x000000000000781c */ /* 0x000fc40003f0f070 */
[----:B------:R-:W-:Y:S01]  /*21ae0*/  UIADD3 UR8, UR15, 0x13800, URZ ;  /* 0x000138000f087890 */ /* 0x000fe2000fffe03f */
[----:B------:R-:W-:Y:S01]  /*21af0*/  LOP3.LUT R17, R17, 0xfffffffe, RZ, 0xc0, !PT ;  /* 0xfffffffe11117812 */ /* 0x000fe200078ec0ff */
[----:B------:R-:W-:Y:S02]  /*21b00*/  UIADD3 UR9, UR9, 0x19c30, URZ ;  /* 0x00019c3009097890 */ /* 0x000fe4000fffe03f */
[----:B------:R-:W-:Y:S02]  /*21b10*/  UIADD3 UR14, UR15, 0x14800, URZ ;  /* 0x000148000f0e7890 */ /* 0x000fe4000fffe03f */
[----:B------:R-:W-:-:S05]  /*21b20*/  UIADD3 UR15, UR15, 0x15800, URZ ;  /* 0x000158000f0f7890 */ /* 0x000fca000fffe03f */
[----:B------:R4:W-:Y:S01]  /*21b30*/  UTMALDG.4D [UR8], [UR4], desc[UR6] ;  /* 0x00000608040075b4 */ /* 0x0009e20008019000 */
[----:B------:R-:W-:Y:S01]  /*21b40*/  @P0 LOP3.LUT R17, R17, 0x1, RZ, 0xfc, !PT ;  /* 0x0000000111110812 */ /* 0x000fe200078efcff */
[----:B----4-:R-:W-:Y:S01]  /*21b50*/  UMOV UR8, UR14 ;  /* 0x0000000e00087c82 */ /* 0x010fe20008000000 */
[----:B------:R-:W-:Y:S01]  /*21b60*/  UMOV UR10, UR16 ;  /* 0x00000010000a7c82 */ /* 0x000fe20008000000 */
[----:B------:R-:W-:Y:S01]  /*21b70*/  UMOV UR14, 0x40 ;  /* 0x00000040000e7882 */ /* 0x000fe20000000000 */
[----:B------:R4:W-:Y:S02]  /*21b80*/  UTMALDG.4D [UR8], [UR4], desc[UR6] ;  /* 0x00000608040075b4 */ /* 0x0009e40008019000 */
[----:B----4-:R-:W-:Y:S01]  /*21b90*/  UMOV UR8, UR15 ;  /* 0x0000000f00087c82 */ /* 0x010fe20008000000 */
[----:B------:R-:W-:Y:S02]  /*21ba0*/  UMOV UR10, UR14 ;  /* 0x0000000e000a7c82 */ /* 0x000fe40008000000 */
[----:B------:R4:W-:Y:S02]  /*21bb0*/  UTMALDG.4D [UR8], [UR4], desc[UR6] ;  /* 0x00000608040075b4 */ /* 0x0009e40008019000 */
[----:B----4-:R-:W-:Y:S01]  /*21bc0*/  NOP ;  /* 0x0000000000007918 */ /* 0x010fe20000000000 */
.L_x_1401:
[----:B--23--:R-:W2:Y:S01]  /*21bd0*/  LDL.LU R3, [R1+0x20] ;  /* 0x0000200001037983 */ /* 0x00cea20000300800 */
[----:B------:R-:W-:Y:S05]  /*21be0*/  WARPSYNC.ALL ;  /* 0x0000000000007948 */ /* 0x000fea0003800000 */
[----:B------:R-:W-:Y:S01]  /*21bf0*/  ULDC.64 UR4, c[0x0][0x298] ;  /* 0x0000a60000047ab9 */ /* 0x000fe20000000a00 */
[----:B------:R-:W-:Y:S01]  /*21c00*/  VIADD R0, R19, 0xf000 ;  /* 0x0000f00013007836 */ /* 0x000fe20000000000 */
[----:B------:R-:W-:Y:S01]  /*21c10*/  ULDC.64 UR6, c[0x0][0xa00] ;  /* 0x0002800000067ab9 */ /* 0x000fe20000000a00 */
[----:B------:R-:W-:Y:S01]  /*21c20*/  BSSY B6, `(.L_x_1408) ;  /* 0x0000022000067945 */ /* 0x000fe20003800000 */
[----:B------:R-:W-:Y:S01]  /*21c30*/  BAR.SYNC.DEFER_BLOCKING 0x8, 0x200 ;  /* 0x0208000000007b1d */ /* 0x000fe20000010000 */
[----:B------:R-:W-:-:S02]  /*21c40*/  ISETP.NE.U32.AND P0, PT, RZ, UR6, PT ;  /* 0x00000006ff007c0c */ /* 0x000fc4000bf05070 */
[----:B------:R-:W-:Y:S02]  /*21c50*/  LOP3.LUT P1, RZ, R0, 0x9f, RZ, 0xc0, !PT ;  /* 0x0000009f00ff7812 */ /* 0x000fe4000782c0ff */
[----:B------:R-:W-:Y:S02]  /*21c60*/  ISETP.NE.AND.EX P0, PT, RZ, UR7, PT, P0 ;  /* 0x00000007ff007c0c */ /* 0x000fe4000bf05300 */
[----:B--2---:R-:W-:Y:S01]  /*21c70*/  SHF.R.S32.HI R2, RZ, 0x1f, R3 ;  /* 0x0000001fff027819 */ /* 0x004fe20000011403 */
[----:B------:R-:W-:-:S04]  /*21c80*/  IMAD.WIDE.U32 R4, R3, UR4, RZ ;  /* 0x0000000403047c25 */ /* 0x000fc8000f8e00ff */
[----:B------:R-:W-:Y:S01]  /*21c90*/  IMAD R2, R2, UR4, RZ ;  /* 0x0000000402027c24 */ /* 0x000fe2000f8e02ff */
[----:B------:R2:W-:Y:S03]  /*21ca0*/  STL.64 [R1+0x30], R4 ;  /* 0x0000300401007387 */ /* 0x0005e60000100a00 */
[----:B------:R-:W-:Y:S01]  /*21cb0*/  IMAD R0, R3, UR5, R2 ;  /* 0x0000000503007c24 */ /* 0x000fe2000f8e0202 */
[----:B------:R-:W-:-:S03]  /*21cc0*/  SHF.R.S32.HI R2, RZ, 0x1f, R27 ;  /* 0x0000001fff027819 */ /* 0x000fc6000001141b */
[----:B------:R-:W-:Y:S01]  /*21cd0*/  IMAD.IADD R3, R5, 0x1, R0 ;  /* 0x0000000105037824 */ /* 0x000fe200078e0200 */
[----:B------:R-:W-:Y:S02]  /*21ce0*/  SEL R0, R27, RZ, !P0 ;  /* 0x000000ff1b007207 */ /* 0x000fe40004000000 */
[----:B------:R-:W-:Y:S02]  /*21cf0*/  SEL R2, R2, RZ, !P0 ;  /* 0x000000ff02027207 */ /* 0x000fe40004000000 */
[----:B------:R2:W-:Y:S04]  /*21d00*/  STL [R1+0x38], R3 ;  /* 0x0000380301007387 */ /* 0x0005e80000100800 */
[----:B------:R2:W-:Y:S04]  /*21d10*/  STL [R1+0x20], R0 ;  /* 0x0000200001007387 */ /* 0x0005e80000100800 */
        /* <DEDUP_REMOVED lines=9> */
[----:B------:R-:W-:Y:S02]  /*21db0*/  IMAD.U32 R6, RZ, RZ, UR6 ;  /* 0x00000006ff067e24 */ /* 0x000fe4000f8e00ff */
[----:B------:R-:W-:-:S02]  /*21dc0*/  IMAD.U32 R7, RZ, RZ, UR7 ;  /* 0x00000007ff077e24 */ /* 0x000fc4000f8e00ff */
[----:B------:R-:W-:Y:S02]  /*21dd0*/  IMAD.U32 R10, RZ, RZ, UR8 ;  /* 0x00000008ff0a7e24 */ /* 0x000fe4000f8e00ff */
[----:B------:R-:W-:Y:S02]  /*21de0*/  IMAD.U32 R11, RZ, RZ, UR9 ;  /* 0x00000009ff0b7e24 */ /* 0x000fe4000f8e00ff */
[----:B-1----:R-:W-:Y:S02]  /*21df0*/  IMAD.MOV.U32 R8, RZ, RZ, 0x70 ;  /* 0x00000070ff087424 */ /* 0x002fe400078e00ff */
[----:B------:R-:W-:Y:S02]  /*21e00*/  IMAD.MOV.U32 R12, RZ, RZ, 0x1 ;  /* 0x00000001ff0c7424 */ /* 0x000fe400078e00ff */
[----:B0-----:R-:W-:-:S07]  /*21e10*/  IMAD.MOV.U32 R13, RZ, RZ, RZ ;  /* 0x000000ffff0d7224 */ /* 0x001fce00078e00ff */
[----:B------:R-:W-:-:S07]  /*21e20*/  LEPC R20, `(.L_x_1409) ;  /* 0x000000001014794e */ /* 0x000fce0000000000 */
[----:B--2---:R-:W-:Y:S05]  /*21e30*/  CALL.ABS.NOINC R2 ;  /* 0x0000000002007343 */ /* 0x004fea0003c00000 */
.L_x_1409:
[----:B------:R-:W-:Y:S05]  /*21e40*/  BSYNC B6 ;  /* 0x0000000000067941 */ /* 0x000fea0003800000 */
.L_x_1408:
[----:B------:R-:W3:Y:S01]  /*21e50*/  LDL.LU R20, [R1+0x38] ;  /* 0x0000380001147983 */ /* 0x000ee20000300800 */
[----:B------:R-:W4:Y:S01]  /*21e60*/  LDC R9, c[0x0][0x448] ;  /* 0x00011200ff097b82 */ /* 0x000f220000000800 */
[----:B------:R-:W-:Y:S01]  /*21e70*/  ULDC.64 UR6, c[0x0][0x2e0] ;  /* 0x0000b80000067ab9 */ /* 0x000fe20000000a00 */
[----:B------:R-:W-:Y:S01]  /*21e80*/  ULDC.64 UR4, c[0x0][0x2d8] ;  /* 0x0000b60000047ab9 */ /* 0x000fe20000000a00 */
[----:B--2---:R-:W3:Y:S01]  /*21e90*/  LDL.LU.64 R2, [R1+0x30] ;  /* 0x0000300001027983 */ /* 0x004ee20000300a00 */
[----:B------:R-:W-:-:S03]  /*21ea0*/  ULDC.64 UR8, c[0x0][0x280] ;  /* 0x0000a00000087ab9 */ /* 0x000fc60000000a00 */
[----:B------:R-:W2:Y:S04]  /*21eb0*/  LDL.LU R21, [R1+0x3c] ;  /* 0x00003c0001157983 */ /* 0x000ea80000300800 */
[----:B------:R-:W2:Y:S04]  /*21ec0*/  LDL.LU R4, [R1+0x20] ;  /* 0x0000200001047983 */ /* 0x000ea80000300800 */
[----:B------:R-:W2:Y:S01]  /*21ed0*/  LDL R12, [R1+0x14] ;  /* 0x00001400010c7983 */ /* 0x000ea20000100800 */
[----:B------:R-:W0:Y:S01]  /*21ee0*/  S2R R10, SR_TID.X ;  /* 0x00000000000a7919 */ /* 0x000e220000002100 */
[----:B----4-:R-:W-:-:S13]  /*21ef0*/  ISETP.NE.AND P1, PT, R9, 0x1, PT ;  /* 0x000000010900780c */ /* 0x010fda0003f25270 */
[----:B------:R-:W4:Y:S08]  /*21f00*/  @P1 LDC R5, c[0x0][0x44c] ;  /* 0x00011300ff051b82 */ /* 0x000f300000000800 */
[----:B------:R-:W4:Y:S01]  /*21f10*/  @P1 LDC R6, c[0x0][0x450] ;  /* 0x00011400ff061b82 */ /* 0x000f220000000800 */
[----:B0-----:R-:W-:-:S07]  /*21f20*/  IMAD.SHL.U32 R10, R10, 0x10, RZ ;  /* 0x000000100a0a7824 */ /* 0x001fce00078e00ff */
[----:B-1----:R-:W0:Y:S01]  /*21f30*/  @P1 LDC R8, c[0x0][0x450] ;  /* 0x00011400ff081b82 */ /* 0x002e220000000800 */
[----:B------:R-:W-:-:S04]  /*21f40*/  LOP3.LUT R10, R10, 0x10, RZ, 0xc0, !PT ;  /* 0x000000100a0a7812 */ /* 0x000fc800078ec0ff */
[C---:B------:R-:W-:Y:S02]  /*21f50*/  LOP3.LUT R11, R10.reuse, 0x20, RZ, 0xfc, !PT ;  /* 0x000000200a0b7812 */ /* 0x040fe400078efcff */
[----:B------:R-:W-:Y:S01]  /*21f60*/  LOP3.LUT R10, R10, 0x40, RZ, 0xfc, !PT ;  /* 0x000000400a0a7812 */ /* 0x000fe200078efcff */
[----:B---3--:R-:W-:Y:S02]  /*21f70*/  IMAD.MOV.U32 R3, RZ, RZ, R20 ;  /* 0x000000ffff037224 */ /* 0x008fe400078e0014 */
[----:B------:R-:W1:Y:S01]  /*21f80*/  S2R R20, SR_TID.X ;  /* 0x0000000000147919 */ /* 0x000e620000002100 */
[----:B--2---:R-:W-:Y:S02]  /*21f90*/  IMAD R0, R21, UR6, RZ ;  /* 0x0000000615007c24 */ /* 0x004fe4000f8e02ff */
[----:B------:R-:W-:-:S04]  /*21fa0*/  IMAD.WIDE.U32 R2, R16, UR4, R2 ;  /* 0x0000000410027c25 */ /* 0x000fc8000f8e0002 */
[----:B------:R-:W-:Y:S01]  /*21fb0*/  IMAD R3, R16, UR5, R3 ;  /* 0x0000000510037c24 */ /* 0x000fe2000f8e0203 */
[----:B------:R-:W-:Y:S01]  /*21fc0*/  ULDC.64 UR4, c[0x0][0x2d0] ;  /* 0x0000b40000047ab9 */ /* 0x000fe20000000a00 */
[C---:B------:R-:W-:Y:S02]  /*21fd0*/  IMAD R0, R4.reuse, UR7, R0 ;  /* 0x0000000704007c24 */ /* 0x040fe4000f8e0200 */
[----:B------:R-:W-:Y:S01]  /*21fe0*/  IMAD.WIDE.U32 R2, R4, UR6, R2 ;  /* 0x0000000604027c25 */ /* 0x000fe2000f8e0002 */
[----:B------:R-:W-:-:S03]  /*21ff0*/  ULDC.64 UR6, c[0x0][0x2c8] ;  /* 0x0000b20000067ab9 */ /* 0x000fc60000000a00 */
[----:B------:R-:W-:Y:S01]  /*22000*/  IMAD.IADD R3, R3, 0x1, R0 ;  /* 0x0000000103037824 */ /* 0x000fe200078e0200 */
[C---:B-1----:R-:W-:Y:S01]  /*22010*/  LOP3.LUT R21, R20.reuse, 0x7f, RZ, 0xc0, !PT ;  /* 0x0000007f14157812 */ /* 0x042fe200078ec0ff */
[----:B------:R-:W-:-:S03]  /*22020*/  IMAD.SHL.U32 R20, R20, 0x40, RZ ;  /* 0x0000004014147824 */ /* 0x000fc600078e00ff */
[----:B------:R-:W-:-:S04]  /*22030*/  SHF.R.U32.HI R21, RZ, 0x1, R21 ;  /* 0x00000001ff157819 */ /* 0x000fc80000011615 */
[----:B------:R-:W-:Y:S02]  /*22040*/  LOP3.LUT R20, R21, 0x40, R20, 0xf8, !PT ;  /* 0x0000004015147812 */ /* 0x000fe400078ef814 */
[----:B------:R-:W1:Y:S03]  /*22050*/  S2R R21, SR_TID.X ;  /* 0x0000000000157919 */ /* 0x000e660000002100 */
[----:B------:R-:W-:-:S04]  /*22060*/  IMAD.IADD R0, R20, 0x1, R12 ;  /* 0x0000000114007824 */ /* 0x000fc800078e020c */
[----:B----4-:R-:W-:-:S04]  /*22070*/  @P1 IMAD.HI.U32 R5, R0, R5, RZ ;  /* 0x0000000500051227 */ /* 0x010fc800078e00ff */
[----:B------:R-:W-:Y:S01]  /*22080*/  IMAD.MOV.U32 R4, RZ, RZ, R0 ;  /* 0x000000ffff047224 */ /* 0x000fe200078e0000 */
[----:B------:R-:W-:-:S04]  /*22090*/  @P1 SHF.R.U32.HI R4, RZ, R6, R5 ;  /* 0x00000006ff041219 */ /* 0x000fc80000011605 */
[--C-:B------:R-:W-:Y:S01]  /*220a0*/  SHF.R.S32.HI R5, RZ, 0x1f, R4.reuse ;  /* 0x0000001fff057819 */ /* 0x100fe20000011404 */
[----:B------:R-:W-:-:S04]  /*220b0*/  IMAD.MOV R7, RZ, RZ, -R4 ;  /* 0x000000ffff077224 */ /* 0x000fc800078e0a04 */
[----:B------:R-:W-:-:S04]  /*220c0*/  IMAD R5, R5, UR4, RZ ;  /* 0x0000000405057c24 */ /* 0x000fc8000f8e02ff */
[C---:B------:R-:W-:Y:S02]  /*220d0*/  IMAD R6, R4.reuse, UR5, R5 ;  /* 0x0000000504067c24 */ /* 0x040fe4000f8e0205 */
[----:B------:R-:W-:-:S04]  /*220e0*/  IMAD.WIDE.U32 R4, R4, UR4, R2 ;  /* 0x0000000404047c25 */ /* 0x000fc8000f8e0002 */
[----:B------:R-:W-:Y:S02]  /*220f0*/  IMAD.IADD R5, R5, 0x1, R6 ;  /* 0x0000000105057824 */ /* 0x000fe400078e0206 */
[----:B------:R-:W-:Y:S02]  /*22100*/  IMAD R6, R9, R7, R0 ;  /* 0x0000000709067224 */ /* 0x000fe400078e0200 */
[----:B------:R-:W-:Y:S02]  /*22110*/  VIADD R0, R0, 0x80 ;  /* 0x0000008000007836 */ /* 0x000fe40000000000 */
[----:B------:R-:W-:Y:S01]  /*22120*/  IMAD.WIDE.U32 R4, R6, UR6, R4 ;  /* 0x0000000606047c25 */ /* 0x000fe2000f8e0004 */
[----:B------:R-:W-:-:S03]  /*22130*/  SHF.R.S32.HI R7, RZ, 0x1f, R6 ;  /* 0x0000001fff077819 */ /* 0x000fc60000011406 */
[C---:B-1----:R-:W-:Y:S01]  /*22140*/  IMAD.SHL.U32 R20, R21.reuse, 0x10, RZ ;  /* 0x0000001015147824 */ /* 0x042fe200078e00ff */
[----:B------:R-:W-:Y:S01]  /*22150*/  LOP3.LUT R21, R21, 0x7f, RZ, 0xc0, !PT ;  /* 0x0000007f15157812 */ /* 0x000fe200078ec0ff */
[----:B------:R-:W-:-:S03]  /*22160*/  IMAD R7, R7, UR6, RZ ;  /* 0x0000000607077c24 */ /* 0x000fc6000f8e02ff */
[----:B------:R-:W-:Y:S01]  /*22170*/  LOP3.LUT R20, R20, 0x10, RZ, 0xc0, !PT ;  /* 0x0000001014147812 */ /* 0x000fe200078ec0ff */
[----:B------:R-:W-:Y:S01]  /*22180*/  IMAD R7, R6, UR7, R7 ;  /* 0x0000000706077c24 */ /* 0x000fe2000f8e0207 */
[----:B------:R-:W-:Y:S01]  /*22190*/  IADD3 R6, P0, R4, UR8, RZ ;  /* 0x0000000804067c10 */ /* 0x000fe2000ff1e0ff */
[----:B------:R-:W-:-:S03]  /*221a0*/  IMAD.MOV.U32 R4, RZ, RZ, R0 ;  /* 0x000000ffff047224 */ /* 0x000fc600078e0000 */
[----:B------:R-:W-:Y:S02]  /*221b0*/  IADD3.X R5, R5, UR9, R7, P0, !PT ;  /* 0x0000000905057c10 */ /* 0x000fe400087fe407 */
[----:B------:R-:W1:Y:S02]  /*221c0*/  @P1 LDC R7, c[0x0][0x44c] ;  /* 0x00011300ff071b82 */ /* 0x000e640000000800 */
[----:B-1----:R-:W-:-:S05]  /*221d0*/  @P1 IMAD.HI.U32 R7, R0, R7, RZ ;  /* 0x0000000700071227 */ /* 0x002fca00078e00ff */
[----:B0-----:R-:W-:-:S05]  /*221e0*/  @P1 SHF.R.U32.HI R4, RZ, R8, R7 ;  /* 0x00000008ff041219 */ /* 0x001fca0000011607 */
        /* <DEDUP_REMOVED lines=8> */
[----:B------:R0:W5:Y:S01]  /*22270*/  LDL R10, [R1+0x1c] ;  /* 0x00001c00010a7983 */ /* 0x0001620000100800 */
[----:B------:R-:W-:Y:S02]  /*22280*/  SHF.R.S32.HI R4, RZ, 0x1f, R0 ;  /* 0x0000001fff047819 */ /* 0x000fe40000011400 */
[----:B------:R-:W-:Y:S01]  /*22290*/  IMAD.IADD R3, R3, 0x1, R7 ;  /* 0x0000000103037824 */ /* 0x000fe200078e0207 */
[----:B------:R-:W-:Y:S02]  /*222a0*/  ISETP.GE.AND P2, PT, R20, UR4, PT ;  /* 0x0000000414007c0c */ /* 0x000fe4000bf46270 */
[----:B------:R-:W-:Y:S01]  /*222b0*/  IMAD R4, R4, UR6, RZ ;  /* 0x0000000604047c24 */ /* 0x000fe2000f8e02ff */
[----:B------:R-:W-:Y:S01]  /*222c0*/  ISETP.GE.AND P1, PT, R11, UR4, PT ;  /* 0x000000040b007c0c */ /* 0x000fe2000bf26270 */
[----:B------:R-:W-:Y:S01]  /*222d0*/  IMAD.WIDE.U32 R2, R0, UR6, R2 ;  /* 0x0000000600027c25 */ /* 0x000fe2000f8e0002 */
[----:B------:R-:W-:-:S03]  /*222e0*/  UMOV UR4, 0xffffffff ;  /* 0xffffffff00047882 */ /* 0x000fc60000000000 */
[----:B------:R-:W-:Y:S01]  /*222f0*/  IMAD R4, R0, UR7, R4 ;  /* 0x0000000700047c24 */ /* 0x000fe2000f8e0204 */
[----:B------:R-:W-:-:S04]  /*22300*/  IADD3 R8, P3, R2, UR8, RZ ;  /* 0x0000000802087c10 */ /* 0x000fc8000ff7e0ff */
[----:B------:R-:W-:Y:S02]  /*22310*/  IADD3.X R7, R3, UR9, R4, P3, !PT ;  /* 0x0000000903077c10 */ /* 0x000fe40009ffe404 */
[----:B------:R-:W-:Y:S01]  /*22320*/  SHF.R.U32.HI R21, RZ, 0x1, R21 ;  /* 0x00000001ff157819 */ /* 0x000fe20000011615 */
[----:B0-----:R-:W-:Y:S06]  /*22330*/  BRA.DIV UR4, `(.L_x_1410) ;  /* 0x0000003a04d47947 */ /* 0x001fec000b800000 */
[----:B------:R-:W2:Y:S04]  /*22340*/  LDL.LU R12, [R1+0x18] ;  /* 0x00001800010c7983 */ /* 0x000ea80000300800 */
[----:B------:R-:W3:Y:S04]  /*22350*/  LDL.LU R11, [R1+0x14] ;  /* 0x00001400010b7983 */ /* 0x000ee80000300800 */
[----:B------:R-:W0:Y:S04]  /*22360*/  SHFL.IDX PT, R3, R6, RZ, 0x1e1f ;  /* 0x001e1fff06037589 */ /* 0x000e2800000e0000 */
[----:B------:R-:W1:Y:S04]  /*22370*/  SHFL.IDX PT, R2, R5, RZ, 0x1e1f ;  /* 0x001e1fff05027589 */ /* 0x000e6800000e0000 */
[----:B------:R-:W4:Y:S04]  /*22380*/  SHFL.IDX PT, R6, R6, 0x1, 0x1e1f ;  /* 0x003e1f0006067f89 */ /* 0x000f2800000e0000 */
[----:B------:R-:W4:Y:S01]  /*22390*/  SHFL.IDX PT, R5, R5, 0x1, 0x1e1f ;  /* 0x003e1f0005057f89 */ /* 0x000f2200000e0000 */
[----:B--2---:R-:W-:-:S02]  /*223a0*/  IMAD R0, R12, R9, RZ ;  /* 0x000000090c007224 */ /* 0x004fc400078e02ff */
[----:B---3--:R-:W-:-:S05]  /*223b0*/  IMAD.IADD R4, R21, 0x1, R11 ;  /* 0x0000000115047824 */ /* 0x008fca00078e020b */
[----:B------:R-:W-:-:S13]  /*223c0*/  ISETP.GE.AND P4, PT, R4, R0, PT ;  /* 0x000000000400720c */ /* 0x000fda0003f86270 */
        /* <DEDUP_REMOVED lines=10> */
[----:B----4-:R-:W-:-:S05]  /*22470*/  @!P4 IADD3 R2, P3, R20, R6, RZ ;  /* 0x000000061402c210 */ /* 0x010fca0007f7e0ff */
[----:B------:R-:W-:-:S05]  /*22480*/  @!P4 IMAD.X R3, RZ, RZ, R5, P3 ;  /* 0x000000ffff03c224 */ /* 0x000fca00018e0605 */
[----:B------:R-:W-:Y:S04]  /*22490*/  @!P4 LDGSTS.E.BYPASS.LTC128B.128 [R10+0xf800], desc[UR40][R2.64], !P2 ;  /* 0x0f800000020acfae */ /* 0x000fe8000d101d68 */
[----:B------:R-:W-:Y:S04]  /*224a0*/  @!P4 LDGSTS.E.BYPASS.LTC128B.128 [R10+0x11000], desc[UR40][R2.64+0x20], !P1 ;  /* 0x11000020020acfae */ /* 0x000fe8000c901d68 */
[----:B------:R0:W-:Y:S04]  /*224b0*/  @!P4 LDGSTS.E.BYPASS.LTC128B.128 [R10+0x12800], desc[UR40][R2.64+0x40], !P0 ;  /* 0x12800040020acfae */ /* 0x0001e8000c101d68 */
[----:B0-----:R0:W1:Y:S04]  /*224c0*/  SHFL.IDX PT, R3, R7, RZ, 0x1e1f ;  /* 0x001e1fff07037589 */ /* 0x00106800000e0000 */
[----:B------:R0:W2:Y:S02]  /*224d0*/  SHFL.IDX PT, R2, R8, RZ, 0x1e1f ;  /* 0x001e1fff08027589 */ /* 0x0000a400000e0000 */
.L_x_1519:
        /* <DEDUP_REMOVED lines=12> */
.L_x_1412:
[----:B------:R-:W-:Y:S05]  /*225a0*/  BSYNC B0 ;  /* 0x0000000000007941 */ /* 0x000fea0003800000 */
.L_x_1411:
[----:B------:R-:W-:Y:S01]  /*225b0*/  NOP ;  /* 0x0000000000007918 */ /* 0x000fe20000000000 */
[----:B------:R-:W-:-:S13]  /*225c0*/  PLOP3.LUT P0, PT, PT, PT, PT, 0x80, 0x0 ;  /* 0x000000000000781c */ /* 0x000fda0003f0f070 */
.L_x_1413:
        /* <DEDUP_REMOVED lines=18> */
.L_x_1520:
[----:B------:R-:W-:Y:S05]  /*226f0*/  BSYNC B0 ;  /* 0x0000000000007941 */ /* 0x000fea0003800000 */
.L_x_1414:
[----:B------:R-:W3:Y:S02]  /*22700*/  LDL.LU R2, [R1+0x28] ;  /* 0x0000280001027983 */ /* 0x000ee40000300800 */
[----:B---3--:R-:W-:-:S05]  /*22710*/  VIADD R2, R2, 0xfffffffe ;  /* 0xfffffffe02027836 */ /* 0x008fca0000000000 */
[----:B------:R-:W-:-:S13]  /*22720*/  ISETP.GE.AND P0, PT, R2, R26, PT ;  /* 0x0000001a0200720c */ /* 0x000fda0003f06270 */
[----:B------:R-:W-:Y:S05]  /*22730*/  @!P0 BRA `(.L_x_1416) ;  /* 0x0000001000048947 */ /* 0x000fea0003800000 */
[----:B--2---:R-:W-:Y:S02]  /*22740*/  IMAD.MOV.U32 R0, RZ, RZ, R22 ;  /* 0x000000ffff007224 */ /* 0x004fe400078e0016 */
[----:B0-----:R-:W-:-:S07]  /*22750*/  IMAD.MOV.U32 R8, RZ, RZ, R28 ;  /* 0x000000ffff087224 */ /* 0x001fce00078e001c */
.L_x_1440:
        /* <DEDUP_REMOVED lines=8> */
[----:B------:R-:W-:Y:S06]  /*227e0*/  @!P1 BRA `(.L_x_1418) ;  /* 0x0000000800809947 */ /* 0x000fec0003800000 */
[----:B------:R-:W-:Y:S01]  /*227f0*/  ULDC.64 UR4, c[0x0][0x418] ;  /* 0x0001060000047ab9 */ /* 0x000fe20000000a00 */
[----:B-1----:R-:W-:Y:S01]  /*22800*/  IMAD.MOV.U32 R3, RZ, RZ, R2 ;  /* 0x000000ffff037224 */ /* 0x002fe200078e0002 */
[----:B------:R-:W-:-:S04]  /*22810*/  ISETP.NE.U32.AND P0, PT, RZ, UR4, PT ;  /* 0x00000004ff007c0c */ /* 0x000fc8000bf05070 */
[----:B------:R-:W-:-:S13]  /*22820*/  ISETP.NE.AND.EX P0, PT, RZ, UR5, PT, P0 ;  /* 0x00000005ff007c0c */ /* 0x000fda000bf05300 */
[----:B------:R-:W-:Y:S05]  /*22830*/  @!P0 BRA `(.L_x_1419) ;  /* 0x0000000000488947 */ /* 0x000fea0003800000 */
[----:B------:R-:W2:Y:S01]  /*22840*/  LDL R7, [R1] ;  /* 0x0000000001077983 */ /* 0x000ea20000100800 */
        /* <DEDUP_REMOVED lines=17> */
.L_x_1419:
[----:B------:R-:W1:Y:S01]  /*22960*/  S2R R4, SR_TID.X ;  /* 0x0000000000047919 */ /* 0x000e620000002100 */
[----:B0-----:R-:W-:Y:S01]  /*22970*/  IMAD R6, R22, 0x8, R19 ;  /* 0x0000000816067824 */ /* 0x001fe200078e0213 */
[----:B------:R-:W-:Y:S01]  /*22980*/  BSSY B1, `(.L_x_1420) ;  /* 0x0000006000017945 */ /* 0x000fe20003800000 */
[----:B-1----:R-:W-:Y:S02]  /*22990*/  LOP3.LUT R5, R4, 0x7f, RZ, 0xc0, !PT ;  /* 0x0000007f04057812 */ /* 0x002fe400078ec0ff */
[----:B------:R-:W-:Y:S02]  /*229a0*/  SHF.L.U32 R4, R28, 0x1f, RZ ;  /* 0x0000001f1c047819 */ /* 0x000fe400000006ff */
[----:B------:R-:W-:Y:S02]  /*229b0*/  ISETP.NE.AND P1, PT, R5, RZ, PT ;  /* 0x000000ff0500720c */ /* 0x000fe40003f25270 */
[----:B------:R-:W0:Y:S02]  /*229c0*/  SYNCS.PHASECHK.TRANS64.TRYWAIT P0, [R6+URZ+0x19c80], R4 ;  /* 0x019c8004060075a7 */ /* 0x000e24000800017f */
[----:B0-----:R-:W-:Y:S09]  /*229d0*/  @!P0 BRA `(.L_x_1421) ;  /* 0x0000003800388947 */ /* 0x001ff20003800000 */
.L_x_1521:
[----:B------:R-:W-:Y:S05]  /*229e0*/  BSYNC B1 ;  /* 0x0000000000017941 */ /* 0x000fea0003800000 */
.L_x_1420:
        /* <DEDUP_REMOVED lines=9> */
.L_x_1423:
[----:B------:R-:W-:Y:S05]  /*22a80*/  BSYNC B1 ;  /* 0x0000000000017941 */ /* 0x000fea0003800000 */
.L_x_1422:
        /* <DEDUP_REMOVED lines=12> */
.L_x_1424:
        /* <DEDUP_REMOVED lines=16> */
.L_x_1425:
        /* <DEDUP_REMOVED lines=16> */
.L_x_1426:
        /* <DEDUP_REMOVED lines=13> */
.L_x_1522:
[----:B------:R-:W-:Y:S05]  /*22e20*/  BSYNC B1 ;  /* 0x0000000000017941 */ /* 0x000fea0003800000 */
.L_x_1427:
        /* <DEDUP_REMOVED lines=11> */
.L_x_1430:
[----:B------:R-:W-:Y:S05]  /*22ee0*/  BSYNC B1 ;  /* 0x0000000000017941 */ /* 0x000fea0003800000 */
.L_x_1429:
        /* <DEDUP_REMOVED lines=8> */
.L_x_1431:
        /* <DEDUP_REMOVED lines=15> */
.L_x_1432:
        /* <DEDUP_REMOVED lines=15> */
.L_x_1433:
        /* <DEDUP_REMOVED lines=10> */
.L_x_1418:
[----:B------:R-:W-:Y:S05]  /*231f0*/  BSYNC B0 ;  /* 0x0000000000007941 */ /* 0x000fea0003800000 */
.L_x_1417:
[----:B------:R-:W2:Y:S02]  /*23200*/  LDL R4, [R1+0x48] ;  /* 0x0000480001047983 */ /* 0x000ea40000100800 */
[----:B--2---:R-:W-:-:S13]  /*23210*/  ISETP.NE.AND P0, PT, R4, 0x3, PT ;  /* 0x000000030400780c */ /* 0x004fda0003f05270 */
[----:B------:R-:W-:Y:S05]  /*23220*/  @!P0 BRA `(.L_x_1434) ;  /* 0x0000000000048947 */ /* 0x000fea0003800000 */
[----:B------:R-:W-:Y:S01]  /*23230*/  BPT.TRAP 0x1 ;  /* 0x000000040000795c */ /* 0x000fe20000300000 */
.L_x_1434:
[----:B------:R-:W2:Y:S01]  /*23240*/  LDL R5, [R1+0x24] ;  /* 0x0000240001057983 */ /* 0x000ea20000100800 */
[----:B------:R-:W-:Y:S01]  /*23250*/  LOP3.LUT R4, R8, 0x1, RZ, 0x3c, !PT ;  /* 0x0000000108047812 */ /* 0x000fe200078e3cff */
[----:B-1----:R-:W-:Y:S01]  /*23260*/  IMAD R3, R0, 0x8, R19 ;  /* 0x0000000800037824 */ /* 0x002fe200078e0213 */
[----:B------:R-:W-:Y:S02]  /*23270*/  BSSY B0, `(.L_x_1435) ;  /* 0x0000005000007945 */ /* 0x000fe40003800000 */
[----:B------:R-:W-:-:S04]  /*23280*/  SHF.L.U32 R4, R4, 0x1f, RZ ;  /* 0x0000001f04047819 */ /* 0x000fc800000006ff */
[----:B------:R-:W0:Y:S01]  /*23290*/  SYNCS.PHASECHK.TRANS64.TRYWAIT P0, [R3+URZ+0x19c70], R4 ;  /* 0x019c7004030075a7 */ /* 0x000e22000800017f */
[----:B--2---:R-:W-:Y:S01]  /*232a0*/  ISETP.NE.AND P1, PT, R5, 0x3, PT ;  /* 0x000000030500780c */ /* 0x004fe20003f25270 */
[----:B0-----:R-:W-:-:S12]  /*232b0*/  @!P0 BRA `(.L_x_1436) ;  /* 0x0000003000288947 */ /* 0x001fd80003800000 */
.L_x_1523:
[----:B------:R-:W-:Y:S05]  /*232c0*/  BSYNC B0 ;  /* 0x0000000000007941 */ /* 0x000fea0003800000 */
.L_x_1435:
[----:B------:R-:W-:Y:S05]  /*232d0*/  @!P1 BRA `(.L_x_1437) ;  /* 0x0000000000049947 */ /* 0x000fea0003800000 */
[----:B------:R-:W-:Y:S01]  /*232e0*/  BPT.TRAP 0x1 ;  /* 0x000000040000795c */ /* 0x000fe20000300000 */
.L_x_1437:
[----:B0-----:R-:W-:Y:S01]  /*232f0*/  SHF.L.U32 R4, R8, 0x1f, RZ ;  /* 0x0000001f08047819 */ /* 0x001fe200000006ff */
[----:B------:R-:W-:-:S03]  /*23300*/  IMAD R10, R0, 0x3000, RZ ;  /* 0x00003000000a7824 */ /* 0x000fc600078e02ff */
[----:B------:R-:W0:Y:S02]  /*23310*/  SYNCS.PHASECHK.TRANS64.TRYWAIT P0, [R3+URZ+0x19c60], R4 ;  /* 0x019c6004030075a7 */ /* 0x000e24000800017f */
[----:B0-----:R-:W-:Y:S05]  /*23320*/  @!P0 BRA `(.L_x_1438) ;  /* 0x0000003000208947 */ /* 0x001fea0003800000 */
.L_x_1524:
        /* <DEDUP_REMOVED lines=53> */
.L_x_1439:
        /* <DEDUP_REMOVED lines=13> */
.L_x_1416:
[----:B-1----:R-:W1:Y:S02]  /*23750*/  S2R R3, SR_TID.X ;  /* 0x0000000000037919 */ /* 0x002e640000002100 */
[----:B-1----:R-:W-:Y:S02]  /*23760*/  LOP3.LUT R4, R3, 0x7f, RZ, 0xc0, !PT ;  /* 0x0000007f03047812 */ /* 0x002fe400078ec0ff */
[----:B------:R-:W3:Y:S01]  /*23770*/  LDL R3, [R1+0x48] ;  /* 0x0000480001037983 */ /* 0x000ee20000100800 */
[----:B------:R-:W-:Y:S01]  /*23780*/  BSSY B0, `(.L_x_1441) ;  /* 0x0000010000007945 */ /* 0x000fe20003800000 */
[----:B------:R-:W-:Y:S02]  /*23790*/  ISETP.NE.AND P0, PT, R4, RZ, PT ;  /* 0x000000ff0400720c */ /* 0x000fe40003f05270 */
[----:B---3--:R-:W-:-:S11]  /*237a0*/  ISETP.NE.AND P2, PT, R3, 0x3, PT ;  /* 0x000000030300780c */ /* 0x008fd60003f45270 */
[----:B------:R-:W-:Y:S05]  /*237b0*/  @P0 BRA `(.L_x_1442) ;  /* 0x0000000000300947 */ /* 0x000fea0003800000 */
[----:B------:R-:W1:Y:S01]  /*237c0*/  S2R R5, SR_LANEID ;  /* 0x0000000000057919 */ /* 0x000e620000000000 */
[----:B------:R-:W-:Y:S01]  /*237d0*/  VOTEU.ANY UR4, UPT, PT ;  /* 0x0000000000047886 */ /* 0x000fe200038e0100 */
[----:B------:R-:W3:Y:S01]  /*237e0*/  LDC.64 R2, c[0x0][0xc60] ;  /* 0x00031800ff027b82 */ /* 0x000ee20000000a00 */
[----:B--2---:R-:W1:Y:S02]  /*237f0*/  FLO.U32 R0, UR4 ;  /* 0x0000000400007d00 */ /* 0x004e6400080e0000 */
[----:B-1----:R-:W-:-:S06]  /*23800*/  ISETP.EQ.U32.AND P1, PT, R0, R5, PT ;  /* 0x000000050000720c */ /* 0x002fcc0003f22070 */
[----:B------:R-:W3:Y:S07]  /*23810*/  POPC R5, UR4 ;  /* 0x0000000400057d09 */ /* 0x000eee0008000000 */
[----:B---3--:R-:W2:Y:S01]  /*23820*/  @P1 ATOMG.E.ADD.STRONG.GPU PT, R3, desc[UR40][R2.64], R5 ;  /* 0x00000005020319a8 */ /* 0x008ea200081ee1e8 */
[----:B------:R-:W1:Y:S02]  /*23830*/  S2R R4, SR_LTMASK ;  /* 0x0000000000047919 */ /* 0x000e640000003900 */
[----:B-1----:R-:W-:-:S04]  /*23840*/  LOP3.LUT R4, R4, UR4, RZ, 0xc0, !PT ;  /* 0x0000000404047c12 */ /* 0x002fc8000f8ec0ff */
[----:B0-----:R-:W0:Y:S01]  /*23850*/  POPC R7, R4 ;  /* 0x0000000400077309 */ /* 0x001e220000000000 */
[----:B--2---:R-:W0:Y:S02]  /*23860*/  SHFL.IDX PT, R0, R3, R0, 0x1f ;  /* 0x00001f0003007589 */ /* 0x004e2400000e0000 */
[----:B0-----:R-:W-:-:S07]  /*23870*/  IADD3 R24, R0, UR36, R7 ;  /* 0x0000002400187c10 */ /* 0x001fce000fffe007 */
.L_x_1442:
[----:B------:R-:W-:Y:S05]  /*23880*/  BSYNC B0 ;  /* 0x0000000000007941 */ /* 0x000fea0003800000 */
.L_x_1441:
[----:B------:R-:W-:Y:S05]  /*23890*/  @!P2 BRA `(.L_x_1443) ;  /* 0x000000000004a947 */ /* 0x000fea0003800000 */
[----:B------:R-:W-:Y:S01]  /*238a0*/  BPT.TRAP 0x1 ;  /* 0x000000040000795c */ /* 0x000fe20000300000 */
.L_x_1443:
        /* <DEDUP_REMOVED lines=8> */
.L_x_1525:
[----:B------:R-:W-:Y:S05]  /*23930*/  BSYNC B0 ;  /* 0x0000000000007941 */ /* 0x000fea0003800000 */
.L_x_1444:
[----:B------:R-:W-:Y:S05]  /*23940*/  @!P2 BRA `(.L_x_1446) ;  /* 0x000000000004a947 */ /* 0x000fea0003800000 */
[----:B------:R-:W-:Y:S01]  /*23950*/  BPT.TRAP 0x1 ;  /* 0x000000040000795c */ /* 0x000fe20000300000 */
.L_x_1446:
[----:B-1----:R-:W-:-:S04]  /*23960*/  SHF.L.U32 R0, R28, 0x1f, RZ ;  /* 0x0000001f1c007819 */ /* 0x002fc800000006ff */
[----:B------:R-:W1:Y:S02]  /*23970*/  SYNCS.PHASECHK.TRANS64.TRYWAIT P1, [R3+URZ+0x19c60], R0 ;  /* 0x019c6000030075a7 */ /* 0x000e64000802017f */
[----:B-1----:R-:W-:Y:S05]  /*23980*/  @!P1 BRA `(.L_x_1447) ;  /* 0x0000002800b09947 */ /* 0x002fea0003800000 */
.L_x_1526:
[----:B------:R-:W1:Y:S04]  /*23990*/  LDL R4, [R1+0x10] ;  /* 0x0000100001047983 */ /* 0x000e680000100800 */
[----:B------:R-:W2:Y:S04]  /*239a0*/  LDL R10, [R1+0x8] ;  /* 0x00000800010a7983 */ /* 0x000ea80000100800 */
[----:B------:R-:W3:Y:S01]  /*239b0*/  LDL R12, [R1+0xc] ;  /* 0x00000c00010c7983 */ /* 0x000ee20000100800 */
[----:B------:R-:W-:Y:S01]  /*239c0*/  IMAD R2, R22, 0x3000, RZ ;  /* 0x0000300016027824 */ /* 0x000fe200078e02ff */
[----:B------:R-:W-:Y:S05]  /*239d0*/  WARPSYNC.ALL ;  /* 0x0000000000007948 */ /* 0x000fea0003800000 */
[----:B-1----:R-:W-:-:S02]  /*239e0*/  LOP3.LUT R0, R2, R4, RZ, 0xfc, !PT ;  /* 0x0000000402007212 */ /* 0x002fc400078efcff */
[----:B--2---:R-:W-:-:S03]  /*239f0*/  LOP3.LUT R2, R2, R10, RZ, 0xfc, !PT ;  /* 0x0000000a02027212 */ /* 0x004fc600078efcff */
        /* <DEDUP_REMOVED lines=47> */
.L_x_1448:
        /* <DEDUP_REMOVED lines=10> */
.L_x_1391:
[----:B------:R-:W-:-:S13]  /*23d90*/  LOP3.LUT P0, RZ, R17, 0x2, RZ, 0xc0, !PT ;  /* 0x0000000211ff7812 */ /* 0x000fda000780c0ff */
[----:B------:R-:W-:Y:S05]  /*23da0*/  @!P0 BRA `(.L_x_1449) ;  /* 0x0000000000248947 */ /* 0x000fea0003800000 */
[----:B------:R-:W-:Y:S05]  /*23db0*/  WARPSYNC.ALL ;  /* 0x0000000000007948 */ /* 0x000fea0003800000 */
[----:B------:R-:W1:Y:S08]  /*23dc0*/  S2UR UR5, SR_CgaCtaId ;  /* 0x00000000000579c3 */ /* 0x000e700000008800 */
[----:B------:R-:W-:Y:S06]  /*23dd0*/  BAR.SYNC.DEFER_BLOCKING 0x5, 0x200 ;  /* 0x0148000000007b1d */ /* 0x000fec0000010000 */
[----:B------:R-:W-:-:S02]  /*23de0*/  UMOV UR4, 0x400 ;  /* 0x0000040000047882 */ /* 0x000fc40000000000 */
[----:B-1----:R-:W-:-:S06]  /*23df0*/  ULEA UR4, UR5, UR4, 0x18 ;  /* 0x0000000405047291 */ /* 0x002fcc000f8ec03f */
[----:B------:R-:W-:-:S05]  /*23e00*/  IMAD.U32 R19, RZ, RZ, UR4 ;  /* 0x00000004ff137e24 */ /* 0x000fca000f8e00ff */
[----:B------:R1:W2:Y:S01]  /*23e10*/  LDS.128 R24, [R19+0x19cd0] ;  /* 0x019cd00013187984 */ /* 0x0002a20000000c00 */
[----:B------:R-:W-:Y:S06]  /*23e20*/  BAR.ARV 0x4, 0x200 ;  /* 0x0108000000007b1d */ /* 0x000fec0000002000 */
[----:B------:R-:W-:Y:S05]  /*23e30*/  BRA `(.L_x_1450) ;  /* 0x0000000c00dc7947 */ /* 0x000fea0003800000 */
.L_x_1449:
        /* <DEDUP_REMOVED lines=9> */
[----:B------:R-:W1:Y:S01]  /*23ed0*/  @!P1 LDC.64 R4, c[0x0][0xc78] ;  /* 0x00031e00ff049b82 */ /* 0x000e620000000a00 */
[----:B0-----:R-:W-:-:S05]  /*23ee0*/  @!P1 IMAD.WIDE R2, R0, 0x4, R2 ;  /* 0x0000000400029825 */ /* 0x001fca00078e0202 */
[----:B------:R1:W2:Y:S02]  /*23ef0*/  @!P1 LDG.E R7, desc[UR40][R2.64] ;  /* 0x0000002802079981 */ /* 0x0002a4000c1e1900 */
[----:B-1----:R-:W-:-:S06]  /*23f00*/  @!P1 IMAD.WIDE R2, R0, 0x4, R4 ;  /* 0x0000000400029825 */ /* 0x002fcc00078e0204 */
[----:B------:R-:W3:Y:S01]  /*23f10*/  @!P1 LDG.E R2, desc[UR40][R2.64] ;  /* 0x0000002802029981 */ /* 0x000ee2000c1e1900 */
[----:B------:R-:W-:Y:S01]  /*23f20*/  IMAD.MOV.U32 R25, RZ, RZ, RZ ;  /* 0x000000ffff197224 */ /* 0x000fe200078e00ff */
[C---:B------:R-:W-:Y:S01]  /*23f30*/  ISETP.GE.U32.AND P2, PT, R9.reuse, 0x2, PT ;  /* 0x000000020900780c */ /* 0x040fe20003f46070 */
[----:B------:R-:W-:Y:S01]  /*23f40*/  IMAD.MOV.U32 R5, RZ, RZ, RZ ;  /* 0x000000ffff057224 */ /* 0x000fe200078e00ff */
[C---:B------:R-:W-:Y:S01]  /*23f50*/  ISETP.GE.U32.AND P3, PT, R9.reuse, 0x4, PT ;  /* 0x000000040900780c */ /* 0x040fe20003f66070 */
[----:B------:R-:W-:Y:S01]  /*23f60*/  SHFL.IDX PT, R0, R24, RZ, 0x1f ;  /* 0x00001fff18007589 */ /* 0x000fe200000e0000 */
[C---:B------:R-:W-:Y:S02]  /*23f70*/  ISETP.GE.U32.AND P4, PT, R9.reuse, 0x8, PT ;  /* 0x000000080900780c */ /* 0x040fe40003f86070 */
[----:B------:R-:W-:Y:S01]  /*23f80*/  ISETP.GE.U32.AND P5, PT, R9, 0x10, PT ;  /* 0x000000100900780c */ /* 0x000fe20003fa6070 */
[----:B------:R0:W-:Y:S02]  /*23f90*/  SHFL.IDX PT, R6, R24, 0x1, 0x1f ;  /* 0x00201f0018067f89 */ /* 0x0001e400000e0000 */
[----:B0-----:R-:W-:-:S02]  /*23fa0*/  IMAD.MOV.U32 R24, RZ, RZ, RZ ;  /* 0x000000ffff187224 */ /* 0x001fc400078e00ff */
[----:B--2---:R-:W-:Y:S02]  /*23fb0*/  @!P1 IMAD.MOV.U32 R25, RZ, RZ, R7 ;  /* 0x000000ffff199224 */ /* 0x004fe400078e0007 */
[----:B---3--:R-:W-:Y:S01]  /*23fc0*/  @!P1 IMAD.MOV.U32 R5, RZ, RZ, R2 ;  /* 0x000000ffff059224 */ /* 0x008fe200078e0002 */
[----:B------:R-:W-:-:S03]  /*23fd0*/  ISETP.NE.AND P1, PT, R9, RZ, PT ;  /* 0x000000ff0900720c */ /* 0x000fc60003f25270 */
[----:B------:R-:W-:-:S05]  /*23fe0*/  IMAD R2, R5, R25, RZ ;  /* 0x0000001905027224 */ /* 0x000fca00078e02ff */
        /* <DEDUP_REMOVED lines=15> */
[----:B------:R0:W1:Y:S02]  /*240e0*/  SHFL.IDX PT, R3, R2, 0x1f, 0x1f ;  /* 0x03e01f0002037f89 */ /* 0x00006400000e0000 */
.L_x_1536:
[----:B------:R-:W-:Y:S02]  /*240f0*/  ULDC UR4, c[0x0][0xc38] ;  /* 0x00030e0000047ab9 */ /* 0x000fe40000000800 */
[----:B------:R-:W-:-:S04]  /*24100*/  IMAD.U32 R4, RZ, RZ, UR4 ;  /* 0x00000004ff047e24 */ /* 0x000fc8000f8e00ff */
[----:B-1----:R-:W-:-:S04]  /*24110*/  IMAD R3, R3, R4, RZ ;  /* 0x0000000403037224 */ /* 0x002fc800078e02ff */
[----:B------:R-:W-:-:S05]  /*24120*/  IMAD.IADD R6, R6, 0x1, R3 ;  /* 0x0000000106067824 */ /* 0x000fca00078e0203 */
[----:B------:R-:W-:-:S13]  /*24130*/  ISETP.GT.AND P6, PT, R6, R0, PT ;  /* 0x000000000600720c */ /* 0x000fda0003fc4270 */
[----:B------:R-:W-:Y:S05]  /*24140*/  @P6 BRA `(.L_x_1452) ;  /* 0x0000000000a46947 */ /* 0x000fea0003800000 */
.L_x_1455:
        /* <DEDUP_REMOVED lines=35> */
.L_x_1544:
[----:B------:R-:W-:Y:S02]  /*24380*/  ULDC UR4, c[0x0][0xc38] ;  /* 0x00030e0000047ab9 */ /* 0x000fe40000000800 */
[----:B------:R-:W-:-:S04]  /*24390*/  IMAD.U32 R4, RZ, RZ, UR4 ;  /* 0x00000004ff047e24 */ /* 0x000fc8000f8e00ff */
[----:B-1----:R-:W-:-:S04]  /*243a0*/  IMAD R3, R3, R4, RZ ;  /* 0x0000000403037224 */ /* 0x002fc800078e02ff */
[----:B------:R-:W-:-:S05]  /*243b0*/  IMAD.IADD R6, R3, 0x1, R6 ;  /* 0x0000000103067824 */ /* 0x000fca00078e0206 */
[----:B------:R-:W-:-:S13]  /*243c0*/  ISETP.GT.AND P6, PT, R6, R0, PT ;  /* 0x000000000600720c */ /* 0x000fda0003fc4270 */
[----:B------:R-:W-:Y:S05]  /*243d0*/  @!P6 BRA `(.L_x_1455) ;  /* 0xfffffffc005ce947 */ /* 0x000fea000383ffff */
.L_x_1452:
[----:B------:R-:W-:Y:S01]  /*243e0*/  IMAD.IADD R6, R6, 0x1, -R3 ;  /* 0x0000000106067824 */ /* 0x000fe200078e0a03 */
[----:B------:R-:W-:-:S03]  /*243f0*/  UMOV UR4, 0xffffffff ;  /* 0xffffffff00047882 */ /* 0x000fc60000000000 */
[----:B------:R-:W-:-:S05]  /*24400*/  IMAD R3, R2, R4, R6 ;  /* 0x0000000402037224 */ /* 0x000fca00078e0206 */
[----:B------:R-:W-:Y:S01]  /*24410*/  ISETP.GT.AND P6, PT, R3, R0, PT ;  /* 0x000000000300720c */ /* 0x000fe20003fc4270 */
[----:B------:R-:W-:-:S12]  /*24420*/  BRA.DIV UR4, `(.L_x_1456) ;  /* 0x0000002a04487947 */ /* 0x000fd8000b800000 */
[----:B------:R-:W-:-:S04]  /*24430*/  VOTE.ANY R3, PT, !P6 ;  /* 0x0000000000037806 */ /* 0x000fc800070e0100 */
[----:B------:R-:W1:Y:S02]  /*24440*/  POPC R7, R3 ;  /* 0x0000000300077309 */ /* 0x000e640000000000 */
[----:B-1----:R1:W2:Y:S01]  /*24450*/  SHFL.IDX PT, R25, R25, R7, 0x1f ;  /* 0x00001f0719197589 */ /* 0x0022a200000e0000 */
[----:B------:R-:W-:-:S03]  /*24460*/  IMAD.IADD R27, R7, 0x1, R27 ;  /* 0x00000001071b7824 */ /* 0x000fc600078e021b */
[----:B------:R1:W3:Y:S04]  /*24470*/  SHFL.IDX PT, R5, R5, R7, 0x1f ;  /* 0x00001f0705057589 */ /* 0x0002e800000e0000 */
.L_x_1549:
[----:B------:R-:W-:-:S13]  /*24480*/  ISETP.NE.AND P0, PT, R3, RZ, PT ;  /* 0x000000ff0300720c */ /* 0x000fda0003f05270 */
[----:B------:R-:W-:Y:S05]  /*24490*/  @!P0 BRA `(.L_x_1457) ;  /* 0x0000000000108947 */ /* 0x000fea0003800000 */
[----:B------:R-:W-:Y:S01]  /*244a0*/  UMOV UR4, 0xffffffff ;  /* 0xffffffff00047882 */ /* 0x000fe20000000000 */
[----:B-1----:R-:W-:Y:S02]  /*244b0*/  VIADD R7, R7, 0xffffffff ;  /* 0xffffffff07077836 */ /* 0x002fe40000000000 */
[----:B------:R-:W-:Y:S05]  /*244c0*/  BRA.DIV UR4, `(.L_x_1458) ;  /* 0x0000002a04807947 */ /* 0x000fea000b800000 */
[----:B------:R4:W1:Y:S02]  /*244d0*/  SHFL.IDX PT, R24, R2, R7, 0x1f ;  /* 0x00001f0702187589 */ /* 0x00086400000e0000 */
.L_x_1457:
[----:B---3--:R-:W-:Y:S01]  /*244e0*/  ISETP.NE.AND P0, PT, R5, 0x1, PT ;  /* 0x000000010500780c */ /* 0x008fe20003f05270 */
[----:B-1----:R-:W-:-:S04]  /*244f0*/  IMAD R24, R24, R4, R6 ;  /* 0x0000000418187224 */ /* 0x002fc800078e0206 */
[----:B------:R-:W-:-:S08]  /*24500*/  IMAD.IADD R0, R0, 0x1, -R24 ;  /* 0x0000000100007824 */ /* 0x000fd000078e0a18 */
[----:B------:R-:W-:Y:S05]  /*24510*/  @!P0 BRA `(.L_x_1459) ;  /* 0x0000000000e08947 */ /* 0x000fea0003800000 */
[----:B--2---:R-:W-:-:S04]  /*24520*/  IABS R4, R25 ;  /* 0x0000001900047213 */ /* 0x004fc80000000000 */
[----:B------:R-:W1:Y:S08]  /*24530*/  I2F.RP R6, R4 ;  /* 0x0000000400067306 */ /* 0x000e700000209400 */
[----:B-1----:R-:W1:Y:S02]  /*24540*/  MUFU.RCP R6, R6 ;  /* 0x0000000600067308 */ /* 0x002e640000001000 */
[----:B-1----:R-:W-:-:S06]  /*24550*/  VIADD R8, R6, 0xffffffe ;  /* 0x0ffffffe06087836 */ /* 0x002fcc0000000000 */
[----:B------:R-:W0:Y:S02]  /*24560*/  F2I.FTZ.U32.TRUNC.NTZ R3, R8 ;  /* 0x0000000800037305 */ /* 0x000e24000021f000 */
[----:B0---4-:R-:W-:-:S04]  /*24570*/  IMAD.MOV R2, RZ, RZ, -R3 ;  /* 0x000000ffff027224 */ /* 0x011fc800078e0a03 */
[----:B------:R-:W-:Y:S02]  /*24580*/  IMAD R7, R2, R4, RZ ;  /* 0x0000000402077224 */ /* 0x000fe400078e02ff */
[----:B------:R-:W-:-:S04]  /*24590*/  IMAD.MOV.U32 R2, RZ, RZ, RZ ;  /* 0x000000ffff027224 */ /* 0x000fc800078e00ff */
        /* <DEDUP_REMOVED lines=11> */
[----:B------:R-:W-:-:S04]  /*24650*/  IABS R4, R5 ;  /* 0x0000000500047213 */ /* 0x000fc80000000000 */
        /* <DEDUP_REMOVED lines=9> */
[----:B------:R-:W-:-:S03]  /*246f0*/  LOP3.LUT R2, R0, R25, RZ, 0x3c, !PT ;  /* 0x0000001900027212 */ /* 0x000fc600078e3cff */
[----:B------:R-:W-:Y:S01]  /*24700*/  IMAD.MOV.U32 R3, RZ, RZ, R7 ;  /* 0x000000ffff037224 */ /* 0x000fe200078e0007 */
[----:B------:R-:W-:Y:S02]  /*24710*/  ISETP.GE.AND P2, PT, R2, RZ, PT ;  /* 0x000000ff0200720c */ /* 0x000fe40003f46270 */
[----:B------:R-:W-:-:S05]  /*24720*/  IABS R7, R5 ;  /* 0x0000000500077213 */ /* 0x000fca0000000000 */
[----:B------:R-:W-:-:S06]  /*24730*/  IMAD.MOV R7, RZ, RZ, -R7 ;  /* 0x000000ffff077224 */ /* 0x000fcc00078e0a07 */
        /* <DEDUP_REMOVED lines=9> */
[----:B------:R-:W-:Y:S01]  /*247d0*/  ISETP.GE.U32.AND P0, PT, R2, R4, PT ;  /* 0x000000040200720c */ /* 0x000fe20003f06070 */
[----:B------:R-:W-:-:S04]  /*247e0*/  IMAD.MOV R2, RZ, RZ, -R3 ;  /* 0x000000ffff027224 */ /* 0x000fc800078e0a03 */
[----:B------:R-:W-:Y:S01]  /*247f0*/  IMAD R0, R25, R2, R0 ;  /* 0x0000000219007224 */ /* 0x000fe200078e0200 */
[----:B------:R-:W-:-:S04]  /*24800*/  LOP3.LUT R2, R3, R5, RZ, 0x3c, !PT ;  /* 0x0000000503027212 */ /* 0x000fc800078e3cff */
[----:B------:R-:W-:-:S03]  /*24810*/  ISETP.GE.AND P2, PT, R2, RZ, PT ;  /* 0x000000ff0200720c */ /* 0x000fc60003f46270 */
[----:B------:R-:W-:-:S10]  /*24820*/  @P0 VIADD R6, R6, 0x1 ;  /* 0x0000000106060836 */ /* 0x000fd40000000000 */
[----:B------:R-:W-:Y:S01]  /*24830*/  @!P2 IMAD.MOV R6, RZ, RZ, -R6 ;  /* 0x000000ffff06a224 */ /* 0x000fe200078e0a06 */
[----:B------:R-:W-:-:S05]  /*24840*/  @!P1 LOP3.LUT R6, RZ, R5, RZ, 0x33, !PT ;  /* 0x00000005ff069212 */ /* 0x000fca00078e33ff */
[----:B------:R-:W-:-:S04]  /*24850*/  IMAD.MOV R2, RZ, RZ, -R6 ;  /* 0x000000ffff027224 */ /* 0x000fc800078e0a06 */
[C---:B------:R-:W-:Y:S02]  /*24860*/  IMAD R2, R5.reuse, R2, R3 ;  /* 0x0000000205027224 */ /* 0x040fe400078e0203 */
[----:B------:R-:W-:-:S04]  /*24870*/  IMAD R5, R5, 0x1000000, R6 ;  /* 0x0100000005057824 */ /* 0x000fc800078e0206 */
[----:B------:R-:W-:Y:S01]  /*24880*/  IMAD R26, R2, 0x10000, R5 ;  /* 0x00010000021a7824 */ /* 0x000fe200078e0205 */
[----:B------:R-:W-:Y:S06]  /*24890*/  BRA `(.L_x_1460) ;  /* 0x0000000000f47947 */ /* 0x000fec0003800000 */
.L_x_1459:
[----:B0---4-:R-:W0:Y:S02]  /*248a0*/  LDC.64 R2, c[0x0][0xc90] ;  /* 0x00032400ff027b82 */ /* 0x011e240000000a00 */
[----:B0-----:R-:W-:-:S05]  /*248b0*/  IMAD.WIDE R2, R27, 0x4, R2 ;  /* 0x000000041b027825 */ /* 0x001fca00078e0202 */
[----:B------:R-:W2:Y:S02]  /*248c0*/  LDG.E R6, desc[UR40][R2.64] ;  /* 0x0000002802067981 */ /* 0x000ea4000c1e1900 */
[----:B--2---:R-:W-:-:S05]  /*248d0*/  IMAD R5, R25, R6, RZ ;  /* 0x0000000619057224 */ /* 0x004fca00078e02ff */
[----:B------:R-:W-:-:S04]  /*248e0*/  IABS R7, R5 ;  /* 0x0000000500077213 */ /* 0x000fc80000000000 */
[----:B------:R-:W0:Y:S08]  /*248f0*/  I2F.RP R2, R7 ;  /* 0x0000000700027306 */ /* 0x000e300000209400 */
[----:B0-----:R-:W0:Y:S02]  /*24900*/  MUFU.RCP R2, R2 ;  /* 0x0000000200027308 */ /* 0x001e240000001000 */
[----:B0-----:R-:W-:-:S06]  /*24910*/  VIADD R2, R2, 0xffffffe ;  /* 0x0ffffffe02027836 */ /* 0x001fcc0000000000 */
[----:B------:R-:W0:Y:S02]  /*24920*/  F2I.FTZ.U32.TRUNC.NTZ R3, R2 ;  /* 0x0000000200037305 */ /* 0x000e24000021f000 */
[----:B0-----:R-:W-:-:S04]  /*24930*/  IMAD.MOV R2, RZ, RZ, -R3 ;  /* 0x000000ffff027224 */ /* 0x001fc800078e0a03 */
        /* <DEDUP_REMOVED lines=21> */
[----:B------:R-:W-:-:S03]  /*24a90*/  IMAD R0, R5, R2, R0 ;  /* 0x0000000205007224 */ /* 0x000fc600078e0200 */
[----:B------:R-:W-:Y:S02]  /*24aa0*/  VIADDMNMX R4, R3, R4, R6, PT ;  /* 0x0000000403047246 */ /* 0x000fe40003800106 */
[----:B------:R-:W-:Y:S02]  /*24ab0*/  IADD3 R7, R7, 0x1000000, R0 ;  /* 0x0100000007077810 */ /* 0x000fe40007ffe000 */
        /* <DEDUP_REMOVED lines=23> */
[----:B------:R-:W-:Y:S01]  /*24c30*/  @!P1 LOP3.LUT R2, RZ, R4, RZ, 0x33, !PT ;  /* 0x00000004ff029212 */ /* 0x000fe200078e33ff */
[----:B------:R-:W-:-:S04]  /*24c40*/  IMAD.MOV R4, RZ, RZ, -R4 ;  /* 0x000000ffff047224 */ /* 0x000fc800078e0a04 */
[----:B------:R-:W-:Y:S02]  /*24c50*/  IMAD R26, R2, R4, R7 ;  /* 0x00000004021a7224 */ /* 0x000fe400078e0207 */
[----:B------:R-:W-:-:S07]  /*24c60*/  IMAD.MOV.U32 R0, RZ, RZ, R2 ;  /* 0x000000ffff007224 */ /* 0x000fce00078e0002 */
.L_x_1460:
[----:B------:R-:W-:-:S05]  /*24c70*/  LOP3.LUT R0, RZ, R0, RZ, 0x33, !PT ;  /* 0x00000000ff007212 */ /* 0x000fca00078e33ff */
[----:B------:R-:W-:Y:S01]  /*24c80*/  IMAD.IADD R25, R25, 0x1, R0 ;  /* 0x0000000119197824 */ /* 0x000fe200078e0200 */
[----:B------:R-:W-:Y:S06]  /*24c90*/  BRA `(.L_x_1461) ;  /* 0x00000000001c7947 */ /* 0x000fec0003800000 */
.L_x_1453:
[----:B------:R-:W-:Y:S01]  /*24ca0*/  UMOV UR4, URZ ;  /* 0x0000003f00047c82 */ /* 0x000fe20008000000 */
[----:B------:R-:W-:Y:S01]  /*24cb0*/  UMOV UR5, URZ ;  /* 0x0000003f00057c82 */ /* 0x000fe20008000000 */
[----:B------:R-:W-:Y:S01]  /*24cc0*/  ULDC UR6, c[0x0][0xc3c] ;  /* 0x00030f0000067ab9 */ /* 0x000fe20000000800 */
[----:B------:R-:W-:Y:S02]  /*24cd0*/  IMAD.MOV.U32 R24, RZ, RZ, R0 ;  /* 0x000000ffff187224 */ /* 0x000fe400078e0000 */
[----:B------:R-:W-:Y:S02]  /*24ce0*/  IMAD.U32 R25, RZ, RZ, UR4 ;  /* 0x00000004ff197e24 */ /* 0x000fe4000f8e00ff */
[----:B------:R-:W-:Y:S02]  /*24cf0*/  IMAD.U32 R26, RZ, RZ, UR5 ;  /* 0x00000005ff1a7e24 */ /* 0x000fe4000f8e00ff */
[----:B------:R-:W-:-:S07]  /*24d00*/  IMAD.U32 R27, RZ, RZ, UR6 ;  /* 0x00000006ff1b7e24 */ /* 0x000fce000f8e00ff */
.L_x_1461:
        /* <DEDUP_REMOVED lines=10> */
.L_x_1450:
[----:B------:R-:W-:Y:S02]  /*24db0*/  ULDC UR4, c[0x0][0xc3c] ;  /* 0x00030f0000047ab9 */ /* 0x000fe40000000800 */
[----:B--2---:R-:W-:-:S13]  /*24dc0*/  ISETP.GE.AND P0, PT, R27, UR4, PT ;  /* 0x000000041b007c0c */ /* 0x004fda000bf06270 */
[----:B------:R-:W-:Y:S05]  /*24dd0*/  @!P0 BRA `(.L_x_1462) ;  /* 0xffffff9400f88947 */ /* 0x000fea000383ffff */
[----:B------:R-:W-:Y:S05]  /*24de0*/  BSYNC B7 ;  /* 0x0000000000077941 */ /* 0x000fea0003800000 */
.L_x_1326:
[----:B-1----:R-:W2:Y:S01]  /*24df0*/  LDL.LU R0, [R1+0x44] ;  /* 0x0000440001007983 */ /* 0x002ea20000300800 */
        /* <DEDUP_REMOVED lines=11> */
.L_x_1552:
[----:B------:R-:W-:Y:S05]  /*24eb0*/  BSYNC B0 ;  /* 0x0000000000007941 */ /* 0x000fea0003800000 */
.L_x_1463:
[----:B------:R-:W-:-:S03]  /*24ec0*/  UMOV UR4, 0xffffffff ;  /* 0xffffffff00047882 */ /* 0x000fc60000000000 */
[----:B------:R-:W-:Y:S05]  /*24ed0*/  BRA.DIV UR4, `(.L_x_1465) ;  /* 0x00000022043c7947 */ /* 0x000fea000b800000 */
[----:B0-----:R-:W0:Y:S02]  /*24ee0*/  S2R R0, SR_TID.X ;  /* 0x0000000000007919 */ /* 0x001e240000002100 */
[----:B0-----:R-:W-:-:S04]  /*24ef0*/  SHF.R.U32.HI R0, RZ, 0x5, R0 ;  /* 0x00000005ff007819 */ /* 0x001fc80000011600 */
[----:B------:R-:W-:-:S05]  /*24f00*/  LOP3.LUT R0, R0, 0x3, RZ, 0xc0, !PT ;  /* 0x0000000300007812 */ /* 0x000fca00078ec0ff */
[----:B------:R0:W1:Y:S02]  /*24f10*/  SHFL.IDX PT, R14, R0, RZ, 0x1f ;  /* 0x00001fff000e7589 */ /* 0x00006400000e0000 */
.L_x_1555:
[----:B-1----:R-:W-:-:S13]  /*24f20*/  ISETP.NE.AND P0, PT, R14, RZ, PT ;  /* 0x000000ff0e00720c */ /* 0x002fda0003f05270 */
[----:B------:R-:W-:Y:S05]  /*24f30*/  @P0 BRA `(.L_x_1117) ;  /* 0x0000000000a40947 */ /* 0x000fea0003800000 */
[----:B------:R-:W-:-:S03]  /*24f40*/  UMOV UR4, 0xffffffff ;  /* 0xffffffff00047882 */ /* 0x000fc60000000000 */
[----:B------:R-:W-:Y:S05]  /*24f50*/  BRA.DIV UR4, `(.L_x_1466) ;  /* 0x0000002204507947 */ /* 0x000fea000b800000 */
[----:B------:R-:W-:-:S13]  /*24f60*/  ELECT P6, URZ, PT ;  /* 0x00000000003f782f */ /* 0x000fda00038c0000 */
.L_x_1558:
[----:B------:R-:W-:Y:S05]  /*24f70*/  @!P6 BRA `(.L_x_1117) ;  /* 0x000000000094e947 */ /* 0x000fea0003800000 */
[----:B0-----:R-:W2:Y:S02]  /*24f80*/  LDL.LU R0, [R1+0x40] ;  /* 0x0000400001007983 */ /* 0x001ea40000300800 */
[----:B--2---:R-:W-:-:S04]  /*24f90*/  LOP3.LUT R0, R0, 0x2, RZ, 0xfc, !PT ;  /* 0x0000000200007812 */ /* 0x004fc800078efcff */
[----:B------:R-:W-:-:S13]  /*24fa0*/  ISETP.NE.AND P0, PT, R0, 0x3, PT ;  /* 0x000000030000780c */ /* 0x000fda0003f05270 */
[----:B------:R-:W-:Y:S05]  /*24fb0*/  @!P0 BRA `(.L_x_1467) ;  /* 0x0000000000048947 */ /* 0x000fea0003800000 */
[----:B------:R-:W-:Y:S01]  /*24fc0*/  BPT.TRAP 0x1 ;  /* 0x000000040000795c */ /* 0x000fe20000300000 */
.L_x_1467:
        /* <DEDUP_REMOVED lines=12> */
.L_x_1559:
[----:B------:R-:W1:Y:S02]  /*25090*/  SYNCS.PHASECHK.TRANS64.TRYWAIT P1, [R3+URZ], R0 ;  /* 0x00000000030075a7 */ /* 0x000e64000802017f */
[----:B-1----:R-:W-:Y:S05]  /*250a0*/  @!P1 BRA `(.L_x_1469) ;  /* 0x0000002000309947 */ /* 0x002fea0003800000 */
.L_x_1560:
[----:B------:R-:W-:Y:S05]  /*250b0*/  @!P0 BRA `(.L_x_1470) ;  /* 0x0000000000048947 */ /* 0x000fea0003800000 */
[----:B------:R-:W-:Y:S01]  /*250c0*/  BPT.TRAP 0x1 ;  /* 0x000000040000795c */ /* 0x000fe20000300000 */
.L_x_1470:
[----:B-1----:R-:W-:-:S04]  /*250d0*/  IMAD R3, R22, 0x8, R9 ;  /* 0x0000000816037824 */ /* 0x002fc800078e0209 */
[----:B------:R-:W1:Y:S02]  /*250e0*/  SYNCS.PHASECHK.TRANS64.TRYWAIT P1, [R3+URZ+0x19c60], R2 ;  /* 0x019c6002030075a7 */ /* 0x000e64000802017f */
[----:B-1----:R-:W-:Y:S05]  /*250f0*/  @!P1 BRA `(.L_x_1471) ;  /* 0x0000002000309947 */ /* 0x002fea0003800000 */
.L_x_1561:
[----:B------:R-:W-:Y:S05]  /*25100*/  @!P0 BRA `(.L_x_1472) ;  /* 0x0000000000048947 */ /* 0x000fea0003800000 */
[----:B------:R-:W-:Y:S01]  /*25110*/  BPT.TRAP 0x1 ;  /* 0x000000040000795c */ /* 0x000fe20000300000 */
.L_x_1472:
[----:B------:R-:W-:-:S04]  /*25120*/  IMAD R5, R4, 0x8, R9 ;  /* 0x0000000804057824 */ /* 0x000fc800078e0209 */
[----:B------:R-:W2:Y:S02]  /*25130*/  SYNCS.PHASECHK.TRANS64.TRYWAIT P1, [R5+URZ+0x19c60], R0 ;  /* 0x019c6000050075a7 */ /* 0x000ea4000802017f */
[----:B--2---:R-:W-:Y:S05]  /*25140*/  @!P1 BRA `(.L_x_1473) ;  /* 0x0000002000309947 */ /* 0x004fea0003800000 */
.L_x_1562:
[----:B------:R-:W-:Y:S05]  /*25150*/  @!P0 BRA `(.L_x_1474) ;  /* 0x0000000000048947 */ /* 0x000fea0003800000 */
[----:B------:R-:W-:Y:S01]  /*25160*/  BPT.TRAP 0x1 ;  /* 0x000000040000795c */ /* 0x000fe20000300000 */
.L_x_1474:
[----:B------:R-:W3:Y:S02]  /*25170*/  SYNCS.PHASECHK.TRANS64.TRYWAIT P0, [R3+URZ+0x19c80], R2 ;  /* 0x019c8002030075a7 */ /* 0x000ee4000800017f */
[----:B---3--:R-:W-:Y:S05]  /*25180*/  @!P0 BRA `(.L_x_1475) ;  /* 0x0000002000348947 */ /* 0x008fea0003800000 */
.L_x_1476:
[----:B----4-:R4:W0:Y:S02]  /*25190*/  SYNCS.PHASECHK.TRANS64.TRYWAIT P0, [R5+URZ+0x19c80], R0 ;  /* 0x019c8000050075a7 */ /* 0x010824000800017f */
[----:B0-----:R-:W-:Y:S05]  /*251a0*/  @!P0 NANOSLEEP.SYNCS 0x989680 ;  /* 0x009896800000895d */ /* 0x001fea0003900000 */
[----:B------:R-:W0:Y:S02]  /*251b0*/  @!P0 SYNCS.PHASECHK.TRANS64 P0, [R5+URZ+0x19c80], R0 ;  /* 0x019c8000050085a7 */ /* 0x000e24000800007f */
[----:B0-----:R-:W-:Y:S05]  /*251c0*/  @!P0 BRA `(.L_x_1476) ;  /* 0xfffffffc00f08947 */ /* 0x001fea000383ffff */
.L_x_1117:
[----:B------:R-:W-:Y:S05]  /*251d0*/  BSYNC B8 ;  /* 0x0000000000087941 */ /* 0x000fea0003800000 */
.L_x_1114:
[----:B------:R-:W-:Y:S05]  /*251e0*/  EXIT ;  /* 0x000000000000794d */ /* 0x000fea0003800000 */
.L_x_1143:
[----:B0-----:R0:W1:Y:S02]  /*251f0*/  SYNCS.PHASECHK.TRANS64.TRYWAIT P5, [R82+URZ+0x19c90], R85 ;  /* 0x019c9055520075a7 */ /* 0x00106400080a017f */
[----:B-1----:R-:W-:Y:S05]  /*25200*/  @!P5 NANOSLEEP.SYNCS 0x989680 ;  /* 0x009896800000d95d */ /* 0x002fea0003900000 */
[----:B------:R-:W1:Y:S02]  /*25210*/  @!P5 SYNCS.PHASECHK.TRANS64 P5, [R82+URZ+0x19c90], R85 ;  /* 0x019c90555200d5a7 */ /* 0x000e6400080a007f */
[----:B-1----:R-:W-:Y:S05]  /*25220*/  @!P5 BRA `(.L_x_1143) ;  /* 0xfffffffc00f0d947 */ /* 0x002fea000383ffff */
[----:B------:R-:W-:Y:S05]  /*25230*/  BRA `(.L_x_1477) ;  /* 0xfffffddc00307947 */ /* 0x000fea000383ffff */
.L_x_1159:
[----:B0-----:R0:W1:Y:S02]  /*25240*/  SYNCS.PHASECHK.TRANS64.TRYWAIT P5, [R82+URZ+0x19c90], R85 ;  /* 0x019c9055520075a7 */ /* 0x00106400080a017f */
[----:B-1----:R-:W-:Y:S05]  /*25250*/  @!P5 NANOSLEEP.SYNCS 0x989680 ;  /* 0x009896800000d95d */ /* 0x002fea0003900000 */
[----:B------:R-:W1:Y:S02]  /*25260*/  @!P5 SYNCS.PHASECHK.TRANS64 P5, [R82+URZ+0x19c90], R85 ;  /* 0x019c90555200d5a7 */ /* 0x000e6400080a007f */
[----:B-1----:R-:W-:Y:S05]  /*25270*/  @!P5 BRA `(.L_x_1159) ;  /* 0xfffffffc00f0d947 */ /* 0x002fea000383ffff */
[----:B------:R-:W-:Y:S05]  /*25280*/  BRA `(.L_x_1478) ;  /* 0xfffffdf4002c7947 */ /* 0x000fea000383ffff */
.L_x_1168:
[----:B0-----:R0:W1:Y:S02]  /*25290*/  SYNCS.PHASECHK.TRANS64.TRYWAIT P5, [R82+URZ+0x19c90], R85 ;  /* 0x019c9055520075a7 */ /* 0x00106400080a017f */
[----:B-1----:R-:W-:Y:S05]  /*252a0*/  @!P5 NANOSLEEP.SYNCS 0x989680 ;  /* 0x009896800000d95d */ /* 0x002fea0003900000 */
[----:B------:R-:W1:Y:S02]  /*252b0*/  @!P5 SYNCS.PHASECHK.TRANS64 P5, [R82+URZ+0x19c90], R85 ;  /* 0x019c90555200d5a7 */ /* 0x000e6400080a007f */
[----:B-1----:R-:W-:Y:S05]  /*252c0*/  @!P5 BRA `(.L_x_1168) ;  /* 0xfffffffc00f0d947 */ /* 0x002fea000383ffff */
[----:B------:R-:W-:Y:S05]  /*252d0*/  BRA `(.L_x_1479) ;  /* 0xfffffe1400347947 */ /* 0x000fea000383ffff */
.L_x_1172:
[----:B--2---:R2:W0:Y:S02]  /*252e0*/  SYNCS.PHASECHK.TRANS64.TRYWAIT P5, [R82+URZ+0x19cb0], R85 ;  /* 0x019cb055520075a7 */ /* 0x00442400080a017f */
[----:B0-----:R-:W-:Y:S05]  /*252f0*/  @!P5 NANOSLEEP.SYNCS 0x989680 ;  /* 0x009896800000d95d */ /* 0x001fea0003900000 */
[----:B------:R-:W0:Y:S02]  /*25300*/  @!P5 SYNCS.PHASECHK.TRANS64 P5, [R82+URZ+0x19cb0], R85 ;  /* 0x019cb0555200d5a7 */ /* 0x000e2400080a007f */
[----:B0-----:R-:W-:Y:S05]  /*25310*/  @!P5 BRA `(.L_x_1172) ;  /* 0xfffffffc00f0d947 */ /* 0x001fea000383ffff */
[----:B------:R-:W-:Y:S05]  /*25320*/  BRA `(.L_x_1480) ;  /* 0xfffffe1400a47947 */ /* 0x000fea000383ffff */
.L_x_1200:
[----:B------:R-:W-:Y:S01]  /*25330*/  BSSY B1, `(.L_x_1481) ;  /* 0x0000007000017945 */ /* 0x000fe20003800000 */
[----:B------:R-:W-:Y:S02]  /*25340*/  IMAD.MOV.U32 R12, RZ, RZ, RZ ;  /* 0x000000ffff0c7224 */ /* 0x000fe400078e00ff */
[----:B------:R-:W-:Y:S02]  /*25350*/  IMAD.MOV.U32 R11, RZ, RZ, 0x1e1f ;  /* 0x00001e1fff0b7424 */ /* 0x000fe400078e00ff */
[----:B------:R-:W-:-:S07]  /*25360*/  IMAD.MOV.U32 R15, RZ, RZ, -0x1 ;  /* 0xffffffffff0f7424 */ /* 0x000fce00078e00ff */
[----:B------:R-:W-:Y:S05]  /*25370*/  WARPSYNC.COLLECTIVE R15, `(.L_x_1482) ;  /* 0x000000000f087348 */ /* 0x000fea0003c00000 */
[----:B------:R0:W1:Y:S02]  /*25380*/  SHFL.IDX P6, R14, R13, R12, R11 ;  /* 0x0000000c0d0e7389 */ /* 0x00006400000c000b */
[----:B01----:R-:W-:Y:S01]  /*25390*/  ENDCOLLECTIVE ;  /* 0x000000000000791b */ /* 0x003fe20003800000 */
.L_x_1482:
[----:B------:R-:W-:Y:S05]  /*253a0*/  BSYNC B1 ;  /* 0x0000000000017941 */ /* 0x000fea0003800000 */
.L_x_1481:
        /* <DEDUP_REMOVED lines=8> */
.L_x_1483:
[----:B------:R-:W-:Y:S02]  /*25430*/  IMAD.MOV.U32 R13, RZ, RZ, R4 ;  /* 0x000000ffff0d7224 */ /* 0x000fe400078e0004 */
[----:B------:R-:W-:-:S07]  /*25440*/  IMAD.MOV.U32 R3, RZ, RZ, R14 ;  /* 0x000000ffff037224 */ /* 0x000fce00078e000e */
[----:B------:R-:W-:Y:S05]  /*25450*/  WARPSYNC.COLLECTIVE R15, `(.L_x_1484) ;  /* 0x000000000f087348 */ /* 0x000fea0003c00000 */
[----:B------:R0:W1:Y:S02]  /*25460*/  SHFL.IDX P6, R14, R13, R12, R11 ;  /* 0x0000000c0d0e7389 */ /* 0x00006400000c000b */
[----:B01----:R-:W-:Y:S01]  /*25470*/  ENDCOLLECTIVE ;  /* 0x000000000000791b */ /* 0x003fe20003800000 */
.L_x_1484:
[----:B------:R-:W-:Y:S02]  /*25480*/  IMAD.MOV.U32 R13, RZ, RZ, R5 ;  /* 0x000000ffff0d7224 */ /* 0x000fe400078e0005 */
[----:B------:R-:W-:-:S07]  /*25490*/  IMAD.MOV.U32 R4, RZ, RZ, R14 ;  /* 0x000000ffff047224 */ /* 0x000fce00078e000e */
[----:B------:R-:W-:Y:S05]  /*254a0*/  WARPSYNC.COLLECTIVE R15, `(.L_x_1485) ;  /* 0x000000000f087348 */ /* 0x000fea0003c00000 */
[----:B------:R0:W1:Y:S02]  /*254b0*/  SHFL.IDX P6, R14, R13, R12, R11 ;  /* 0x0000000c0d0e7389 */ /* 0x00006400000c000b */
[----:B01----:R-:W-:Y:S01]  /*254c0*/  ENDCOLLECTIVE ;  /* 0x000000000000791b */ /* 0x003fe20003800000 */
.L_x_1485:
[----:B------:R-:W-:Y:S05]  /*254d0*/  BRA `(.L_x_1486) ;  /* 0xfffffe2800ac7947 */ /* 0x000fea000383ffff */
.L_x_1204:
[----:B-1----:R1:W2:Y:S02]  /*254e0*/  SYNCS.PHASECHK.TRANS64.TRYWAIT P0, [R16+URZ+0x19c00], R5 ;  /* 0x019c0005100075a7 */ /* 0x0022a4000800017f */
[----:B--2---:R-:W-:Y:S05]  /*254f0*/  @!P0 NANOSLEEP.SYNCS 0x989680 ;  /* 0x009896800000895d */ /* 0x004fea0003900000 */
[----:B------:R-:W2:Y:S02]  /*25500*/  @!P0 SYNCS.PHASECHK.TRANS64 P0, [R16+URZ+0x19c00], R5 ;  /* 0x019c0005100085a7 */ /* 0x000ea4000800007f */
[----:B--2---:R-:W-:Y:S05]  /*25510*/  @!P0 BRA `(.L_x_1204) ;  /* 0xfffffffc00f08947 */ /* 0x004fea000383ffff */
[----:B------:R-:W-:Y:S05]  /*25520*/  BRA `(.L_x_1487) ;  /* 0xfffffe2c007c7947 */ /* 0x000fea000383ffff */
.L_x_1210:
[----:B------:R-:W-:Y:S01]  /*25530*/  BSSY B1, `(.L_x_1488) ;  /* 0x0000007000017945 */ /* 0x000fe20003800000 */
[----:B------:R-:W-:Y:S02]  /*25540*/  IMAD.MOV.U32 R12, RZ, RZ, RZ ;  /* 0x000000ffff0c7224 */ /* 0x000fe400078e00ff */
[----:B------:R-:W-:Y:S02]  /*25550*/  IMAD.MOV.U32 R11, RZ, RZ, 0x1e1f ;  /* 0x00001e1fff0b7424 */ /* 0x000fe400078e00ff */
[----:B------:R-:W-:-:S07]  /*25560*/  IMAD.MOV.U32 R15, RZ, RZ, -0x1 ;  /* 0xffffffffff0f7424 */ /* 0x000fce00078e00ff */
[----:B------:R-:W-:Y:S05]  /*25570*/  WARPSYNC.COLLECTIVE R15, `(.L_x_1489) ;  /* 0x000000000f087348 */ /* 0x000fea0003c00000 */
[----:B------:R0:W1:Y:S02]  /*25580*/  SHFL.IDX P6, R14, R13, R12, R11 ;  /* 0x0000000c0d0e7389 */ /* 0x00006400000c000b */
[----:B01----:R-:W-:Y:S01]  /*25590*/  ENDCOLLECTIVE ;  /* 0x000000000000791b */ /* 0x003fe20003800000 */
.L_x_1489:
[----:B------:R-:W-:Y:S05]  /*255a0*/  BSYNC B1 ;  /* 0x0000000000017941 */ /* 0x000fea0003800000 */
.L_x_1488:
        /* <DEDUP_REMOVED lines=8> */
.L_x_1490:
[----:B------:R-:W-:Y:S02]  /*25630*/  IMAD.MOV.U32 R13, RZ, RZ, R20 ;  /* 0x000000ffff0d7224 */ /* 0x000fe400078e0014 */
[----:B------:R-:W-:-:S07]  /*25640*/  IMAD.MOV.U32 R3, RZ, RZ, R14 ;  /* 0x000000ffff037224 */ /* 0x000fce00078e000e */
[----:B------:R-:W-:Y:S05]  /*25650*/  WARPSYNC.COLLECTIVE R15, `(.L_x_1491) ;  /* 0x000000000f087348 */ /* 0x000fea0003c00000 */
[----:B------:R0:W1:Y:S02]  /*25660*/  SHFL.IDX P6, R14, R13, R12, R11 ;  /* 0x0000000c0d0e7389 */ /* 0x00006400000c000b */
[----:B01----:R-:W-:Y:S01]  /*25670*/  ENDCOLLECTIVE ;  /* 0x000000000000791b */ /* 0x003fe20003800000 */
.L_x_1491:
[----:B------:R-:W-:Y:S02]  /*25680*/  IMAD.MOV.U32 R13, RZ, RZ, R21 ;  /* 0x000000ffff0d7224 */ /* 0x000fe400078e0015 */
[----:B------:R-:W-:-:S07]  /*25690*/  IMAD.MOV.U32 R20, RZ, RZ, R14 ;  /* 0x000000ffff147224 */ /* 0x000fce00078e000e */
[----:B------:R-:W-:Y:S05]  /*256a0*/  WARPSYNC.COLLECTIVE R15, `(.L_x_1492) ;  /* 0x000000000f087348 */ /* 0x000fea0003c00000 */
[----:B------:R0:W1:Y:S02]  /*256b0*/  SHFL.IDX P6, R14, R13, R12, R11 ;  /* 0x0000000c0d0e7389 */ /* 0x00006400000c000b */
[----:B01----:R-:W-:Y:S01]  /*256c0*/  ENDCOLLECTIVE ;  /* 0x000000000000791b */ /* 0x003fe20003800000 */
.L_x_1492:
[----:B------:R-:W-:Y:S01]  /*256d0*/  IMAD.MOV.U32 R21, RZ, RZ, R14 ;  /* 0x000000ffff157224 */ /* 0x000fe200078e000e */
[----:B------:R-:W-:Y:S06]  /*256e0*/  BRA `(.L_x_1493) ;  /* 0xfffffe4400687947 */ /* 0x000fec000383ffff */
.L_x_1214:
[----:B-1----:R1:W2:Y:S02]  /*256f0*/  SYNCS.PHASECHK.TRANS64.TRYWAIT P0, [R16+URZ+0x19c00], R39 ;  /* 0x019c0027100075a7 */ /* 0x0022a4000800017f */
[----:B--2---:R-:W-:Y:S05]  /*25700*/  @!P0 NANOSLEEP.SYNCS 0x989680 ;  /* 0x009896800000895d */ /* 0x004fea0003900000 */
[----:B------:R-:W2:Y:S02]  /*25710*/  @!P0 SYNCS.PHASECHK.TRANS64 P0, [R16+URZ+0x19c00], R39 ;  /* 0x019c0027100085a7 */ /* 0x000ea4000800007f */
[----:B--2---:R-:W-:Y:S05]  /*25720*/  @!P0 BRA `(.L_x_1214) ;  /* 0xfffffffc00f08947 */ /* 0x004fea000383ffff */
[----:B------:R-:W-:Y:S05]  /*25730*/  BRA `(.L_x_1494) ;  /* 0xfffffe4800287947 */ /* 0x000fea000383ffff */
.L_x_1220:
[----:B-1----:R1:W2:Y:S02]  /*25740*/  SYNCS.PHASECHK.TRANS64.TRYWAIT P2, [R3+URZ+0x19c30], R0 ;  /* 0x019c3000030075a7 */ /* 0x0022a4000804017f */
[----:B--2---:R-:W-:Y:S05]  /*25750*/  @!P2 NANOSLEEP.SYNCS 0x989680 ;  /* 0x009896800000a95d */ /* 0x004fea0003900000 */
[----:B------:R-:W2:Y:S02]  /*25760*/  @!P2 SYNCS.PHASECHK.TRANS64 P2, [R3+URZ+0x19c30], R0 ;  /* 0x019c30000300a5a7 */ /* 0x000ea4000804007f */
[----:B--2---:R-:W-:Y:S05]  /*25770*/  @!P2 BRA `(.L_x_1220) ;  /* 0xfffffffc00f0a947 */ /* 0x004fea000383ffff */
[----:B------:R-:W-:Y:S05]  /*25780*/  BRA `(.L_x_1219) ;  /* 0xfffffe6800847947 */ /* 0x000fea000383ffff */
.L_x_1240:
[----:B-1----:R1:W2:Y:S02]  /*25790*/  SYNCS.PHASECHK.TRANS64.TRYWAIT P2, [R21+URZ+0x19c30], R12 ;  /* 0x019c300c150075a7 */ /* 0x0022a4000804017f */
[----:B--2---:R-:W-:Y:S05]  /*257a0*/  @!P2 NANOSLEEP.SYNCS 0x989680 ;  /* 0x009896800000a95d */ /* 0x004fea0003900000 */
[----:B------:R-:W2:Y:S02]  /*257b0*/  @!P2 SYNCS.PHASECHK.TRANS64 P2, [R21+URZ+0x19c30], R12 ;  /* 0x019c300c1500a5a7 */ /* 0x000ea4000804007f */
[----:B--2---:R-:W-:Y:S05]  /*257c0*/  @!P2 BRA `(.L_x_1240) ;  /* 0xfffffffc00f0a947 */ /* 0x004fea000383ffff */
[----:B------:R-:W-:Y:S05]  /*257d0*/  BRA `(.L_x_1239) ;  /* 0xfffffea4008c7947 */ /* 0x000fea000383ffff */
.L_x_1245:
[----:B-1----:R1:W2:Y:S02]  /*257e0*/  SYNCS.PHASECHK.TRANS64.TRYWAIT P2, [R22+URZ+0x19c50], R12 ;  /* 0x019c500c160075a7 */ /* 0x0022a4000804017f */
[----:B--2---:R-:W-:Y:S05]  /*257f0*/  @!P2 NANOSLEEP.SYNCS 0x989680 ;  /* 0x009896800000a95d */ /* 0x004fea0003900000 */
[----:B------:R-:W2:Y:S02]  /*25800*/  @!P2 SYNCS.PHASECHK.TRANS64 P2, [R22+URZ+0x19c50], R12 ;  /* 0x019c500c1600a5a7 */ /* 0x000ea4000804007f */
[----:B--2---:R-:W-:Y:S05]  /*25810*/  @!P2 BRA `(.L_x_1245) ;  /* 0xfffffffc00f0a947 */ /* 0x004fea000383ffff */
[----:B------:R-:W-:Y:S05]  /*25820*/  BRA `(.L_x_1244) ;  /* 0xfffffea8000c7947 */ /* 0x000fea000383ffff */
.L_x_1266:
[----:B-1----:R1:W2:Y:S02]  /*25830*/  SYNCS.PHASECHK.TRANS64.TRYWAIT P2, [R15+URZ+0x19c30], R8 ;  /* 0x019c30080f0075a7 */ /* 0x0022a4000804017f */
[----:B--2---:R-:W-:Y:S05]  /*25840*/  @!P2 NANOSLEEP.SYNCS 0x989680 ;  /* 0x009896800000a95d */ /* 0x004fea0003900000 */
[----:B------:R-:W2:Y:S02]  /*25850*/  @!P2 SYNCS.PHASECHK.TRANS64 P2, [R15+URZ+0x19c30], R8 ;  /* 0x019c30080f00a5a7 */ /* 0x000ea4000804007f */
[----:B--2---:R-:W-:Y:S05]  /*25860*/  @!P2 BRA `(.L_x_1266) ;  /* 0xfffffffc00f0a947 */ /* 0x004fea000383ffff */
[----:B------:R-:W-:Y:S05]  /*25870*/  BRA `(.L_x_1265) ;  /* 0xfffffee000147947 */ /* 0x000fea000383ffff */
.L_x_1271:
[----:B-1----:R1:W2:Y:S02]  /*25880*/  SYNCS.PHASECHK.TRANS64.TRYWAIT P2, [R20+URZ+0x19c50], R8 ;  /* 0x019c5008140075a7 */ /* 0x0022a4000804017f */
[----:B--2---:R-:W-:Y:S05]  /*25890*/  @!P2 NANOSLEEP.SYNCS 0x989680 ;  /* 0x009896800000a95d */ /* 0x004fea0003900000 */
[----:B------:R-:W2:Y:S02]  /*258a0*/  @!P2 SYNCS.PHASECHK.TRANS64 P2, [R20+URZ+0x19c50], R8 ;  /* 0x019c50081400a5a7 */ /* 0x000ea4000804007f */
[----:B--2---:R-:W-:Y:S05]  /*258b0*/  @!P2 BRA `(.L_x_1271) ;  /* 0xfffffffc00f0a947 */ /* 0x004fea000383ffff */
[----:B------:R-:W-:Y:S05]  /*258c0*/  BRA `(.L_x_1270) ;  /* 0xfffffee000947947 */ /* 0x000fea000383ffff */
.L_x_1280:
[----:B-1----:R1:W2:Y:S02]  /*258d0*/  SYNCS.PHASECHK.TRANS64.TRYWAIT P2, [R20+URZ+0x19c30], R9 ;  /* 0x019c3009140075a7 */ /* 0x0022a4000804017f */
[----:B--2---:R-:W-:Y:S05]  /*258e0*/  @!P2 NANOSLEEP.SYNCS 0x989680 ;  /* 0x009896800000a95d */ /* 0x004fea0003900000 */
[----:B------:R-:W2:Y:S02]  /*258f0*/  @!P2 SYNCS.PHASECHK.TRANS64 P2, [R20+URZ+0x19c30], R9 ;  /* 0x019c30091400a5a7 */ /* 0x000ea4000804007f */
[----:B--2---:R-:W-:Y:S05]  /*25900*/  @!P2 BRA `(.L_x_1280) ;  /* 0xfffffffc00f0a947 */ /* 0x004fea000383ffff */
[----:B------:R-:W-:Y:S05]  /*25910*/  BRA `(.L_x_1279) ;  /* 0xffffff0400747947 */ /* 0x000fea000383ffff */
.L_x_1285:
[----:B-1----:R1:W2:Y:S02]  /*25920*/  SYNCS.PHASECHK.TRANS64.TRYWAIT P2, [R15+URZ+0x19c50], R8 ;  /* 0x019c50080f0075a7 */ /* 0x0022a4000804017f */
[----:B--2---:R-:W-:Y:S05]  /*25930*/  @!P2 NANOSLEEP.SYNCS 0x989680 ;  /* 0x009896800000a95d */ /* 0x004fea0003900000 */
[----:B------:R-:W2:Y:S02]  /*25940*/  @!P2 SYNCS.PHASECHK.TRANS64 P2, [R15+URZ+0x19c50], R8 ;  /* 0x019c50080f00a5a7 */ /* 0x000ea4000804007f */
[----:B--2---:R-:W-:Y:S05]  /*25950*/  @!P2 BRA `(.L_x_1285) ;  /* 0xfffffffc00f0a947 */ /* 0x004fea000383ffff */
[----:B------:R-:W-:Y:S05]  /*25960*/  BRA `(.L_x_1284) ;  /* 0xffffff0400f47947 */ /* 0x000fea000383ffff */
.L_x_1300:
[----:B--2---:R2:W3:Y:S02]  /*25970*/  SYNCS.PHASECHK.TRANS64.TRYWAIT P1, [R5+URZ+0x19c50], R0 ;  /* 0x019c5000050075a7 */ /* 0x0044e4000802017f */
[----:B---3--:R-:W-:Y:S05]  /*25980*/  @!P1 NANOSLEEP.SYNCS 0x989680 ;  /* 0x009896800000995d */ /* 0x008fea0003900000 */
[----:B------:R-:W3:Y:S02]  /*25990*/  @!P1 SYNCS.PHASECHK.TRANS64 P1, [R5+URZ+0x19c50], R0 ;  /* 0x019c5000050095a7 */ /* 0x000ee4000802007f */
[----:B---3--:R-:W-:Y:S05]  /*259a0*/  @!P1 BRA `(.L_x_1300) ;  /* 0xfffffffc00f09947 */ /* 0x008fea000383ffff */
[----:B------:R-:W-:Y:S05]  /*259b0*/  BRA `(.L_x_1299) ;  /* 0xffffff3c00007947 */ /* 0x000fea000383ffff */
.L_x_1342:
[----:B------:R-:W1:Y:S01]  /*259c0*/  S2R R5, SR_TID.X ;  /* 0x0000000000057919 */ /* 0x000e620000002100 */
[----:B------:R-:W-:Y:S01]  /*259d0*/  BSSY B1, `(.L_x_1495) ;  /* 0x000000a000017945 */ /* 0x000fe20003800000 */
[----:B------:R-:W-:Y:S02]  /*259e0*/  IMAD.MOV.U32 R12, RZ, RZ, RZ ;  /* 0x000000ffff0c7224 */ /* 0x000fe400078e00ff */
[----:B------:R-:W-:Y:S02]  /*259f0*/  IMAD.MOV.U32 R11, RZ, RZ, 0x1f ;  /* 0x0000001fff0b7424 */ /* 0x000fe400078e00ff */
[----:B------:R-:W-:Y:S01]  /*25a00*/  IMAD.MOV.U32 R15, RZ, RZ, -0x1 ;  /* 0xffffffffff0f7424 */ /* 0x000fe200078e00ff */
[----:B-1----:R-:W-:-:S04]  /*25a10*/  SHF.R.U32.HI R5, RZ, 0x5, R5 ;  /* 0x00000005ff057819 */ /* 0x002fc80000011605 */
[----:B------:R-:W-:-:S05]  /*25a20*/  LOP3.LUT R5, R5, 0x3, RZ, 0xc0, !PT ;  /* 0x0000000305057812 */ /* 0x000fca00078ec0ff */
[----:B0-----:R-:W-:-:S07]  /*25a30*/  IMAD.MOV.U32 R13, RZ, RZ, R5 ;  /* 0x000000ffff0d7224 */ /* 0x001fce00078e0005 */
[----:B------:R-:W-:Y:S05]  /*25a40*/  WARPSYNC.COLLECTIVE R15, `(.L_x_1496) ;  /* 0x000000000f087348 */ /* 0x000fea0003c00000 */
[----:B------:R0:W1:Y:S02]  /*25a50*/  SHFL.IDX P6, R14, R13, R12, R11 ;  /* 0x0000000c0d0e7389 */ /* 0x00006400000c000b */
[----:B01----:R-:W-:Y:S01]  /*25a60*/  ENDCOLLECTIVE ;  /* 0x000000000000791b */ /* 0x003fe20003800000 */
.L_x_1496:
[----:B------:R-:W-:Y:S05]  /*25a70*/  BSYNC B1 ;  /* 0x0000000000017941 */ /* 0x000fea0003800000 */
.L_x_1495:
[----:B------:R-:W-:Y:S05]  /*25a80*/  BRA `(.L_x_1497) ;  /* 0xffffff9800207947 */ /* 0x000fea000383ffff */
.L_x_1344:
[----:B------:R-:W-:Y:S01]  /*25a90*/  BSSY B1, `(.L_x_1498) ;  /* 0x0000006000017945 */ /* 0x000fe20003800000 */
[----:B------:R-:W-:-:S07]  /*25aa0*/  IMAD.MOV.U32 R15, RZ, RZ, -0x1 ;  /* 0xffffffffff0f7424 */ /* 0x000fce00078e00ff */
[----:B01----:R-:W-:Y:S05]  /*25ab0*/  WARPSYNC.COLLECTIVE R15, `(.L_x_1499) ;  /* 0x000000000f0c7348 */ /* 0x003fea0003c00000 */
[----:B------:R-:W-:Y:S02]  /*25ac0*/  ELECT P6, UR62, PT ;  /* 0x00000000003e782f */ /* 0x000fe400038c0000 */
[----:B------:R-:W-:Y:S01]  /*25ad0*/  MOV R14, UR62 ;  /* 0x0000003e000e7c02 */ /* 0x000fe20008000f00 */
[----:B01----:R-:W-:Y:S10]  /*25ae0*/  ENDCOLLECTIVE ;  /* 0x000000000000791b */ /* 0x003ff40003800000 */
.L_x_1499:
[----:B------:R-:W-:Y:S05]  /*25af0*/  BSYNC B1 ;  /* 0x0000000000017941 */ /* 0x000fea0003800000 */
.L_x_1498:
[----:B------:R-:W-:Y:S05]  /*25b00*/  BRA `(.L_x_1343) ;  /* 0xffffff9800187947 */ /* 0x000fea000383ffff */
.L_x_1346:
[----:B-1----:R1:W2:Y:S02]  /*25b10*/  SYNCS.PHASECHK.TRANS64.TRYWAIT P0, [R19+URZ+0x19c20], R5 ;  /* 0x019c2005130075a7 */ /* 0x0022a4000800017f */
[----:B--2---:R-:W-:Y:S05]  /*25b20*/  @!P0 NANOSLEEP.SYNCS 0x989680 ;  /* 0x009896800000895d */ /* 0x004fea0003900000 */
[----:B------:R-:W2:Y:S02]  /*25b30*/  @!P0 SYNCS.PHASECHK.TRANS64 P0, [R19+URZ+0x19c20], R5 ;  /* 0x019c2005130085a7 */ /* 0x000ea4000800007f */
[----:B--2---:R-:W-:Y:S05]  /*25b40*/  @!P0 BRA `(.L_x_1346) ;  /* 0xfffffffc00f08947 */ /* 0x004fea000383ffff */
[----:B------:R-:W-:Y:S05]  /*25b50*/  BRA `(.L_x_1500) ;  /* 0xffffff9800287947 */ /* 0x000fea000383ffff */
.L_x_1350:
[----:B--2---:R2:W3:Y:S02]  /*25b60*/  SYNCS.PHASECHK.TRANS64.TRYWAIT P0, [R10+URZ+0x19ca0], R9 ;  /* 0x019ca0090a0075a7 */ /* 0x0044e4000800017f */
[----:B---3--:R-:W-:Y:S05]  /*25b70*/  @!P0 NANOSLEEP.SYNCS 0x989680 ;  /* 0x009896800000895d */ /* 0x008fea0003900000 */
[----:B------:R-:W3:Y:S02]  /*25b80*/  @!P0 SYNCS.PHASECHK.TRANS64 P0, [R10+URZ+0x19ca0], R9 ;  /* 0x019ca0090a0085a7 */ /* 0x000ee4000800007f */
[----:B---3--:R-:W-:Y:S05]  /*25b90*/  @!P0 BRA `(.L_x_1350) ;  /* 0xfffffffc00f08947 */ /* 0x008fea000383ffff */
[----:B------:R-:W-:Y:S05]  /*25ba0*/  BRA `(.L_x_1501) ;  /* 0xffffff9800407947 */ /* 0x000fea000383ffff */
.L_x_1357:
[----:B-1----:R1:W3:Y:S02]  /*25bb0*/  SYNCS.PHASECHK.TRANS64.TRYWAIT P0, [R10+URZ+0x19cc0], R9 ;  /* 0x019cc0090a0075a7 */ /* 0x0022e4000800017f */
[----:B---3--:R-:W-:Y:S05]  /*25bc0*/  @!P0 NANOSLEEP.SYNCS 0x989680 ;  /* 0x009896800000895d */ /* 0x008fea0003900000 */
[----:B------:R-:W3:Y:S02]  /*25bd0*/  @!P0 SYNCS.PHASECHK.TRANS64 P0, [R10+URZ+0x19cc0], R9 ;  /* 0x019cc0090a0085a7 */ /* 0x000ee4000800007f */
[----:B---3--:R-:W-:Y:S05]  /*25be0*/  @!P0 BRA `(.L_x_1357) ;  /* 0xfffffffc00f08947 */ /* 0x008fea000383ffff */
[----:B------:R-:W-:Y:S05]  /*25bf0*/  BRA `(.L_x_1502) ;  /* 0xffffff9c003c7947 */ /* 0x000fea000383ffff */
.L_x_1366:
[----:B--2---:R2:W3:Y:S02]  /*25c00*/  SYNCS.PHASECHK.TRANS64.TRYWAIT P1, [R9+URZ+0x19ca0], R8 ;  /* 0x019ca008090075a7 */ /* 0x0044e4000802017f */
[----:B---3--:R-:W-:Y:S05]  /*25c10*/  @!P1 NANOSLEEP.SYNCS 0x989680 ;  /* 0x009896800000995d */ /* 0x008fea0003900000 */
[----:B------:R-:W3:Y:S02]  /*25c20*/  @!P1 SYNCS.PHASECHK.TRANS64 P1, [R9+URZ+0x19ca0], R8 ;  /* 0x019ca008090095a7 */ /* 0x000ee4000802007f */
[----:B---3--:R-:W-:Y:S05]  /*25c30*/  @!P1 BRA `(.L_x_1366) ;  /* 0xfffffffc00f09947 */ /* 0x008fea000383ffff */
[----:B------:R-:W-:Y:S05]  /*25c40*/  BRA `(.L_x_1503) ;  /* 0xffffffa000707947 */ /* 0x000fea000383ffff */
.L_x_1373:
[----:B-1----:R1:W3:Y:S02]  /*25c50*/  SYNCS.PHASECHK.TRANS64.TRYWAIT P1, [R9+URZ+0x19cc0], R8 ;  /* 0x019cc008090075a7 */ /* 0x0022e4000802017f */
[----:B---3--:R-:W-:Y:S05]  /*25c60*/  @!P1 NANOSLEEP.SYNCS 0x989680 ;  /* 0x009896800000995d */ /* 0x008fea0003900000 */
[----:B------:R-:W3:Y:S02]  /*25c70*/  @!P1 SYNCS.PHASECHK.TRANS64 P1, [R9+URZ+0x19cc0], R8 ;  /* 0x019cc008090095a7 */ /* 0x000ee4000802007f */
[----:B---3--:R-:W-:Y:S05]  /*25c80*/  @!P1 BRA `(.L_x_1373) ;  /* 0xfffffffc00f09947 */ /* 0x008fea000383ffff */
[----:B------:R-:W-:Y:S05]  /*25c90*/  BRA `(.L_x_1504) ;  /* 0xffffffa400687947 */ /* 0x000fea000383ffff */
.L_x_1400:
[----:B------:R-:W2:Y:S01]  /*25ca0*/  S2R R20, SR_TID.X ;  /* 0x0000000000147919 */ /* 0x000ea20000002100 */
[----:B------:R-:W-:Y:S01]  /*25cb0*/  BSSY B0, `(.L_x_1505) ;  /* 0x000000a000007945 */ /* 0x000fe20003800000 */
[----:B------:R-:W-:Y:S02]  /*25cc0*/  IMAD.MOV.U32 R12, RZ, RZ, RZ ;  /* 0x000000ffff0c7224 */ /* 0x000fe400078e00ff */
[----:B------:R-:W-:Y:S02]  /*25cd0*/  IMAD.MOV.U32 R11, RZ, RZ, 0x1f ;  /* 0x0000001fff0b7424 */ /* 0x000fe400078e00ff */
[----:B------:R-:W-:Y:S01]  /*25ce0*/  IMAD.MOV.U32 R15, RZ, RZ, -0x1 ;  /* 0xffffffffff0f7424 */ /* 0x000fe200078e00ff */
[----:B--2---:R-:W-:-:S04]  /*25cf0*/  SHF.R.U32.HI R20, RZ, 0x5, R20 ;  /* 0x00000005ff147819 */ /* 0x004fc80000011614 */
[----:B------:R-:W-:-:S05]  /*25d00*/  LOP3.LUT R20, R20, 0x3, RZ, 0xc0, !PT ;  /* 0x0000000314147812 */ /* 0x000fca00078ec0ff */
[----:B0-----:R-:W-:-:S07]  /*25d10*/  IMAD.MOV.U32 R13, RZ, RZ, R20 ;  /* 0x000000ffff0d7224 */ /* 0x001fce00078e0014 */
[----:B-1----:R-:W-:Y:S05]  /*25d20*/  WARPSYNC.COLLECTIVE R15, `(.L_x_1506) ;  /* 0x000000000f087348 */ /* 0x002fea0003c00000 */
[----:B------:R0:W2:Y:S02]  /*25d30*/  SHFL.IDX P6, R14, R13, R12, R11 ;  /* 0x0000000c0d0e7389 */ /* 0x0000a400000c000b */
[----:B012---:R-:W-:Y:S01]  /*25d40*/  ENDCOLLECTIVE ;  /* 0x000000000000791b */ /* 0x007fe20003800000 */
.L_x_1506:
[----:B------:R-:W-:Y:S05]  /*25d50*/  BSYNC B0 ;  /* 0x0000000000007941 */ /* 0x000fea0003800000 */
.L_x_1505:
[----:B------:R-:W-:Y:S05]  /*25d60*/  BRA `(.L_x_1507) ;  /* 0xffffffb400e47947 */ /* 0x000fea000383ffff */
.L_x_1402:
[----:B------:R-:W-:Y:S01]  /*25d70*/  BSSY B0, `(.L_x_1508) ;  /* 0x0000006000007945 */ /* 0x000fe20003800000 */
[----:B------:R-:W-:-:S07]  /*25d80*/  IMAD.MOV.U32 R15, RZ, RZ, -0x1 ;  /* 0xffffffffff0f7424 */ /* 0x000fce00078e00ff */
[----:B012---:R-:W-:Y:S05]  /*25d90*/  WARPSYNC.COLLECTIVE R15, `(.L_x_1509) ;  /* 0x000000000f0c7348 */ /* 0x007fea0003c00000 */
[----:B------:R-:W-:Y:S02]  /*25da0*/  ELECT P6, UR62, PT ;  /* 0x00000000003e782f */ /* 0x000fe400038c0000 */
[----:B------:R-:W-:Y:S01]  /*25db0*/  MOV R14, UR62 ;  /* 0x0000003e000e7c02 */ /* 0x000fe20008000f00 */
[----:B012---:R-:W-:Y:S10]  /*25dc0*/  ENDCOLLECTIVE ;  /* 0x000000000000791b */ /* 0x007ff40003800000 */
.L_x_1509:
[----:B------:R-:W-:Y:S05]  /*25dd0*/  BSYNC B0 ;  /* 0x0000000000007941 */ /* 0x000fea0003800000 */
.L_x_1508:
[----:B------:R-:W-:Y:S05]  /*25de0*/  BRA `(.L_x_1510) ;  /* 0xffffffb400e47947 */ /* 0x000fea000383ffff */
.L_x_1404:
[----:B--2---:R2:W3:Y:S02]  /*25df0*/  SYNCS.PHASECHK.TRANS64.TRYWAIT P0, [R4+URZ+0x19c80], R3 ;  /* 0x019c8003040075a7 */ /* 0x0044e4000800017f */
[----:B---3--:R-:W-:Y:S05]  /*25e00*/  @!P0 NANOSLEEP.SYNCS 0x989680 ;  /* 0x009896800000895d */ /* 0x008fea0003900000 */
[----:B------:R-:W3:Y:S02]  /*25e10*/  @!P0 SYNCS.PHASECHK.TRANS64 P0, [R4+URZ+0x19c80], R3 ;  /* 0x019c8003040085a7 */ /* 0x000ee4000800007f */
[----:B---3--:R-:W-:Y:S05]  /*25e20*/  @!P0 BRA `(.L_x_1404) ;  /* 0xfffffffc00f08947 */ /* 0x008fea000383ffff */
[----:B------:R-:W-:Y:S05]  /*25e30*/  BRA `(.L_x_1511) ;  /* 0xffffffb800487947 */ /* 0x000fea000383ffff */
.L_x_1406:
[----:B---3--:R3:W4:Y:S02]  /*25e40*/  SYNCS.PHASECHK.TRANS64.TRYWAIT P0, [R4+URZ+0x19c40], R3 ;  /* 0x019c4003040075a7 */ /* 0x008724000800017f */
[----:B----4-:R-:W-:Y:S05]  /*25e50*/  @!P0 NANOSLEEP.SYNCS 0x989680 ;  /* 0x009896800000895d */ /* 0x010fea0003900000 */
[----:B------:R-:W4:Y:S02]  /*25e60*/  @!P0 SYNCS.PHASECHK.TRANS64 P0, [R4+URZ+0x19c40], R3 ;  /* 0x019c4003040085a7 */ /* 0x000f24000800007f */
[----:B----4-:R-:W-:Y:S05]  /*25e70*/  @!P0 BRA `(.L_x_1406) ;  /* 0xfffffffc00f08947 */ /* 0x010fea000383ffff */
[----:B------:R-:W-:Y:S05]  /*25e80*/  BRA `(.L_x_1512) ;  /* 0xffffffb800c47947 */ /* 0x000fea000383ffff */
.L_x_1410:
        /* <DEDUP_REMOVED lines=9> */
[----:B-----5:R-:W-:Y:S05]  /*25f20*/  WARPSYNC.COLLECTIVE R15, `(.L_x_1513) ;  /* 0x000000000f087348 */ /* 0x020fea0003c00000 */
[----:B------:R0:W1:Y:S02]  /*25f30*/  SHFL.IDX P6, R14, R13, R12, R11 ;  /* 0x0000000c0d0e7389 */ /* 0x00006400000c000b */
[----:B01---5:R-:W-:Y:S01]  /*25f40*/  ENDCOLLECTIVE ;  /* 0x000000000000791b */ /* 0x023fe20003800000 */
.L_x_1513:
[----:B------:R-:W-:Y:S02]  /*25f50*/  IMAD.MOV.U32 R13, RZ, RZ, R6 ;  /* 0x000000ffff0d7224 */ /* 0x000fe400078e0006 */
[----:B------:R-:W-:-:S07]  /*25f60*/  IMAD.MOV.U32 R2, RZ, RZ, R14 ;  /* 0x000000ffff027224 */ /* 0x000fce00078e000e */
[----:B------:R-:W-:Y:S05]  /*25f70*/  WARPSYNC.COLLECTIVE R15, `(.L_x_1514) ;  /* 0x000000000f087348 */ /* 0x000fea0003c00000 */
[----:B------:R0:W1:Y:S02]  /*25f80*/  SHFL.IDX P6, R14, R13, R12, R11 ;  /* 0x0000000c0d0e7389 */ /* 0x00006400000c000b */
[----:B01----:R-:W-:Y:S01]  /*25f90*/  ENDCOLLECTIVE ;  /* 0x000000000000791b */ /* 0x003fe20003800000 */
.L_x_1514:
[----:B------:R-:W-:Y:S02]  /*25fa0*/  IMAD.MOV.U32 R13, RZ, RZ, R5 ;  /* 0x000000ffff0d7224 */ /* 0x000fe400078e0005 */
[----:B------:R-:W-:Y:S02]  /*25fb0*/  IMAD.MOV.U32 R12, RZ, RZ, 0x1 ;  /* 0x00000001ff0c7424 */ /* 0x000fe400078e00ff */
[----:B------:R-:W-:-:S07]  /*25fc0*/  IMAD.MOV.U32 R3, RZ, RZ, R14 ;  /* 0x000000ffff037224 */ /* 0x000fce00078e000e */
[----:B------:R-:W-:Y:S05]  /*25fd0*/  WARPSYNC.COLLECTIVE R15, `(.L_x_1515) ;  /* 0x000000000f087348 */ /* 0x000fea0003c00000 */
[----:B------:R0:W1:Y:S02]  /*25fe0*/  SHFL.IDX P6, R14, R13, R12, R11 ;  /* 0x0000000c0d0e7389 */ /* 0x00006400000c000b */
[----:B01----:R-:W-:Y:S01]  /*25ff0*/  ENDCOLLECTIVE ;  /* 0x000000000000791b */ /* 0x003fe20003800000 */
.L_x_1515:
        /* <DEDUP_REMOVED lines=10> */
.L_x_1516:
        /* <DEDUP_REMOVED lines=13> */
.L_x_1517:
        /* <DEDUP_REMOVED lines=14> */
.L_x_1518:
[----:B------:R-:W-:Y:S01]  /*26250*/  IMAD.MOV.U32 R2, RZ, RZ, R14 ;  /* 0x000000ffff027224 */ /* 0x000fe200078e000e */
[----:B------:R-:W-:Y:S06]  /*26260*/  BRA `(.L_x_1519) ;  /* 0xffffffc0009c7947 */ /* 0x000fec000383ffff */
.L_x_1415:
[----:B--2---:R2:W3:Y:S02]  /*26270*/  SYNCS.PHASECHK.TRANS64.TRYWAIT P0, [R19+URZ+0x19c20], R0 ;  /* 0x019c2000130075a7 */ /* 0x0044e4000800017f */
[----:B---3--:R-:W-:Y:S05]  /*26280*/  @!P0 NANOSLEEP.SYNCS 0x989680 ;  /* 0x009896800000895d */ /* 0x008fea0003900000 */
[----:B------:R-:W3:Y:S02]  /*26290*/  @!P0 SYNCS.PHASECHK.TRANS64 P0, [R19+URZ+0x19c20], R0 ;  /* 0x019c2000130085a7 */ /* 0x000ee4000800007f */
[----:B---3--:R-:W-:Y:S05]  /*262a0*/  @!P0 BRA `(.L_x_1415) ;  /* 0xfffffffc00f08947 */ /* 0x008fea000383ffff */
[----:B------:R-:W-:Y:S05]  /*262b0*/  BRA `(.L_x_1520) ;  /* 0xffffffc4000c7947 */ /* 0x000fea000383ffff */
.L_x_1421:
[----:B0-----:R0:W1:Y:S02]  /*262c0*/  SYNCS.PHASECHK.TRANS64.TRYWAIT P0, [R6+URZ+0x19c80], R4 ;  /* 0x019c8004060075a7 */ /* 0x001064000800017f */
[----:B-1----:R-:W-:Y:S05]  /*262d0*/  @!P0 NANOSLEEP.SYNCS 0x989680 ;  /* 0x009896800000895d */ /* 0x002fea0003900000 */
[----:B------:R-:W1:Y:S02]  /*262e0*/  @!P0 SYNCS.PHASECHK.TRANS64 P0, [R6+URZ+0x19c80], R4 ;  /* 0x019c8004060085a7 */ /* 0x000e64000800007f */
[----:B-1----:R-:W-:Y:S05]  /*262f0*/  @!P0 BRA `(.L_x_1421) ;  /* 0xfffffffc00f08947 */ /* 0x002fea000383ffff */
[----:B------:R-:W-:Y:S05]  /*26300*/  BRA `(.L_x_1521) ;  /* 0xffffffc400b47947 */ /* 0x000fea000383ffff */
.L_x_1428:
[----:B-1----:R1:W2:Y:S02]  /*26310*/  SYNCS.PHASECHK.TRANS64.TRYWAIT P0, [R6+URZ+0x19c40], R4 ;  /* 0x019c4004060075a7 */ /* 0x0022a4000800017f */
[----:B--2---:R-:W-:Y:S05]  /*26320*/  @!P0 NANOSLEEP.SYNCS 0x989680 ;  /* 0x009896800000895d */ /* 0x004fea0003900000 */
[----:B------:R-:W2:Y:S02]  /*26330*/  @!P0 SYNCS.PHASECHK.TRANS64 P0, [R6+URZ+0x19c40], R4 ;  /* 0x019c4004060085a7 */ /* 0x000ea4000800007f */
[----:B--2---:R-:W-:Y:S05]  /*26340*/  @!P0 BRA `(.L_x_1428) ;  /* 0xfffffffc00f08947 */ /* 0x004fea000383ffff */
[----:B------:R-:W-:Y:S05]  /*26350*/  BRA `(.L_x_1522) ;  /* 0xffffffc800b07947 */ /* 0x000fea000383ffff */
.L_x_1436:
[----:B0-----:R0:W1:Y:S02]  /*26360*/  SYNCS.PHASECHK.TRANS64.TRYWAIT P0, [R3+URZ+0x19c70], R4 ;  /* 0x019c7004030075a7 */ /* 0x001064000800017f */
[----:B-1----:R-:W-:Y:S05]  /*26370*/  @!P0 NANOSLEEP.SYNCS 0x989680 ;  /* 0x009896800000895d */ /* 0x002fea0003900000 */
[----:B------:R-:W1:Y:S02]  /*26380*/  @!P0 SYNCS.PHASECHK.TRANS64 P0, [R3+URZ+0x19c70], R4 ;  /* 0x019c7004030085a7 */ /* 0x000e64000800007f */
[----:B-1----:R-:W-:Y:S05]  /*26390*/  @!P0 BRA `(.L_x_1436) ;  /* 0xfffffffc00f08947 */ /* 0x002fea000383ffff */
[----:B------:R-:W-:Y:S05]  /*263a0*/  BRA `(.L_x_1523) ;  /* 0xffffffcc00c47947 */ /* 0x000fea000383ffff */
.L_x_1438:
[----:B0-----:R0:W1:Y:S02]  /*263b0*/  SYNCS.PHASECHK.TRANS64.TRYWAIT P0, [R3+URZ+0x19c60], R4 ;  /* 0x019c6004030075a7 */ /* 0x001064000800017f */
[----:B-1----:R-:W-:Y:S05]  /*263c0*/  @!P0 NANOSLEEP.SYNCS 0x989680 ;  /* 0x009896800000895d */ /* 0x002fea0003900000 */
[----:B------:R-:W1:Y:S02]  /*263d0*/  @!P0 SYNCS.PHASECHK.TRANS64 P0, [R3+URZ+0x19c60], R4 ;  /* 0x019c6004030085a7 */ /* 0x000e64000800007f */
[----:B-1----:R-:W-:Y:S05]  /*263e0*/  @!P0 BRA `(.L_x_1438) ;  /* 0xfffffffc00f08947 */ /* 0x002fea000383ffff */
[----:B------:R-:W-:Y:S05]  /*263f0*/  BRA `(.L_x_1524) ;  /* 0xffffffcc00cc7947 */ /* 0x000fea000383ffff */
.L_x_1445:
[----:B-1----:R1:W2:Y:S02]  /*26400*/  SYNCS.PHASECHK.TRANS64.TRYWAIT P1, [R3+URZ+0x19c70], R0 ;  /* 0x019c7000030075a7 */ /* 0x0022a4000802017f */
[----:B--2---:R-:W-:Y:S05]  /*26410*/  @!P1 NANOSLEEP.SYNCS 0x989680 ;  /* 0x009896800000995d */ /* 0x004fea0003900000 */
[----:B------:R-:W2:Y:S02]  /*26420*/  @!P1 SYNCS.PHASECHK.TRANS64 P1, [R3+URZ+0x19c70], R0 ;  /* 0x019c7000030095a7 */ /* 0x000ea4000802007f */
[----:B--2---:R-:W-:Y:S05]  /*26430*/  @!P1 BRA `(.L_x_1445) ;  /* 0xfffffffc00f09947 */ /* 0x004fea000383ffff */
[----:B------:R-:W-:Y:S05]  /*26440*/  BRA `(.L_x_1525) ;  /* 0xffffffd400387947 */ /* 0x000fea000383ffff */
.L_x_1447:
[----:B-1----:R1:W2:Y:S02]  /*26450*/  SYNCS.PHASECHK.TRANS64.TRYWAIT P1, [R3+URZ+0x19c60], R0 ;  /* 0x019c6000030075a7 */ /* 0x0022a4000802017f */
[----:B--2---:R-:W-:Y:S05]  /*26460*/  @!P1 NANOSLEEP.SYNCS 0x989680 ;  /* 0x009896800000995d */ /* 0x004fea0003900000 */
[----:B------:R-:W2:Y:S02]  /*26470*/  @!P1 SYNCS.PHASECHK.TRANS64 P1, [R3+URZ+0x19c60], R0 ;  /* 0x019c6000030095a7 */ /* 0x000ea4000802007f */
[----:B--2---:R-:W-:Y:S05]  /*26480*/  @!P1 BRA `(.L_x_1447) ;  /* 0xfffffffc00f09947 */ /* 0x004fea000383ffff */
[----:B------:R-:W-:Y:S05]  /*26490*/  BRA `(.L_x_1526) ;  /* 0xffffffd4003c7947 */ /* 0x000fea000383ffff */
.L_x_1451:
        /* <DEDUP_REMOVED lines=8> */
.L_x_1528:
[----:B------:R-:W-:Y:S05]  /*26520*/  BSYNC B0 ;  /* 0x0000000000007941 */ /* 0x000fea0003800000 */
.L_x_1527:
[----:B------:R-:W-:Y:S02]  /*26530*/  IMAD.MOV.U32 R13, RZ, RZ, R24 ;  /* 0x000000ffff0d7224 */ /* 0x000fe400078e0018 */
[----:B------:R-:W-:Y:S02]  /*26540*/  IMAD.MOV.U32 R12, RZ, RZ, 0x1 ;  /* 0x00000001ff0c7424 */ /* 0x000fe400078e00ff */
[----:B------:R-:W-:Y:S02]  /*26550*/  IMAD.MOV.U32 R11, RZ, RZ, 0x1f ;  /* 0x0000001fff0b7424 */ /* 0x000fe400078e00ff */
[----:B------:R-:W-:Y:S02]  /*26560*/  IMAD.MOV.U32 R15, RZ, RZ, -0x1 ;  /* 0xffffffffff0f7424 */ /* 0x000fe400078e00ff */
[----:B------:R-:W-:Y:S02]  /*26570*/  IMAD.IADD R8, R27, 0x1, R9 ;  /* 0x000000011b087824 */ /* 0x000fe400078e0209 */
[----:B------:R-:W-:-:S07]  /*26580*/  IMAD.MOV.U32 R0, RZ, RZ, R14 ;  /* 0x000000ffff007224 */ /* 0x000fce00078e000e */
[----:B------:R-:W-:Y:S05]  /*26590*/  WARPSYNC.COLLECTIVE R15, `(.L_x_1529) ;  /* 0x000000000f087348 */ /* 0x000fea0003c00000 */
[----:B------:R0:W1:Y:S02]  /*265a0*/  SHFL.IDX P6, R14, R13, R12, R11 ;  /* 0x0000000c0d0e7389 */ /* 0x00006400000c000b */
[----:B01----:R-:W-:Y:S01]  /*265b0*/  ENDCOLLECTIVE ;  /* 0x000000000000791b */ /* 0x003fe20003800000 */
.L_x_1529:
[----:B------:R-:W-:Y:S02]  /*265c0*/  ULDC UR4, c[0x0][0xc3c] ;  /* 0x00030f0000047ab9 */ /* 0x000fe40000000800 */
[----:B------:R-:W-:-:S13]  /*265d0*/  ISETP.GE.OR P1, PT, R8, UR4, !P0 ;  /* 0x0000000408007c0c */ /* 0x000fda000c726670 */
[----:B------:R-:W0:Y:S08]  /*265e0*/  @!P1 LDC.64 R2, c[0x0][0xc80] ;  /* 0x00032000ff029b82 */ /* 0x000e300000000a00 */
[----:B------:R-:W1:Y:S01]  /*265f0*/  @!P1 LDC.64 R4, c[0x0][0xc78] ;  /* 0x00031e00ff049b82 */ /* 0x000e620000000a00 */
[----:B------:R-:W-:Y:S01]  /*26600*/  CS2R R24, SRZ ;  /* 0x0000000000187805 */ /* 0x000fe2000001ff00 */
[----:B------:R-:W-:-:S02]  /*26610*/  IMAD.MOV.U32 R11, RZ, RZ, RZ ;  /* 0x000000ffff0b7224 */ /* 0x000fc400078e00ff */
[----:B------:R-:W-:Y:S02]  /*26620*/  IMAD.MOV.U32 R6, RZ, RZ, R14 ;  /* 0x000000ffff067224 */ /* 0x000fe400078e000e */
[----:B0-----:R-:W-:-:S05]  /*26630*/  @!P1 IMAD.WIDE R2, R8, 0x4, R2 ;  /* 0x0000000408029825 */ /* 0x001fca00078e0202 */
[----:B------:R1:W2:Y:S02]  /*26640*/  @!P1 LDG.E R7, desc[UR40][R2.64] ;  /* 0x0000002802079981 */ /* 0x0002a4000c1e1900 */
[----:B-1----:R-:W-:-:S06]  /*26650*/  @!P1 IMAD.WIDE R2, R8, 0x4, R4 ;  /* 0x0000000408029825 */ /* 0x002fcc00078e0204 */
[----:B------:R-:W3:Y:S01]  /*26660*/  @!P1 LDG.E R2, desc[UR40][R2.64] ;  /* 0x0000002802029981 */ /* 0x000ee2000c1e1900 */
[----:B------:R-:W-:Y:S01]  /*26670*/  IMAD.MOV.U32 R5, RZ, RZ, RZ ;  /* 0x000000ffff057224 */ /* 0x000fe200078e00ff */
[C---:B------:R-:W-:Y:S02]  /*26680*/  ISETP.GE.U32.AND P2, PT, R9.reuse, 0x2, PT ;  /* 0x000000020900780c */ /* 0x040fe40003f46070 */
[C---:B------:R-:W-:Y:S02]  /*26690*/  ISETP.GE.U32.AND P3, PT, R9.reuse, 0x4, PT ;  /* 0x000000040900780c */ /* 0x040fe40003f66070 */
[C---:B------:R-:W-:Y:S02]  /*266a0*/  ISETP.GE.U32.AND P4, PT, R9.reuse, 0x8, PT ;  /* 0x000000080900780c */ /* 0x040fe40003f86070 */
[C---:B------:R-:W-:Y:S01]  /*266b0*/  ISETP.GE.U32.AND P5, PT, R9.reuse, 0x10, PT ;  /* 0x000000100900780c */ /* 0x040fe20003fa6070 */
[----:B--2---:R-:W-:Y:S02]  /*266c0*/  @!P1 IMAD.MOV.U32 R25, RZ, RZ, R7 ;  /* 0x000000ffff199224 */ /* 0x004fe400078e0007 */
[----:B---3--:R-:W-:Y:S01]  /*266d0*/  @!P1 IMAD.MOV.U32 R5, RZ, RZ, R2 ;  /* 0x000000ffff059224 */ /* 0x008fe200078e0002 */
[----:B------:R-:W-:-:S03]  /*266e0*/  ISETP.NE.AND P1, PT, R9, RZ, PT ;  /* 0x000000ff0900720c */ /* 0x000fc60003f25270 */
[----:B------:R-:W-:-:S04]  /*266f0*/  IMAD R2, R5, R25, RZ ;  /* 0x0000001905027224 */ /* 0x000fc800078e02ff */
[----:B------:R-:W-:-:S07]  /*26700*/  IMAD.MOV.U32 R13, RZ, RZ, R2 ;  /* 0x000000ffff0d7224 */ /* 0x000fce00078e0002 */
[----:B------:R-:W-:Y:S05]  /*26710*/  WARPSYNC.COLLECTIVE R15, `(.L_x_1530) ;  /* 0x000000000f087348 */ /* 0x000fea0003c00000 */
[----:B------:R0:W1:Y:S02]  /*26720*/  SHFL.UP P6, R14, R13, R12, R11 ;  /* 0x0400000c0d0e7389 */ /* 0x00006400000c000b */
[----:B01----:R-:W-:Y:S01]  /*26730*/  ENDCOLLECTIVE ;  /* 0x000000000000791b */ /* 0x003fe20003800000 */
.L_x_1530:
        /* <DEDUP_REMOVED lines=8> */
.L_x_1531:
        /* <DEDUP_REMOVED lines=8> */
.L_x_1532:
        /* <DEDUP_REMOVED lines=8> */
.L_x_1533:
        /* <DEDUP_REMOVED lines=8> */
.L_x_1534:
        /* <DEDUP_REMOVED lines=9> */
.L_x_1535:
[----:B------:R-:W-:Y:S01]  /*269d0*/  IMAD.MOV.U32 R3, RZ, RZ, R14 ;  /* 0x000000ffff037224 */ /* 0x000fe200078e000e */
[----:B------:R-:W-:Y:S06]  /*269e0*/  BRA `(.L_x_1536) ;  /* 0xffffffd400c07947 */ /* 0x000fec000383ffff */
.L_x_1454:
[----:B------:R-:W-:Y:S01]  /*269f0*/  BSSY B0, `(.L_x_1537) ;  /* 0x0000008000007945 */ /* 0x000fe20003800000 */
[----:B------:R-:W-:Y:S02]  /*26a00*/  IMAD.MOV.U32 R13, RZ, RZ, R2 ;  /* 0x000000ffff0d7224 */ /* 0x000fe400078e0002 */
[----:B------:R-:W-:Y:S02]  /*26a10*/  IMAD.MOV.U32 R12, RZ, RZ, 0x1 ;  /* 0x00000001ff0c7424 */ /* 0x000fe400078e00ff */
[----:B------:R-:W-:Y:S02]  /*26a20*/  IMAD.MOV.U32 R11, RZ, RZ, RZ ;  /* 0x000000ffff0b7224 */ /* 0x000fe400078e00ff */
[----:B------:R-:W-:-:S07]  /*26a30*/  IMAD.MOV.U32 R15, RZ, RZ, -0x1 ;  /* 0xffffffffff0f7424 */ /* 0x000fce00078e00ff */
[----:B------:R-:W-:Y:S05]  /*26a40*/  WARPSYNC.COLLECTIVE R15, `(.L_x_1538) ;  /* 0x000000000f087348 */ /* 0x000fea0003c00000 */
[----:B------:R0:W1:Y:S02]  /*26a50*/  SHFL.UP P6, R14, R13, R12, R11 ;  /* 0x0400000c0d0e7389 */ /* 0x00006400000c000b */
[----:B01----:R-:W-:Y:S01]  /*26a60*/  ENDCOLLECTIVE ;  /* 0x000000000000791b */ /* 0x003fe20003800000 */
.L_x_1538:
[----:B------:R-:W-:Y:S05]  /*26a70*/  BSYNC B0 ;  /* 0x0000000000007941 */ /* 0x000fea0003800000 */
.L_x_1537:
[----:B------:R-:W-:Y:S02]  /*26a80*/  IMAD.MOV.U32 R3, RZ, RZ, R14 ;  /* 0x000000ffff037224 */ /* 0x000fe400078e000e */
[----:B------:R-:W-:Y:S02]  /*26a90*/  IMAD.MOV.U32 R12, RZ, RZ, 0x2 ;  /* 0x00000002ff0c7424 */ /* 0x000fe400078e00ff */
[----:B------:R-:W-:Y:S01]  /*26aa0*/  IMAD.MOV.U32 R11, RZ, RZ, RZ ;  /* 0x000000ffff0b7224 */ /* 0x000fe200078e00ff */
[----:B------:R-:W-:Y:S01]  /*26ab0*/  SEL R3, R3, RZ, P1 ;  /* 0x000000ff03037207 */ /* 0x000fe20000800000 */
[----:B------:R-:W-:-:S04]  /*26ac0*/  IMAD.MOV.U32 R15, RZ, RZ, -0x1 ;  /* 0xffffffffff0f7424 */ /* 0x000fc800078e00ff */
[----:B------:R-:W-:-:S04]  /*26ad0*/  IMAD.IADD R2, R2, 0x1, R3 ;  /* 0x0000000102027824 */ /* 0x000fc800078e0203 */
[----:B------:R-:W-:-:S07]  /*26ae0*/  IMAD.MOV.U32 R13, RZ, RZ, R2 ;  /* 0x000000ffff0d7224 */ /* 0x000fce00078e0002 */
[----:B------:R-:W-:Y:S05]  /*26af0*/  WARPSYNC.COLLECTIVE R15, `(.L_x_1539) ;  /* 0x000000000f087348 */ /* 0x000fea0003c00000 */
[----:B------:R0:W1:Y:S02]  /*26b00*/  SHFL.UP P6, R14, R13, R12, R11 ;  /* 0x0400000c0d0e7389 */ /* 0x00006400000c000b */
[----:B01----:R-:W-:Y:S01]  /*26b10*/  ENDCOLLECTIVE ;  /* 0x000000000000791b */ /* 0x003fe20003800000 */
.L_x_1539:
        /* <DEDUP_REMOVED lines=8> */
.L_x_1540:
        /* <DEDUP_REMOVED lines=8> */
.L_x_1541:
        /* <DEDUP_REMOVED lines=8> */
.L_x_1542:
        /* <DEDUP_REMOVED lines=9> */
.L_x_1543:
[----:B------:R-:W-:Y:S01]  /*26d30*/  IMAD.MOV.U32 R3, RZ, RZ, R14 ;  /* 0x000000ffff037224 */ /* 0x000fe200078e000e */
[----:B------:R-:W-:Y:S06]  /*26d40*/  BRA `(.L_x_1544) ;  /* 0xffffffd4008c7947 */ /* 0x000fec000383ffff */
.L_x_1456:
[----:B------:R-:W-:Y:S01]  /*26d50*/  BSSY B0, `(.L_x_1545) ;  /* 0x0000006000007945 */ /* 0x000fe20003800000 */
[----:B------:R-:W-:Y:S01]  /*26d60*/  PLOP3.LUT P6, PT, P6, PT, PT, 0x8, 0x0 ;  /* 0x000000000000781c */ /* 0x000fe200037ce170 */
[----:B------:R-:W-:-:S12]  /*26d70*/  IMAD.MOV.U32 R15, RZ, RZ, -0x1 ;  /* 0xffffffffff0f7424 */ /* 0x000fd800078e00ff */
[----:B0-----:R-:W-:Y:S05]  /*26d80*/  WARPSYNC.COLLECTIVE R15, `(.L_x_1546) ;  /* 0x000000000f087348 */ /* 0x001fea0003c00000 */
[----:B------:R-:W-:Y:S01]  /*26d90*/  VOTE.ANY R14, PT, P6 ;  /* 0x00000000000e7806 */ /* 0x000fe200030e0100 */
[----:B0-----:R-:W-:Y:S06]  /*26da0*/  ENDCOLLECTIVE ;  /* 0x000000000000791b */ /* 0x001fec0003800000 */
.L_x_1546:
[----:B------:R-:W-:Y:S05]  /*26db0*/  BSYNC B0 ;  /* 0x0000000000007941 */ /* 0x000fea0003800000 */
.L_x_1545:
[----:B------:R-:W-:Y:S02]  /*26dc0*/  IMAD.MOV.U32 R3, RZ, RZ, R14 ;  /* 0x000000ffff037224 */ /* 0x000fe400078e000e */
[----:B------:R-:W-:Y:S02]  /*26dd0*/  IMAD.MOV.U32 R13, RZ, RZ, R25 ;  /* 0x000000ffff0d7224 */ /* 0x000fe400078e0019 */
[----:B------:R-:W0:Y:S01]  /*26de0*/  POPC R7, R3 ;  /* 0x0000000300077309 */ /* 0x000e220000000000 */
[----:B------:R-:W-:Y:S02]  /*26df0*/  IMAD.MOV.U32 R11, RZ, RZ, 0x1f ;  /* 0x0000001fff0b7424 */ /* 0x000fe400078e00ff */
[----:B------:R-:W-:Y:S02]  /*26e00*/  IMAD.MOV.U32 R15, RZ, RZ, -0x1 ;  /* 0xffffffffff0f7424 */ /* 0x000fe400078e00ff */
[----:B0-----:R-:W-:Y:S02]  /*26e10*/  IMAD.MOV.U32 R12, RZ, RZ, R7 ;  /* 0x000000ffff0c7224 */ /* 0x001fe400078e0007 */
[----:B------:R-:W-:-:S07]  /*26e20*/  IMAD.IADD R27, R7, 0x1, R27 ;  /* 0x00000001071b7824 */ /* 0x000fce00078e021b */
[----:B------:R-:W-:Y:S05]  /*26e30*/  WARPSYNC.COLLECTIVE R15, `(.L_x_1547) ;  /* 0x000000000f087348 */ /* 0x000fea0003c00000 */
[----:B------:R0:W1:Y:S02]  /*26e40*/  SHFL.IDX P6, R14, R13, R12, R11 ;  /* 0x0000000c0d0e7389 */ /* 0x00006400000c000b */
[----:B01----:R-:W-:Y:S01]  /*26e50*/  ENDCOLLECTIVE ;  /* 0x000000000000791b */ /* 0x003fe20003800000 */
.L_x_1547:
[----:B------:R-:W-:Y:S02]  /*26e60*/  IMAD.MOV.U32 R13, RZ, RZ, R5 ;  /* 0x000000ffff0d7224 */ /* 0x000fe400078e0005 */
[----:B------:R-:W-:-:S07]  /*26e70*/  IMAD.MOV.U32 R25, RZ, RZ, R14 ;  /* 0x000000ffff197224 */ /* 0x000fce00078e000e */
[----:B------:R-:W-:Y:S05]  /*26e80*/  WARPSYNC.COLLECTIVE R15, `(.L_x_1548) ;  /* 0x000000000f087348 */ /* 0x000fea0003c00000 */
[----:B------:R0:W1:Y:S02]  /*26e90*/  SHFL.IDX P6, R14, R13, R12, R11 ;  /* 0x0000000c0d0e7389 */ /* 0x00006400000c000b */
[----:B01----:R-:W-:Y:S01]  /*26ea0*/  ENDCOLLECTIVE ;  /* 0x000000000000791b */ /* 0x003fe20003800000 */
.L_x_1548:
[----:B------:R-:W-:Y:S01]  /*26eb0*/  IMAD.MOV.U32 R5, RZ, RZ, R14 ;  /* 0x000000ffff057224 */ /* 0x000fe200078e000e */
[----:B------:R-:W-:Y:S06]  /*26ec0*/  BRA `(.L_x_1549) ;  /* 0xffffffd4006c7947 */ /* 0x000fec000383ffff */
.L_x_1458:
[----:B------:R-:W-:Y:S01]  /*26ed0*/  BSSY B0, `(.L_x_1550) ;  /* 0x0000008000007945 */ /* 0x000fe20003800000 */
[----:B------:R-:W-:Y:S02]  /*26ee0*/  IMAD.MOV.U32 R13, RZ, RZ, R2 ;  /* 0x000000ffff0d7224 */ /* 0x000fe400078e0002 */
[----:B------:R-:W-:Y:S02]  /*26ef0*/  IMAD.MOV.U32 R12, RZ, RZ, R7 ;  /* 0x000000ffff0c7224 */ /* 0x000fe400078e0007 */
[----:B------:R-:W-:Y:S02]  /*26f00*/  IMAD.MOV.U32 R11, RZ, RZ, 0x1f ;  /* 0x0000001fff0b7424 */ /* 0x000fe400078e00ff */
[----:B------:R-:W-:-:S07]  /*26f10*/  IMAD.MOV.U32 R15, RZ, RZ, -0x1 ;  /* 0xffffffffff0f7424 */ /* 0x000fce00078e00ff */
[----:B0-23--:R-:W-:Y:S05]  /*26f20*/  WARPSYNC.COLLECTIVE R15, `(.L_x_1551) ;  /* 0x000000000f087348 */ /* 0x00dfea0003c00000 */
[----:B------:R1:W4:Y:S02]  /*26f30*/  SHFL.IDX P6, R14, R13, R12, R11 ;  /* 0x0000000c0d0e7389 */ /* 0x00032400000c000b */
[----:B01234-:R-:W-:Y:S01]  /*26f40*/  ENDCOLLECTIVE ;  /* 0x000000000000791b */ /* 0x01ffe20003800000 */
.L_x_1551:
[----:B------:R-:W-:Y:S05]  /*26f50*/  BSYNC B0 ;  /* 0x0000000000007941 */ /* 0x000fea0003800000 */
.L_x_1550:
[----:B------:R-:W-:Y:S01]  /*26f60*/  IMAD.MOV.U32 R24, RZ, RZ, R14 ;  /* 0x000000ffff187224 */ /* 0x000fe200078e000e */
[----:B------:R-:W-:Y:S06]  /*26f70*/  BRA `(.L_x_1457) ;  /* 0xffffffd400587947 */ /* 0x000fec000383ffff */
.L_x_1464:
[----:B0-----:R0:W1:Y:S02]  /*26f80*/  SYNCS.PHASECHK.TRANS64.TRYWAIT P0, [R9+URZ+0x19c20], R0 ;  /* 0x019c2000090075a7 */ /* 0x001064000800017f */
[----:B-1----:R-:W-:Y:S05]  /*26f90*/  @!P0 NANOSLEEP.SYNCS 0x989680 ;  /* 0x009896800000895d */ /* 0x002fea0003900000 */
[----:B------:R-:W1:Y:S02]  /*26fa0*/  @!P0 SYNCS.PHASECHK.TRANS64 P0, [R9+URZ+0x19c20], R0 ;  /* 0x019c2000090085a7 */ /* 0x000e64000800007f */
[----:B-1----:R-:W-:Y:S05]  /*26fb0*/  @!P0 BRA `(.L_x_1464) ;  /* 0xfffffffc00f08947 */ /* 0x002fea000383ffff */
[----:B------:R-:W-:Y:S05]  /*26fc0*/  BRA `(.L_x_1552) ;  /* 0xffffffdc00b87947 */ /* 0x000fea000383ffff */
.L_x_1465:
        /* <DEDUP_REMOVED lines=11> */
.L_x_1554:
[----:B------:R-:W-:Y:S05]  /*27080*/  BSYNC B0 ;  /* 0x0000000000007941 */ /* 0x000fea0003800000 */
.L_x_1553:
[----:B------:R-:W-:Y:S05]  /*27090*/  BRA `(.L_x_1555) ;  /* 0xffffffdc00a07947 */ /* 0x000fea000383ffff */
.L_x_1466:
[----:B------:R-:W-:Y:S01]  /*270a0*/  BSSY B0, `(.L_x_1556) ;  /* 0x0000006000007945 */ /* 0x000fe20003800000 */
[----:B------:R-:W-:-:S07]  /*270b0*/  IMAD.MOV.U32 R15, RZ, RZ, -0x1 ;  /* 0xffffffffff0f7424 */ /* 0x000fce00078e00ff */
[----:B0-----:R-:W-:Y:S05]  /*270c0*/  WARPSYNC.COLLECTIVE R15, `(.L_x_1557) ;  /* 0x000000000f0c7348 */ /* 0x001fea0003c00000 */
[----:B------:R-:W-:Y:S02]  /*270d0*/  ELECT P6, UR62, PT ;  /* 0x00000000003e782f */ /* 0x000fe400038c0000 */
[----:B------:R-:W-:Y:S01]  /*270e0*/  MOV R14, UR62 ;  /* 0x0000003e000e7c02 */ /* 0x000fe20008000f00 */
[----:B0-----:R-:W-:Y:S10]  /*270f0*/  ENDCOLLECTIVE ;  /* 0x000000000000791b */ /* 0x001ff40003800000 */
.L_x_1557:
[----:B------:R-:W-:Y:S05]  /*27100*/  BSYNC B0 ;  /* 0x0000000000007941 */ /* 0x000fea0003800000 */
.L_x_1556:
[----:B------:R-:W-:Y:S05]  /*27110*/  BRA `(.L_x_1558) ;  /* 0xffffffdc00947947 */ /* 0x000fea000383ffff */
.L_x_1468:
[----:B0-----:R0:W1:Y:S02]  /*27120*/  SYNCS.PHASECHK.TRANS64.TRYWAIT P1, [R7+URZ], R2 ;  /* 0x00000002070075a7 */ /* 0x001064000802017f */
[----:B-1----:R-:W-:Y:S05]  /*27130*/  @!P1 NANOSLEEP.SYNCS 0x989680 ;  /* 0x009896800000995d */ /* 0x002fea0003900000 */
[----:B------:R-:W1:Y:S02]  /*27140*/  @!P1 SYNCS.PHASECHK.TRANS64 P1, [R7+URZ], R2 ;  /* 0x00000002070095a7 */ /* 0x000e64000802007f */
[----:B-1----:R-:W-:Y:S05]  /*27150*/  @!P1 BRA `(.L_x_1468) ;  /* 0xfffffffc00f09947 */ /* 0x002fea000383ffff */
[----:B------:R-:W-:Y:S05]  /*27160*/  BRA `(.L_x_1559) ;  /* 0xffffffdc00c87947 */ /* 0x000fea000383ffff */
.L_x_1469:
[----:B-1----:R1:W2:Y:S02]  /*27170*/  SYNCS.PHASECHK.TRANS64.TRYWAIT P1, [R3+URZ], R0 ;  /* 0x00000000030075a7 */ /* 0x0022a4000802017f */
[----:B--2---:R-:W-:Y:S05]  /*27180*/  @!P1 NANOSLEEP.SYNCS 0x989680 ;  /* 0x009896800000995d */ /* 0x004fea0003900000 */
[----:B------:R-:W2:Y:S02]  /*27190*/  @!P1 SYNCS.PHASECHK.TRANS64 P1, [R3+URZ], R0 ;  /* 0x00000000030095a7 */ /* 0x000ea4000802007f */
[----:B--2---:R-:W-:Y:S05]  /*271a0*/  @!P1 BRA `(.L_x_1469) ;  /* 0xfffffffc00f09947 */ /* 0x004fea000383ffff */
[----:B------:R-:W-:Y:S05]  /*271b0*/  BRA `(.L_x_1560) ;  /* 0xffffffdc00bc7947 */ /* 0x000fea000383ffff */
.L_x_1471:
[----:B-1----:R1:W2:Y:S02]  /*271c0*/  SYNCS.PHASECHK.TRANS64.TRYWAIT P1, [R3+URZ+0x19c60], R2 ;  /* 0x019c6002030075a7 */ /* 0x0022a4000802017f */
[----:B--2---:R-:W-:Y:S05]  /*271d0*/  @!P1 NANOSLEEP.SYNCS 0x989680 ;  /* 0x009896800000995d */ /* 0x004fea0003900000 */
[----:B------:R-:W2:Y:S02]  /*271e0*/  @!P1 SYNCS.PHASECHK.TRANS64 P1, [R3+URZ+0x19c60], R2 ;  /* 0x019c6002030095a7 */ /* 0x000ea4000802007f */
[----:B--2---:R-:W-:Y:S05]  /*271f0*/  @!P1 BRA `(.L_x_1471) ;  /* 0xfffffffc00f09947 */ /* 0x004fea000383ffff */
[----:B------:R-:W-:Y:S05]  /*27200*/  BRA `(.L_x_1561) ;  /* 0xffffffdc00bc7947 */ /* 0x000fea000383ffff */
.L_x_1473:
[----:B--2---:R2:W3:Y:S02]  /*27210*/  SYNCS.PHASECHK.TRANS64.TRYWAIT P1, [R5+URZ+0x19c60], R0 ;  /* 0x019c6000050075a7 */ /* 0x0044e4000802017f */
[----:B---3--:R-:W-:Y:S05]  /*27220*/  @!P1 NANOSLEEP.SYNCS 0x989680 ;  /* 0x009896800000995d */ /* 0x008fea0003900000 */
[----:B------:R-:W3:Y:S02]  /*27230*/  @!P1 SYNCS.PHASECHK.TRANS64 P1, [R5+URZ+0x19c60], R0 ;  /* 0x019c6000050095a7 */ /* 0x000ee4000802007f */
[----:B---3--:R-:W-:Y:S05]  /*27240*/  @!P1 BRA `(.L_x_1473) ;  /* 0xfffffffc00f09947 */ /* 0x008fea000383ffff */
[----:B------:R-:W-:Y:S05]  /*27250*/  BRA `(.L_x_1562) ;  /* 0xffffffdc00bc7947 */ /* 0x000fea000383ffff */
.L_x_1475:
[----:B---3--:R3:W4:Y:S02]  /*27260*/  SYNCS.PHASECHK.TRANS64.TRYWAIT P0, [R3+URZ+0x19c80], R2 ;  /* 0x019c8002030075a7 */ /* 0x008724000800017f */
[----:B----4-:R-:W-:Y:S05]  /*27270*/  @!P0 NANOSLEEP.SYNCS 0x989680 ;  /* 0x009896800000895d */ /* 0x010fea0003900000 */
[----:B------:R-:W4:Y:S02]  /*27280*/  @!P0 SYNCS.PHASECHK.TRANS64 P0, [R3+URZ+0x19c80], R2 ;  /* 0x019c8002030085a7 */ /* 0x000f24000800007f */
[----:B----4-:R-:W-:Y:S05]  /*27290*/  @!P0 BRA `(.L_x_1475) ;  /* 0xfffffffc00f08947 */ /* 0x010fea000383ffff */
[----:B------:R-:W-:Y:S05]  /*272a0*/  BRA `(.L_x_1476) ;  /* 0xffffffdc00b87947 */ /* 0x000fea000383ffff */
.L_x_1563:
        /* <DEDUP_REMOVED lines=13> */
.L_x_2281:


//--------------------- .text._ZN7cutlass13device_kernelIN5flash11enable_sm90INS1_16FlashAttnFwdSm90INS1_25CollectiveMainloopFwdSm90ILi2EN4cute5tupleIJNS5_1CILi1EEES8_S8_EEENS6_IJNS7_ILi192EEENS7_ILi128EEENS7_ILi96EEEEEELi96ENS_12float_e4m3_tEfNS_4arch4Sm90ELb1ELb0ELb1ELb0ELb0ELb0ELb0ELb1ELb1ELb1ELb1ELb0EEENS1_21CollectiveEpilogueFwdINS6_IJSA_SC_SB_EEES9_NS_10bfloat16_tESG_Li384ELb0ELb1ELb1ELb1EEENS1_19SingleTileSchedulerILb0ELb1ELb1ELi192EEEEEEEEEvNT_6ParamsE --------------------------
	.section	.text._ZN7cutlass13device_kernelIN5flash11enable_sm90INS1_16FlashAttnFwdSm90INS1_25CollectiveMainloopFwdSm90ILi2EN4cute5tupleIJNS5_1CILi1EEES8_S8_EEENS6_IJNS7_ILi192EEENS7_ILi128EEENS7_ILi96EEEEEELi96ENS_12float_e4m3_tEfNS_4arch4Sm90ELb1ELb0ELb1ELb0ELb0ELb0ELb0ELb1ELb1ELb1ELb1ELb0EEENS1_21CollectiveEpilogueFwdINS6_IJSA_SC_SB_EEES9_NS_10bfloat16_tESG_Li384ELb0ELb1ELb1ELb1EEENS1_19SingleTileSchedulerILb0ELb1ELb1ELi192EEEEEEEEEvNT_6ParamsE,"ax",@progbits
	.align	128
.text._ZN7cutlass13device_kernelIN5flash11enable_sm90INS1_16FlashAttnFwdSm90INS1_25CollectiveMainloopFwdSm90ILi2EN4cute5tupleIJNS5_1CILi1EEES8_S8_EEENS6_IJNS7_ILi192EEENS7_ILi128EEENS7_ILi96EEEEEELi96ENS_12float_e4m3_tEfNS_4arch4Sm90ELb1ELb0ELb1ELb0ELb0ELb0ELb0ELb1ELb1ELb1ELb1ELb0EEENS1_21CollectiveEpilogueFwdINS6_IJSA_SC_SB_EEES9_NS_10bfloat16_tESG_Li384ELb0ELb1ELb1ELb1EEENS1_19SingleTileSchedulerILb0ELb1ELb1ELi192EEEEEEEEEvNT_6ParamsE:
        .type           _ZN7cutlass13device_kernelIN5flash11enable_sm90INS1_16FlashAttnFwdSm90INS1_25CollectiveMainloopFwdSm90ILi2EN4cute5tupleIJNS5_1CILi1EEES8_S8_EEENS6_IJNS7_ILi192EEENS7_ILi128EEENS7_ILi96EEEEEELi96ENS_12float_e4m3_tEfNS_4arch4Sm90ELb1ELb0ELb1ELb0ELb0ELb0ELb0ELb1ELb1ELb1ELb1ELb0EEENS1_21CollectiveEpilogueFwdINS6_IJSA_SC_SB_EEES9_NS_10bfloat16_tESG_Li384ELb0ELb1ELb1ELb1EEENS1_19SingleTileSchedulerILb0ELb1ELb1ELi192EEEEEEEEEvNT_6ParamsE,@function
        .size           _ZN7cutlass13device_kernelIN5flash11enable_sm90INS1_16FlashAttnFwdSm90INS1_25CollectiveMainloopFwdSm90ILi2EN4cute5tupleIJNS5_1CILi1EEES8_S8_EEENS6_IJNS7_ILi192EEENS7_ILi128EEENS7_ILi96EEEEEELi96ENS_12float_e4m3_tEfNS_4arch4Sm90ELb1ELb0ELb1ELb0ELb0ELb0ELb0ELb1ELb1ELb1ELb1ELb0EEENS1_21CollectiveEpilogueFwdINS6_IJSA_SC_SB_EEES9_NS_10bfloat16_tESG_Li384ELb0ELb1ELb1ELb1EEENS1_19SingleTileSchedulerILb0ELb1ELb1ELi192EEEEEEEEEvNT_6ParamsE,(.L_x_2282 - _ZN7cutlass13device_kernelIN5flash11enable_sm90INS1_16FlashAttnFwdSm90INS1_25CollectiveMainloopFwdSm90ILi2EN4cute5tupleIJNS5_1CILi1EEES8_S8_EEENS6_IJNS7_ILi192EEENS7_ILi128EEENS7_ILi96EEEEEELi96ENS_12float_e4m3_tEfNS_4arch4Sm90ELb1ELb0ELb1ELb0ELb0ELb0ELb0ELb1ELb1ELb1ELb1ELb0EEENS1_21CollectiveEpilogueFwdINS6_IJSA_SC_SB_EEES9_NS_10bfloat16_tESG_Li384ELb0ELb1ELb1ELb1EEENS1_19SingleTileSchedulerILb0ELb1ELb1ELi192EEEEEEEEEvNT_6ParamsE)
        .other          _ZN7cutlass13device_kernelIN5flash11enable_sm90INS1_16FlashAttnFwdSm90INS1_25CollectiveMainloopFwdSm90ILi2EN4cute5tupleIJNS5_1CILi1EEES8_S8_EEENS6_IJNS7_ILi192EEENS7_ILi128EEENS7_ILi96EEEEEELi96ENS_12float_e4m3_tEfNS_4arch4Sm90ELb1ELb0ELb1ELb0ELb0ELb0ELb0ELb1ELb1ELb1ELb1ELb0EEENS1_21CollectiveEpilogueFwdINS6_IJSA_SC_SB_EEES9_NS_10bfloat16_tESG_Li384ELb0ELb1ELb1ELb1EEENS1_19SingleTileSchedulerILb0ELb1ELb1ELi192EEEEEEEEEvNT_6ParamsE,@"STO_CUDA_ENTRY STV_DEFAULT"
_ZN7cutlass13device_kernelIN5flash11enable_sm90INS1_16FlashAttnFwdSm90INS1_25CollectiveMainloopFwdSm90ILi2EN4cute5tupleIJNS5_1CILi1EEES8_S8_EEENS6_IJNS7_ILi192EEENS7_ILi128EEENS7_ILi96EEEEEELi96ENS_12float_e4m3_tEfNS_4arch4Sm90ELb1ELb0ELb1ELb0ELb0ELb0ELb0ELb1ELb1ELb1ELb1ELb0EEENS1_21CollectiveEpilogueFwdINS6_IJSA_SC_SB_EEES9_NS_10bfloat16_tESG_Li384ELb0ELb1ELb1ELb1EEENS1_19SingleTileSchedulerILb0ELb1ELb1ELi192EEEEEEEEEvNT_6ParamsE:
        /* <DEDUP_REMOVED lines=17> */
.L_x_1565:
[----:B------:R-:W-:Y:S05]  /*0110*/  BSYNC B0 ;  /* 0x0000000000007941 */ /* 0x000fea0003800000 */
.L_x_1564:
        /* <DEDUP_REMOVED lines=41> */
.L_x_1566:
        /* <DEDUP_REMOVED lines=22> */
.L_x_1567:
        /* <DEDUP_REMOVED lines=18> */
.L_x_1568:
        /* <DEDUP_REMOVED lines=22> */
.L_x_1569:
        /* <DEDUP_REMOVED lines=22> */
.L_x_1570:
        /* <DEDUP_REMOVED lines=9> */
.L_x_1573:
        /* <DEDUP_REMOVED lines=18> */
[----:B------:R-:W0:Y:S01]  /*0aa0*/  S2UR UR41, SR_CTAID.X ;  /* 0x00000000002979c3 */ /* 0x000e220000002500 */
[----:B------:R-:W-:Y:S01]  /*0ab0*/  ULDC UR4, c[0x0][0x448] ;  /* 0x0001120000047ab9 */ /* 0x000fe20000000800 */
[----:B------:R-:W-:Y:S01]  /*0ac0*/  ULDC UR37, c[0x0][0x424] ;  /* 0x0001090000257ab9 */ /* 0x000fe20000000800 */
[----:B------:R-:W-:Y:S01]  /*0ad0*/  UISETP.NE.AND UP1, UPT, UR4, 0x1, UPT ;  /* 0x000000010400788c */ /* 0x000fe2000bf25270 */
[----:B------:R-:W-:Y:S02]  /*0ae0*/  ULDC UR7, c[0x0][0x288] ;  /* 0x0000a20000077ab9 */ /* 0x000fe40000000800 */
[----:B------:R-:W-:Y:S01]  /*0af0*/  ULDC.64 UR4, c[0x0][0x418] ;  /* 0x0001060000047ab9 */ /* 0x000fe20000000a00 */
[----:B------:R-:W-:Y:S02]  /*0b00*/  UIADD3 UR7, -UR7, 0x80, URZ ;  /* 0x0000008007077890 */ /* 0x000fe4000fffe13f */
[----:B------:R-:W-:Y:S01]  /*0b10*/  UISETP.NE.U32.AND UP0, UPT, UR4, URZ, UPT ;  /* 0x0000003f0400728c */ /* 0x000fe2000bf05070 */
[----:B------:R-:W-:Y:S01]  /*0b20*/  ULDC UR8, c[0x0][0x2f0] ;  /* 0x0000bc0000087ab9 */ /* 0x000fe20000000800 */
[----:B------:R-:W-:-:S02]  /*0b30*/  USHF.R.U32.HI UR10, URZ, 0x10, UR38 ;  /* 0x000000103f0a7899 */ /* 0x000fc40008011626 */
[----:B------:R-:W-:Y:S01]  /*0b40*/  UISETP.NE.AND.EX UP0, UPT, UR5, URZ, UPT, UP0 ;  /* 0x0000003f0500728c */ /* 0x000fe2000bf05300 */
[----:B------:R-:W-:Y:S02]  /*0b50*/  @UP1 ULDC UR9, c[0x0][0x450] ;  /* 0x0001140000091ab9 */ /* 0x000fe40000000800 */
[----:B------:R-:W-:Y:S01]  /*0b60*/  @UP1 ULDC UR5, c[0x0][0x44c] ;  /* 0x0001130000051ab9 */ /* 0x000fe20000000800 */
[----:B------:R-:W-:Y:S02]  /*0b70*/  USEL UR37, UR37, 0x1, UP0 ;  /* 0x0000000125257887 */ /* 0x000fe40008000000 */
[----:B------:R-:W-:Y:S02]  /*0b80*/  ULOP3.LUT UR38, UR38, 0xffff, URZ, 0xc0, !UPT ;  /* 0x0000ffff26267892 */ /* 0x000fe4000f8ec03f */
[----:B------:R-:W-:Y:S02]  /*0b90*/  UIMAD UR7, UR37, UR8, UR7 ;  /* 0x00000008250772a4 */ /* 0x000fe4000f8e0207 */
[----:B0-----:R-:W-:-:S04]  /*0ba0*/  UIMAD UR41, UR41, 0xc0, URZ ;  /* 0x000000c0292978a4 */ /* 0x001fc8000f8e023f */
[----:B------:R-:W-:Y:S02]  /*0bb0*/  @UP1 UIADD3 UR4, UR41, 0xbf, URZ ;  /* 0x000000bf29041890 */ /* 0x000fe4000fffe03f */
[----:B------:R-:W-:Y:S02]  /*0bc0*/  UIADD3 UR6, UR41, 0xbf, URZ ;  /* 0x000000bf29067890 */ /* 0x000fe4000fffe03f */
[----:B------:R-:W-:Y:S02]  /*0bd0*/  UIMAD.WIDE.U32 UR4, UR4, UR5, URZ ;  /* 0x00000005040472a5 */ /* 0x000fe4000f8e003f */
[----:B------:R-:W-:Y:S02]  /*0be0*/  UIMAD UR4, UR37, UR8, 0x7f ;  /* 0x0000007f250474a4 */ /* 0x000fe4000f8e0208 */
[----:B------:R-:W-:Y:S02]  /*0bf0*/  @UP1 USHF.R.U32.HI UR6, URZ, UR9, UR5 ;  /* 0x000000093f061299 */ /* 0x000fe40008011605 */
[----:B------:R-:W-:-:S02]  /*0c00*/  USHF.R.S32.HI UR5, URZ, 0x1f, UR4 ;  /* 0x0000001f3f057899 */ /* 0x000fc40008011404 */
[----:B------:R-:W-:Y:S02]  /*0c10*/  UIADD3 UR6, UR7, UR6, URZ ;  /* 0x0000000607067290 */ /* 0x000fe4000fffe03f */
[----:B------:R-:W-:Y:S02]  /*0c20*/  ULEA.HI UR5, UR5, UR4, URZ, 0x7 ;  /* 0x0000000405057291 */ /* 0x000fe4000f8f383f */
[----:B------:R-:W-:Y:S02]  /*0c30*/  USHF.R.S32.HI UR7, URZ, 0x1f, UR6 ;  /* 0x0000001f3f077899 */ /* 0x000fe40008011406 */
[----:B------:R-:W-:Y:S02]  /*0c40*/  USHF.R.S32.HI UR5, URZ, 0x7, UR5 ;  /* 0x000000073f057899 */ /* 0x000fe40008011405 */
[----:B------:R-:W-:Y:S01]  /*0c50*/  ULEA.HI UR7, UR7, UR6, URZ, 0x7 ;  /* 0x0000000607077291 */ /* 0x000fe2000f8f383f */
[----:B------:R-:W-:-:S03]  /*0c60*/  UMOV UR4, URZ ;  /* 0x0000003f00047c82 */ /* 0x000fc60008000000 */
[----:B------:R-:W-:-:S04]  /*0c70*/  USHF.R.S32.HI UR7, URZ, 0x7, UR7 ;  /* 0x000000073f077899 */ /* 0x000fc80008011407 */
[----:B------:R-:W-:-:S04]  /*0c80*/  UISETP.LT.AND UP0, UPT, UR5, UR7, UPT ;  /* 0x000000070500728c */ /* 0x000fc8000bf01270 */
[----:B------:R-:W-:Y:S02]  /*0c90*/  USEL UR9, UR5, UR7, UP0 ;  /* 0x0000000705097287 */ /* 0x000fe40008000000 */
[----:B------:R-:W-:Y:S02]  /*0ca0*/  UISETP.NE.AND UP0, UPT, UR10, URZ, UPT ;  /* 0x0000003f0a00728c */ /* 0x000fe4000bf05270 */
[----:B------:R-:W-:-:S06]  /*0cb0*/  UISETP.GE.AND UP1, UPT, UR9, 0x1, UPT ;  /* 0x000000010900788c */ /* 0x000fcc000bf26270 */
[----:B------:R-:W-:-:S03]  /*0cc0*/  PLOP3.LUT P0, PT, PT, PT, UP1, 0x80, 0x0 ;  /* 0x000000000000781c */ /* 0x000fc60003f0f018 */
[----:B------:R-:W-:-:S10]  /*0cd0*/  @!UP0 ULDC UR10, c[0x0][0x9f0] ;  /* 0x00027c00000a8ab9 */ /* 0x000fd40000000800 */
[----:B------:R-:W-:Y:S05]  /*0ce0*/  @!P0 BRA `(.L_x_1575) ;  /* 0x0000000000848947 */ /* 0x000fea0003800000 */
[----:B------:R-:W-:Y:S01]  /*0cf0*/  IMAD.U32 R3, RZ, RZ, UR10 ;  /* 0x0000000aff037e24 */ /* 0x000fe2000f8e00ff */
[----:B------:R-:W-:Y:S01]  /*0d00*/  UIADD3 UR6, UR10, -0x1, UR9 ;  /* 0xffffffff0a067890 */ /* 0x000fe2000fffe009 */
[----:B------:R-:W-:-:S03]  /*0d10*/  UMOV UR4, URZ ;  /* 0x0000003f00047c82 */ /* 0x000fc60008000000 */
        /* <DEDUP_REMOVED lines=30> */
.L_x_1575:
[----:B------:R-:W-:Y:S01]  /*0f00*/  UIMAD UR38, UR38, UR4, URZ ;  /* 0x00000004262672a4 */ /* 0x000fe2000f8e023f */
[----:B------:R-:W-:Y:S01]  /*0f10*/  IMAD.U32 R0, RZ, RZ, UR9 ;  /* 0x00000009ff007e24 */ /* 0x000fe2000f8e00ff */
[----:B------:R-:W-:Y:S01]  /*0f20*/  USHF.R.S32.HI UR45, URZ, 0x1f, UR44 ;  /* 0x0000001f3f2d7899 */ /* 0x000fe2000801142c */
[----:B------:R-:W-:Y:S01]  /*0f30*/  IMAD.U32 R3, RZ, RZ, UR4 ;  /* 0x00000004ff037e24 */ /* 0x000fe2000f8e00ff */
[----:B------:R-:W-:Y:S01]  /*0f40*/  PLOP3.LUT P0, PT, PT, PT, PT, 0x80, 0x0 ;  /* 0x000000000000781c */ /* 0x000fe20003f0f070 */
[----:B------:R-:W-:Y:S01]  /*0f50*/  VIADD R16, R29, 0xffffff80 ;  /* 0xffffff801d107836 */ /* 0x000fe20000000000 */
        /* <DEDUP_REMOVED lines=19> */
[----:B------:R-:W-:Y:S01]  /*1090*/  UISETP.GT.AND UP0, UPT, UR46, UR38, UPT ;  /* 0x000000262e00728c */ /* 0x000fe2000bf04270 */
[----:B------:R-:W-:Y:S01]  /*10a0*/  IMAD.MOV.U32 R58, RZ, RZ, RZ ;  /* 0x000000ffff3a7224 */ /* 0x000fe200078e00ff */
[----:B------:R-:W-:Y:S01]  /*10b0*/  CS2R R114, SRZ ;  /* 0x0000000000727805 */ /* 0x000fe2000001ff00 */
[----:B------:R-:W-:Y:S01]  /*10c0*/  IMAD.MOV.U32 R17, RZ, RZ, RZ ;  /* 0x000000ffff117224 */ /* 0x000fe200078e00ff */
[----:B------:R-:W-:Y:S01]  /*10d0*/  CS2R R124, SRZ ;  /* 0x00000000007c7805 */ /* 0x000fe2000001ff00 */
[----:B------:R-:W-:Y:S01]  /*10e0*/  IMAD.MOV.U32 R117, RZ, RZ, RZ ;  /* 0x000000ffff757224 */ /* 0x000fe200078e00ff */
[----:B------:R-:W-:Y:S01]  /*10f0*/  PLOP3.LUT P1, PT, PT, PT, UP0, 0x80, 0x0 ;  /* 0x000000000000781c */ /* 0x000fe20003f2f008 */
        /* <DEDUP_REMOVED lines=9> */
[----:B------:R-:W-:Y:S02]  /*1190*/  IMAD.MOV.U32 R22, RZ, RZ, RZ ;  /* 0x000000ffff167224 */ /* 0x000fe400078e00ff */
[----:B------:R-:W-:Y:S05]  /*11a0*/  @!P1 BRA `(.L_x_1576) ;  /* 0x0000008c00309947 */ /* 0x000fea0003800000 */
        /* <DEDUP_REMOVED lines=34> */
.L_x_1577:
        /* <DEDUP_REMOVED lines=48> */
.L_x_1674:
[----:B------:R-:W-:-:S06]  /*16d0*/  ULOP3.LUT UR4, UR40, 0x1, URZ, 0xfc, !UPT ;  /* 0x0000000128047892 */ /* 0x000fcc000f8efc3f */
[----:B------:R-:W-:-:S05]  /*16e0*/  IMAD.U32 R2, RZ, RZ, UR4 ;  /* 0x00000004ff027e24 */ /* 0x000fca000f8e00ff */
[----:B------:R-:W-:-:S13]  /*16f0*/  ISETP.NE.AND P0, PT, R2, 0x3, PT ;  /* 0x000000030200780c */ /* 0x000fda0003f05270 */
[----:B------:R-:W-:Y:S05]  /*1700*/  @!P0 BRA `(.L_x_1579) ;  /* 0x0000000000048947 */ /* 0x000fea0003800000 */
[----:B------:R-:W-:Y:S01]  /*1710*/  BPT.TRAP 0x1 ;  /* 0x000000040000795c */ /* 0x000fe20000300000 */
.L_x_1579:
[----:B------:R1:W2:Y:S01]  /*1720*/  SYNCS.PHASECHK.TRANS64.TRYWAIT P2, [UR39+0x17030], R6 ;  /* 0x01703006ff0075a7 */ /* 0x0002a20008040167 */
[----:B------:R-:W-:Y:S05]  /*1730*/  @!P0 BRA `(.L_x_1580) ;  /* 0x0000000000048947 */ /* 0x000fea0003800000 */
[----:B------:R-:W-:Y:S01]  /*1740*/  BPT.TRAP 0x1 ;  /* 0x000000040000795c */ /* 0x000fe20000300000 */
.L_x_1580:
[----:B------:R-:W-:Y:S01]  /*1750*/  IMAD.U32 R4, RZ, RZ, UR47 ;  /* 0x0000002fff047e24 */ /* 0x000fe2000f8e00ff */
[----:B------:R-:W-:-:S04]  /*1760*/  ISETP.NE.AND P1, PT, R27, RZ, PT ;  /* 0x000000ff1b00720c */ /* 0x000fc80003f25270 */
[----:B------:R-:W-:Y:S01]  /*1770*/  LOP3.LUT R4, R4, 0x10000, RZ, 0xfc, !PT ;  /* 0x0001000004047812 */ /* 0x000fe200078efcff */
[----:B--2---:R-:W-:Y:S08]  /*1780*/  @P2 BRA `(.L_x_1581) ;  /* 0x0000000000082947 */ /* 0x004ff00003800000 */
[----:B------:R-:W2:Y:S02]  /*1790*/  SYNCS.PHASECHK.TRANS64.TRYWAIT P2, [UR39+0x17030], R6 ;  /* 0x01703006ff0075a7 */ /* 0x000ea40008040167 */
[----:B--2---:R-:W-:Y:S05]  /*17a0*/  @!P2 BRA `(.L_x_1582) ;  /* 0x000000dc0018a947 */ /* 0x004fea0003800000 */
.L_x_1581:
        /* <DEDUP_REMOVED lines=13> */
[----:B------:R-:W-:Y:S01]  /*1880*/  UMOV UR13, 0xc0000010 ;  /* 0xc0000010000d7882 */ /* 0x000fe20000000000 */
[----:B------:R-:W-:Y:S01]  /*1890*/  ULOP3.LUT UR22, UR4, 0x10000, URZ, 0xfc, !UPT ;  /* 0x0001000004167892 */ /* 0x000fe2000f8efc3f */
[----:B------:R-:W-:Y:S01]  /*18a0*/  LEA.HI R93, R93, R16, RZ, 0x2 ;  /* 0x000000105d5d7211 */ /* 0x000fe200078f10ff */
[----:B------:R-:W-:Y:S01]  /*18b0*/  UMOV UR15, 0xc0000010 ;  /* 0xc0000010000f7882 */ /* 0x000fe20000000000 */
[C---:B------:R-:W-:Y:S01]  /*18c0*/  IMAD.IADD R7, R16.reuse, 0x1, -R3 ;  /* 0x0000000110077824 */ /* 0x040fe200078e0a03 */
[----:B------:R-:W-:Y:S01]  /*18d0*/  UIADD3 UR10, UR22, 0x100, URZ ;  /* 0x00000100160a7890 */ /* 0x000fe2000fffe03f */
[----:B------:R-:W-:Y:S01]  /*18e0*/  LOP3.LUT R93, R93, 0xfffffffc, RZ, 0xc0, !PT ;  /* 0xfffffffc5d5d7812 */ /* 0x000fe200078ec0ff */
[----:B------:R-:W-:Y:S01]  /*18f0*/  UIADD3 UR8, UR12, 0x180, URZ ;  /* 0x000001800c087890 */ /* 0x000fe2000fffe03f */
[----:B------:R-:W-:Y:S01]  /*1900*/  IMAD.HI R20, R17, 0x55555556, RZ ;  /* 0x5555555611147827 */ /* 0x000fe200078e02ff */
[----:B------:R-:W-:Y:S01]  /*1910*/  UIADD3 UR12, UR12, 0x300, URZ ;  /* 0x000003000c0c7890 */ /* 0x000fe2000fffe03f */
[----:B------:R-:W-:Y:S01]  /*1920*/  QGMMA.64x128x32.F32.E4M3.E4M3 R24, gdesc[UR20], RZ, !UPT, gsb0 ;  /* 0x01e00000141879f3 */ /* 0x000fe2000c0008ff */
[----:B------:R-:W-:Y:S01]  /*1930*/  UIADD3 UR14, UR22, 0x200, URZ ;  /* 0x00000200160e7890 */ /* 0x000fe2000fffe03f */
[----:B-1----:R-:W-:Y:S01]  /*1940*/  SHF.R.S32.HI R6, RZ, 0x1f, R7 ;  /* 0x0000001fff067819 */ /* 0x002fe20000011407 */
[----:B------:R-:W-:Y:S01]  /*1950*/  IMAD.IADD R93, R16, 0x1, -R93 ;  /* 0x00000001105d7824 */ /* 0x000fe200078e0a5d */
[----:B------:R-:W-:Y:S01]  /*1960*/  ULDC UR4, c[0x0][0x448] ;  /* 0x0001120000047ab9 */ /* 0x000fe20000000800 */
[----:B------:R-:W-:Y:S01]  /*1970*/  LEA.HI R20, R20, R20, RZ, 0x1 ;  /* 0x0000001414147211 */ /* 0x000fe200078f08ff */
[----:B------:R-:W-:Y:S01]  /*1980*/  UISETP.NE.AND UP0, UPT, UR4, 0x1, UPT ;  /* 0x000000010400788c */ /* 0x000fe2000bf05270 */
[CC--:B------:R-:W-:Y:S01]  /*1990*/  LEA.HI R10, R6.reuse, R7.reuse, RZ, 0x2 ;  /* 0x00000007060a7211 */ /* 0x0c0fe200078f10ff */
[----:B------:R-:W-:Y:S01]  /*19a0*/  ULDC UR6, c[0x0][0x2f0] ;  /* 0x0000bc0000067ab9 */ /* 0x000fe20000000800 */
[----:B------:R-:W-:Y:S01]  /*19b0*/  LEA.HI R6, R6, R7, RZ, 0x5 ;  /* 0x0000000706067211 */ /* 0x000fe200078f28ff */
[----:B------:R-:W-:Y:S01]  /*19c0*/  IMAD R20, R20, -0x3, R17 ;  /* 0xfffffffd14147824 */ /* 0x000fe200078e0211 */
[--C-:B------:R-:W-:Y:S01]  /*19d0*/  SHF.R.S32.HI R3, RZ, 0x2, R10.reuse ;  /* 0x00000002ff037819 */ /* 0x100fe2000001140a */
[----:B------:R-:W-:Y:S01]  /*19e0*/  UMOV UR4, 0xffffff80 ;  /* 0xffffff8000047882 */ /* 0x000fe20000000000 */
[----:B------:R-:W-:Y:S01]  /*19f0*/  SHF.R.S32.HI R16, RZ, 0x1f, R10 ;  /* 0x0000001fff107819 */ /* 0x000fe2000001140a */
[----:B------:R-:W-:Y:S01]  /*1a00*/  UIMAD UR4, UR46, UR4, 0x80 ;  /* 0x000000802e0474a4 */ /* 0x000fe2000f8e0204 */
[----:B------:R-:W-:Y:S01]  /*1a10*/  SHF.R.S32.HI R6, RZ, 0x5, R6 ;  /* 0x00000005ff067819 */ /* 0x000fe20000011406 */
[----:B------:R-:W-:Y:S01]  /*1a20*/  IMAD.U32 R17, RZ, RZ, UR6 ;  /* 0x00000006ff117e24 */ /* 0x000fe2000f8e00ff */
[----:B------:R-:W-:Y:S01]  /*1a30*/  LEA.HI R16, R16, R3, RZ, 0x3 ;  /* 0x0000000310107211 */ /* 0x000fe200078f18ff */
[----:B------:R-:W-:Y:S01]  /*1a40*/  @UP0 ULDC UR5, c[0x0][0x44c] ;  /* 0x0001130000050ab9 */ /* 0x000fe20000000800 */
[----:B------:R-:W-:Y:S01]  /*1a50*/  LEA R22, R6, UR41, 0x4 ;  /* 0x0000002906167c11 */ /* 0x000fe2000f8e20ff */
[----:B------:R-:W-:Y:S01]  /*1a60*/  ULDC UR7, c[0x0][0x288] ;  /* 0x0000a20000077ab9 */ /* 0x000fe20000000800 */
[----:B------:R-:W-:Y:S01]  /*1a70*/  LOP3.LUT R16, R16, 0xfffffff8, RZ, 0xc0, !PT ;  /* 0xfffffff810107812 */ /* 0x000fe200078ec0ff */
[----:B------:R-:W-:Y:S01]  /*1a80*/  UIADD3 UR46, UR46, -0x2, URZ ;  /* 0xfffffffe2e2e7890 */ /* 0x000fe2000fffe03f */
[----:B------:R-:W-:Y:S01]  /*1a90*/  LEA.HI R6, R93, R93, RZ, 0x1 ;  /* 0x0000005d5d067211 */ /* 0x000fe200078f08ff */
[----:B------:R-:W0:Y:S01]  /*1aa0*/  S2UR UR20, SR_CgaCtaId ;  /* 0x00000000001479c3 */ /* 0x000e220000008800 */
[----:B------:R-:W-:-:S02]  /*1ab0*/  IADD3 R3, R22, R3, -R16 ;  /* 0x0000000316037210 */ /* 0x000fc40007ffe810 */
[----:B------:R-:W-:Y:S02]  /*1ac0*/  CS2R R94, SRZ ;  /* 0x00000000005e7805 */ /* 0x000fe4000001ff00 */
[----:B------:R-:W-:Y:S02]  /*1ad0*/  LOP3.LUT R6, R6, 0x1ffffffe, RZ, 0xc0, !PT ;  /* 0x1ffffffe06067812 */ /* 0x000fe400078ec0ff */
[----:B------:R-:W-:Y:S02]  /*1ae0*/  CS2R R96, SRZ ;  /* 0x0000000000607805 */ /* 0x000fe4000001ff00 */
[----:B------:R-:W-:Y:S01]  /*1af0*/  PLOP3.LUT P2, PT, PT, PT, UP0, 0x80, 0x0 ;  /* 0x000000000000781c */ /* 0x000fe20003f4f008 */
[----:B------:R-:W-:Y:S01]  /*1b00*/  IMAD R3, R20, 0x40, R3 ;  /* 0x0000004014037824 */ /* 0x000fe200078e0203 */
[----:B------:R-:W-:Y:S01]  /*1b10*/  LOP3.LUT R10, R10, 0x7ffffffc, RZ, 0xc0, !PT ;  /* 0x7ffffffc0a0a7812 */ /* 0x000fe200078ec0ff */
[----:B------:R-:W-:Y:S01]  /*1b20*/  IMAD.IADD R6, R93, 0x1, -R6 ;  /* 0x000000015d067824 */ /* 0x000fe200078e0a06 */
[----:B------:R-:W-:-:S02]  /*1b30*/  CS2R R92, SRZ ;  /* 0x00000000005c7805 */ /* 0x000fc4000001ff00 */
[----:B------:R-:W-:Y:S02]  /*1b40*/  CS2R R98, SRZ ;  /* 0x0000000000627805 */ /* 0x000fe4000001ff00 */
[----:B------:R-:W-:Y:S01]  /*1b50*/  CS2R R100, SRZ ;  /* 0x0000000000647805 */ /* 0x000fe2000001ff00 */
[----:B------:R-:W-:Y:S01]  /*1b60*/  IMAD R6, R6, 0x8, R3 ;  /* 0x0000000806067824 */ /* 0x000fe200078e0203 */
[----:B------:R-:W-:Y:S01]  /*1b70*/  CS2R R102, SRZ ;  /* 0x0000000000667805 */ /* 0x000fe2000001ff00 */
[----:B------:R-:W-:Y:S01]  /*1b80*/  IMAD.IADD R7, R7, 0x1, -R10 ;  /* 0x0000000107077824 */ /* 0x000fe200078e0a0a */
[----:B------:R-:W-:Y:S01]  /*1b90*/  CS2R R104, SRZ ;  /* 0x0000000000687805 */ /* 0x000fe2000001ff00 */
[----:B------:R-:W-:Y:S01]  /*1ba0*/  IMAD.MOV.U32 R3, RZ, RZ, R6 ;  /* 0x000000ffff037224 */ /* 0x000fe200078e0006 */
[----:B------:R-:W-:Y:S01]  /*1bb0*/  CS2R R106, SRZ ;  /* 0x00000000006a7805 */ /* 0x000fe2000001ff00 */
[----:B------:R-:W-:Y:S01]  /*1bc0*/  @P2 IMAD.HI.U32 R16, R6, UR5, RZ ;  /* 0x0000000506102c27 */ /* 0x000fe2000f8e00ff */
[----:B------:R-:W-:Y:S01]  /*1bd0*/  @UP0 ULDC UR5, c[0x0][0x450] ;  /* 0x0001140000050ab9 */ /* 0x000fe20000000800 */
[----:B------:R-:W-:-:S02]  /*1be0*/  CS2R R108, SRZ ;  /* 0x00000000006c7805 */ /* 0x000fc4000001ff00 */
[----:B------:R-:W-:Y:S02]  /*1bf0*/  CS2R R110, SRZ ;  /* 0x00000000006e7805 */ /* 0x000fe4000001ff00 */
[----:B------:R-:W-:Y:S02]  /*1c00*/  CS2R R112, SRZ ;  /* 0x0000000000707805 */ /* 0x000fe4000001ff00 */
[----:B------:R-:W-:Y:S01]  /*1c10*/  @P2 SHF.R.U32.HI R3, RZ, UR5, R16 ;  /* 0x00000005ff032c19 */ /* 0x000fe20008011610 */
[----:B------:R-:W-:Y:S01]  /*1c20*/  UIADD3 UR5, UR4, 0x1, URZ ;  /* 0x0000000104057890 */ /* 0x000fe2000fffe03f */
[----:B------:R-:W-:Y:S01]  /*1c30*/  CS2R R114, SRZ ;  /* 0x0000000000727805 */ /* 0x000fe2000001ff00 */
[----:B------:R-:W-:Y:S01]  /*1c40*/  UIMAD UR4, UR37, UR6, UR4 ;  /* 0x00000006250472a4 */ /* 0x000fe2000f8e0204 */
[----:B------:R-:W-:Y:S01]  /*1c50*/  CS2R R116, SRZ ;  /* 0x0000000000747805 */ /* 0x000fe2000001ff00 */
[----:B------:R-:W1:Y:S01]  /*1c60*/  SHFL.IDX PT, R16, R3, RZ, 0x1c1f ;  /* 0x001c1fff03107589 */ /* 0x000e6200000e0000 */
[----:B------:R-:W-:Y:S01]  /*1c70*/  UIMAD UR6, UR37, UR6, -UR7 ;  /* 0x00000006250672a4 */ /* 0x000fe2000f8e0a07 */
[----:B------:R-:W-:Y:S01]  /*1c80*/  IMAD.U32 R10, RZ, RZ, UR5 ;  /* 0x00000005ff0a7e24 */ /* 0x000fe2000f8e00ff */
[----:B------:R-:W-:Y:S01]  /*1c90*/  CS2R R118, SRZ ;  /* 0x0000000000767805 */ /* 0x000fe2000001ff00 */
[----:B------:R-:W2:Y:S01]  /*1ca0*/  SHFL.IDX PT, R3, R3, 0x1, 0x1c1f ;  /* 0x003c1f0003037f89 */ /* 0x000ea200000e0000 */
[----:B------:R-:W-:Y:S01]  /*1cb0*/  CS2R R120, SRZ ;  /* 0x0000000000787805 */ /* 0x000fe2000001ff00 */
[----:B------:R-:W-:Y:S01]  /*1cc0*/  IMAD R10, R7, -0x2, R10 ;  /* 0xfffffffe070a7824 */ /* 0x000fe200078e020a */
[----:B------:R-:W-:-:S02]  /*1cd0*/  CS2R R122, SRZ ;  /* 0x00000000007a7805 */ /* 0x000fc4000001ff00 */
[----:B------:R-:W-:Y:S02]  /*1ce0*/  CS2R R124, SRZ ;  /* 0x00000000007c7805 */ /* 0x000fe4000001ff00 */
[----:B------:R-:W-:Y:S01]  /*1cf0*/  CS2R R126, SRZ ;  /* 0x00000000007e7805 */ /* 0x000fe2000001ff00 */
[----:B------:R-:W-:Y:S01]  /*1d00*/  IMAD R10, R17, UR37, R10 ;  /* 0x00000025110a7c24 */ /* 0x000fe2000f8e020a */
[----:B------:R-:W-:Y:S02]  /*1d10*/  CS2R R128, SRZ ;  /* 0x0000000000807805 */ /* 0x000fe4000001ff00 */
[----:B------:R-:W-:Y:S02]  /*1d20*/  CS2R R130, SRZ ;  /* 0x0000000000827805 */ /* 0x000fe4000001ff00 */
[----:B------:R-:W-:Y:S02]  /*1d30*/  CS2R R132, SRZ ;  /* 0x0000000000847805 */ /* 0x000fe4000001ff00 */
[----:B------:R-:W-:Y:S01]  /*1d40*/  CS2R R134, SRZ ;  /* 0x0000000000867805 */ /* 0x000fe2000001ff00 */
[----:B------:R-:W-:-:S02]  /*1d50*/  WARPGROUP.DEPBAR.LE gsb0, 0x0 ;  /* 0x00008000000079c5 */ /* 0x000fc40000010000 */
[----:B------:R-:W-:-:S06]  /*1d60*/  WARPGROUP.ARRIVE ;  /* 0x00000000000079c5 */ /* 0x000fcc0000000000 */
[----:B------:R-:W-:Y:S01]  /*1d70*/  QGMMA.64x128x32.F32.E4M3.E4M3 R24, gdesc[UR8], R24, gsb0 ;  /* 0x01e00000081879f3 */ /* 0x000fe20008000818 */
[----:B------:R-:W-:Y:S02]  /*1d80*/  ULDC UR10, c[0x0][0x988] ;  /* 0x00026200000a7ab9 */ /* 0x000fe40000000800 */
        /* <DEDUP_REMOVED lines=8> */
[----:B------:R-:W-:Y:S02]  /*1e10*/  IMAD.U32 R26, RZ, RZ, UR4 ;  /* 0x00000004ff1a7e24 */ /* 0x000fe4000f8e00ff */
[C---:B------:R-:W-:Y:S01]  /*1e20*/  FMUL.FTZ R12, R0.reuse, R32 ;  /* 0x00000020000c7220 */ /* 0x040fe20000410000 */
[----:B------:R-:W3:Y:S01]  /*1e30*/  MUFU.TANH R2, R2 ;  /* 0x0000000200027308 */ /* 0x000ee20000002400 */
[C---:B------:R-:W-:Y:S01]  /*1e40*/  FMUL.FTZ R28, R0.reuse, R29 ;  /* 0x0000001d001c7220 */ /* 0x040fe20000410000 */
[C---:B------:R-:W-:Y:S01]  /*1e50*/  FMUL.FTZ R32, R0.reuse, R69 ;  /* 0x0000004500207220 */ /* 0x040fe20000410000 */
[C---:B------:R-:W-:Y:S01]  /*1e60*/  FMUL.FTZ R89, R0.reuse, R41 ;  /* 0x0000002900597220 */ /* 0x040fe20000410000 */
[----:B------:R-:W-:Y:S01]  /*1e70*/  FMUL.FTZ R69, R0, R80 ;  /* 0x0000005000457220 */ /* 0x000fe20000410000 */
[----:B------:R-:W-:-:S02]  /*1e80*/  IMAD R41, R7, -0x2, R26 ;  /* 0xfffffffe07297824 */ /* 0x000fc400078e021a */
[----:B------:R-:W-:Y:S01]  /*1e90*/  FMUL.FTZ R90, R0, R33 ;  /* 0x00000021005a7220 */ /* 0x000fe20000410000 */
[----:B------:R-:W-:Y:S01]  /*1ea0*/  VIADD R80, R10, -UR7 ;  /* 0x800000070a507c36 */ /* 0x000fe20008000000 */
[----:B------:R-:W4:Y:S01]  /*1eb0*/  MUFU.TANH R88, R88 ;  /* 0x0000005800587308 */ /* 0x000f220000002400 */
[C---:B------:R-:W-:Y:S01]  /*1ec0*/  FMUL.FTZ R36, R0.reuse, R36 ;  /* 0x0000002400247220 */ /* 0x040fe20000410000 */
[C---:B------:R-:W-:Y:S01]  /*1ed0*/  FMUL.FTZ R33, R0.reuse, R37 ;  /* 0x0000002500217220 */ /* 0x040fe20000410000 */
[----:B------:R-:W-:Y:S01]  /*1ee0*/  FMUL.FTZ R37, R0, R53 ;  /* 0x0000003500257220 */ /* 0x000fe20000410000 */
[----:B-1----:R-:W-:Y:S01]  /*1ef0*/  VIADDMNMX R80, R16, R80, R41, PT ;  /* 0x0000005010507246 */ /* 0x002fe20003800129 */
[C---:B------:R-:W-:Y:S01]  /*1f00*/  FMUL.FTZ R13, R0.reuse, R56 ;  /* 0x00000038000d7220 */ /* 0x040fe20000410000 */
[C---:B------:R-:W-:Y:S01]  /*1f10*/  FMUL.FTZ R9, R0.reuse, R49 ;  /* 0x0000003100097220 */ /* 0x040fe20000410000 */
[----:B------:R-:W-:Y:S01]  /*1f20*/  FMUL.FTZ R8, R0, R40 ;  /* 0x0000002800087220 */ /* 0x000fe20000410000 */
[----:B------:R-:W1:Y:S01]  /*1f30*/  MUFU.TANH R11, R11 ;  /* 0x0000000b000b7308 */ /* 0x000e620000002400 */
[----:B------:R-:W-:Y:S01]  /*1f40*/  ISETP.GT.AND P3, PT, R80, RZ, PT ;  /* 0x000000ff5000720c */ /* 0x000fe20003f64270 */
[----:B------:R-:W-:Y:S01]  /*1f50*/  FMUL.FTZ R21, R0, R45 ;  /* 0x0000002d00157220 */ /* 0x000fe20000410000 */
[----:B------:R-:W-:Y:S01]  /*1f60*/  ISETP.GT.AND P4, PT, R80, 0x1, PT ;  /* 0x000000015000780c */ /* 0x000fe20003f84270 */
[----:B------:R-:W-:Y:S01]  /*1f70*/  FMUL.FTZ R24, R0, R44 ;  /* 0x0000002c00187220 */ /* 0x000fe20000410000 */
[----:B------:R-:W-:Y:S01]  /*1f80*/  ISETP.GT.AND P5, PT, R80, 0x8, PT ;  /* 0x000000085000780c */ /* 0x000fe20003fa4270 */
[----:B------:R-:W-:Y:S01]  /*1f90*/  FMUL.FTZ R18, R0, R48 ;  /* 0x0000003000127220 */ /* 0x000fe20000410000 */
[----:B---3--:R-:W-:Y:S01]  /*1fa0*/  FSEL R56, R2, -INF , P3 ;  /* 0xff80000002387808 */ /* 0x008fe20001800000 */
[----:B------:R-:W3:Y:S01]  /*1fb0*/  MUFU.TANH R28, R28 ;  /* 0x0000001c001c7308 */ /* 0x000ee20000002400 */
[----:B----4-:R-:W-:Y:S01]  /*1fc0*/  FSEL R53, R88, -INF , P4 ;  /* 0xff80000058357808 */ /* 0x010fe20002000000 */
[----:B------:R-:W-:Y:S01]  /*1fd0*/  FMUL.FTZ R48, R0, R38 ;  /* 0x0000002600307220 */ /* 0x000fe20000410000 */
[----:B------:R-:W-:Y:S01]  /*1fe0*/  ISETP.GT.AND P3, PT, R80, 0x9, PT ;  /* 0x000000095000780c */ /* 0x000fe20003f64270 */
[----:B------:R-:W-:Y:S01]  /*1ff0*/  FMUL.FTZ R22, R0, R27 ;  /* 0x0000001b00167220 */ /* 0x000fe20000410000 */
[----:B------:R-:W-:Y:S01]  /*2000*/  FMNMX.FTZ R2, R56, R53, !PT ;  /* 0x0000003538027209 */ /* 0x000fe20007810000 */
[----:B------:R-:W-:Y:S01]  /*2010*/  FMUL.FTZ R27, R0, R31 ;  /* 0x0000001f001b7220 */ /* 0x000fe20000410000 */
[----:B------:R-:W-:Y:S01]  /*2020*/  ISETP.GT.AND P4, PT, R80, 0x10, PT ;  /* 0x000000105000780c */ /* 0x000fe20003f84270 */
[----:B------:R-:W4:Y:S01]  /*2030*/  MUFU.TANH R12, R12 ;  /* 0x0000000c000c7308 */ /* 0x000f220000002400 */
[----:B-1----:R-:W-:Y:S01]  /*2040*/  FSEL R49, R11, -INF , P5 ;  /* 0xff8000000b317808 */ /* 0x002fe20002800000 */
[C---:B------:R-:W-:Y:S01]  /*2050*/  FMUL.FTZ R14, R0.reuse, R52 ;  /* 0x00000034000e7220 */ /* 0x040fe20000410000 */
[C---:B------:R-:W-:Y:S01]  /*2060*/  FMUL.FTZ R91, R0.reuse, R57 ;  /* 0x00000039005b7220 */ /* 0x040fe20000410000 */
[C---:B------:R-:W-:Y:S01]  /*2070*/  FMUL.FTZ R23, R0.reuse, R60 ;  /* 0x0000003c00177220 */ /* 0x040fe20000410000 */
[----:B------:R-:W-:Y:S01]  /*2080*/  FMNMX.FTZ R2, R49, R2, !PT ;  /* 0x0000000231027209 */ /* 0x000fe20007810000 */
[C---:B------:R-:W-:Y:S01]  /*2090*/  FMUL.FTZ R19, R0.reuse, R61 ;  /* 0x0000003d00137220 */ /* 0x040fe20000410000 */
[----:B------:R-:W-:Y:S01]  /*20a0*/  FMUL.FTZ R15, R0, R64 ;  /* 0x00000040000f7220 */ /* 0x000fe20000410000 */
[----:B------:R-:W1:Y:S01]  /*20b0*/  MUFU.TANH R90, R90 ;  /* 0x0000005a005a7308 */ /* 0x000e620000002400 */
[----:B---3--:R-:W-:Y:S01]  /*20c0*/  FSEL R45, R28, -INF , P3 ;  /* 0xff8000001c2d7808 */ /* 0x008fe20001800000 */
[----:B------:R-:W-:Y:S01]  /*20d0*/  FMUL.FTZ R61, R0, R65 ;  /* 0x00000041003d7220 */ /* 0x000fe20000410000 */
[----:B------:R-:W-:Y:S01]  /*20e0*/  ISETP.GT.AND P3, PT, R80, 0x11, PT ;  /* 0x000000115000780c */ /* 0x000fe20003f64270 */
[C---:B------:R-:W-:Y:S01]  /*20f0*/  FMUL.FTZ R60, R0.reuse, R68 ;  /* 0x00000044003c7220 */ /* 0x040fe20000410000 */
[----:B------:R-:W-:Y:S01]  /*2100*/  FMNMX.FTZ R11, R45, R2, !PT ;  /* 0x000000022d0b7209 */ /* 0x000fe20007810000 */
[C---:B------:R-:W-:Y:S01]  /*2110*/  FMUL.FTZ R29, R0.reuse, R72 ;  /* 0x00000048001d7220 */ /* 0x040fe20000410000 */
[----:B------:R-:W-:Y:S01]  /*2120*/  FMUL.FTZ R64, R0, R73 ;  /* 0x0000004900407220 */ /* 0x000fe20000410000 */
[----:B------:R-:W3:Y:S01]  /*2130*/  MUFU.TANH R36, R36 ;  /* 0x0000002400247308 */ /* 0x000ee20000002400 */
[----:B----4-:R-:W-:Y:S01]  /*2140*/  FSEL R44, R12, -INF , P4 ;  /* 0xff8000000c2c7808 */ /* 0x010fe20002000000 */
[----:B------:R-:W-:Y:S01]  /*2150*/  FMUL.FTZ R65, R0, R76 ;  /* 0x0000004c00417220 */ /* 0x000fe20000410000 */
[----:B------:R-:W-:Y:S01]  /*2160*/  ISETP.GT.AND P4, PT, R80, 0x18, PT ;  /* 0x000000185000780c */ /* 0x000fe20003f84270 */
[----:B------:R-:W-:Y:S01]  /*2170*/  FMUL.FTZ R68, R0, R77 ;  /* 0x0000004d00447220 */ /* 0x000fe20000410000 */
[----:B------:R-:W-:Y:S01]  /*2180*/  FMNMX.FTZ R11, R44, R11, !PT ;  /* 0x0000000b2c0b7209 */ /* 0x000fe20007810000 */
[C---:B------:R-:W-:Y:S01]  /*2190*/  FMUL.FTZ R72, R0.reuse, R81 ;  /* 0x0000005100487220 */ /* 0x040fe20000410000 */
[----:B------:R-:W-:Y:S01]  /*21a0*/  FMUL.FTZ R73, R0, R84 ;  /* 0x0000005400497220 */ /* 0x000fe20000410000 */
[----:B------:R-:W4:Y:S01]  /*21b0*/  MUFU.TANH R33, R33 ;  /* 0x0000002100217308 */ /* 0x000f220000002400 */
[----:B-1----:R-:W-:Y:S01]  /*21c0*/  FSEL R38, R90, -INF , P3 ;  /* 0xff8000005a267808 */ /* 0x002fe20001800000 */
[----:B------:R-:W-:Y:S01]  /*21d0*/  FMUL.FTZ R25, R0, R30 ;  /* 0x0000001e00197220 */ /* 0x000fe20000410000 */
[----:B------:R-:W-:Y:S01]  /*21e0*/  ISETP.GT.AND P3, PT, R80, 0x19, PT ;  /* 0x000000195000780c */ /* 0x000fe20003f64270 */
[----:B------:R-:W-:Y:S01]  /*21f0*/  FMUL.FTZ R30, R0, R34 ;  /* 0x00000022001e7220 */ /* 0x000fe20000410000 */
[----:B------:R-:W-:Y:S01]  /*2200*/  FMNMX.FTZ R11, R38, R11, !PT ;  /* 0x0000000b260b7209 */ /* 0x000fe20007810000 */
[C---:B------:R-:W-:Y:S01]  /*2210*/  FMUL.FTZ R76, R0.reuse, R85 ;  /* 0x00000055004c7220 */ /* 0x040fe20000410000 */
[----:B------:R-:W-:Y:S01]  /*2220*/  FMUL.FTZ R57, R0, R42 ;  /* 0x0000002a00397220 */ /* 0x000fe20000410000 */
[----:B------:R-:W1:Y:S01]  /*2230*/  MUFU.TANH R8, R8 ;  /* 0x0000000800087308 */ /* 0x000e620000002400 */
[----:B---3--:R-:W-:Y:S01]  /*2240*/  FSEL R36, R36, -INF , P4 ;  /* 0xff80000024247808 */ /* 0x008fe20002000000 */
[----:B------:R-:W-:Y:S01]  /*2250*/  FMUL.FTZ R40, R0, R35 ;  /* 0x0000002300287220 */ /* 0x000fe20000410000 */
[----:B------:R-:W-:Y:S01]  /*2260*/  ISETP.GT.AND P4, PT, R80, 0x20, PT ;  /* 0x000000205000780c */ /* 0x000fe20003f84270 */
[----:B------:R-:W-:Y:S01]  /*2270*/  FMUL.FTZ R52, R0, R39 ;  /* 0x0000002700347220 */ /* 0x000fe20000410000 */
[----:B------:R-:W-:Y:S01]  /*2280*/  FMNMX.FTZ R2, R36, R11, !PT ;  /* 0x0000000b24027209 */ /* 0x000fe20007810000 */
[C---:B------:R-:W-:Y:S01]  /*2290*/  FMUL.FTZ R77, R0.reuse, R54 ;  /* 0x00000036004d7220 */ /* 0x040fe20000410000 */
[C---:B------:R-:W-:Y:S01]  /*22a0*/  FMUL.FTZ R43, R0.reuse, R43 ;  /* 0x0000002b002b7220 */ /* 0x040fe20000410000 */
[----:B------:R-:W3:Y:S01]  /*22b0*/  MUFU.TANH R89, R89 ;  /* 0x0000005900597308 */ /* 0x000ee20000002400 */
[----:B----4-:R-:W-:Y:S01]  /*22c0*/  FSEL R33, R33, -INF , P3 ;  /* 0xff80000021217808 */ /* 0x010fe20001800000 */
[----:B------:R-:W-:Y:S01]  /*22d0*/  FMUL.FTZ R46, R0, R46 ;  /* 0x0000002e002e7220 */ /* 0x000fe20000410000 */
[----:B------:R-:W-:Y:S01]  /*22e0*/  ISETP.GT.AND P3, PT, R80, 0x21, PT ;  /* 0x000000215000780c */ /* 0x000fe20003f64270 */
[C---:B------:R-:W-:Y:S01]  /*22f0*/  FMUL.FTZ R47, R0.reuse, R47 ;  /* 0x0000002f002f7220 */ /* 0x040fe20000410000 */
[----:B------:R-:W-:Y:S01]  /*2300*/  FMNMX.FTZ R2, R33, R2, !PT ;  /* 0x0000000221027209 */ /* 0x000fe20007810000 */
[C---:B------:R-:W-:Y:S01]  /*2310*/  FMUL.FTZ R50, R0.reuse, R50 ;  /* 0x0000003200327220 */ /* 0x040fe20000410000 */
[----:B------:R-:W-:Y:S01]  /*2320*/  FMUL.FTZ R51, R0, R51 ;  /* 0x0000003300337220 */ /* 0x000fe20000410000 */
[----:B------:R-:W4:Y:S01]  /*2330*/  MUFU.TANH R24, R24 ;  /* 0x0000001800187308 */ /* 0x000f220000002400 */
[----:B-1----:R-:W-:Y:S01]  /*2340*/  FSEL R31, R8, -INF , P4 ;  /* 0xff800000081f7808 */ /* 0x002fe20002000000 */
[----:B------:R-:W-:Y:S01]  /*2350*/  FMUL.FTZ R55, R0, R55 ;  /* 0x0000003700377220 */ /* 0x000fe20000410000 */
[----:B------:R-:W-:Y:S01]  /*2360*/  ISETP.GT.AND P4, PT, R80, 0x28, PT ;  /* 0x000000285000780c */ /* 0x000fe20003f84270 */
[C---:B------:R-:W-:Y:S01]  /*2370*/  FMUL.FTZ R58, R0.reuse, R58 ;  /* 0x0000003a003a7220 */ /* 0x040fe20000410000 */
[----:B------:R-:W-:Y:S01]  /*2380*/  FMNMX.FTZ R11, R31, R2, !PT ;  /* 0x000000021f0b7209 */ /* 0x000fe20007810000 */
[C---:B------:R-:W-:Y:S01]  /*2390*/  FMUL.FTZ R59, R0.reuse, R59 ;  /* 0x0000003b003b7220 */ /* 0x040fe20000410000 */
[----:B------:R-:W-:Y:S01]  /*23a0*/  FMUL.FTZ R70, R0, R70 ;  /* 0x0000004600467220 */ /* 0x000fe20000410000 */
[----:B------:R-:W1:Y:S01]  /*23b0*/  MUFU.TANH R21, R21 ;  /* 0x0000001500157308 */ /* 0x000e620000002400 */
[----:B---3--:R-:W-:Y:S01]  /*23c0*/  FSEL R28, R89, -INF , P3 ;  /* 0xff800000591c7808 */ /* 0x008fe20001800000 */
[----:B------:R-:W-:Y:S01]  /*23d0*/  @UP0 ULDC UR4, c[0x0][0x44c] ;  /* 0x0001130000040ab9 */ /* 0x000fe20000000800 */
[----:B------:R-:W-:Y:S01]  /*23e0*/  ISETP.GT.AND P3, PT, R80, 0x29, PT ;  /* 0x000000295000780c */ /* 0x000fe20003f64270 */
[----:B------:R-:W-:Y:S01]  /*23f0*/  UIMAD.WIDE.U32 UR4, UR41, UR4, URZ ;  /* 0x00000004290472a5 */ /* 0x000fe2000f8e003f */
[----:B------:R-:W-:-:S02]  /*2400*/  FMNMX.FTZ R11, R28, R11, !PT ;  /* 0x0000000b1c0b7209 */ /* 0x000fc40007810000 */
[----:B------:R-:W-:Y:S01]  /*2410*/  CS2R R88, SRZ ;  /* 0x0000000000587805 */ /* 0x000fe2000001ff00 */
[----:B------:R-:W3:Y:S01]  /*2420*/  MUFU.TANH R18, R18 ;  /* 0x0000001200127308 */ /* 0x000ee20000002400 */
[----:B----4-:R-:W-:Y:S02]  /*2430*/  FSEL R24, R24, -INF , P4 ;  /* 0xff80000018187808 */ /* 0x010fe40002000000 */
[----:B------:R-:W-:Y:S02]  /*2440*/  ISETP.GT.AND P4, PT, R80, 0x30, PT ;  /* 0x000000305000780c */ /* 0x000fe40003f84270 */
[----:B------:R-:W-:-:S03]  /*2450*/  FMNMX.FTZ R2, R24, R11, !PT ;  /* 0x0000000b18027209 */ /* 0x000fc60007810000 */
[----:B------:R-:W4:Y:S01]  /*2460*/  MUFU.TANH R9, R9 ;  /* 0x0000000900097308 */ /* 0x000f220000002400 */
[----:B-1----:R-:W-:Y:S02]  /*2470*/  FSEL R21, R21, -INF , P3 ;  /* 0xff80000015157808 */ /* 0x002fe40001800000 */
[----:B------:R-:W-:Y:S02]  /*2480*/  ISETP.GT.AND P3, PT, R80, 0x31, PT ;  /* 0x000000315000780c */ /* 0x000fe40003f64270 */
[----:B------:R-:W-:-:S03]  /*2490*/  FMNMX.FTZ R11, R21, R2, !PT ;  /* 0x00000002150b7209 */ /* 0x000fc60007810000 */
[----:B------:R-:W1:Y:S01]  /*24a0*/  MUFU.TANH R14, R14 ;  /* 0x0000000e000e7308 */ /* 0x000e620000002400 */
[----:B---3--:R-:W-:Y:S02]  /*24b0*/  FSEL R18, R18, -INF , P4 ;  /* 0xff80000012127808 */ /* 0x008fe40002000000 */
[----:B------:R-:W-:Y:S02]  /*24c0*/  ISETP.GT.AND P4, PT, R80, 0x38, PT ;  /* 0x000000385000780c */ /* 0x000fe40003f84270 */
[----:B------:R-:W-:-:S03]  /*24d0*/  FMNMX.FTZ R2, R18, R11, !PT ;  /* 0x0000000b12027209 */ /* 0x000fc60007810000 */
        /* <DEDUP_REMOVED lines=18> */
[----:B------:R-:W-:Y:S02]  /*2600*/  CS2R R90, SRZ ;  /* 0x00000000005a7805 */ /* 0x000fe4000001ff00 */
[----:B------:R-:W-:Y:S02]  /*2610*/  ISETP.GT.AND P3, PT, R80, 0x49, PT ;  /* 0x000000495000780c */ /* 0x000fe40003f64270 */
[----:B------:R-:W-:Y:S01]  /*2620*/  FMNMX.FTZ R16, R2, R11, !PT ;  /* 0x0000000b02107209 */ /* 0x000fe20007810000 */
[----:B------:R-:W1:Y:S01]  /*2630*/  MUFU.TANH R15, R15 ;  /* 0x0000000f000f7308 */ /* 0x000e620000002400 */
[----:B---3--:R-:W-:Y:S02]  /*2640*/  FSEL R9, R23, -INF , P4 ;  /* 0xff80000017097808 */ /* 0x008fe40002000000 */
[----:B------:R-:W-:-:S02]  /*2650*/  ISETP.GT.AND P4, PT, R80, 0x50, PT ;  /* 0x000000505000780c */ /* 0x000fc40003f84270 */
        /* <DEDUP_REMOVED lines=10> */
[----:B---3--:R-:W-:Y:S01]  /*2700*/  FSEL R16, R61, -INF , P3 ;  /* 0xff8000003d107808 */ /* 0x008fe20001800000 */
[----:B------:R-:W-:Y:S01]  /*2710*/  FMUL.FTZ R61, R0, R63 ;  /* 0x0000003f003d7220 */ /* 0x000fe20000410000 */
[----:B------:R-:W-:Y:S01]  /*2720*/  ISETP.GT.AND P3, PT, R80, 0x59, PT ;  /* 0x000000595000780c */ /* 0x000fe20003f64270 */
[----:B------:R-:W-:Y:S01]  /*2730*/  FMUL.FTZ R63, R0, R83 ;  /* 0x00000053003f7220 */ /* 0x000fe20000410000 */
[----:B------:R-:W-:-:S03]  /*2740*/  FMNMX.FTZ R26, R16, R11, !PT ;  /* 0x0000000b101a7209 */ /* 0x000fc60007810000 */
[----:B------:R-:W3:Y:S01]  /*2750*/  MUFU.TANH R29, R29 ;  /* 0x0000001d001d7308 */ /* 0x000ee20000002400 */
[----:B----4-:R-:W-:Y:S01]  /*2760*/  FSEL R19, R60, -INF , P4 ;  /* 0xff8000003c137808 */ /* 0x010fe20002000000 */
[----:B------:R-:W-:Y:S01]  /*2770*/  FMUL.FTZ R60, R0, R62 ;  /* 0x0000003e003c7220 */ /* 0x000fe20000410000 */
[----:B------:R-:W-:Y:S01]  /*2780*/  ISETP.GT.AND P4, PT, R80, 0x60, PT ;  /* 0x000000605000780c */ /* 0x000fe20003f84270 */
[----:B------:R-:W-:-:S04]  /*2790*/  FMUL.FTZ R62, R0, R79 ;  /* 0x0000004f003e7220 */ /* 0x000fc80000410000 */
[----:B------:R-:W4:Y:S01]  /*27a0*/  MUFU.TANH R64, R64 ;  /* 0x0000004000407308 */ /* 0x000f220000002400 */
[----:B-1----:R-:W-:Y:S02]  /*27b0*/  FSEL R23, R32, -INF , P3 ;  /* 0xff80000020177808 */ /* 0x002fe40001800000 */
[----:B------:R-:W-:Y:S02]  /*27c0*/  FMNMX.FTZ R32, R19, R26, !PT ;  /* 0x0000001a13207209 */ /* 0x000fe40007810000 */
[C---:B------:R-:W-:Y:S02]  /*27d0*/  ISETP.GT.AND P3, PT, R80.reuse, 0x61, PT ;  /* 0x000000615000780c */ /* 0x040fe40003f64270 */
[----:B------:R-:W-:Y:S01]  /*27e0*/  FMNMX.FTZ R11, R23, R32, !PT ;  /* 0x00000020170b7209 */ /* 0x000fe20007810000 */
[----:B------:R-:W1:Y:S01]  /*27f0*/  MUFU.TANH R65, R65 ;  /* 0x0000004100417308 */ /* 0x000e620000002400 */
[----:B---3--:R-:W-:Y:S02]  /*2800*/  FSEL R26, R29, -INF , P4 ;  /* 0xff8000001d1a7808 */ /* 0x008fe40002000000 */
[----:B------:R-:W-:-:S02]  /*2810*/  ISETP.GT.AND P4, PT, R80, 0x68, PT ;  /* 0x000000685000780c */ /* 0x000fc40003f84270 */
[----:B------:R-:W-:-:S03]  /*2820*/  FMNMX.FTZ R34, R26, R11, !PT ;  /* 0x0000000b1a227209 */ /* 0x000fc60007810000 */
[----:B------:R-:W3:Y:S01]  /*2830*/  MUFU.TANH R68, R68 ;  /* 0x0000004400447308 */ /* 0x000ee20000002400 */
[----:B----4-:R-:W-:Y:S01]  /*2840*/  FSEL R29, R64, -INF , P3 ;  /* 0xff800000401d7808 */ /* 0x010fe20001800000 */
[----:B------:R-:W-:Y:S01]  /*2850*/  FMUL.FTZ R64, R0, R71 ;  /* 0x0000004700407220 */ /* 0x000fe20000410000 */
[----:B------:R-:W-:Y:S01]  /*2860*/  ISETP.GT.AND P3, PT, R80, 0x69, PT ;  /* 0x000000695000780c */ /* 0x000fe20003f64270 */
[----:B------:R-:W-:Y:S01]  /*2870*/  FMUL.FTZ R71, R0, R87 ;  /* 0x0000005700477220 */ /* 0x000fe20000410000 */
[----:B------:R-:W-:-:S03]  /*2880*/  FMNMX.FTZ R11, R29, R34, !PT ;  /* 0x000000221d0b7209 */ /* 0x000fc60007810000 */
[----:B------:R-:W4:Y:S01]  /*2890*/  MUFU.TANH R69, R69 ;  /* 0x0000004500457308 */ /* 0x000f220000002400 */
[----:B-1----:R-:W-:Y:S01]  /*28a0*/  FSEL R32, R65, -INF , P4 ;  /* 0xff80000041207808 */ /* 0x002fe20002000000 */
[----:B------:R-:W-:Y:S01]  /*28b0*/  FMUL.FTZ R65, R0, R74 ;  /* 0x0000004a00417220 */ /* 0x000fe20000410000 */
[----:B------:R-:W-:Y:S02]  /*28c0*/  ISETP.GT.AND P4, PT, R80, 0x70, PT ;  /* 0x000000705000780c */ /* 0x000fe40003f84270 */
[----:B------:R-:W-:Y:S02]  /*28d0*/  FMNMX.FTZ R11, R32, R11, !PT ;  /* 0x0000000b200b7209 */ /* 0x000fe40007810000 */
[----:B--2---:R-:W-:Y:S01]  /*28e0*/  IADD3 R74, R3, -UR7, R10 ;  /* 0x80000007034a7c10 */ /* 0x004fe2000fffe00a */
[----:B------:R-:W1:Y:S01]  /*28f0*/  MUFU.TANH R72, R72 ;  /* 0x0000004800487308 */ /* 0x000e620000002400 */
[----:B---3--:R-:W-:Y:S01]  /*2900*/  FSEL R34, R68, -INF , P3 ;  /* 0xff80000044227808 */ /* 0x008fe20001800000 */
[----:B------:R-:W-:Y:S01]  /*2910*/  FMUL.FTZ R68, R0, R75 ;  /* 0x0000004b00447220 */ /* 0x000fe20000410000 */
[----:B------:R-:W-:Y:S01]  /*2920*/  ISETP.GT.AND P3, PT, R80, 0x71, PT ;  /* 0x000000715000780c */ /* 0x000fe20003f64270 */
[----:B------:R-:W-:Y:S01]  /*2930*/  @UP0 ULDC UR7, c[0x0][0x450] ;  /* 0x0001140000070ab9 */ /* 0x000fe20000000800 */
[----:B------:R-:W-:Y:S01]  /*2940*/  FMNMX.FTZ R42, R34, R11, !PT ;  /* 0x0000000b222a7209 */ /* 0x000fe20007810000 */
[----:B------:R-:W-:Y:S01]  /*2950*/  @UP0 USHF.R.U32.HI UR41, URZ, UR7, UR5 ;  /* 0x000000073f290299 */ /* 0x000fe20008011605 */
[----:B------:R-:W-:Y:S01]  /*2960*/  VIMNMX R74, R41, R74, PT ;  /* 0x0000004a294a7248 */ /* 0x000fe20003fe0100 */
[----:B------:R-:W2:Y:S01]  /*2970*/  MUFU.TANH R73, R73 ;  /* 0x0000004900497308 */ /* 0x000ea20000002400 */
[----:B----4-:R-:W-:Y:S01]  /*2980*/  FSEL R37, R69, -INF , P4 ;  /* 0xff80000045257808 */ /* 0x010fe20002000000 */
[----:B------:R-:W-:Y:S01]  /*2990*/  FMUL.FTZ R69, R0, R67 ;  /* 0x0000004300457220 */ /* 0x000fe20000410000 */
[----:B------:R-:W-:Y:S01]  /*29a0*/  ISETP.GT.AND P4, PT, R80, 0x78, PT ;  /* 0x000000785000780c */ /* 0x000fe20003f84270 */
[----:B------:R-:W-:Y:S01]  /*29b0*/  FMUL.FTZ R67, R0, R78 ;  /* 0x0000004e00437220 */ /* 0x000fe20000410000 */
[----:B------:R-:W-:Y:S01]  /*29c0*/  FMNMX.FTZ R42, R37, R42, !PT ;  /* 0x0000002a252a7209 */ /* 0x000fe20007810000 */
[----:B------:R-:W-:Y:S01]  /*29d0*/  UIADD3 UR6, UR6, UR41, URZ ;  /* 0x0000002906067290 */ /* 0x000fe2000fffe03f */
[----:B------:R-:W-:Y:S01]  /*29e0*/  ISETP.GT.AND P5, PT, R74, 0x8, PT ;  /* 0x000000084a00780c */ /* 0x000fe20003fa4270 */
[----:B------:R-:W3:Y:S01]  /*29f0*/  MUFU.TANH R76, R76 ;  /* 0x0000004c004c7308 */ /* 0x000ee20000002400 */
[----:B-1----:R-:W-:Y:S01]  /*2a00*/  FSEL R35, R72, -INF , P3 ;  /* 0xff80000048237808 */ /* 0x002fe20001800000 */
[----:B------:R-:W-:Y:S01]  /*2a10*/  FMUL.FTZ R72, R0, R66 ;  /* 0x0000004200487220 */ /* 0x000fe20000410000 */
[----:B------:R-:W-:Y:S01]  /*2a20*/  ISETP.GT.AND P3, PT, R80, 0x79, PT ;  /* 0x000000795000780c */ /* 0x000fe20003f64270 */
[----:B------:R-:W-:Y:S01]  /*2a30*/  FMUL.FTZ R66, R0, R82 ;  /* 0x0000005200427220 */ /* 0x000fe20000410000 */
[----:B------:R-:W-:Y:S01]  /*2a40*/  FMNMX.FTZ R54, R35, R42, !PT ;  /* 0x0000002a23367209 */ /* 0x000fe20007810000 */
[----:B------:R-:W-:-:S02]  /*2a50*/  USHF.R.S32.HI UR4, URZ, 0x1f, UR6 ;  /* 0x0000001f3f047899 */ /* 0x000fc40008011406 */
[----:B------:R-:W1:Y:S01]  /*2a60*/  MUFU.TANH R20, R20 ;  /* 0x0000001400147308 */ /* 0x000e620000002400 */
[----:B--2---:R-:W-:Y:S01]  /*2a70*/  FSEL R39, R73, -INF , P4 ;  /* 0xff80000049277808 */ /* 0x004fe20002000000 */
[----:B------:R-:W-:Y:S01]  /*2a80*/  FMUL.FTZ R73, R0, R86 ;  /* 0x0000005600497220 */ /* 0x000fe20000410000 */
[----:B------:R-:W-:Y:S01]  /*2a90*/  ISETP.GT.AND P4, PT, R74, 0x1, PT ;  /* 0x000000014a00780c */ /* 0x000fe20003f84270 */
[----:B------:R-:W-:Y:S01]  /*2aa0*/  ULEA.HI UR4, UR4, UR6, URZ, 0x7 ;  /* 0x0000000604047291 */ /* 0x000fe2000f8f383f */
[----:B------:R-:W-:Y:S01]  /*2ab0*/  FMNMX.FTZ R11, R39, R54, !PT ;  /* 0x00000036270b7209 */ /* 0x000fe20007810000 */
[----:B------:R-:W-:Y:S02]  /*2ac0*/  UMOV UR5, URZ ;  /* 0x0000003f00057c82 */ /* 0x000fe40008000000 */
[----:B------:R-:W2:Y:S01]  /*2ad0*/  MUFU.TANH R22, R22 ;  /* 0x0000001600167308 */ /* 0x000ea20000002400 */
[----:B---3--:R-:W-:Y:S01]  /*2ae0*/  FSEL R42, R76, -INF , P3 ;  /* 0xff8000004c2a7808 */ /* 0x008fe20001800000 */
[----:B------:R-:W-:-:S03]  /*2af0*/  USHF.R.S32.HI UR4, URZ, 0x7, UR4 ;  /* 0x000000073f047899 */ /* 0x000fc60008011404 */
[----:B------:R-:W-:Y:S01]  /*2b00*/  FMNMX.FTZ R11, R42, R11, !PT ;  /* 0x0000000b2a0b7209 */ /* 0x000fe20007810000 */
[----:B------:R-:W-:Y:S02]  /*2b10*/  UISETP.LT.AND UP1, UPT, UR38, UR4, UPT ;  /* 0x000000042600728c */ /* 0x000fe4000bf21270 */
[----:B------:R-:W3:Y:S02]  /*2b20*/  MUFU.TANH R25, R25 ;  /* 0x0000001900197308 */ /* 0x000ee40000002400 */
[----:B------:R-:W4:Y:S01]  /*2b30*/  SHFL.BFLY PT, R54, R11, 0x2, 0x1f ;  /* 0x0c401f000b367f89 */ /* 0x000f2200000e0000 */
[----:B------:R-:W-:-:S03]  /*2b40*/  USEL UR21, UR38, UR4, !UP1 ;  /* 0x0000000426157287 */ /* 0x000fc6000c800000 */
[----:B------:R-:W-:Y:S01]  /*2b50*/  UMOV UR4, URZ ;  /* 0x0000003f00047c82 */ /* 0x000fe20008000000 */
[----:B------:R-:W-:Y:S01]  /*2b60*/  UISETP.GE.AND UP1, UPT, UR46, UR21, UPT ;  /* 0x000000152e00728c */ /* 0x000fe2000bf26270 */
[----:B------:R-:W5:Y:S08]  /*2b70*/  MUFU.TANH R27, R27 ;  /* 0x0000001b001b7308 */ /* 0x000f700000002400 */
[----:B------:R-:W0:Y:S08]  /*2b80*/  MUFU.TANH R30, R30 ;  /* 0x0000001e001e7308 */ /* 0x000e300000002400 */
[----:B------:R-:W0:Y:S01]  /*2b90*/  MUFU.TANH R40, R40 ;  /* 0x0000002800287308 */ /* 0x000e220000002400 */
[----:B----4-:R-:W-:-:S05]  /*2ba0*/  FMNMX.FTZ R54, R11, R54, !PT ;  /* 0x000000360b367209 */ /* 0x010fca0007810000 */
[----:B------:R-:W4:Y:S02]  /*2bb0*/  SHFL.BFLY PT, R11, R54, 0x1, 0x1f ;  /* 0x0c201f00360b7f89 */ /* 0x000f2400000e0000 */
[----:B------:R-:W0:Y:S08]  /*2bc0*/  MUFU.TANH R48, R48 ;  /* 0x0000003000307308 */ /* 0x000e300000002400 */
[----:B------:R-:W0:Y:S08]  /*2bd0*/  MUFU.TANH R52, R52 ;  /* 0x0000003400347308 */ /* 0x000e300000002400 */
[----:B------:R-:W0:Y:S01]  /*2be0*/  MUFU.TANH R57, R57 ;  /* 0x0000003900397308 */ /* 0x000e220000002400 */
[----:B----4-:R-:W-:Y:S01]  /*2bf0*/  FMNMX.FTZ R11, R54, R11, !PT ;  /* 0x0000000b360b7209 */ /* 0x010fe20007810000 */
[----:B------:R-:W-:-:S06]  /*2c00*/  IMAD.U32 R54, RZ, RZ, UR10 ;  /* 0x0000000aff367e24 */ /* 0x000fcc000f8e00ff */
[----:B------:R-:W4:Y:S01]  /*2c10*/  MUFU.TANH R43, R43 ;  /* 0x0000002b002b7308 */ /* 0x000f220000002400 */
[C---:B------:R-:W-:Y:S01]  /*2c20*/  FSETP.NEU.FTZ.AND P3, PT, R11.reuse, -INF , PT ;  /* 0xff8000000b00780b */ /* 0x040fe20003f7d000 */
[----:B------:R-:W-:-:S05]  /*2c30*/  FFMA.FTZ R54, R11, R54, -8 ;  /* 0xc10000000b367423 */ /* 0x000fca0000010036 */
[----:B------:R-:W-:Y:S01]  /*2c40*/  FSEL R54, R54, RZ, P3 ;  /* 0x000000ff36367208 */ /* 0x000fe20001800000 */
[----:B------:R-:W4:Y:S01]  /*2c50*/  MUFU.TANH R46, R46 ;  /* 0x0000002e002e7308 */ /* 0x000f220000002400 */
[----:B------:R-:W-:-:S03]  /*2c60*/  ISETP.GT.AND P3, PT, R74, RZ, PT ;  /* 0x000000ff4a00720c */ /* 0x000fc60003f64270 */
[--C-:B------:R-:W-:Y:S01]  /*2c70*/  FFMA.FTZ R75, R56, UR10, -R54.reuse ;  /* 0x0000000a384b7c23 */ /* 0x100fe20008010836 */
[----:B-1----:R-:W-:Y:S01]  /*2c80*/  FSEL R41, R20, -INF , P3 ;  /* 0xff80000014297808 */ /* 0x002fe20001800000 */
[--C-:B------:R-:W-:Y:S01]  /*2c90*/  FFMA.FTZ R10, R53, UR10, -R54.reuse ;  /* 0x0000000a350a7c23 */ /* 0x100fe20008010836 */
[----:B--2---:R-:W-:Y:S01]  /*2ca0*/  FSEL R56, R22, -INF , P4 ;  /* 0xff80000016387808 */ /* 0x004fe20002000000 */
[--C-:B------:R-:W-:Y:S01]  /*2cb0*/  FFMA.FTZ R20, R49, UR10, -R54.reuse ;  /* 0x0000000a31147c23 */ /* 0x100fe20008010836 */
[----:B------:R-:W-:Y:S01]  /*2cc0*/  ISETP.GT.AND P3, PT, R74, 0x9, PT ;  /* 0x000000094a00780c */ /* 0x000fe20003f64270 */
[----:B------:R-:W1:Y:S01]  /*2cd0*/  MUFU.TANH R47, R47 ;  /* 0x0000002f002f7308 */ /* 0x000e620000002400 */
[----:B---3--:R-:W-:Y:S01]  /*2ce0*/  FSEL R53, R25, -INF , P5 ;  /* 0xff80000019357808 */ /* 0x008fe20002800000 */
[--C-:B------:R-:W-:Y:S01]  /*2cf0*/  FFMA.FTZ R25, R45, UR10, -R54.reuse ;  /* 0x0000000a2d197c23 */ /* 0x100fe20008010836 */
[----:B------:R-:W-:Y:S01]  /*2d00*/  FMNMX.FTZ R22, R41, R56, !PT ;  /* 0x0000003829167209 */ /* 0x000fe20007810000 */
[--C-:B------:R-:W-:Y:S01]  /*2d10*/  FFMA.FTZ R44, R44, UR10, -R54.reuse ;  /* 0x0000000a2c2c7c23 */ /* 0x100fe20008010836 */
[----:B------:R-:W-:Y:S01]  /*2d20*/  ISETP.GT.AND P4, PT, R74, 0x10, PT ;  /* 0x000000104a00780c */ /* 0x000fe20003f84270 */
[--C-:B------:R-:W-:Y:S01]  /*2d30*/  FFMA.FTZ R38, R38, UR10, -R54.reuse ;  /* 0x0000000a26267c23 */ /* 0x100fe20008010836 */
[----:B-----5:R-:W-:Y:S01]  /*2d40*/  FSEL R49, R27, -INF , P3 ;  /* 0xff8000001b317808 */ /* 0x020fe20001800000 */
[----:B------:R2:W-:Y:S01]  /*2d50*/  MUFU.EX2 R3, R75 ;  /* 0x0000004b00037308 */ /* 0x0005e20000000800 */
[----:B------:R-:W-:Y:S01]  /*2d60*/  FMNMX.FTZ R22, R53, R22, !PT ;  /* 0x0000001635167209 */ /* 0x000fe20007810000 */
[--C-:B------:R-:W-:Y:S01]  /*2d70*/  FFMA.FTZ R33, R33, UR10, -R54.reuse ;  /* 0x0000000a21217c23 */ /* 0x100fe20008010836 */
[----:B------:R-:W-:Y:S01]  /*2d80*/  ISETP.GT.AND P3, PT, R74, 0x11, PT ;  /* 0x000000114a00780c */ /* 0x000fe20003f64270 */
[--C-:B------:R-:W-:Y:S01]  /*2d90*/  FFMA.FTZ R31, R31, UR10, -R54.reuse ;  /* 0x0000000a1f1f7c23 */ /* 0x100fe20008010836 */
[----:B0-----:R-:W-:Y:S01]  /*2da0*/  FSEL R45, R30, -INF , P4 ;  /* 0xff8000001e2d7808 */ /* 0x001fe20002000000 */
[--C-:B------:R-:W-:Y:S01]  /*2db0*/  FFMA.FTZ R28, R28, UR10, -R54.reuse ;  /* 0x0000000a1c1c7c23 */ /* 0x100fe20008010836 */
[----:B------:R-:W-:Y:S01]  /*2dc0*/  FMNMX.FTZ R22, R49, R22, !PT ;  /* 0x0000001631167209 */ /* 0x000fe20007810000 */
[----:B------:R-:W0:Y:S01]  /*2dd0*/  MUFU.TANH R50, R50 ;  /* 0x0000003200327308 */ /* 0x000e220000002400 */
[----:B------:R-:W-:Y:S01]  /*2de0*/  ISETP.GT.AND P4, PT, R74, 0x18, PT ;  /* 0x000000184a00780c */ /* 0x000fe20003f84270 */
[--C-:B------:R-:W-:Y:S01]  /*2df0*/  FFMA.FTZ R24, R24, UR10, -R54.reuse ;  /* 0x0000000a18187c23 */ /* 0x100fe20008010836 */
[----:B------:R-:W-:Y:S01]  /*2e00*/  FSEL R40, R40, -INF , P3 ;  /* 0xff80000028287808 */ /* 0x000fe20001800000 */
[--C-:B------:R-:W-:Y:S01]  /*2e10*/  FFMA.FTZ R21, R21, UR10, -R54.reuse ;  /* 0x0000000a15157c23 */ /* 0x100fe20008010836 */
[----:B------:R-:W-:Y:S01]  /*2e20*/  FMNMX.FTZ R27, R45, R22, !PT ;  /* 0x000000162d1b7209 */ /* 0x000fe20007810000 */
[--C-:B------:R-:W-:Y:S01]  /*2e30*/  FFMA.FTZ R18, R18, UR10, -R54.reuse ;  /* 0x0000000a12127c23 */ /* 0x100fe20008010836 */
[----:B------:R-:W-:Y:S01]  /*2e40*/  ISETP.GT.AND P3, PT, R74, 0x19, PT ;  /* 0x000000194a00780c */ /* 0x000fe20003f64270 */
[----:B------:R3:W-:Y:S01]  /*2e50*/  MUFU.EX2 R22, R44 ;  /* 0x0000002c00167308 */ /* 0x0007e20000000800 */
[----:B------:R-:W-:Y:S01]  /*2e60*/  FSEL R48, R48, -INF , P4 ;  /* 0xff80000030307808 */ /* 0x000fe20002000000 */
[--C-:B------:R-:W-:Y:S01]  /*2e70*/  FFMA.FTZ R17, R17, UR10, -R54.reuse ;  /* 0x0000000a11117c23 */ /* 0x100fe20008010836 */
[----:B------:R-:W-:Y:S01]  /*2e80*/  FMNMX.FTZ R27, R40, R27, !PT ;  /* 0x0000001b281b7209 */ /* 0x000fe20007810000 */
[--C-:B------:R-:W-:Y:S01]  /*2e90*/  FFMA.FTZ R14, R14, UR10, -R54.reuse ;  /* 0x0000000a0e0e7c23 */ /* 0x100fe20008010836 */
[----:B------:R-:W-:Y:S01]  /*2ea0*/  ISETP.GT.AND P4, PT, R74, 0x20, PT ;  /* 0x000000204a00780c */ /* 0x000fe20003f84270 */
[--C-:B------:R-:W-:Y:S01]  /*2eb0*/  FFMA.FTZ R16, R16, UR10, -R54.reuse ;  /* 0x0000000a10107c23 */ /* 0x100fe20008010836 */
[----:B------:R-:W-:Y:S01]  /*2ec0*/  FSEL R52, R52, -INF , P3 ;  /* 0xff80000034347808 */ /* 0x000fe20001800000 */
[----:B------:R-:W5:Y:S01]  /*2ed0*/  MUFU.TANH R51, R51 ;  /* 0x0000003300337308 */ /* 0x000f620000002400 */
[----:B--2---:R-:W-:Y:S01]  /*2ee0*/  FMNMX.FTZ R75, R48, R27, !PT ;  /* 0x0000001b304b7209 */ /* 0x004fe20007810000 */
[--C-:B---3--:R-:W-:Y:S01]  /*2ef0*/  FFMA.FTZ R44, R36, UR10, -R54.reuse ;  /* 0x0000000a242c7c23 */ /* 0x108fe20008010836 */
[----:B------:R-:W-:Y:S01]  /*2f00*/  ISETP.GT.AND P3, PT, R74, 0x21, PT ;  /* 0x000000214a00780c */ /* 0x000fe20003f64270 */
[----:B------:R-:W-:Y:S01]  /*2f10*/  FFMA.FTZ R42, R42, UR10, -R54 ;  /* 0x0000000a2a2a7c23 */ /* 0x000fe20008010836 */
[----:B------:R-:W-:-:S02]  /*2f20*/  FSEL R57, R57, -INF , P4 ;  /* 0xff80000039397808 */ /* 0x000fc40002000000 */
[----:B------:R-:W-:Y:S01]  /*2f30*/  FMNMX.FTZ R30, R52, R75, !PT ;  /* 0x0000004b341e7209 */ /* 0x000fe20007810000 */
[----:B------:R-:W2:Y:S01]  /*2f40*/  MUFU.TANH R77, R77 ;  /* 0x0000004d004d7308 */ /* 0x000ea20000002400 */
[C---:B------:R-:W-:Y:S02]  /*2f50*/  ISETP.GT.AND P4, PT, R74.reuse, 0x28, PT ;  /* 0x000000284a00780c */ /* 0x040fe40003f84270 */
[----:B----4-:R-:W-:Y:S02]  /*2f60*/  FSEL R43, R43, -INF , P3 ;  /* 0xff8000002b2b7808 */ /* 0x010fe40001800000 */
[----:B------:R-:W-:Y:S02]  /*2f70*/  FMNMX.FTZ R36, R57, R30, !PT ;  /* 0x0000001e39247209 */ /* 0x000fe40007810000 */
[----:B------:R-:W-:Y:S01]  /*2f80*/  ISETP.GT.AND P3, PT, R74, 0x29, PT ;  /* 0x000000294a00780c */ /* 0x000fe20003f64270 */
[----:B------:R-:W3:Y:S01]  /*2f90*/  MUFU.TANH R55, R55 ;  /* 0x0000003700377308 */ /* 0x000ee20000002400 */
[----:B------:R-:W-:-:S02]  /*2fa0*/  FSEL R46, R46, -INF , P4 ;  /* 0xff8000002e2e7808 */ /* 0x000fc40002000000 */
[----:B------:R-:W-:Y:S02]  /*2fb0*/  FMNMX.FTZ R75, R43, R36, !PT ;  /* 0x000000242b4b7209 */ /* 0x000fe40007810000 */
[----:B------:R-:W-:Y:S02]  /*2fc0*/  ISETP.GT.AND P4, PT, R74, 0x30, PT ;  /* 0x000000304a00780c */ /* 0x000fe40003f84270 */
[----:B-1----:R-:W-:Y:S01]  /*2fd0*/  FSEL R47, R47, -INF , P3 ;  /* 0xff8000002f2f7808 */ /* 0x002fe20001800000 */
[----:B------:R-:W1:Y:S01]  /*2fe0*/  MUFU.TANH R58, R58 ;  /* 0x0000003a003a7308 */ /* 0x000e620000002400 */
[----:B------:R-:W-:Y:S02]  /*2ff0*/  FMNMX.FTZ R36, R46, R75, !PT ;  /* 0x0000004b2e247209 */ /* 0x000fe40007810000 */
[----:B------:R-:W-:Y:S02]  /*3000*/  ISETP.GT.AND P3, PT, R74, 0x31, PT ;  /* 0x000000314a00780c */ /* 0x000fe40003f64270 */
[----:B0-----:R-:W-:-:S02]  /*3010*/  FSEL R50, R50, -INF , P4 ;  /* 0xff80000032327808 */ /* 0x001fc40002000000 */
[----:B------:R-:W-:Y:S01]  /*3020*/  FMNMX.FTZ R75, R47, R36, !PT ;  /* 0x000000242f4b7209 */ /* 0x000fe20007810000 */
[----:B------:R-:W0:Y:S01]  /*3030*/  MUFU.TANH R59, R59 ;  /* 0x0000003b003b7308 */ /* 0x000e220000002400 */
[----:B------:R-:W-:Y:S02]  /*3040*/  ISETP.GT.AND P4, PT, R74, 0x38, PT ;  /* 0x000000384a00780c */ /* 0x000fe40003f84270 */
[----:B-----5:R-:W-:Y:S02]  /*3050*/  FSEL R51, R51, -INF , P3 ;  /* 0xff80000033337808 */ /* 0x020fe40001800000 */
[----:B------:R-:W-:Y:S02]  /*3060*/  FMNMX.FTZ R36, R50, R75, !PT ;  /* 0x0000004b32247209 */ /* 0x000fe40007810000 */
[----:B------:R-:W-:Y:S01]  /*3070*/  ISETP.GT.AND P3, PT, R74, 0x39, PT ;  /* 0x000000394a00780c */ /* 0x000fe20003f64270 */
[----:B------:R-:W4:Y:S01]  /*3080*/  MUFU.TANH R60, R60 ;  /* 0x0000003c003c7308 */ /* 0x000f220000002400 */
[----:B--2---:R-:W-:-:S02]  /*3090*/  FSEL R77, R77, -INF , P4 ;  /* 0xff8000004d4d7808 */ /* 0x004fc40002000000 */
[----:B------:R-:W-:Y:S02]  /*30a0*/  FMNMX.FTZ R36, R51, R36, !PT ;  /* 0x0000002433247209 */ /* 0x000fe40007810000 */
[C---:B------:R-:W-:Y:S02]  /*30b0*/  ISETP.GT.AND P4, PT, R74.reuse, 0x40, PT ;  /* 0x000000404a00780c */ /* 0x040fe40003f84270 */
[----:B---3--:R-:W-:Y:S01]  /*30c0*/  FSEL R55, R55, -INF , P3 ;  /* 0xff80000037377808 */ /* 0x008fe20001800000 */
[----:B------:R-:W2:Y:S01]  /*30d0*/  MUFU.TANH R61, R61 ;  /* 0x0000003d003d7308 */ /* 0x000ea20000002400 */
[----:B------:R-:W-:Y:S02]  /*30e0*/  FMNMX.FTZ R36, R77, R36, !PT ;  /* 0x000000244d247209 */ /* 0x000fe40007810000 */
[----:B------:R-:W-:Y:S02]  /*30f0*/  ISETP.GT.AND P3, PT, R74, 0x41, PT ;  /* 0x000000414a00780c */ /* 0x000fe40003f64270 */
[----:B-1----:R-:W-:-:S02]  /*3100*/  FSEL R58, R58, -INF , P4 ;  /* 0xff8000003a3a7808 */ /* 0x002fc40002000000 */
[----:B------:R-:W-:Y:S01]  /*3110*/  FMNMX.FTZ R75, R55, R36, !PT ;  /* 0x00000024374b7209 */ /* 0x000fe20007810000 */
[----:B------:R-:W1:Y:S01]  /*3120*/  MUFU.TANH R72, R72 ;  /* 0x0000004800487308 */ /* 0x000e620000002400 */
[----:B------:R-:W-:Y:S02]  /*3130*/  ISETP.GT.AND P4, PT, R74, 0x48, PT ;  /* 0x000000484a00780c */ /* 0x000fe40003f84270 */
[----:B0-----:R-:W-:Y:S02]  /*3140*/  FSEL R59, R59, -INF , P3 ;  /* 0xff8000003b3b7808 */ /* 0x001fe40001800000 */
[----:B------:R-:W-:Y:S02]  /*3150*/  FMNMX.FTZ R36, R58, R75, !PT ;  /* 0x0000004b3a247209 */ /* 0x000fe40007810000 */
[----:B------:R-:W-:Y:S01]  /*3160*/  ISETP.GT.AND P3, PT, R74, 0x49, PT ;  /* 0x000000494a00780c */ /* 0x000fe20003f64270 */
[----:B------:R-:W0:Y:S01]  /*3170*/  MUFU.TANH R69, R69 ;  /* 0x0000004500457308 */ /* 0x000e220000002400 */
[----:B----4-:R-:W-:-:S02]  /*3180*/  FSEL R60, R60, -INF , P4 ;  /* 0xff8000003c3c7808 */ /* 0x010fc40002000000 */
[----:B------:R-:W-:Y:S02]  /*3190*/  FMNMX.FTZ R75, R59, R36, !PT ;  /* 0x000000243b4b7209 */ /* 0x000fe40007810000 */
[----:B------:R-:W-:Y:S02]  /*31a0*/  ISETP.GT.AND P4, PT, R74, 0x50, PT ;  /* 0x000000504a00780c */ /* 0x000fe40003f84270 */
[----:B--2---:R-:W-:Y:S01]  /*31b0*/  FSEL R61, R61, -INF , P3 ;  /* 0xff8000003d3d7808 */ /* 0x004fe20001800000 */
        /* <DEDUP_REMOVED lines=11> */
[----:B--2---:R-:W-:-:S02]  /*3270*/  FSEL R70, R70, -INF , P4 ;  /* 0xff80000046467808 */ /* 0x004fc40002000000 */
[----:B------:R-:W-:Y:S02]  /*3280*/  FMNMX.FTZ R75, R69, R36, !PT ;  /* 0x00000024454b7209 */ /* 0x000fe40007810000 */
[----:B------:R-:W-:Y:S02]  /*3290*/  ISETP.GT.AND P4, PT, R74, 0x60, PT ;  /* 0x000000604a00780c */ /* 0x000fe40003f84270 */
[----:B------:R-:W-:Y:S01]  /*32a0*/  FMNMX.FTZ R75, R70, R75, !PT ;  /* 0x0000004b464b7209 */ /* 0x000fe20007810000 */
[----:B------:R-:W2:Y:S01]  /*32b0*/  MUFU.TANH R68, R68 ;  /* 0x0000004400447308 */ /* 0x000ea20000002400 */
[----:B-1----:R-:W-:Y:S02]  /*32c0*/  FSEL R64, R64, -INF , P3 ;  /* 0xff80000040407808 */ /* 0x002fe40001800000 */
[----:B------:R-:W-:Y:S02]  /*32d0*/  ISETP.GT.AND P3, PT, R74, 0x61, PT ;  /* 0x000000614a00780c */ /* 0x000fe40003f64270 */
[----:B------:R-:W-:-:S03]  /*32e0*/  FMNMX.FTZ R36, R64, R75, !PT ;  /* 0x0000004b40247209 */ /* 0x000fc60007810000 */
[----:B------:R-:W1:Y:S01]  /*32f0*/  MUFU.TANH R67, R67 ;  /* 0x0000004300437308 */ /* 0x000e620000002400 */
[----:B0-----:R-:W-:Y:S02]  /*3300*/  FSEL R65, R65, -INF , P4 ;  /* 0xff80000041417808 */ /* 0x001fe40002000000 */
[----:B------:R-:W-:Y:S02]  /*3310*/  ISETP.GT.AND P4, PT, R74, 0x68, PT ;  /* 0x000000684a00780c */ /* 0x000fe40003f84270 */
[----:B------:R-:W-:-:S03]  /*3320*/  FMNMX.FTZ R75, R65, R36, !PT ;  /* 0x00000024414b7209 */ /* 0x000fc60007810000 */
[----:B------:R-:W0:Y:S01]  /*3330*/  MUFU.TANH R62, R62 ;  /* 0x0000003e003e7308 */ /* 0x000e220000002400 */
[----:B--2---:R-:W-:Y:S02]  /*3340*/  FSEL R68, R68, -INF , P3 ;  /* 0xff80000044447808 */ /* 0x004fe40001800000 */
[----:B------:R-:W-:Y:S02]  /*3350*/  ISETP.GT.AND P3, PT, R74, 0x69, PT ;  /* 0x000000694a00780c */ /* 0x000fe40003f64270 */
[----:B------:R-:W-:Y:S01]  /*3360*/  FMNMX.FTZ R36, R68, R75, !PT ;  /* 0x0000004b44247209 */ /* 0x000fe20007810000 */
[--C-:B------:R-:W-:Y:S01]  /*3370*/  FFMA.FTZ R75, R12, UR10, -R54.reuse ;  /* 0x0000000a0c4b7c23 */ /* 0x100fe20008010836 */
[----:B------:R-:W-:Y:S01]  /*3380*/  FFMA.FTZ R12, R8, UR10, -R54 ;  /* 0x0000000a080c7c23 */ /* 0x000fe20008010836 */
[----:B------:R-:W2:Y:S01]  /*3390*/  MUFU.TANH R66, R66 ;  /* 0x0000004200427308 */ /* 0x000ea20000002400 */
[----:B-1----:R-:W-:Y:S02]  /*33a0*/  FSEL R67, R67, -INF , P4 ;  /* 0xff80000043437808 */ /* 0x002fe40002000000 */
[----:B------:R-:W-:-:S02]  /*33b0*/  ISETP.GT.AND P4, PT, R74, 0x70, PT ;  /* 0x000000704a00780c */ /* 0x000fc40003f84270 */
        /* <DEDUP_REMOVED lines=8> */
[----:B------:R-:W-:-:S03]  /*3440*/  FMNMX.FTZ R8, R66, R79, !PT ;  /* 0x0000004f42087209 */ /* 0x000fc60007810000 */
[----:B------:R-:W2:Y:S01]  /*3450*/  MUFU.TANH R71, R71 ;  /* 0x0000004700477308 */ /* 0x000ea20000002400 */
[----:B-1----:R-:W-:Y:S02]  /*3460*/  FSEL R63, R63, -INF , P3 ;  /* 0xff8000003f3f7808 */ /* 0x002fe40001800000 */
[----:B------:R-:W-:Y:S02]  /*3470*/  ISETP.GT.AND P3, PT, R74, 0x79, PT ;  /* 0x000000794a00780c */ /* 0x000fe40003f64270 */
[----:B------:R-:W-:-:S03]  /*3480*/  FMNMX.FTZ R8, R63, R8, !PT ;  /* 0x000000083f087209 */ /* 0x000fc60007810000 */
[----:B------:R-:W-:Y:S01]  /*3490*/  MUFU.EX2 R30, R44 ;  /* 0x0000002c001e7308 */ /* 0x000fe20000000800 */
[----:B0-----:R-:W-:-:S04]  /*34a0*/  FSEL R73, R73, -INF , P4 ;  /* 0xff80000049497808 */ /* 0x001fc80002000000 */
[----:B------:R-:W-:-:S03]  /*34b0*/  FMNMX.FTZ R79, R73, R8, !PT ;  /* 0x00000008494f7209 */ /* 0x000fc60007810000 */
[----:B------:R0:W-:Y:S01]  /*34c0*/  MUFU.EX2 R27, R38 ;  /* 0x00000026001b7308 */ /* 0x0001e20000000800 */
[----:B--2---:R-:W-:Y:S01]  /*34d0*/  FSEL R36, R71, -INF , P3 ;  /* 0xff80000047247808 */ /* 0x004fe20001800000 */
[--C-:B------:R-:W-:Y:S01]  /*34e0*/  FFMA.FTZ R71, R2, UR10, -R54.reuse ;  /* 0x0000000a02477c23 */ /* 0x100fe20008010836 */
[--C-:B------:R-:W-:Y:S01]  /*34f0*/  FFMA.FTZ R2, R9, UR10, -R54.reuse ;  /* 0x0000000a09027c23 */ /* 0x100fe20008010836 */
[--C-:B------:R-:W-:Y:S01]  /*3500*/  FFMA.FTZ R9, R13, UR10, -R54.reuse ;  /* 0x0000000a0d097c23 */ /* 0x100fe20008010836 */
[----:B------:R-:W-:Y:S01]  /*3510*/  FMNMX.FTZ R79, R36, R79, !PT ;  /* 0x0000004f244f7209 */ /* 0x000fe20007810000 */
[--C-:B------:R-:W-:Y:S01]  /*3520*/  FFMA.FTZ R13, R15, UR10, -R54.reuse ;  /* 0x0000000a0f0d7c23 */ /* 0x100fe20008010836 */
[--C-:B------:R-:W-:Y:S01]  /*3530*/  FFMA.FTZ R15, R19, UR10, -R54.reuse ;  /* 0x0000000a130f7c23 */ /* 0x100fe20008010836 */
[--C-:B------:R-:W-:Y:S01]  /*3540*/  FFMA.FTZ R19, R26, UR10, -R54.reuse ;  /* 0x0000000a1a137c23 */ /* 0x100fe20008010836 */
[--C-:B------:R-:W-:Y:S01]  /*3550*/  FFMA.FTZ R26, R29, UR10, -R54.reuse ;  /* 0x0000000a1d1a7c23 */ /* 0x100fe20008010836 */
[----:B------:R-:W1:Y:S01]  /*3560*/  SHFL.BFLY PT, R8, R79, 0x2, 0x1f ;  /* 0x0c401f004f087f89 */ /* 0x000e6200000e0000 */
[----:B------:R-:W-:Y:S01]  /*3570*/  FFMA.FTZ R29, R37, UR10, -R54 ;  /* 0x0000000a251d7c23 */ /* 0x000fe20008010836 */
[----:B------:R-:W-:-:S02]  /*3580*/  IMAD.U32 R37, RZ, RZ, UR10 ;  /* 0x0000000aff257e24 */ /* 0x000fc4000f8e00ff */
[--C-:B0-----:R-:W-:Y:S01]  /*3590*/  FFMA.FTZ R38, R23, UR10, -R54.reuse ;  /* 0x0000000a17267c23 */ /* 0x101fe20008010836 */
[--C-:B------:R-:W-:Y:S01]  /*35a0*/  FFMA.FTZ R23, R32, UR10, -R54.reuse ;  /* 0x0000000a20177c23 */ /* 0x100fe20008010836 */
[----:B------:R-:W-:Y:S01]  /*35b0*/  MUFU.EX2 R10, R10 ;  /* 0x0000000a000a7308 */ /* 0x000fe20000000800 */
[--C-:B------:R-:W-:Y:S01]  /*35c0*/  FFMA.FTZ R32, R34, UR10, -R54.reuse ;  /* 0x0000000a22207c23 */ /* 0x100fe20008010836 */
[--C-:B------:R-:W-:Y:S01]  /*35d0*/  FFMA.FTZ R34, R35, UR10, -R54.reuse ;  /* 0x0000000a23227c23 */ /* 0x100fe20008010836 */
[----:B------:R-:W-:-:S05]  /*35e0*/  FFMA.FTZ R35, R39, UR10, -R54 ;  /* 0x0000000a27237c23 */ /* 0x000fca0008010836 */
[----:B------:R-:W-:Y:S08]  /*35f0*/  MUFU.EX2 R20, R20 ;  /* 0x0000001400147308 */ /* 0x000ff00000000800 */
[----:B------:R-:W0:Y:S01]  /*3600*/  MUFU.EX2 R25, R25 ;  /* 0x0000001900197308 */ /* 0x000e220000000800 */
[----:B-1----:R-:W-:-:S05]  /*3610*/  FMNMX.FTZ R44, R79, R8, !PT ;  /* 0x000000084f2c7209 */ /* 0x002fca0007810000 */
[----:B------:R-:W1:Y:S02]  /*3620*/  SHFL.BFLY PT, R79, R44, 0x1, 0x1f ;  /* 0x0c201f002c4f7f89 */ /* 0x000e6400000e0000 */
[----:B------:R-:W2:Y:S08]  /*3630*/  MUFU.EX2 R33, R33 ;  /* 0x0000002100217308 */ /* 0x000eb00000000800 */
[----:B------:R-:W-:Y:S01]  /*3640*/  MUFU.EX2 R31, R31 ;  /* 0x0000001f001f7308 */ /* 0x000fe20000000800 */
[----:B0-----:R-:W-:-:S04]  /*3650*/  F2FP.SATFINITE.E4M3.F32.PACK_AB_MERGE_C R148, R25, R20, RZ ;  /* 0x000000141994723e */ /* 0x001fc800048070ff */
[----:B------:R-:W-:-:S03]  /*3660*/  F2FP.SATFINITE.E4M3.F32.PACK_AB_MERGE_C R148, R10, R3, R148 ;  /* 0x000000030a94723e */ /* 0x000fc60004807094 */
[----:B------:R-:W-:Y:S01]  /*3670*/  MUFU.EX2 R28, R28 ;  /* 0x0000001c001c7308 */ /* 0x000fe20000000800 */
[----:B--2---:R-:W-:-:S04]  /*3680*/  F2FP.SATFINITE.E4M3.F32.PACK_AB_MERGE_C R150, R33, R30, RZ ;  /* 0x0000001e2196723e */ /* 0x004fc800048070ff */
[----:B------:R-:W-:Y:S02]  /*3690*/  F2FP.SATFINITE.E4M3.F32.PACK_AB_MERGE_C R150, R27, R22, R150 ;  /* 0x000000161b96723e */ /* 0x000fe40004807096 */
[----:B-1----:R-:W-:Y:S01]  /*36a0*/  FMNMX.FTZ R8, R44, R79, !PT ;  /* 0x0000004f2c087209 */ /* 0x002fe20007810000 */
[----:B------:R-:W-:Y:S03]  /*36b0*/  MUFU.EX2 R24, R24 ;  /* 0x0000001800187308 */ /* 0x000fe60000000800 */
[C---:B------:R-:W-:Y:S01]  /*36c0*/  FSETP.NEU.FTZ.AND P3, PT, R8.reuse, -INF , PT ;  /* 0xff8000000800780b */ /* 0x040fe20003f7d000 */
[----:B------:R-:W-:-:S04]  /*36d0*/  FFMA.FTZ R37, R8, R37, -8 ;  /* 0xc100000008257423 */ /* 0x000fc80000010025 */
        /* <DEDUP_REMOVED lines=10> */
[----:B------:R-:W-:Y:S01]  /*3780*/  FFMA.FTZ R74, R55, UR10, -R76 ;  /* 0x0000000a374a7c23 */ /* 0x000fe2000801084c */
[----:B------:R-:W-:Y:S01]  /*3790*/  FADD.FTZ R55, R3, R10 ;  /* 0x0000000a03377221 */ /* 0x000fe20000010000 */
[--C-:B------:R-:W-:Y:S01]  /*37a0*/  FFMA.FTZ R49, R47, UR10, -R76.reuse ;  /* 0x0000000a2f317c23 */ /* 0x100fe2000801084c */
[--C-:B------:R-:W-:Y:S01]  /*37b0*/  FFMA.FTZ R45, R48, UR10, -R76.reuse ;  /* 0x0000000a302d7c23 */ /* 0x100fe2000801084c */
[--C-:B------:R-:W-:Y:S01]  /*37c0*/  FFMA.FTZ R47, R50, UR10, -R76.reuse ;  /* 0x0000000a322f7c23 */ /* 0x100fe2000801084c */
[--C-:B------:R-:W-:Y:S01]  /*37d0*/  FFMA.FTZ R50, R51, UR10, -R76.reuse ;  /* 0x0000000a33327c23 */ /* 0x100fe2000801084c */
[--C-:B------:R-:W-:Y:S01]  /*37e0*/  FFMA.FTZ R51, R58, UR10, -R76.reuse ;  /* 0x0000000a3a337c23 */ /* 0x100fe2000801084c */
[----:B------:R-:W0:Y:S01]  /*37f0*/  MUFU.EX2 R44, R44 ;  /* 0x0000002c002c7308 */ /* 0x000e220000000800 */
[----:B------:R-:W-:Y:S01]  /*3800*/  FADD.FTZ R78, R20, R55 ;  /* 0x00000037144e7221 */ /* 0x000fe20000010000 */
[--C-:B------:R-:W-:Y:S01]  /*3810*/  FFMA.FTZ R48, R57, UR10, -R76.reuse ;  /* 0x0000000a39307c23 */ /* 0x100fe2000801084c */
[--C-:B------:R-:W-:Y:S01]  /*3820*/  FFMA.FTZ R52, R52, UR10, -R76.reuse ;  /* 0x0000000a34347c23 */ /* 0x100fe2000801084c */
[--C-:B------:R-:W-:Y:S01]  /*3830*/  FFMA.FTZ R57, R60, UR10, -R76.reuse ;  /* 0x0000000a3c397c23 */ /* 0x100fe2000801084c */
[--C-:B------:R-:W-:Y:S01]  /*3840*/  FFMA.FTZ R60, R61, UR10, -R76.reuse ;  /* 0x0000000a3d3c7c23 */ /* 0x100fe2000801084c */
[----:B------:R-:W-:Y:S01]  /*3850*/  FFMA.FTZ R56, R59, UR10, -R76 ;  /* 0x0000000a3b387c23 */ /* 0x000fe2000801084c */
[----:B------:R-:W-:Y:S01]  /*3860*/  FADD.FTZ R61, R25, R78 ;  /* 0x0000004e193d7221 */ /* 0x000fe20000010000 */
[----:B------:R-:W1:Y:S01]  /*3870*/  MUFU.EX2 R39, R39 ;  /* 0x0000002700277308 */ /* 0x000e620000000800 */
[--C-:B------:R-:W-:Y:S01]  /*3880*/  FFMA.FTZ R55, R72, UR10, -R76.reuse ;  /* 0x0000000a48377c23 */ /* 0x100fe2000801084c */
[--C-:B------:R-:W-:Y:S01]  /*3890*/  FFMA.FTZ R43, R43, UR10, -R76.reuse ;  /* 0x0000000a2b2b7c23 */ /* 0x100fe2000801084c */
[----:B------:R-:W-:Y:S01]  /*38a0*/  FADD.FTZ R78, R22, R61 ;  /* 0x0000003d164e7221 */ /* 0x000fe20000010000 */
[--C-:B------:R-:W-:Y:S01]  /*38b0*/  FFMA.FTZ R53, R77, UR10, -R76.reuse ;  /* 0x0000000a4d357c23 */ /* 0x100fe2000801084c */
[--C-:B------:R-:W-:Y:S01]  /*38c0*/  FFMA.FTZ R46, R46, UR10, -R76.reuse ;  /* 0x0000000a2e2e7c23 */ /* 0x100fe2000801084c */
[----:B------:R-:W-:Y:S01]  /*38d0*/  FFMA.FTZ R69, R69, UR10, -R76 ;  /* 0x0000000a45457c23 */ /* 0x000fe2000801084c */
[----:B------:R-:W-:Y:S01]  /*38e0*/  FADD.FTZ R77, R27, R78 ;  /* 0x0000004e1b4d7221 */ /* 0x000fe20000010000 */
[----:B------:R-:W2:Y:S01]  /*38f0*/  MUFU.EX2 R54, R54 ;  /* 0x0000003600367308 */ /* 0x000ea20000000800 */
[----:B0-----:R-:W-:Y:S01]  /*3900*/  FADD.FTZ R58, R37, R44 ;  /* 0x0000002c253a7221 */ /* 0x001fe20000010000 */
[--C-:B------:R-:W-:Y:S01]  /*3910*/  FFMA.FTZ R64, R64, UR10, -R76.reuse ;  /* 0x0000000a40407c23 */ /* 0x100fe2000801084c */
[----:B------:R-:W-:Y:S01]  /*3920*/  FADD.FTZ R78, R30, R77 ;  /* 0x0000004d1e4e7221 */ /* 0x000fe20000010000 */
[----:B------:R-:W-:Y:S01]  /*3930*/  F2FP.SATFINITE.E4M3.F32.PACK_AB_MERGE_C R144, R21, R24, RZ ;  /* 0x000000181590723e */ /* 0x000fe200048070ff */
[--C-:B------:R-:W-:Y:S01]  /*3940*/  FFMA.FTZ R70, R70, UR10, -R76.reuse ;  /* 0x0000000a46467c23 */ /* 0x100fe2000801084c */
[----:B------:R-:W-:Y:S01]  /*3950*/  FFMA.FTZ R65, R65, UR10, -R76 ;  /* 0x0000000a41417c23 */ /* 0x000fe2000801084c */
[----:B------:R-:W-:Y:S01]  /*3960*/  FADD.FTZ R78, R33, R78 ;  /* 0x0000004e214e7221 */ /* 0x000fe20000010000 */
[----:B------:R-:W0:Y:S01]  /*3970*/  MUFU.EX2 R41, R41 ;  /* 0x0000002900297308 */ /* 0x000e220000000800 */
[----:B-1----:R-:W-:Y:S01]  /*3980*/  FADD.FTZ R59, R39, R58 ;  /* 0x0000003a273b7221 */ /* 0x002fe20000010000 */
[----:B------:R-:W-:-:S02]  /*3990*/  IMAD.U32 R58, RZ, RZ, UR39 ;  /* 0x00000027ff3a7e24 */ /* 0x000fc4000f8e00ff */
[--C-:B------:R-:W-:Y:S01]  /*39a0*/  FFMA.FTZ R68, R68, UR10, -R76.reuse ;  /* 0x0000000a44447c23 */ /* 0x100fe2000801084c */
[--C-:B------:R-:W-:Y:S01]  /*39b0*/  FFMA.FTZ R67, R67, UR10, -R76.reuse ;  /* 0x0000000a43437c23 */ /* 0x100fe2000801084c */
[--C-:B------:R-:W-:Y:S01]  /*39c0*/  FFMA.FTZ R62, R62, UR10, -R76.reuse ;  /* 0x0000000a3e3e7c23 */ /* 0x100fe2000801084c */
[----:B------:R-:W-:Y:S02]  /*39d0*/  @!P1 VIADD R58, R58, 0x17040 ;  /* 0x000170403a3a9836 */ /* 0x000fe40000000000 */
[--C-:B------:R-:W-:Y:S01]  /*39e0*/  FFMA.FTZ R66, R66, UR10, -R76.reuse ;  /* 0x0000000a42427c23 */ /* 0x100fe2000801084c */
[----:B------:R-:W1:Y:S01]  /*39f0*/  MUFU.EX2 R40, R40 ;  /* 0x0000002800287308 */ /* 0x000e620000000800 */
[----:B--2---:R-:W-:Y:S01]  /*3a00*/  FADD.FTZ R72, R54, R59 ;  /* 0x0000003b36487221 */ /* 0x004fe20000010000 */
[----:B------:R-:W-:Y:S01]  /*3a10*/  FFMA.FTZ R63, R63, UR10, -R76 ;  /* 0x0000000a3f3f7c23 */ /* 0x000fe2000801084c */
[----:B------:R-:W-:Y:S01]  /*3a20*/  @!P1 PRMT R59, RZ, 0x654, R58 ;  /* 0x00000654ff3b9816 */ /* 0x000fe2000000003a */
[--C-:B------:R-:W-:Y:S01]  /*3a30*/  FFMA.FTZ R73, R73, UR10, -R76.reuse ;  /* 0x0000000a49497c23 */ /* 0x100fe2000801084c */
[----:B------:R-:W-:Y:S01]  /*3a40*/  FFMA.FTZ R36, R36, UR10, -R76 ;  /* 0x0000000a24247c23 */ /* 0x000fe2000801084c */
[----:B------:R-:W-:Y:S01]  /*3a50*/  F2FP.SATFINITE.E4M3.F32.PACK_AB_MERGE_C R39, R54, R39, RZ ;  /* 0x000000273627723e */ /* 0x000fe200048070ff */
[----:B------:R2:W-:Y:S01]  /*3a60*/  @!P1 SYNCS.ARRIVE.TRANS64.RED.A1T0 RZ, [R59+URZ], RZ ;  /* 0x000000ff3bff99a7 */ /* 0x0005e2000810043f */
[----:B------:R-:W2:Y:S01]  /*3a70*/  MUFU.EX2 R45, R45 ;  /* 0x0000002d002d7308 */ /* 0x000ea20000000800 */
[----:B0-----:R-:W-:Y:S01]  /*3a80*/  FADD.FTZ R61, R41, R72 ;  /* 0x00000048293d7221 */ /* 0x001fe20000010000 */
[----:B------:R-:W-:-:S02]  /*3a90*/  F2FP.SATFINITE.E4M3.F32.PACK_AB_MERGE_C R144, R28, R31, R144 ;  /* 0x0000001f1c90723e */ /* 0x000fc40004807090 */
[----:B------:R-:W-:-:S04]  /*3aa0*/  F2FP.SATFINITE.E4M3.F32.PACK_AB_MERGE_C R149, R44, R37, R39 ;  /* 0x000000252c95723e */ /* 0x000fc80004807027 */
[----:B------:R-:W0:Y:S01]  /*3ab0*/  MUFU.EX2 R52, R52 ;  /* 0x0000003400347308 */ /* 0x000e220000000800 */
[----:B-1----:R-:W-:Y:S01]  /*3ac0*/  FADD.FTZ R72, R40, R61 ;  /* 0x0000003d28487221 */ /* 0x002fe20000010000 */
[----:B------:R-:W-:-:S04]  /*3ad0*/  FADD.FTZ R61, R31, R78 ;  /* 0x0000004e1f3d7221 */ /* 0x000fc80000010000 */
[----:B------:R-:W-:Y:S02]  /*3ae0*/  FADD.FTZ R61, R28, R61 ;  /* 0x0000003d1c3d7221 */ /* 0x000fe40000010000 */
[----:B------:R-:W1:Y:S01]  /*3af0*/  MUFU.EX2 R48, R48 ;  /* 0x0000003000307308 */ /* 0x000e620000000800 */
[----:B--2---:R-:W-:Y:S01]  /*3b00*/  FADD.FTZ R59, R45, R72 ;  /* 0x000000482d3b7221 */ /* 0x004fe20000010000 */
[----:B------:R-:W-:-:S06]  /*3b10*/  FADD.FTZ R78, R24, R61 ;  /* 0x0000003d184e7221 */ /* 0x000fcc0000010000 */
[----:B------:R-:W2:Y:S01]  /*3b20*/  MUFU.EX2 R43, R43 ;  /* 0x0000002b002b7308 */ /* 0x000ea20000000800 */
[C---:B0-----:R-:W-:Y:S01]  /*3b30*/  FADD.FTZ R59, R52.reuse, R59 ;  /* 0x0000003b343b7221 */ /* 0x041fe20000010000 */
[----:B------:R-:W-:-:S04]  /*3b40*/  F2FP.SATFINITE.E4M3.F32.PACK_AB_MERGE_C R45, R52, R45, RZ ;  /* 0x0000002d342d723e */ /* 0x000fc800048070ff */
[----:B------:R-:W-:Y:S02]  /*3b50*/  F2FP.SATFINITE.E4M3.F32.PACK_AB_MERGE_C R151, R40, R41, R45 ;  /* 0x000000292897723e */ /* 0x000fe4000480702d */
[----:B------:R-:W0:Y:S01]  /*3b60*/  MUFU.EX2 R46, R46 ;  /* 0x0000002e002e7308 */ /* 0x000e220000000800 */
[----:B-1----:R-:W-:-:S07]  /*3b70*/  FADD.FTZ R72, R48, R59 ;  /* 0x0000003b30487221 */ /* 0x002fce0000010000 */
[----:B------:R-:W-:Y:S01]  /*3b80*/  MUFU.EX2 R18, R18 ;  /* 0x0000001200127308 */ /* 0x000fe20000000800 */
[----:B--2---:R-:W-:-:S07]  /*3b90*/  FADD.FTZ R61, R43, R72 ;  /* 0x000000482b3d7221 */ /* 0x004fce0000010000 */
[----:B------:R-:W1:Y:S01]  /*3ba0*/  MUFU.EX2 R49, R49 ;  /* 0x0000003100317308 */ /* 0x000e620000000800 */
[----:B0-----:R-:W-:-:S07]  /*3bb0*/  FADD.FTZ R72, R46, R61 ;  /* 0x0000003d2e487221 */ /* 0x001fce0000010000 */
[----:B------:R-:W-:Y:S08]  /*3bc0*/  MUFU.EX2 R17, R17 ;  /* 0x0000001100117308 */ /* 0x000ff00000000800 */
[----:B------:R-:W0:Y:S01]  /*3bd0*/  MUFU.EX2 R47, R47 ;  /* 0x0000002f002f7308 */ /* 0x000e220000000800 */
[C---:B-1----:R-:W-:Y:S01]  /*3be0*/  FADD.FTZ R72, R49.reuse, R72 ;  /* 0x0000004831487221 */ /* 0x042fe20000010000 */
[----:B------:R-:W-:-:S04]  /*3bf0*/  F2FP.SATFINITE.E4M3.F32.PACK_AB_MERGE_C R46, R49, R46, RZ ;  /* 0x0000002e312e723e */ /* 0x000fc800048070ff */
[----:B------:R-:W-:Y:S02]  /*3c00*/  F2FP.SATFINITE.E4M3.F32.PACK_AB_MERGE_C R145, R43, R48, R46 ;  /* 0x000000302b91723e */ /* 0x000fe4000480702e */
[----:B------:R-:W-:Y:S08]  /*3c10*/  MUFU.EX2 R14, R14 ;  /* 0x0000000e000e7308 */ /* 0x000ff00000000800 */
[----:B------:R-:W1:Y:S01]  /*3c20*/  MUFU.EX2 R50, R50 ;  /* 0x0000003200327308 */ /* 0x000e620000000800 */
[----:B0-----:R-:W-:-:S07]  /*3c30*/  FADD.FTZ R61, R47, R72 ;  /* 0x000000482f3d7221 */ /* 0x001fce0000010000 */
[----:B------:R-:W0:Y:S08]  /*3c40*/  MUFU.EX2 R75, R75 ;  /* 0x0000004b004b7308 */ /* 0x000e300000000800 */
[----:B------:R2:W-:Y:S01]  /*3c50*/  MUFU.EX2 R58, R69 ;  /* 0x00000045003a7308 */ /* 0x0005e20000000800 */
[----:B-1----:R-:W-:-:S07]  /*3c60*/  FADD.FTZ R20, R50, R61 ;  /* 0x0000003d32147221 */ /* 0x002fce0000010000 */
[----:B------:R-:W1:Y:S01]  /*3c70*/  MUFU.EX2 R53, R53 ;  /* 0x0000003500357308 */ /* 0x000e620000000800 */
[----:B--2---:R-:W-:Y:S01]  /*3c80*/  FADD.FTZ R69, R21, R78 ;  /* 0x0000004e15457221 */ /* 0x004fe20000010000 */
[----:B0-----:R-:W-:-:S03]  /*3c90*/  F2FP.SATFINITE.E4M3.F32.PACK_AB_MERGE_C R146, R75, R14, RZ ;  /* 0x0000000e4b92723e */ /* 0x001fc600048070ff */
[----:B------:R-:W-:Y:S01]  /*3ca0*/  FADD.FTZ R78, R18, R69 ;  /* 0x00000045124e7221 */ /* 0x000fe20000010000 */
[C---:B------:R-:W-:Y:S02]  /*3cb0*/  F2FP.SATFINITE.E4M3.F32.PACK_AB_MERGE_C R146, R17.reuse, R18, R146 ;  /* 0x000000121192723e */ /* 0x040fe40004807092 */
[----:B------:R-:W-:Y:S01]  /*3cc0*/  MUFU.EX2 R12, R12 ;  /* 0x0000000c000c7308 */ /* 0x000fe20000000800 */
[----:B------:R-:W-:-:S07]  /*3cd0*/  FADD.FTZ R69, R17, R78 ;  /* 0x0000004e11457221 */ /* 0x000fce0000010000 */
[----:B------:R-:W0:Y:S01]  /*3ce0*/  MUFU.EX2 R74, R74 ;  /* 0x0000004a004a7308 */ /* 0x000e220000000800 */
[----:B-1----:R-:W-:-:S07]  /*3cf0*/  FADD.FTZ R21, R53, R20 ;  /* 0x0000001435157221 */ /* 0x002fce0000010000 */
[----:B------:R-:W-:Y:S08]  /*3d00*/  MUFU.EX2 R71, R71 ;  /* 0x0000004700477308 */ /* 0x000ff00000000800 */
[----:B------:R-:W1:Y:S01]  /*3d10*/  MUFU.EX2 R51, R51 ;  /* 0x0000003300337308 */ /* 0x000e620000000800 */
[----:B0-----:R-:W-:-:S04]  /*3d20*/  F2FP.SATFINITE.E4M3.F32.PACK_AB_MERGE_C R53, R74, R53, RZ ;  /* 0x000000354a35723e */ /* 0x001fc800048070ff */
[----:B------:R-:W-:-:S03]  /*3d30*/  F2FP.SATFINITE.E4M3.F32.PACK_AB_MERGE_C R147, R50, R47, R53 ;  /* 0x0000002f3293723e */ /* 0x000fc60004807035 */
[----:B------:R-:W0:Y:S08]  /*3d40*/  MUFU.EX2 R2, R2 ;  /* 0x0000000200027308 */ /* 0x000e300000000800 */
[----:B------:R2:W-:Y:S08]  /*3d50*/  MUFU.EX2 R59, R64 ;  /* 0x00000040003b7308 */ /* 0x0005f00000000800 */
[----:B------:R-:W3:Y:S01]  /*3d60*/  MUFU.EX2 R56, R56 ;  /* 0x0000003800387308 */ /* 0x000ee20000000800 */
[----:B--2---:R-:W-:Y:S01]  /*3d70*/  FADD.FTZ R64, R14, R69 ;  /* 0x000000450e407221 */ /* 0x004fe20000010000 */
[----:B------:R-:W-:-:S03]  /*3d80*/  FADD.FTZ R14, R74, R21 ;  /* 0x000000154a0e7221 */ /* 0x000fc60000010000 */
[----:B------:R-:W-:Y:S01]  /*3d90*/  FADD.FTZ R25, R75, R64 ;  /* 0x000000404b197221 */ /* 0x000fe20000010000 */
[----:B-1----:R-:W-:Y:S02]  /*3da0*/  FADD.FTZ R3, R51, R14 ;  /* 0x0000000e33037221 */ /* 0x002fe40000010000 */
[----:B------:R-:W1:Y:S01]  /*3db0*/  MUFU.EX2 R9, R9 ;  /* 0x0000000900097308 */ /* 0x000e620000000800 */
[----:B------:R-:W-:-:S04]  /*3dc0*/  FADD.FTZ R20, R12, R25 ;  /* 0x000000190c147221 */ /* 0x000fc80000010000 */
[----:B------:R-:W-:-:S03]  /*3dd0*/  FADD.FTZ R21, R71, R20 ;  /* 0x0000001447157221 */ /* 0x000fc60000010000 */
[----:B------:R-:W2:Y:S01]  /*3de0*/  MUFU.EX2 R57, R57 ;  /* 0x0000003900397308 */ /* 0x000ea20000000800 */
[----:B0-----:R-:W-:Y:S01]  /*3df0*/  FADD.FTZ R14, R2, R21 ;  /* 0x00000015020e7221 */ /* 0x001fe20000010000 */
[----:B---3--:R-:W-:-:S06]  /*3e00*/  FADD.FTZ R10, R56, R3 ;  /* 0x00000003380a7221 */ /* 0x008fcc0000010000 */
[----:B------:R-:W-:Y:S01]  /*3e10*/  MUFU.EX2 R15, R15 ;  /* 0x0000000f000f7308 */ /* 0x000fe20000000800 */
[C---:B-1----:R-:W-:Y:S01]  /*3e20*/  FADD.FTZ R14, R9.reuse, R14 ;  /* 0x0000000e090e7221 */ /* 0x042fe20000010000 */
[----:B------:R-:W-:-:S04]  /*3e30*/  F2FP.SATFINITE.E4M3.F32.PACK_AB_MERGE_C R140, R9, R2, RZ ;  /* 0x00000002098c723e */ /* 0x000fc800048070ff */
[----:B------:R-:W-:Y:S02]  /*3e40*/  F2FP.SATFINITE.E4M3.F32.PACK_AB_MERGE_C R140, R71, R12, R140 ;  /* 0x0000000c478c723e */ /* 0x000fe4000480708c */
[----:B------:R-:W0:Y:S01]  /*3e50*/  MUFU.EX2 R38, R38 ;  /* 0x0000002600267308 */ /* 0x000e220000000800 */
[----:B--2---:R-:W-:-:S07]  /*3e60*/  FADD.FTZ R3, R57, R10 ;  /* 0x0000000a39037221 */ /* 0x004fce0000010000 */
[----:B------:R-:W1:Y:S08]  /*3e70*/  MUFU.EX2 R13, R13 ;  /* 0x0000000d000d7308 */ /* 0x000e700000000800 */
[----:B------:R-:W2:Y:S01]  /*3e80*/  MUFU.EX2 R60, R60 ;  /* 0x0000003c003c7308 */ /* 0x000ea20000000800 */
[----:B0-----:R-:W-:-:S07]  /*3e90*/  F2FP.SATFINITE.E4M3.F32.PACK_AB_MERGE_C R10, R38, R15, RZ ;  /* 0x0000000f260a723e */ /* 0x001fce00048070ff */
[----:B------:R-:W0:Y:S01]  /*3ea0*/  MUFU.EX2 R16, R16 ;  /* 0x0000001000107308 */ /* 0x000e220000000800 */
[----:B-1----:R-:W-:-:S07]  /*3eb0*/  FADD.FTZ R9, R13, R14 ;  /* 0x0000000e0d097221 */ /* 0x002fce0000010000 */
[----:B------:R-:W1:Y:S01]  /*3ec0*/  MUFU.EX2 R55, R55 ;  /* 0x0000003700377308 */ /* 0x000e620000000800 */
[C---:B--2---:R-:W-:Y:S01]  /*3ed0*/  FADD.FTZ R2, R60.reuse, R3 ;  /* 0x000000033c027221 */ /* 0x044fe20000010000 */
[----:B------:R-:W-:-:S04]  /*3ee0*/  F2FP.SATFINITE.E4M3.F32.PACK_AB_MERGE_C R57, R60, R57, RZ ;  /* 0x000000393c39723e */ /* 0x000fc800048070ff */
[----:B------:R-:W-:Y:S02]  /*3ef0*/  F2FP.SATFINITE.E4M3.F32.PACK_AB_MERGE_C R141, R56, R51, R57 ;  /* 0x00000033388d723e */ /* 0x000fe40004807039 */
[----:B------:R-:W2:Y:S01]  /*3f00*/  MUFU.EX2 R70, R70 ;  /* 0x0000004600467308 */ /* 0x000ea20000000800 */
[C---:B0-----:R-:W-:Y:S01]  /*3f10*/  F2FP.SATFINITE.E4M3.F32.PACK_AB_MERGE_C R142, R16.reuse, R13, R10 ;  /* 0x0000000d108e723e */ /* 0x041fe2000480700a */
[----:B------:R-:W-:-:S04]  /*3f20*/  FADD.FTZ R16, R16, R9 ;  /* 0x0000000910107221 */ /* 0x000fc80000010000 */
[----:B------:R-:W-:Y:S02]  /*3f30*/  FADD.FTZ R15, R15, R16 ;  /* 0x000000100f0f7221 */ /* 0x000fe40000010000 */
[----:B------:R-:W-:Y:S01]  /*3f40*/  MUFU.EX2 R23, R23 ;  /* 0x0000001700177308 */ /* 0x000fe20000000800 */
[----:B-1----:R-:W-:Y:S01]  /*3f50*/  FADD.FTZ R3, R55, R2 ;  /* 0x0000000237037221 */ /* 0x002fe20000010000 */
[----:B------:R-:W-:-:S03]  /*3f60*/  FADD.FTZ R38, R38, R15 ;  /* 0x0000000f26267221 */ /* 0x000fc60000010000 */
[----:B------:R-:W-:-:S03]  /*3f70*/  FADD.FTZ R3, R58, R3 ;  /* 0x000000033a037221 */ /* 0x000fc60000010000 */
[----:B------:R-:W0:Y:S01]  /*3f80*/  MUFU.EX2 R32, R32 ;  /* 0x0000002000207308 */ /* 0x000e220000000800 */
[----:B--2---:R-:W-:-:S04]  /*3f90*/  FADD.FTZ R2, R70, R3 ;  /* 0x0000000346027221 */ /* 0x004fc80000010000 */
[C---:B------:R-:W-:Y:S01]  /*3fa0*/  FADD.FTZ R2, R59.reuse, R2 ;  /* 0x000000023b027221 */ /* 0x040fe20000010000 */
[----:B------:R-:W-:Y:S02]  /*3fb0*/  F2FP.SATFINITE.E4M3.F32.PACK_AB_MERGE_C R59, R59, R70, RZ ;  /* 0x000000463b3b723e */ /* 0x000fe400048070ff */
[----:B------:R-:W1:Y:S02]  /*3fc0*/  MUFU.EX2 R19, R19 ;  /* 0x0000001300137308 */ /* 0x000e640000000800 */
[----:B------:R-:W-:-:S06]  /*3fd0*/  F2FP.SATFINITE.E4M3.F32.PACK_AB_MERGE_C R143, R58, R55, R59 ;  /* 0x000000373a8f723e */ /* 0x000fcc000480703b */
[----:B------:R-:W2:Y:S01]  /*3fe0*/  MUFU.EX2 R26, R26 ;  /* 0x0000001a001a7308 */ /* 0x000ea20000000800 */
[----:B0-----:R-:W-:-:S07]  /*3ff0*/  F2FP.SATFINITE.E4M3.F32.PACK_AB_MERGE_C R9, R32, R23, RZ ;  /* 0x000000172009723e */ /* 0x001fce00048070ff */
[----:B------:R-:W0:Y:S01]  /*4000*/  MUFU.EX2 R65, R65 ;  /* 0x0000004100417308 */ /* 0x000e220000000800 */
[----:B-1----:R-:W-:-:S07]  /*4010*/  FADD.FTZ R3, R19, R38 ;  /* 0x0000002613037221 */ /* 0x002fce0000010000 */
[----:B------:R-:W1:Y:S01]  /*4020*/  MUFU.EX2 R68, R68 ;  /* 0x0000004400447308 */ /* 0x000e620000000800 */
[C---:B--2---:R-:W-:Y:S01]  /*4030*/  F2FP.SATFINITE.E4M3.F32.PACK_AB_MERGE_C R136, R26.reuse, R19, R9 ;  /* 0x000000131a88723e */ /* 0x044fe20004807009 */
[----:B------:R-:W-:-:S04]  /*4040*/  FADD.FTZ R26, R26, R3 ;  /* 0x000000031a1a7221 */ /* 0x000fc80000010000 */
[----:B------:R-:W-:Y:S02]  /*4050*/  FADD.FTZ R23, R23, R26 ;  /* 0x0000001a17177221 */ /* 0x000fe40000010000 */
[----:B------:R-:W2:Y:S01]  /*4060*/  MUFU.EX2 R67, R67 ;  /* 0x0000004300437308 */ /* 0x000ea20000000800 */
[----:B0-----:R-:W-:Y:S01]  /*4070*/  FADD.FTZ R3, R65, R2 ;  /* 0x0000000241037221 */ /* 0x001fe20000010000 */
[----:B------:R-:W-:-:S06]  /*4080*/  FADD.FTZ R32, R32, R23 ;  /* 0x0000001720207221 */ /* 0x000fcc0000010000 */
        /* <DEDUP_REMOVED lines=8> */
[C---:B-1----:R-:W-:Y:S01]  /*4110*/  FADD.FTZ R3, R62.reuse, R3 ;  /* 0x000000033e037221 */ /* 0x042fe20000010000 */
[----:B------:R-:W-:-:S04]  /*4120*/  F2FP.SATFINITE.E4M3.F32.PACK_AB_MERGE_C R67, R62, R67, RZ ;  /* 0x000000433e43723e */ /* 0x000fc800048070ff */
[----:B------:R-:W-:Y:S02]  /*4130*/  F2FP.SATFINITE.E4M3.F32.PACK_AB_MERGE_C R137, R68, R65, R67 ;  /* 0x000000414489723e */ /* 0x000fe40004807043 */
[----:B------:R-:W1:Y:S08]  /*4140*/  MUFU.EX2 R66, R66 ;  /* 0x0000004200427308 */ /* 0x000e700000000800 */
[----:B------:R-:W2:Y:S01]  /*4150*/  MUFU.EX2 R63, R63 ;  /* 0x0000003f003f7308 */ /* 0x000ea20000000800 */
[----:B0-----:R-:W-:Y:S01]  /*4160*/  F2FP.SATFINITE.E4M3.F32.PACK_AB_MERGE_C R138, R34, R29, R2 ;  /* 0x0000001d228a723e */ /* 0x001fe20004807002 */
[----:B------:R-:W-:-:S04]  /*4170*/  FADD.FTZ R29, R29, R32 ;  /* 0x000000201d1d7221 */ /* 0x000fc80000010000 */
[----:B------:R-:W-:Y:S02]  /*4180*/  FADD.FTZ R34, R34, R29 ;  /* 0x0000001d22227221 */ /* 0x000fe40000010000 */
[----:B------:R-:W-:Y:S01]  /*4190*/  MUFU.EX2 R73, R73 ;  /* 0x0000004900497308 */ /* 0x000fe20000000800 */
[----:B-1----:R-:W-:Y:S01]  /*41a0*/  FADD.FTZ R2, R66, R3 ;  /* 0x0000000342027221 */ /* 0x002fe20000010000 */
[----:B------:R-:W-:-:S04]  /*41b0*/  FADD.FTZ R3, R35, R34 ;  /* 0x0000002223037221 */ /* 0x000fc80000010000 */
[----:B------:R-:W-:Y:S02]  /*41c0*/  FADD.FTZ R3, R42, R3 ;  /* 0x000000032a037221 */ /* 0x000fe40000010000 */
[----:B------:R-:W0:Y:S01]  /*41d0*/  MUFU.EX2 R36, R36 ;  /* 0x0000002400247308 */ /* 0x000e220000000800 */
[----:B--2---:R-:W-:Y:S01]  /*41e0*/  FADD.FTZ R2, R63, R2 ;  /* 0x000000023f027221 */ /* 0x004fe20000010000 */
[----:B0-----:R-:W-:-:S03]  /*41f0*/  F2FP.SATFINITE.E4M3.F32.PACK_AB_MERGE_C R9, R36, R73, RZ ;  /* 0x000000492409723e */ /* 0x001fc600048070ff */
[----:B------:R-:W-:Y:S01]  /*4200*/  FADD.FTZ R73, R73, R2 ;  /* 0x0000000249497221 */ /* 0x000fe20000010000 */
[----:B------:R-:W-:-:S03]  /*4210*/  F2FP.SATFINITE.E4M3.F32.PACK_AB_MERGE_C R139, R63, R66, R9 ;  /* 0x000000423f8b723e */ /* 0x000fc60004807009 */
        /* <DEDUP_REMOVED lines=32> */
[----:B------:R-:W-:-:S05]  /*4420*/  ULDC UR23, c[0x0][0x988] ;  /* 0x0002620000177ab9 */ /* 0x000fca0000000800 */
.L_x_1593:
[----:B------:R-:W-:-:S04]  /*4430*/  UISETP.NE.AND UP1, UPT, UR7, 0x1, UPT ;  /* 0x000000010700788c */ /* 0x000fc8000bf25270 */
[----:B------:R-:W-:-:S04]  /*4440*/  USEL UR5, URZ, 0x1, UP1 ;  /* 0x000000013f057887 */ /* 0x000fc80008800000 */
[----:B------:R-:W-:Y:S01]  /*4450*/  ULOP3.LUT UR5, UR6, UR5, URZ, 0x3c, !UPT ;  /* 0x0000000506057292 */ /* 0x000fe2000f8e3c3f */
[----:B------:R-:W-:Y:S11]  /*4460*/  @!P0 BRA `(.L_x_1584) ;  /* 0x0000000000048947 */ /* 0x000ff60003800000 */
[----:B------:R-:W-:Y:S01]  /*4470*/  BPT.TRAP 0x1 ;  /* 0x000000040000795c */ /* 0x000fe20000300000 */
.L_x_1584:
        /* <DEDUP_REMOVED lines=9> */
.L_x_1585:
[----:B-1----:R-:W-:Y:S05]  /*4510*/  @P3 BRA `(.L_x_1586) ;  /* 0x0000000000083947 */ /* 0x002fea0003800000 */
[----:B------:R-:W1:Y:S02]  /*4520*/  SYNCS.PHASECHK.TRANS64.TRYWAIT P3, [UR26+0x17030], R8 ;  /* 0x01703008ff0075a7 */ /* 0x000e64000806015a */
[----:B-1----:R-:W-:Y:S05]  /*4530*/  @!P3 BRA `(.L_x_1587) ;  /* 0x000000ac00ccb947 */ /* 0x002fea0003800000 */
.L_x_1586:
        /* <DEDUP_REMOVED lines=19> */
.L_x_1588:
[----:B------:R-:W-:Y:S01]  /*4670*/  ULEA UR14, UR7, UR39, 0x3 ;  /* 0x00000027070e7291 */ /* 0x000fe2000f8e183f */
[----:B01----:R-:W-:-:S05]  /*4680*/  IMAD.U32 R8, RZ, RZ, UR6 ;  /* 0x00000006ff087e24 */ /* 0x003fca000f8e00ff */
[----:B------:R-:W-:-:S04]  /*4690*/  SHF.L.U32 R8, R8, 0x1f, RZ ;  /* 0x0000001f08087819 */ /* 0x000fc800000006ff */
[----:B------:R0:W1:Y:S01]  /*46a0*/  SYNCS.PHASECHK.TRANS64.TRYWAIT P3, [UR14+0x17050], R8 ;  /* 0x01705008ff0075a7 */ /* 0x000062000806014e */
[----:B------:R-:W-:Y:S05]  /*46b0*/  @!P0 BRA `(.L_x_1589) ;  /* 0x0000000000048947 */ /* 0x000fea0003800000 */
[----:B------:R-:W-:Y:S01]  /*46c0*/  BPT.TRAP 0x1 ;  /* 0x000000040000795c */ /* 0x000fe20000300000 */
.L_x_1589:
        /* <DEDUP_REMOVED lines=30> */
[----:B------:R-:W2:Y:S08]  /*48b0*/  MUFU.TANH R11, R11 ;  /* 0x0000000b000b7308 */ /* 0x000eb00000002400 */
        /* <DEDUP_REMOVED lines=30> */
[----:B------:R-:W1:Y:S02]  /*4aa0*/  SYNCS.PHASECHK.TRANS64.TRYWAIT P3, [UR14+0x17050], R8 ;  /* 0x01705008ff0075a7 */ /* 0x000e64000806014e */
[----:B-1----:R-:W-:Y:S05]  /*4ab0*/  @!P3 BRA `(.L_x_1591) ;  /* 0x000000a80084b947 */ /* 0x002fea0003800000 */
.L_x_1590:
[----:B------:R-:W-:Y:S01]  /*4ac0*/  @UP0 ULDC UR6, c[0x0][0x44c] ;  /* 0x0001130000060ab9 */ /* 0x000fe20000000800 */
[----:B-1----:R-:W-:Y:S02]  /*4ad0*/  IMAD.MOV.U32 R41, RZ, RZ, R6 ;  /* 0x000000ffff297224 */ /* 0x002fe400078e0006 */
[----:B0-----:R-:W-:Y:S01]  /*4ae0*/  FMUL.FTZ R8, R0, R54 ;  /* 0x0000003600087220 */ /* 0x001fe20000410000 */
[----:B------:R-:W-:Y:S01]  /*4af0*/  @P2 IMAD.HI.U32 R42, R6, UR6, RZ ;  /* 0x00000006062a2c27 */ /* 0x000fe2000f8e00ff */
[----:B------:R-:W-:-:S03]  /*4b00*/  @UP0 ULDC UR6, c[0x0][0x450] ;  /* 0x0001140000060ab9 */ /* 0x000fc60000000800 */
[C---:B------:R-:W-:Y:S01]  /*4b10*/  FMUL.FTZ R43, R0.reuse, R56 ;  /* 0x00000038002b7220 */ /* 0x040fe20000410000 */
[C---:B------:R-:W-:Y:S01]  /*4b20*/  FMUL.FTZ R45, R0.reuse, R57 ;  /* 0x00000039002d7220 */ /* 0x040fe20000410000 */
[----:B------:R-:W-:Y:S01]  /*4b30*/  IMAD.MOV.U32 R46, RZ, RZ, -0x2 ;  /* 0xfffffffeff2e7424 */ /* 0x000fe200078e00ff */
[----:B------:R-:W-:Y:S01]  /*4b40*/  @P2 SHF.R.U32.HI R41, RZ, UR6, R42 ;  /* 0x00000006ff292c19 */ /* 0x000fe2000801162a */
[----:B------:R-:W-:Y:S01]  /*4b50*/  UMOV UR6, 0xffffff80 ;  /* 0xffffff8000067882 */ /* 0x000fe20000000000 */
[----:B------:R-:W-:Y:S01]  /*4b60*/  IMAD.U32 R47, RZ, RZ, UR24 ;  /* 0x00000018ff2f7e24 */ /* 0x000fe2000f8e00ff */
[----:B------:R-:W-:Y:S01]  /*4b70*/  UIMAD UR6, UR46, UR6, 0x1 ;  /* 0x000000012e0674a4 */ /* 0x000fe2000f8e0206 */
[----:B------:R-:W0:Y:S01]  /*4b80*/  MUFU.TANH R43, R43 ;  /* 0x0000002b002b7308 */ /* 0x000e220000002400 */
[----:B------:R-:W1:Y:S01]  /*4b90*/  SHFL.IDX PT, R49, R41, RZ, 0x1c1f ;  /* 0x001c1fff29317589 */ /* 0x000e6200000e0000 */
[C---:B------:R-:W-:Y:S01]  /*4ba0*/  FMUL.FTZ R51, R0.reuse, R61 ;  /* 0x0000003d00337220 */ /* 0x040fe20000410000 */
[C---:B------:R-:W-:Y:S01]  /*4bb0*/  FMUL.FTZ R44, R0.reuse, R58 ;  /* 0x0000003a002c7220 */ /* 0x040fe20000410000 */
[----:B------:R-:W-:Y:S01]  /*4bc0*/  FMUL.FTZ R53, R0, R65 ;  /* 0x0000004100357220 */ /* 0x000fe20000410000 */
[----:B------:R-:W-:-:S02]  /*4bd0*/  IMAD R46, R7, R46, UR6 ;  /* 0x00000006072e7e24 */ /* 0x000fc4000f8e022e */
[C---:B------:R-:W-:Y:S01]  /*4be0*/  FMUL.FTZ R42, R0.reuse, R55 ;  /* 0x00000037002a7220 */ /* 0x040fe20000410000 */
[C---:B------:R-:W-:Y:S01]  /*4bf0*/  FMUL.FTZ R55, R0.reuse, R69 ;  /* 0x0000004500377220 */ /* 0x040fe20000410000 */
[----:B------:R-:W2:Y:S01]  /*4c00*/  MUFU.TANH R45, R45 ;  /* 0x0000002d002d7308 */ /* 0x000ea20000002400 */
[----:B------:R-:W-:Y:S02]  /*4c10*/  IMAD R46, R47, UR37, R46 ;  /* 0x000000252f2e7c24 */ /* 0x000fe4000f8e022e */
[C---:B------:R-:W-:Y:S01]  /*4c20*/  FMUL.FTZ R57, R0.reuse, R72 ;  /* 0x0000004800397220 */ /* 0x040fe20000410000 */
[C---:B------:R-:W-:Y:S01]  /*4c30*/  FMUL.FTZ R47, R0.reuse, R59 ;  /* 0x0000003b002f7220 */ /* 0x040fe20000410000 */
[C---:B------:R-:W-:Y:S01]  /*4c40*/  FMUL.FTZ R59, R0.reuse, R77 ;  /* 0x0000004d003b7220 */ /* 0x040fe20000410000 */
[C---:B------:R-:W-:Y:S01]  /*4c50*/  FMUL.FTZ R84, R0.reuse, R84 ;  /* 0x0000005400547220 */ /* 0x040fe20000410000 */
[C---:B------:R-:W-:Y:S01]  /*4c60*/  FMUL.FTZ R85, R0.reuse, R85 ;  /* 0x0000005500557220 */ /* 0x040fe20000410000 */
[----:B------:R-:W-:Y:S01]  /*4c70*/  UIADD3 UR6, UR39, 0x400, URZ ;  /* 0x0000040027067890 */ /* 0x000fe2000fffe03f */
[----:B------:R-:W-:Y:S01]  /*4c80*/  MUFU.TANH R51, R51 ;  /* 0x0000003300337308 */ /* 0x000fe20000002400 */
[----:B------:R-:W3:Y:S01]  /*4c90*/  SHFL.IDX PT, R77, R41, 0x1, 0x1c1f ;  /* 0x003c1f00294d7f89 */ /* 0x000ee200000e0000 */
[----:B------:R-:W-:Y:S01]  /*4ca0*/  WARPGROUP.ARRIVE ;  /* 0x00000000000079c5 */ /* 0x000fe20000000000 */
[----:B------:R-:W-:Y:S01]  /*4cb0*/  USHF.R.U32.HI UR6, URZ, 0x4, UR6 ;  /* 0x000000043f067899 */ /* 0x000fe20008011606 */
[C---:B------:R-:W-:Y:S01]  /*4cc0*/  FMUL.FTZ R63, R0.reuse, R63 ;  /* 0x0000003f003f7220 */ /* 0x040fe20000410000 */
[----:B------:R-:W-:Y:S01]  /*4cd0*/  UMOV UR10, UR23 ;  /* 0x00000017000a7c82 */ /* 0x000fe20008000000 */
[C---:B------:R-:W-:Y:S01]  /*4ce0*/  FMUL.FTZ R69, R0.reuse, R74 ;  /* 0x0000004a00457220 */ /* 0x040fe20000410000 */
[----:B------:R-:W-:Y:S01]  /*4cf0*/  ULOP3.LUT UR6, UR6, 0x3fff, URZ, 0xc0, !UPT ;  /* 0x00003fff06067892 */ /* 0x000fe2000f8ec03f */
[----:B------:R-:W-:Y:S01]  /*4d00*/  MUFU.TANH R53, R53 ;  /* 0x0000003500357308 */ /* 0x000fe20000002400 */
[----:B-1----:R-:W-:Y:S01]  /*4d10*/  IADD3 R48, R49, -UR25, R46 ;  /* 0x8000001931307c10 */ /* 0x002fe2000fffe02e */
[C---:B------:R-:W-:Y:S01]  /*4d20*/  FMUL.FTZ R49, R0.reuse, R60 ;  /* 0x0000003c00317220 */ /* 0x040fe20000410000 */
[----:B------:R-:W-:Y:S01]  /*4d30*/  ULOP3.LUT UR6, UR6, 0x10000, URZ, 0xfc, !UPT ;  /* 0x0001000006067892 */ /* 0x000fe2000f8efc3f */
[----:B------:R-:W-:Y:S01]  /*4d40*/  FMUL.FTZ R74, R0, R83 ;  /* 0x00000053004a7220 */ /* 0x000fe20000410000 */
[----:B------:R-:W-:-:S02]  /*4d50*/  ISETP.GT.AND P3, PT, R48, RZ, PT ;  /* 0x000000ff3000720c */ /* 0x000fc40003f64270 */
[C---:B------:R-:W-:Y:S01]  /*4d60*/  ISETP.GT.AND P4, PT, R48.reuse, 0x1, PT ;  /* 0x000000013000780c */ /* 0x040fe20003f84270 */
[----:B------:R-:W1:Y:S01]  /*4d70*/  MUFU.TANH R49, R49 ;  /* 0x0000003100317308 */ /* 0x000e620000002400 */
[----:B------:R-:W-:Y:S01]  /*4d80*/  FSEL R50, R11, -INF , P3 ;  /* 0xff8000000b327808 */ /* 0x000fe20001800000 */
[----:B------:R-:W-:Y:S01]  /*4d90*/  UIMAD UR11, UR7, 0x300, UR6 ;  /* 0x00000300070b78a4 */ /* 0x000fe2000f8e0206 */
[----:B------:R-:W-:Y:S02]  /*4da0*/  ISETP.GT.AND P3, PT, R48, 0x8, PT ;  /* 0x000000083000780c */ /* 0x000fe40003f64270 */
[----:B------:R-:W-:Y:S01]  /*4db0*/  FSEL R12, R12, -INF , P4 ;  /* 0xff8000000c0c7808 */ /* 0x000fe20002000000 */
[----:B------:R-:W-:Y:S01]  /*4dc0*/  UMOV UR7, 0x40000040 ;  /* 0x4000004000077882 */ /* 0x000fe20000000000 */
[----:B------:R-:W-:Y:S01]  /*4dd0*/  FMNMX.FTZ R11, R50, R9, !PT ;  /* 0x00000009320b7209 */ /* 0x000fe20007810000 */
[----:B------:R-:W-:Y:S01]  /*4de0*/  MUFU.TANH R55, R55 ;  /* 0x0000003700377308 */ /* 0x000fe20000002400 */
[----:B------:R-:W-:Y:S01]  /*4df0*/  ISETP.GT.AND P4, PT, R48, 0x9, PT ;  /* 0x000000093000780c */ /* 0x000fe20003f84270 */
[----:B------:R-:W-:Y:S01]  /*4e00*/  UMOV UR6, UR11 ;  /* 0x0000000b00067c82 */ /* 0x000fe20008000000 */
[----:B------:R-:W-:Y:S01]  /*4e10*/  FSEL R15, R15, -INF , P3 ;  /* 0xff8000000f0f7808 */ /* 0x000fe20001800000 */
[----:B------:R-:W-:Y:S01]  /*4e20*/  QGMMA.64x96x32.F32.E4M3.E4M3 R88, R148, gdesc[UR4], R88, gsb0 ;  /* 0x0160000494587df3 */ /* 0x000fe20008000858 */
[----:B------:R-:W-:Y:S01]  /*4e30*/  FMNMX.FTZ R52, R12, R11, !PT ;  /* 0x0000000b0c347209 */ /* 0x000fe20007810000 */
[----:B------:R-:W-:Y:S01]  /*4e40*/  UIADD3 UR6, UR11, 0x2, URZ ;  /* 0x000000020b067890 */ /* 0x000fe2000fffe03f */
[----:B------:R-:W-:Y:S01]  /*4e50*/  ISETP.GT.AND P3, PT, R48, 0x10, PT ;  /* 0x000000103000780c */ /* 0x000fe20003f64270 */
[----:B------:R-:W-:Y:S01]  /*4e60*/  MUFU.TANH R57, R57 ;  /* 0x0000003900397308 */ /* 0x000fe20000002400 */
[----:B------:R-:W-:Y:S01]  /*4e70*/  FSEL R16, R16, -INF , P4 ;  /* 0xff80000010107808 */ /* 0x000fe20002000000 */
[----:B------:R-:W-:Y:S01]  /*4e80*/  UMOV UR7, 0x40000040 ;  /* 0x4000004000077882 */ /* 0x000fe20000000000 */
[----:B------:R-:W-:Y:S01]  /*4e90*/  FMNMX.FTZ R11, R15, R52, !PT ;  /* 0x000000340f0b7209 */ /* 0x000fe20007810000 */
[----:B------:R-:W-:Y:S01]  /*4ea0*/  FMUL.FTZ R52, R0, R64 ;  /* 0x0000004000347220 */ /* 0x000fe20000410000 */
[----:B------:R-:W-:-:S02]  /*4eb0*/  ISETP.GT.AND P4, PT, R48, 0x11, PT ;  /* 0x000000113000780c */ /* 0x000fc40003f84270 */
[----:B------:R-:W-:Y:S01]  /*4ec0*/  FSEL R19, R19, -INF , P3 ;  /* 0xff80000013137808 */ /* 0x000fe20001800000 */
[----:B------:R-:W-:Y:S01]  /*4ed0*/  MUFU.TANH R59, R59 ;  /* 0x0000003b003b7308 */ /* 0x000fe20000002400 */
[----:B------:R-:W-:Y:S02]  /*4ee0*/  FMNMX.FTZ R54, R16, R11, !PT ;  /* 0x0000000b10367209 */ /* 0x000fe40007810000 */
[----:B------:R-:W-:Y:S02]  /*4ef0*/  ISETP.GT.AND P3, PT, R48, 0x18, PT ;  /* 0x000000183000780c */ /* 0x000fe40003f64270 */
[----:B------:R-:W-:Y:S02]  /*4f00*/  FSEL R20, R20, -INF , P4 ;  /* 0xff80000014147808 */ /* 0x000fe40002000000 */
[----:B------:R-:W-:Y:S01]  /*4f10*/  FMNMX.FTZ R11, R19, R54, !PT ;  /* 0x00000036130b7209 */ /* 0x000fe20007810000 */
[----:B------:R-:W4:Y:S01]  /*4f20*/  MUFU.TANH R52, R52 ;  /* 0x0000003400347308 */ /* 0x000f220000002400 */
[----:B------:R-:W-:-:S02]  /*4f30*/  ISETP.GT.AND P4, PT, R48, 0x19, PT ;  /* 0x000000193000780c */ /* 0x000fc40003f84270 */
[----:B------:R-:W-:Y:S02]  /*4f40*/  FSEL R23, R23, -INF , P3 ;  /* 0xff80000017177808 */ /* 0x000fe40001800000 */
[----:B------:R-:W-:Y:S02]  /*4f50*/  FMNMX.FTZ R54, R20, R11, !PT ;  /* 0x0000000b14367209 */ /* 0x000fe40007810000 */
[----:B------:R-:W-:Y:S01]  /*4f60*/  ISETP.GT.AND P3, PT, R48, 0x20, PT ;  /* 0x000000203000780c */ /* 0x000fe20003f64270 */
[----:B------:R-:W-:Y:S01]  /*4f70*/  MUFU.TANH R84, R84 ;  /* 0x0000005400547308 */ /* 0x000fe20000002400 */
[----:B------:R-:W-:Y:S02]  /*4f80*/  FSEL R24, R24, -INF , P4 ;  /* 0xff80000018187808 */ /* 0x000fe40002000000 */
[----:B------:R-:W-:Y:S01]  /*4f90*/  FMNMX.FTZ R11, R23, R54, !PT ;  /* 0x00000036170b7209 */ /* 0x000fe20007810000 */
[----:B------:R-:W-:Y:S01]  /*4fa0*/  FMUL.FTZ R54, R0, R68 ;  /* 0x0000004400367220 */ /* 0x000fe20000410000 */
[----:B------:R-:W-:Y:S01]  /*4fb0*/  ISETP.GT.AND P4, PT, R48, 0x21, PT ;  /* 0x000000213000780c */ /* 0x000fe20003f84270 */
[----:B------:R-:W-:Y:S01]  /*4fc0*/  FMUL.FTZ R68, R0, R71 ;  /* 0x0000004700447220 */ /* 0x000fe20000410000 */
[----:B------:R-:W-:Y:S01]  /*4fd0*/  FSEL R27, R27, -INF , P3 ;  /* 0xff8000001b1b7808 */ /* 0x000fe20001800000 */
[----:B------:R-:W-:Y:S01]  /*4fe0*/  MUFU.TANH R85, R85 ;  /* 0x0000005500557308 */ /* 0x000fe20000002400 */
[----:B------:R-:W-:Y:S01]  /*4ff0*/  FMNMX.FTZ R56, R24, R11, !PT ;  /* 0x0000000b18387209 */ /* 0x000fe20007810000 */
[----:B------:R-:W-:Y:S01]  /*5000*/  FMUL.FTZ R71, R0, R78 ;  /* 0x0000004e00477220 */ /* 0x000fe20000410000 */
[----:B------:R-:W-:Y:S01]  /*5010*/  ISETP.GT.AND P3, PT, R48, 0x28, PT ;  /* 0x000000283000780c */ /* 0x000fe20003f64270 */
[----:B------:R-:W-:Y:S01]  /*5020*/  IMAD.U32 R78, RZ, RZ, UR10 ;  /* 0x0000000aff4e7e24 */ /* 0x000fe2000f8e00ff */
[----:B------:R-:W-:-:S02]  /*5030*/  FSEL R28, R28, -INF , P4 ;  /* 0xff8000001c1c7808 */ /* 0x000fc40002000000 */
[----:B------:R-:W-:Y:S01]  /*5040*/  FMNMX.FTZ R11, R27, R56, !PT ;  /* 0x000000381b0b7209 */ /* 0x000fe20007810000 */
[----:B------:R-:W5:Y:S01]  /*5050*/  MUFU.TANH R54, R54 ;  /* 0x0000003600367308 */ /* 0x000f620000002400 */
[----:B------:R-:W-:Y:S02]  /*5060*/  ISETP.GT.AND P4, PT, R48, 0x29, PT ;  /* 0x000000293000780c */ /* 0x000fe40003f84270 */
[----:B------:R-:W-:Y:S02]  /*5070*/  FSEL R31, R31, -INF , P3 ;  /* 0xff8000001f1f7808 */ /* 0x000fe40001800000 */
[----:B------:R-:W-:Y:S02]  /*5080*/  FMNMX.FTZ R56, R28, R11, !PT ;  /* 0x0000000b1c387209 */ /* 0x000fe40007810000 */
[----:B------:R-:W-:Y:S01]  /*5090*/  ISETP.GT.AND P3, PT, R48, 0x30, PT ;  /* 0x000000303000780c */ /* 0x000fe20003f64270 */
[----:B------:R-:W-:Y:S01]  /*50a0*/  MUFU.TANH R8, R8 ;  /* 0x0000000800087308 */ /* 0x000fe20000002400 */
[----:B------:R-:W-:-:S02]  /*50b0*/  FSEL R32, R32, -INF , P4 ;  /* 0xff80000020207808 */ /* 0x000fc40002000000 */
[----:B------:R-:W-:Y:S02]  /*50c0*/  FMNMX.FTZ R11, R31, R56, !PT ;  /* 0x000000381f0b7209 */ /* 0x000fe40007810000 */
[----:B------:R-:W-:Y:S02]  /*50d0*/  ISETP.GT.AND P4, PT, R48, 0x31, PT ;  /* 0x000000313000780c */ /* 0x000fe40003f84270 */
[----:B------:R-:W-:Y:S01]  /*50e0*/  FSEL R35, R35, -INF , P3 ;  /* 0xff80000023237808 */ /* 0x000fe20001800000 */
[----:B------:R-:W-:Y:S01]  /*50f0*/  MUFU.TANH R42, R42 ;  /* 0x0000002a002a7308 */ /* 0x000fe20000002400 */
[----:B------:R-:W-:Y:S02]  /*5100*/  FMNMX.FTZ R56, R32, R11, !PT ;  /* 0x0000000b20387209 */ /* 0x000fe40007810000 */
[----:B------:R-:W-:Y:S02]  /*5110*/  ISETP.GT.AND P3, PT, R48, 0x38, PT ;  /* 0x000000383000780c */ /* 0x000fe40003f64270 */
[----:B------:R-:W-:-:S02]  /*5120*/  FSEL R36, R36, -INF , P4 ;  /* 0xff80000024247808 */ /* 0x000fc40002000000 */
[----:B------:R-:W-:Y:S01]  /*5130*/  FMNMX.FTZ R11, R35, R56, !PT ;  /* 0x00000038230b7209 */ /* 0x000fe20007810000 */
[----:B------:R-:W-:Y:S01]  /*5140*/  FMUL.FTZ R56, R0, R73 ;  /* 0x0000004900387220 */ /* 0x000fe20000410000 */
[----:B------:R-:W-:Y:S01]  /*5150*/  ISETP.GT.AND P4, PT, R48, 0x39, PT ;  /* 0x000000393000780c */ /* 0x000fe20003f84270 */
[----:B------:R-:W-:Y:S01]  /*5160*/  MUFU.TANH R44, R44 ;  /* 0x0000002c002c7308 */ /* 0x000fe20000002400 */
[----:B------:R-:W-:Y:S01]  /*5170*/  FSEL R39, R39, -INF , P3 ;  /* 0xff80000027277808 */ /* 0x000fe20001800000 */
[----:B------:R-:W-:Y:S01]  /*5180*/  FMUL.FTZ R73, R0, R82 ;  /* 0x0000005200497220 */ /* 0x000fe20000410000 */
[----:B------:R-:W-:Y:S02]  /*5190*/  FMNMX.FTZ R58, R36, R11, !PT ;  /* 0x0000000b243a7209 */ /* 0x000fe40007810000 */
[----:B------:R-:W-:Y:S02]  /*51a0*/  ISETP.GT.AND P3, PT, R48, 0x40, PT ;  /* 0x000000403000780c */ /* 0x000fe40003f64270 */
[----:B------:R-:W-:Y:S01]  /*51b0*/  FSEL R40, R40, -INF , P4 ;  /* 0xff80000028287808 */ /* 0x000fe20002000000 */
[----:B------:R-:W3:Y:S01]  /*51c0*/  MUFU.TANH R56, R56 ;  /* 0x0000003800387308 */ /* 0x000ee20000002400 */
[----:B------:R-:W-:Y:S01]  /*51d0*/  FMNMX.FTZ R11, R39, R58, !PT ;  /* 0x0000003a270b7209 */ /* 0x000fe20007810000 */
[----:B------:R-:W-:Y:S01]  /*51e0*/  FMUL.FTZ R58, R0, R76 ;  /* 0x0000004c003a7220 */ /* 0x000fe20000410000 */
[----:B------:R-:W-:-:S02]  /*51f0*/  ISETP.GT.AND P4, PT, R48, 0x41, PT ;  /* 0x000000413000780c */ /* 0x000fc40003f84270 */
[----:B0-----:R-:W-:Y:S02]  /*5200*/  FSEL R43, R43, -INF , P3 ;  /* 0xff8000002b2b7808 */ /* 0x001fe40001800000 */
[----:B------:R-:W-:Y:S01]  /*5210*/  FMNMX.FTZ R60, R40, R11, !PT ;  /* 0x0000000b283c7209 */ /* 0x000fe20007810000 */
[----:B------:R-:W0:Y:S01]  /*5220*/  MUFU.TANH R58, R58 ;  /* 0x0000003a003a7308 */ /* 0x000e220000002400 */
[C---:B------:R-:W-:Y:S02]  /*5230*/  ISETP.GT.AND P3, PT, R48.reuse, 0x48, PT ;  /* 0x000000483000780c */ /* 0x040fe40003f64270 */
[----:B--2---:R-:W-:Y:S02]  /*5240*/  FSEL R45, R45, -INF , P4 ;  /* 0xff8000002d2d7808 */ /* 0x004fe40002000000 */
[----:B------:R-:W-:Y:S02]  /*5250*/  FMNMX.FTZ R60, R43, R60, !PT ;  /* 0x0000003c2b3c7209 */ /* 0x000fe40007810000 */
[----:B------:R-:W-:Y:S01]  /*5260*/  ISETP.GT.AND P4, PT, R48, 0x49, PT ;  /* 0x000000493000780c */ /* 0x000fe20003f84270 */
[----:B------:R-:W-:Y:S01]  /*5270*/  MUFU.TANH R47, R47 ;  /* 0x0000002f002f7308 */ /* 0x000fe20000002400 */
[----:B-1----:R-:W-:-:S02]  /*5280*/  FSEL R49, R49, -INF , P3 ;  /* 0xff80000031317808 */ /* 0x002fc40001800000 */
[----:B------:R-:W-:Y:S02]  /*5290*/  FMNMX.FTZ R60, R45, R60, !PT ;  /* 0x0000003c2d3c7209 */ /* 0x000fe40007810000 */
[----:B------:R-:W-:Y:S02]  /*52a0*/  ISETP.GT.AND P3, PT, R48, 0x50, PT ;  /* 0x000000503000780c */ /* 0x000fe40003f64270 */
[----:B------:R-:W-:Y:S01]  /*52b0*/  FSEL R51, R51, -INF , P4 ;  /* 0xff80000033337808 */ /* 0x000fe20002000000 */
[----:B------:R-:W-:Y:S01]  /*52c0*/  MUFU.TANH R63, R63 ;  /* 0x0000003f003f7308 */ /* 0x000fe20000002400 */
[----:B------:R-:W-:Y:S01]  /*52d0*/  FMNMX.FTZ R64, R49, R60, !PT ;  /* 0x0000003c31407209 */ /* 0x000fe20007810000 */
[----:B------:R-:W-:Y:S01]  /*52e0*/  FMUL.FTZ R60, R0, R80 ;  /* 0x00000050003c7220 */ /* 0x000fe20000410000 */
[----:B------:R-:W-:Y:S02]  /*52f0*/  ISETP.GT.AND P4, PT, R48, 0x51, PT ;  /* 0x000000513000780c */ /* 0x000fe40003f84270 */
[----:B----4-:R-:W-:-:S02]  /*5300*/  FSEL R52, R52, -INF , P3 ;  /* 0xff80000034347808 */ /* 0x010fc40001800000 */
[----:B------:R-:W-:Y:S01]  /*5310*/  FMNMX.FTZ R11, R51, R64, !PT ;  /* 0x00000040330b7209 */ /* 0x000fe20007810000 */
[----:B------:R-:W1:Y:S01]  /*5320*/  MUFU.TANH R60, R60 ;  /* 0x0000003c003c7308 */ /* 0x000e620000002400 */
[----:B------:R-:W-:Y:S01]  /*5330*/  ISETP.GT.AND P3, PT, R48, 0x58, PT ;  /* 0x000000583000780c */ /* 0x000fe20003f64270 */
[----:B------:R-:W-:Y:S02]  /*5340*/  WARPGROUP.DEPBAR.LE gsb0, 0x0 ;  /* 0x00008000000079c5 */ /* 0x000fe40000010000 */
[----:B------:R-:W-:Y:S01]  /*5350*/  FSEL R53, R53, -INF , P4 ;  /* 0xff80000035357808 */ /* 0x000fe20002000000 */
[----:B------:R-:W-:Y:S01]  /*5360*/  WARPGROUP.ARRIVE ;  /* 0x00000000000079c5 */ /* 0x000fe20000000000 */
[----:B------:R-:W-:Y:S01]  /*5370*/  FMNMX.FTZ R64, R52, R11, !PT ;  /* 0x0000000b34407209 */ /* 0x000fe20007810000 */
[----:B------:R-:W-:Y:S01]  /*5380*/  FMUL.FTZ R11, R0, R81 ;  /* 0x00000051000b7220 */ /* 0x000fe20000410000 */
[----:B------:R-:W-:Y:S01]  /*5390*/  ISETP.GT.AND P4, PT, R48, 0x59, PT ;  /* 0x000000593000780c */ /* 0x000fe20003f84270 */
[----:B------:R-:W-:Y:S01]  /*53a0*/  MUFU.TANH R68, R68 ;  /* 0x0000004400447308 */ /* 0x000fe20000002400 */
[----:B-----5:R-:W-:Y:S01]  /*53b0*/  FSEL R54, R54, -INF , P3 ;  /* 0xff80000036367808 */ /* 0x020fe20001800000 */
[----:B------:R-:W-:Y:S01]  /*53c0*/  QGMMA.64x96x32.F32.E4M3.E4M3 R88, R144, gdesc[UR4], R88, gsb0 ;  /* 0x0160000490587df3 */ /* 0x000fe20008000858 */
[----:B------:R-:W-:Y:S01]  /*53d0*/  FMNMX.FTZ R61, R53, R64, !PT ;  /* 0x00000040353d7209 */ /* 0x000fe20007810000 */
[----:B------:R-:W-:Y:S01]  /*53e0*/  UIADD3 UR6, UR11, 0x4, URZ ;  /* 0x000000040b067890 */ /* 0x000fe2000fffe03f */
[----:B------:R-:W-:Y:S01]  /*53f0*/  ISETP.GT.AND P3, PT, R48, 0x60, PT ;  /* 0x000000603000780c */ /* 0x000fe20003f64270 */
[----:B------:R-:W-:Y:S01]  /*5400*/  UMOV UR7, 0x40000040 ;  /* 0x4000004000077882 */ /* 0x000fe20000000000 */
[----:B------:R-:W-:Y:S01]  /*5410*/  FSEL R55, R55, -INF , P4 ;  /* 0xff80000037377808 */ /* 0x000fe20002000000 */
[----:B------:R-:W2:Y:S01]  /*5420*/  MUFU.TANH R11, R11 ;  /* 0x0000000b000b7308 */ /* 0x000ea20000002400 */
[----:B------:R-:W-:-:S02]  /*5430*/  FMNMX.FTZ R64, R54, R61, !PT ;  /* 0x0000003d36407209 */ /* 0x000fc40007810000 */
[C---:B------:R-:W-:Y:S02]  /*5440*/  ISETP.GT.AND P4, PT, R48.reuse, 0x61, PT ;  /* 0x000000613000780c */ /* 0x040fe40003f84270 */
[----:B------:R-:W-:Y:S02]  /*5450*/  FSEL R57, R57, -INF , P3 ;  /* 0xff80000039397808 */ /* 0x000fe40001800000 */
[----:B------:R-:W-:Y:S01]  /*5460*/  FMNMX.FTZ R64, R55, R64, !PT ;  /* 0x0000004037407209 */ /* 0x000fe20007810000 */
[----:B------:R-:W-:Y:S01]  /*5470*/  MUFU.TANH R69, R69 ;  /* 0x0000004500457308 */ /* 0x000fe20000002400 */
[----:B------:R-:W-:Y:S02]  /*5480*/  ISETP.GT.AND P3, PT, R48, 0x68, PT ;  /* 0x000000683000780c */ /* 0x000fe40003f64270 */
[----:B---3--:R-:W-:Y:S02]  /*5490*/  FSEL R56, R56, -INF , P4 ;  /* 0xff80000038387808 */ /* 0x008fe40002000000 */
[----:B------:R-:W-:-:S02]  /*54a0*/  FMNMX.FTZ R61, R57, R64, !PT ;  /* 0x00000040393d7209 */ /* 0x000fc40007810000 */
[----:B------:R-:W-:Y:S01]  /*54b0*/  ISETP.GT.AND P4, PT, R48, 0x69, PT ;  /* 0x000000693000780c */ /* 0x000fe20003f84270 */
[----:B------:R-:W-:Y:S01]  /*54c0*/  MUFU.TANH R71, R71 ;  /* 0x0000004700477308 */ /* 0x000fe20000002400 */
[----:B0-----:R-:W-:Y:S02]  /*54d0*/  FSEL R58, R58, -INF , P3 ;  /* 0xff8000003a3a7808 */ /* 0x001fe40001800000 */
[----:B------:R-:W-:Y:S02]  /*54e0*/  FMNMX.FTZ R61, R56, R61, !PT ;  /* 0x0000003d383d7209 */ /* 0x000fe40007810000 */
[----:B------:R-:W-:Y:S02]  /*54f0*/  ISETP.GT.AND P3, PT, R48, 0x70, PT ;  /* 0x000000703000780c */ /* 0x000fe40003f64270 */
[----:B------:R-:W-:Y:S01]  /*5500*/  FSEL R59, R59, -INF , P4 ;  /* 0xff8000003b3b7808 */ /* 0x000fe20002000000 */
[----:B------:R-:W-:Y:S01]  /*5510*/  MUFU.TANH R73, R73 ;  /* 0x0000004900497308 */ /* 0x000fe20000002400 */
[----:B------:R-:W-:Y:S01]  /*5520*/  FMNMX.FTZ R64, R58, R61, !PT ;  /* 0x0000003d3a407209 */ /* 0x000fe20007810000 */
[----:B------:R-:W-:Y:S01]  /*5530*/  FMUL.FTZ R61, R0, R62 ;  /* 0x0000003e003d7220 */ /* 0x000fe20000410000 */
[----:B------:R-:W-:-:S02]  /*5540*/  ISETP.GT.AND P4, PT, R48, 0x71, PT ;  /* 0x000000713000780c */ /* 0x000fc40003f84270 */
[----:B-1----:R-:W-:Y:S02]  /*5550*/  FSEL R60, R60, -INF , P3 ;  /* 0xff8000003c3c7808 */ /* 0x002fe40001800000 */
[----:B------:R-:W-:Y:S01]  /*5560*/  FMNMX.FTZ R65, R59, R64, !PT ;  /* 0x000000403b417209 */ /* 0x000fe20007810000 */
[----:B------:R-:W-:Y:S01]  /*5570*/  MUFU.TANH R61, R61 ;  /* 0x0000003d003d7308 */ /* 0x000fe20000002400 */
[----:B------:R-:W-:Y:S02]  /*5580*/  ISETP.GT.AND P3, PT, R48, 0x78, PT ;  /* 0x000000783000780c */ /* 0x000fe40003f64270 */
[----:B--2---:R-:W-:Y:S02]  /*5590*/  FSEL R62, R11, -INF , P4 ;  /* 0xff8000000b3e7808 */ /* 0x004fe40002000000 */
[----:B------:R-:W-:Y:S02]  /*55a0*/  FMNMX.FTZ R65, R60, R65, !PT ;  /* 0x000000413c417209 */ /* 0x000fe40007810000 */
[----:B------:R-:W-:Y:S01]  /*55b0*/  ISETP.GT.AND P4, PT, R48, 0x79, PT ;  /* 0x000000793000780c */ /* 0x000fe20003f84270 */
[----:B------:R-:W-:Y:S01]  /*55c0*/  MUFU.TANH R74, R74 ;  /* 0x0000004a004a7308 */ /* 0x000fe20000002400 */
[----:B------:R-:W-:-:S02]  /*55d0*/  FSEL R48, R84, -INF , P3 ;  /* 0xff80000054307808 */ /* 0x000fc40001800000 */
[----:B------:R-:W-:Y:S02]  /*55e0*/  FMNMX.FTZ R65, R62, R65, !PT ;  /* 0x000000413e417209 */ /* 0x000fe40007810000 */
[----:B------:R-:W-:Y:S02]  /*55f0*/  FSEL R64, R85, -INF , P4 ;  /* 0xff80000055407808 */ /* 0x000fe40002000000 */
[----:B------:R-:W-:Y:S01]  /*5600*/  FMNMX.FTZ R11, R48, R65, !PT ;  /* 0x00000041300b7209 */ /* 0x000fe20007810000 */
[C---:B------:R-:W-:Y:S01]  /*5610*/  FMUL.FTZ R65, R0.reuse, R66 ;  /* 0x0000004200417220 */ /* 0x040fe20000410000 */
[----:B------:R-:W-:Y:S01]  /*5620*/  IADD3 R46, R77, -UR25, R46 ;  /* 0x800000194d2e7c10 */ /* 0x000fe2000fffe02e */
[----:B------:R-:W-:Y:S01]  /*5630*/  FMUL.FTZ R66, R0, R67 ;  /* 0x0000004300427220 */ /* 0x000fe20000410000 */
[----:B------:R-:W-:Y:S01]  /*5640*/  FMNMX.FTZ R11, R64, R11, !PT ;  /* 0x0000000b400b7209 */ /* 0x000fe20007810000 */
[----:B------:R-:W-:Y:S01]  /*5650*/  FMUL.FTZ R67, R0, R70 ;  /* 0x0000004600437220 */ /* 0x000fe20000410000 */
[C---:B------:R-:W-:Y:S01]  /*5660*/  ISETP.GT.AND P4, PT, R46.reuse, RZ, PT ;  /* 0x000000ff2e00720c */ /* 0x040fe20003f84270 */
[----:B------:R-:W-:Y:S01]  /*5670*/  MUFU.TANH R65, R65 ;  /* 0x0000004100417308 */ /* 0x000fe20000002400 */
[----:B------:R-:W-:Y:S01]  /*5680*/  ISETP.GT.AND P5, PT, R46, 0x1, PT ;  /* 0x000000012e00780c */ /* 0x000fe20003fa4270 */
[----:B------:R-:W0:Y:S01]  /*5690*/  SHFL.BFLY PT, R72, R11, 0x2, 0x1f ;  /* 0x0c401f000b487f89 */ /* 0x000e2200000e0000 */
[----:B------:R-:W-:Y:S01]  /*56a0*/  FSEL R13, R13, -INF , P4 ;  /* 0xff8000000d0d7808 */ /* 0x000fe20002000000 */
[----:B------:R-:W-:Y:S01]  /*56b0*/  FMUL.FTZ R70, R0, R75 ;  /* 0x0000004b00467220 */ /* 0x000fe20000410000 */
[----:B------:R-:W-:Y:S01]  /*56c0*/  ISETP.GT.AND P4, PT, R46, 0x8, PT ;  /* 0x000000082e00780c */ /* 0x000fe20003f84270 */
[----:B------:R-:W-:Y:S01]  /*56d0*/  FMUL.FTZ R75, R0, R86 ;  /* 0x00000056004b7220 */ /* 0x000fe20000410000 */
[----:B------:R-:W-:Y:S01]  /*56e0*/  FSEL R14, R14, -INF , P5 ;  /* 0xff8000000e0e7808 */ /* 0x000fe20002800000 */
[----:B------:R-:W1:Y:S01]  /*56f0*/  MUFU.TANH R66, R66 ;  /* 0x0000004200427308 */ /* 0x000e620000002400 */
[----:B------:R-:W-:-:S02]  /*5700*/  ISETP.GT.AND P5, PT, R46, 0x9, PT ;  /* 0x000000092e00780c */ /* 0x000fc40003fa4270 */
[----:B------:R-:W-:Y:S02]  /*5710*/  FSEL R17, R17, -INF , P4 ;  /* 0xff80000011117808 */ /* 0x000fe40002000000 */
[----:B------:R-:W-:Y:S02]  /*5720*/  ISETP.GT.AND P4, PT, R46, 0x10, PT ;  /* 0x000000102e00780c */ /* 0x000fe40003f84270 */
[----:B------:R-:W-:Y:S01]  /*5730*/  FSEL R18, R18, -INF , P5 ;  /* 0xff80000012127808 */ /* 0x000fe20002800000 */
[----:B------:R-:W-:Y:S01]  /*5740*/  MUFU.TANH R67, R67 ;  /* 0x0000004300437308 */ /* 0x000fe20000002400 */
[C---:B------:R-:W-:Y:S02]  /*5750*/  ISETP.GT.AND P5, PT, R46.reuse, 0x11, PT ;  /* 0x000000112e00780c */ /* 0x040fe40003fa4270 */
[----:B------:R-:W-:Y:S02]  /*5760*/  FSEL R21, R21, -INF , P4 ;  /* 0xff80000015157808 */ /* 0x000fe40002000000 */
[----:B------:R-:W-:-:S02]  /*5770*/  ISETP.GT.AND P4, PT, R46, 0x18, PT ;  /* 0x000000182e00780c */ /* 0x000fc40003f84270 */
[----:B------:R-:W-:Y:S01]  /*5780*/  FSEL R22, R22, -INF , P5 ;  /* 0xff80000016167808 */ /* 0x000fe20002800000 */
[----:B------:R-:W2:Y:S01]  /*5790*/  MUFU.TANH R70, R70 ;  /* 0x0000004600467308 */ /* 0x000ea20000002400 */
[----:B------:R-:W-:Y:S02]  /*57a0*/  ISETP.GT.AND P5, PT, R46, 0x19, PT ;  /* 0x000000192e00780c */ /* 0x000fe40003fa4270 */
[----:B0-----:R-:W-:Y:S01]  /*57b0*/  FMNMX.FTZ R76, R11, R72, !PT ;  /* 0x000000480b4c7209 */ /* 0x001fe20007810000 */
[----:B------:R-:W-:Y:S01]  /*57c0*/  FMUL.FTZ R72, R0, R79 ;  /* 0x0000004f00487220 */ /* 0x000fe20000410000 */
[----:B------:R-:W-:Y:S02]  /*57d0*/  FSEL R25, R25, -INF , P4 ;  /* 0xff80000019197808 */ /* 0x000fe40002000000 */
[----:B------:R-:W-:Y:S01]  /*57e0*/  ISETP.GT.AND P4, PT, R46, 0x20, PT ;  /* 0x000000202e00780c */ /* 0x000fe20003f84270 */
[----:B------:R-:W0:Y:S01]  /*57f0*/  SHFL.BFLY PT, R11, R76, 0x1, 0x1f ;  /* 0x0c201f004c0b7f89 */ /* 0x000e2200000e0000 */
[----:B------:R-:W-:Y:S01]  /*5800*/  FSEL R26, R26, -INF , P5 ;  /* 0xff8000001a1a7808 */ /* 0x000fe20002800000 */
[----:B------:R-:W3:Y:S01]  /*5810*/  MUFU.TANH R72, R72 ;  /* 0x0000004800487308 */ /* 0x000ee20000002400 */
[----:B------:R-:W-:-:S02]  /*5820*/  ISETP.GT.AND P5, PT, R46, 0x21, PT ;  /* 0x000000212e00780c */ /* 0x000fc40003fa4270 */
[----:B------:R-:W-:Y:S02]  /*5830*/  FSEL R29, R29, -INF , P4 ;  /* 0xff8000001d1d7808 */ /* 0x000fe40002000000 */
[----:B------:R-:W-:Y:S02]  /*5840*/  ISETP.GT.AND P4, PT, R46, 0x28, PT ;  /* 0x000000282e00780c */ /* 0x000fe40003f84270 */
[----:B------:R-:W-:Y:S01]  /*5850*/  FSEL R30, R30, -INF , P5 ;  /* 0xff8000001e1e7808 */ /* 0x000fe20002800000 */
[----:B------:R-:W4:Y:S01]  /*5860*/  MUFU.TANH R75, R75 ;  /* 0x0000004b004b7308 */ /* 0x000f220000002400 */
[C---:B------:R-:W-:Y:S02]  /*5870*/  ISETP.GT.AND P5, PT, R46.reuse, 0x29, PT ;  /* 0x000000292e00780c */ /* 0x040fe40003fa4270 */
[----:B------:R-:W-:Y:S02]  /*5880*/  FSEL R33, R33, -INF , P4 ;  /* 0xff80000021217808 */ /* 0x000fe40002000000 */
[----:B------:R-:W-:-:S02]  /*5890*/  ISETP.GT.AND P4, PT, R46, 0x30, PT ;  /* 0x000000302e00780c */ /* 0x000fc40003f84270 */
[----:B------:R-:W-:Y:S01]  /*58a0*/  FSEL R34, R34, -INF , P5 ;  /* 0xff80000022227808 */ /* 0x000fe20002800000 */
[----:B------:R-:W-:Y:S02]  /*58b0*/  WARPGROUP.DEPBAR.LE gsb0, 0x0 ;  /* 0x00008000000079c5 */ /* 0x000fe40000010000 */
[----:B------:R-:W-:Y:S01]  /*58c0*/  ISETP.GT.AND P5, PT, R46, 0x31, PT ;  /* 0x000000312e00780c */ /* 0x000fe20003fa4270 */
[----:B------:R-:W-:Y:S01]  /*58d0*/  WARPGROUP.ARRIVE ;  /* 0x00000000000079c5 */ /* 0x000fe20000000000 */
[----:B------:R-:W-:Y:S02]  /*58e0*/  FSEL R37, R37, -INF , P4 ;  /* 0xff80000025257808 */ /* 0x000fe40002000000 */
[----:B0-----:R-:W-:Y:S01]  /*58f0*/  FMNMX.FTZ R11, R76, R11, !PT ;  /* 0x0000000b4c0b7209 */ /* 0x001fe20007810000 */
[----:B------:R-:W-:Y:S01]  /*5900*/  FMUL.FTZ R76, R0, R87 ;  /* 0x00000057004c7220 */ /* 0x000fe20000410000 */
[----:B------:R-:W-:Y:S01]  /*5910*/  ISETP.GT.AND P4, PT, R46, 0x38, PT ;  /* 0x000000382e00780c */ /* 0x000fe20003f84270 */
[----:B------:R-:W-:Y:S01]  /*5920*/  QGMMA.64x96x32.F32.E4M3.E4M3 R88, R140, gdesc[UR4], R88, gsb0 ;  /* 0x016000048c587df3 */ /* 0x000fe20008000858 */
[C---:B------:R-:W-:Y:S01]  /*5930*/  FSETP.NEU.FTZ.AND P3, PT, R11.reuse, -INF , PT ;  /* 0xff8000000b00780b */ /* 0x040fe20003f7d000 */
[----:B------:R-:W-:-:S01]  /*5940*/  FFMA.FTZ R78, R11, R78, -8 ;  /* 0xc10000000b4e7423 */ /* 0x000fc2000001004e */
[----:B------:R-:W-:Y:S01]  /*5950*/  FSEL R38, R38, -INF , P5 ;  /* 0xff80000026267808 */ /* 0x000fe20002800000 */
[----:B------:R-:W0:Y:S01]  /*5960*/  MUFU.TANH R76, R76 ;  /* 0x0000004c004c7308 */ /* 0x000e220000002400 */
[----:B------:R-:W-:Y:S01]  /*5970*/  ISETP.GT.AND P5, PT, R46, 0x39, PT ;  /* 0x000000392e00780c */ /* 0x000fe20003fa4270 */
[----:B------:R-:W-:Y:S01]  /*5980*/  UIADD3 UR6, UR11, 0x6, URZ ;  /* 0x000000060b067890 */ /* 0x000fe2000fffe03f */
[----:B------:R-:W-:Y:S01]  /*5990*/  FSEL R41, R78, RZ, P3 ;  /* 0x000000ff4e297208 */ /* 0x000fe20001800000 */
[----:B------:R-:W-:Y:S01]  /*59a0*/  UMOV UR7, 0x40000040 ;  /* 0x4000004000077882 */ /* 0x000fe20000000000 */
[----:B------:R-:W-:-:S02]  /*59b0*/  FSEL R42, R42, -INF , P5 ;  /* 0xff8000002a2a7808 */ /* 0x000fc40002800000 */
[----:B------:R-:W-:Y:S01]  /*59c0*/  ISETP.GT.AND P5, PT, R46, 0x41, PT ;  /* 0x000000412e00780c */ /* 0x000fe20003fa4270 */
[----:B------:R-:W-:-:S01]  /*59d0*/  FFMA.FTZ R77, R12, UR10, -R41 ;  /* 0x0000000a0c4d7c23 */ /* 0x000fc20008010829 */
[--C-:B------:R-:W-:Y:S01]  /*59e0*/  FFMA.FTZ R12, R15, UR10, -R41.reuse ;  /* 0x0000000a0f0c7c23 */ /* 0x100fe20008010829 */
[----:B------:R-:W-:Y:S01]  /*59f0*/  FMNMX.FTZ R15, R13, R10, !PT ;  /* 0x0000000a0d0f7209 */ /* 0x000fe20007810000 */
[--C-:B------:R-:W-:Y:S01]  /*5a00*/  FFMA.FTZ R80, R16, UR10, -R41.reuse ;  /* 0x0000000a10507c23 */ /* 0x100fe20008010829 */
[----:B------:R-:W-:Y:S01]  /*5a10*/  FSEL R47, R47, -INF , P5 ;  /* 0xff8000002f2f7808 */ /* 0x000fe20002800000 */
[--C-:B------:R-:W-:Y:S01]  /*5a20*/  FFMA.FTZ R50, R50, UR10, -R41.reuse ;  /* 0x0000000a32327c23 */ /* 0x100fe20008010829 */
[----:B------:R-:W-:Y:S01]  /*5a30*/  FMNMX.FTZ R16, R14, R15, !PT ;  /* 0x0000000f0e107209 */ /* 0x000fe20007810000 */
[--C-:B------:R-:W-:Y:S01]  /*5a40*/  FFMA.FTZ R56, R56, UR10, -R41.reuse ;  /* 0x0000000a38387c23 */ /* 0x100fe20008010829 */
[----:B------:R5:W-:Y:S01]  /*5a50*/  MUFU.EX2 R15, R80 ;  /* 0x00000050000f7308 */ /* 0x000be20000000800 */
[----:B------:R-:W-:Y:S01]  /*5a60*/  ISETP.GT.AND P5, PT, R46, 0x49, PT ;  /* 0x000000492e00780c */ /* 0x000fe20003fa4270 */
[--C-:B------:R-:W-:Y:S01]  /*5a70*/  FFMA.FTZ R48, R48, UR10, -R41.reuse ;  /* 0x0000000a30307c23 */ /* 0x100fe20008010829 */
[----:B------:R-:W-:Y:S01]  /*5a80*/  FMNMX.FTZ R79, R17, R16, !PT ;  /* 0x00000010114f7209 */ /* 0x000fe20007810000 */
[----:B------:R-:W-:Y:S01]  /*5a90*/  FFMA.FTZ R16, R19, UR10, -R41 ;  /* 0x0000000a13107c23 */ /* 0x000fe20008010829 */
[----:B------:R-:W-:-:S02]  /*5aa0*/  FSEL R63, R63, -INF , P5 ;  /* 0xff8000003f3f7808 */ /* 0x000fc40002800000 */
[----:B------:R-:W-:Y:S01]  /*5ab0*/  FMNMX.FTZ R78, R18, R79, !PT ;  /* 0x0000004f124e7209 */ /* 0x000fe20007810000 */
[----:B------:R-:W-:Y:S01]  /*5ac0*/  MUFU.EX2 R50, R50 ;  /* 0x0000003200327308 */ /* 0x000fe20000000800 */
[----:B-----5:R-:W-:-:S01]  /*5ad0*/  FFMA.FTZ R80, R20, UR10, -R41 ;  /* 0x0000000a14507c23 */ /* 0x020fc20008010829 */
[----:B------:R-:W-:Y:S02]  /*5ae0*/  ISETP.GT.AND P5, PT, R46, 0x51, PT ;  /* 0x000000512e00780c */ /* 0x000fe40003fa4270 */
[----:B------:R-:W-:Y:S02]  /*5af0*/  FMNMX.FTZ R19, R21, R78, !PT ;  /* 0x0000004e15137209 */ /* 0x000fe40007810000 */
[----:B-1----:R-:W-:Y:S02]  /*5b00*/  FSEL R66, R66, -INF , P5 ;  /* 0xff80000042427808 */ /* 0x002fe40002800000 */
[----:B------:R-:W-:Y:S01]  /*5b10*/  FMNMX.FTZ R20, R22, R19, !PT ;  /* 0x0000001316147209 */ /* 0x000fe20007810000 */
[----:B------:R-:W-:Y:S01]  /*5b20*/  MUFU.EX2 R77, R77 ;  /* 0x0000004d004d7308 */ /* 0x000fe20000000800 */
[----:B------:R-:W-:-:S02]  /*5b30*/  ISETP.GT.AND P5, PT, R46, 0x59, PT ;  /* 0x000000592e00780c */ /* 0x000fc40003fa4270 */
[----:B------:R-:W-:Y:S01]  /*5b40*/  FMNMX.FTZ R79, R25, R20, !PT ;  /* 0x00000014194f7209 */ /* 0x000fe20007810000 */
[----:B------:R-:W-:-:S01]  /*5b50*/  FFMA.FTZ R20, R23, UR10, -R41 ;  /* 0x0000000a17147c23 */ /* 0x000fc20008010829 */
[----:B------:R-:W-:Y:S02]  /*5b60*/  FSEL R68, R68, -INF , P5 ;  /* 0xff80000044447808 */ /* 0x000fe40002800000 */
[----:B------:R-:W-:Y:S01]  /*5b70*/  FMNMX.FTZ R78, R26, R79, !PT ;  /* 0x0000004f1a4e7209 */ /* 0x000fe20007810000 */
[----:B------:R1:W-:Y:S01]  /*5b80*/  MUFU.EX2 R19, R80 ;  /* 0x0000005000137308 */ /* 0x0003e20000000800 */
[----:B------:R-:W-:Y:S02]  /*5b90*/  ISETP.GT.AND P5, PT, R46, 0x61, PT ;  /* 0x000000612e00780c */ /* 0x000fe40003fa4270 */
[----:B------:R-:W-:Y:S02]  /*5ba0*/  FMNMX.FTZ R23, R29, R78, !PT ;  /* 0x0000004e1d177209 */ /* 0x000fe40007810000 */
[----:B--2---:R-:W-:-:S02]  /*5bb0*/  FSEL R70, R70, -INF , P5 ;  /* 0xff80000046467808 */ /* 0x004fc40002800000 */
[----:B------:R-:W-:Y:S01]  /*5bc0*/  ISETP.GT.AND P5, PT, R46, 0x69, PT ;  /* 0x000000692e00780c */ /* 0x000fe20003fa4270 */
[----:B------:R-:W-:Y:S01]  /*5bd0*/  MUFU.EX2 R12, R12 ;  /* 0x0000000c000c7308 */ /* 0x000fe20000000800 */
[----:B-1----:R-:W-:-:S01]  /*5be0*/  FFMA.FTZ R80, R24, UR10, -R41 ;  /* 0x0000000a18507c23 */ /* 0x002fc20008010829 */
[----:B------:R-:W-:Y:S02]  /*5bf0*/  FMNMX.FTZ R24, R30, R23, !PT ;  /* 0x000000171e187209 */ /* 0x000fe40007810000 */
[----:B---3--:R-:W-:Y:S02]  /*5c00*/  FSEL R72, R72, -INF , P5 ;  /* 0xff80000048487808 */ /* 0x008fe40002800000 */
[----:B------:R-:W-:Y:S01]  /*5c10*/  FMNMX.FTZ R79, R33, R24, !PT ;  /* 0x00000018214f7209 */ /* 0x000fe20007810000 */
[----:B------:R-:W-:-:S01]  /*5c20*/  FFMA.FTZ R24, R27, UR10, -R41 ;  /* 0x0000000a1b187c23 */ /* 0x000fc20008010829 */
[----:B------:R-:W-:Y:S01]  /*5c30*/  FSEL R27, R8, -INF , P4 ;  /* 0xff800000081b7808 */ /* 0x000fe20002000000 */
[----:B------:R1:W-:Y:S01]  /*5c40*/  MUFU.EX2 R23, R80 ;  /* 0x0000005000177308 */ /* 0x0003e20000000800 */
[----:B------:R-:W-:-:S02]  /*5c50*/  FMNMX.FTZ R78, R34, R79, !PT ;  /* 0x0000004f224e7209 */ /* 0x000fc40007810000 */
[----:B------:R-:W-:Y:S02]  /*5c60*/  ISETP.GT.AND P4, PT, R46, 0x40, PT ;  /* 0x000000402e00780c */ /* 0x000fe40003f84270 */
[----:B------:R-:W-:Y:S01]  /*5c70*/  FMNMX.FTZ R79, R37, R78, !PT ;  /* 0x0000004e254f7209 */ /* 0x000fe20007810000 */
[--C-:B------:R-:W-:Y:S01]  /*5c80*/  FFMA.FTZ R78, R28, UR10, -R41.reuse ;  /* 0x0000000a1c4e7c23 */ /* 0x100fe20008010829 */
[----:B------:R-:W-:Y:S01]  /*5c90*/  FSEL R44, R44, -INF , P4 ;  /* 0xff8000002c2c7808 */ /* 0x000fe20002000000 */
[--C-:B------:R-:W-:Y:S01]  /*5ca0*/  FFMA.FTZ R28, R31, UR10, -R41.reuse ;  /* 0x0000000a1f1c7c23 */ /* 0x100fe20008010829 */
[----:B------:R-:W-:Y:S01]  /*5cb0*/  FMNMX.FTZ R8, R38, R79, !PT ;  /* 0x0000004f26087209 */ /* 0x000fe20007810000 */
[--C-:B------:R-:W-:Y:S01]  /*5cc0*/  FFMA.FTZ R31, R32, UR10, -R41.reuse ;  /* 0x0000000a201f7c23 */ /* 0x100fe20008010829 */
[----:B------:R-:W-:Y:S01]  /*5cd0*/  ISETP.GT.AND P4, PT, R46, 0x48, PT ;  /* 0x000000482e00780c */ /* 0x000fe20003f84270 */
[--C-:B------:R-:W-:Y:S01]  /*5ce0*/  FFMA.FTZ R32, R35, UR10, -R41.reuse ;  /* 0x0000000a23207c23 */ /* 0x100fe20008010829 */
[----:B------:R-:W-:Y:S01]  /*5cf0*/  FMNMX.FTZ R81, R27, R8, !PT ;  /* 0x000000081b517209 */ /* 0x000fe20007810000 */
[----:B------:R2:W-:Y:S01]  /*5d00*/  MUFU.EX2 R79, R78 ;  /* 0x0000004e004f7308 */ /* 0x0005e20000000800 */
[----:B------:R-:W-:Y:S01]  /*5d10*/  FSEL R61, R61, -INF , P4 ;  /* 0xff8000003d3d7808 */ /* 0x000fe20002000000 */
[--C-:B-1----:R-:W-:Y:S01]  /*5d20*/  FFMA.FTZ R80, R49, UR10, -R41.reuse ;  /* 0x0000000a31507c23 */ /* 0x102fe20008010829 */
[----:B------:R-:W-:Y:S01]  /*5d30*/  FMNMX.FTZ R81, R42, R81, !PT ;  /* 0x000000512a517209 */ /* 0x000fe20007810000 */
[--C-:B------:R-:W-:Y:S01]  /*5d40*/  FFMA.FTZ R49, R52, UR10, -R41.reuse ;  /* 0x0000000a34317c23 */ /* 0x100fe20008010829 */
[----:B------:R-:W-:Y:S01]  /*5d50*/  ISETP.GT.AND P4, PT, R46, 0x50, PT ;  /* 0x000000502e00780c */ /* 0x000fe20003f84270 */
[--C-:B------:R-:W-:Y:S01]  /*5d60*/  FFMA.FTZ R52, R53, UR10, -R41.reuse ;  /* 0x0000000a35347c23 */ /* 0x100fe20008010829 */
[----:B------:R-:W-:Y:S01]  /*5d70*/  FMNMX.FTZ R8, R44, R81, !PT ;  /* 0x000000512c087209 */ /* 0x000fe20007810000 */
[--C-:B------:R-:W-:Y:S01]  /*5d80*/  FFMA.FTZ R53, R57, UR10, -R41.reuse ;  /* 0x0000000a39357c23 */ /* 0x100fe20008010829 */
[----:B------:R-:W-:Y:S01]  /*5d90*/  FSEL R65, R65, -INF , P4 ;  /* 0xff80000041417808 */ /* 0x000fe20002000000 */
[--C-:B--2---:R-:W-:Y:S01]  /*5da0*/  FFMA.FTZ R78, R36, UR10, -R41.reuse ;  /* 0x0000000a244e7c23 */ /* 0x104fe20008010829 */
[----:B------:R-:W-:Y:S01]  /*5db0*/  FMNMX.FTZ R8, R47, R8, !PT ;  /* 0x000000082f087209 */ /* 0x000fe20007810000 */
[--C-:B------:R-:W-:Y:S01]  /*5dc0*/  FFMA.FTZ R36, R39, UR10, -R41.reuse ;  /* 0x0000000a27247c23 */ /* 0x100fe20008010829 */
[----:B------:R-:W-:Y:S01]  /*5dd0*/  ISETP.GT.AND P4, PT, R46, 0x58, PT ;  /* 0x000000582e00780c */ /* 0x000fe20003f84270 */
[--C-:B------:R-:W-:Y:S01]  /*5de0*/  FFMA.FTZ R57, R60, UR10, -R41.reuse ;  /* 0x0000000a3c397c23 */ /* 0x100fe20008010829 */
[----:B------:R-:W-:Y:S01]  /*5df0*/  FMNMX.FTZ R8, R61, R8, !PT ;  /* 0x000000083d087209 */ /* 0x000fe20007810000 */
[----:B------:R-:W-:Y:S01]  /*5e00*/  FFMA.FTZ R60, R62, UR10, -R41 ;  /* 0x0000000a3e3c7c23 */ /* 0x000fe20008010829 */
[----:B------:R-:W-:Y:S01]  /*5e10*/  FSEL R67, R67, -INF , P4 ;  /* 0xff80000043437808 */ /* 0x000fe20002000000 */
[----:B------:R-:W-:Y:S01]  /*5e20*/  MUFU.EX2 R16, R16 ;  /* 0x0000001000107308 */ /* 0x000fe20000000800 */
[----:B------:R-:W-:-:S02]  /*5e30*/  FMNMX.FTZ R8, R63, R8, !PT ;  /* 0x000000083f087209 */ /* 0x000fc40007810000 */
[----:B------:R-:W-:Y:S02]  /*5e40*/  ISETP.GT.AND P4, PT, R46, 0x60, PT ;  /* 0x000000602e00780c */ /* 0x000fe40003f84270 */
[----:B------:R-:W-:Y:S02]  /*5e50*/  FMNMX.FTZ R35, R65, R8, !PT ;  /* 0x0000000841237209 */ /* 0x000fe40007810000 */
[----:B------:R-:W-:Y:S01]  /*5e60*/  FSEL R69, R69, -INF , P4 ;  /* 0xff80000045457808 */ /* 0x000fe20002000000 */
[----:B------:R-:W-:Y:S01]  /*5e70*/  MUFU.EX2 R20, R20 ;  /* 0x0000001400147308 */ /* 0x000fe20000000800 */
[----:B------:R-:W-:Y:S02]  /*5e80*/  FMNMX.FTZ R8, R66, R35, !PT ;  /* 0x0000002342087209 */ /* 0x000fe40007810000 */
[----:B------:R-:W-:Y:S02]  /*5e90*/  ISETP.GT.AND P4, PT, R46, 0x68, PT ;  /* 0x000000682e00780c */ /* 0x000fe40003f84270 */
[----:B------:R-:W-:-:S02]  /*5ea0*/  FMNMX.FTZ R81, R67, R8, !PT ;  /* 0x0000000843517209 */ /* 0x000fc40007810000 */
[----:B------:R-:W-:Y:S01]  /*5eb0*/  FSEL R71, R71, -INF , P4 ;  /* 0xff80000047477808 */ /* 0x000fe20002000000 */
[----:B------:R1:W-:Y:S01]  /*5ec0*/  MUFU.EX2 R35, R78 ;  /* 0x0000004e00237308 */ /* 0x0003e20000000800 */
[----:B------:R-:W-:Y:S01]  /*5ed0*/  FMNMX.FTZ R8, R68, R81, !PT ;  /* 0x0000005144087209 */ /* 0x000fe20007810000 */
[----:B------:R-:W-:Y:S02]  /*5ee0*/  WARPGROUP.DEPBAR.LE gsb0, 0x0 ;  /* 0x00008000000079c5 */ /* 0x000fe40000010000 */
[C---:B------:R-:W-:Y:S01]  /*5ef0*/  ISETP.GT.AND P4, PT, R46.reuse, 0x70, PT ;  /* 0x000000702e00780c */ /* 0x040fe20003f84270 */
[----:B------:R-:W-:Y:S01]  /*5f00*/  WARPGROUP.ARRIVE ;  /* 0x00000000000079c5 */ /* 0x000fe20000000000 */
[----:B------:R-:W-:Y:S02]  /*5f10*/  FMNMX.FTZ R39, R69, R8, !PT ;  /* 0x0000000845277209 */ /* 0x000fe40007810000 */
[----:B------:R-:W-:Y:S01]  /*5f20*/  ISETP.GT.AND P5, PT, R46, 0x71, PT ;  /* 0x000000712e00780c */ /* 0x000fe20003fa4270 */
[----:B-1----:R-:W-:-:S01]  /*5f30*/  FFMA.FTZ R78, R40, UR10, -R41 ;  /* 0x0000000a284e7c23 */ /* 0x002fc20008010829 */
[----:B------:R-:W-:Y:S01]  /*5f40*/  FMNMX.FTZ R8, R70, R39, !PT ;  /* 0x0000002746087209 */ /* 0x000fe20007810000 */
[----:B------:R-:W-:-:S01]  /*5f50*/  FFMA.FTZ R40, R43, UR10, -R41 ;  /* 0x0000000a2b287c23 */ /* 0x000fc20008010829 */
[----:B------:R-:W-:Y:S01]  /*5f60*/  FSEL R73, R73, -INF , P4 ;  /* 0xff80000049497808 */ /* 0x000fe20002000000 */
[----:B------:R1:W-:Y:S01]  /*5f70*/  MUFU.EX2 R39, R78 ;  /* 0x0000004e00277308 */ /* 0x0003e20000000800 */
[----:B------:R-:W-:Y:S01]  /*5f80*/  FMNMX.FTZ R81, R71, R8, !PT ;  /* 0x0000000847517209 */ /* 0x000fe20007810000 */
[----:B------:R-:W-:Y:S01]  /*5f90*/  QGMMA.64x96x32.F32.E4M3.E4M3 R88, R136, gdesc[UR4], R88, gsb0 ;  /* 0x0160000488587df3 */ /* 0x000fe20008000858 */
[----:B------:R-:W-:-:S02]  /*5fa0*/  ISETP.GT.AND P4, PT, R46, 0x78, PT ;  /* 0x000000782e00780c */ /* 0x000fc40003f84270 */
[----:B------:R-:W-:Y:S02]  /*5fb0*/  FMNMX.FTZ R8, R72, R81, !PT ;  /* 0x0000005148087209 */ /* 0x000fe40007810000 */
[----:B------:R-:W-:Y:S01]  /*5fc0*/  FSEL R74, R74, -INF , P5 ;  /* 0xff8000004a4a7808 */ /* 0x000fe20002800000 */
[----:B------:R-:W-:Y:S01]  /*5fd0*/  MUFU.EX2 R24, R24 ;  /* 0x0000001800187308 */ /* 0x000fe20000000800 */
[----:B------:R-:W-:Y:S01]  /*5fe0*/  FMNMX.FTZ R43, R73, R8, !PT ;  /* 0x00000008492b7209 */ /* 0x000fe20007810000 */
[--C-:B-1----:R-:W-:Y:S01]  /*5ff0*/  FFMA.FTZ R78, R45, UR10, -R41.reuse ;  /* 0x0000000a2d4e7c23 */ /* 0x102fe20008010829 */
[----:B------:R-:W-:Y:S01]  /*6000*/  ISETP.GT.AND P5, PT, R46, 0x79, PT ;  /* 0x000000792e00780c */ /* 0x000fe20003fa4270 */
[--C-:B------:R-:W-:Y:S01]  /*6010*/  FFMA.FTZ R46, R51, UR10, -R41.reuse ;  /* 0x0000000a332e7c23 */ /* 0x100fe20008010829 */
[----:B----4-:R-:W-:Y:S01]  /*6020*/  FSEL R75, R75, -INF , P4 ;  /* 0xff8000004b4b7808 */ /* 0x010fe20002000000 */
[--C-:B------:R-:W-:Y:S01]  /*6030*/  FFMA.FTZ R51, R54, UR10, -R41.reuse ;  /* 0x0000000a36337c23 */ /* 0x100fe20008010829 */
[----:B------:R-:W-:Y:S01]  /*6040*/  FMNMX.FTZ R8, R74, R43, !PT ;  /* 0x0000002b4a087209 */ /* 0x000fe20007810000 */
[--C-:B------:R-:W-:Y:S01]  /*6050*/  FFMA.FTZ R54, R55, UR10, -R41.reuse ;  /* 0x0000000a37367c23 */ /* 0x100fe20008010829 */
[----:B0-----:R-:W-:Y:S01]  /*6060*/  FSEL R76, R76, -INF , P5 ;  /* 0xff8000004c4c7808 */ /* 0x001fe20002800000 */
[--C-:B------:R-:W-:Y:S01]  /*6070*/  FFMA.FTZ R55, R58, UR10, -R41.reuse ;  /* 0x0000000a3a377c23 */ /* 0x100fe20008010829 */
[----:B------:R-:W-:Y:S01]  /*6080*/  FMNMX.FTZ R45, R75, R8, !PT ;  /* 0x000000084b2d7209 */ /* 0x000fe20007810000 */
[----:B------:R-:W-:Y:S01]  /*6090*/  FFMA.FTZ R58, R59, UR10, -R41 ;  /* 0x0000000a3b3a7c23 */ /* 0x000fe20008010829 */
[----:B------:R-:W-:-:S02]  /*60a0*/  IMAD.U32 R59, RZ, RZ, UR10 ;  /* 0x0000000aff3b7e24 */ /* 0x000fc4000f8e00ff */
[----:B------:R-:W-:Y:S01]  /*60b0*/  FFMA.FTZ R41, R64, UR10, -R41 ;  /* 0x0000000a40297c23 */ /* 0x000fe20008010829 */
[----:B------:R-:W-:Y:S01]  /*60c0*/  FMNMX.FTZ R8, R76, R45, !PT ;  /* 0x0000002d4c087209 */ /* 0x000fe20007810000 */
[----:B------:R-:W-:Y:S01]  /*60d0*/  MUFU.EX2 R43, R78 ;  /* 0x0000004e002b7308 */ /* 0x000fe20000000800 */
[----:B------:R-:W-:-:S03]  /*60e0*/  FSEL R64, R11, RZ, P3 ;  /* 0x000000ff0b407208 */ /* 0x000fc60001800000 */
[----:B------:R-:W0:Y:S02]  /*60f0*/  SHFL.BFLY PT, R81, R8, 0x2, 0x1f ;  /* 0x0c401f0008517f89 */ /* 0x000e2400000e0000 */
[----:B------:R-:W-:-:S02]  /*6100*/  FADD.FTZ R64, -R64, R9 ;  /* 0x0000000940407221 */ /* 0x000fc40000010100 */
        /* <DEDUP_REMOVED lines=17> */
[----:B------:R-:W-:Y:S01]  /*6220*/  FMUL.FTZ R27, R64, UR10 ;  /* 0x0000000a401b7c20 */ /* 0x000fe20008410000 */
[----:B------:R-:W-:-:S01]  /*6230*/  FFMA.FTZ R13, R13, UR10, -R62 ;  /* 0x0000000a0d0d7c23 */ /* 0x000fc2000801083e */
[----:B------:R-:W-:Y:S01]  /*6240*/  FMUL.FTZ R10, R59, UR10 ;  /* 0x0000000a3b0a7c20 */ /* 0x000fe20008410000 */
        /* <DEDUP_REMOVED lines=23> */
[----:B------:R-:W-:Y:S01]  /*63c0*/  FFMA.FTZ R70, R70, UR10, -R62 ;  /* 0x0000000a46467c23 */ /* 0x000fe2000801083e */
[----:B------:R-:W-:-:S01]  /*63d0*/  FADD.FTZ R61, R77, R64 ;  /* 0x000000404d3d7221 */ /* 0x000fc20000010000 */
[--C-:B------:R-:W-:Y:S01]  /*63e0*/  FFMA.FTZ R64, R63, UR10, -R62.reuse ;  /* 0x0000000a3f407c23 */ /* 0x100fe2000801083e */
[----:B------:R-:W-:-:S01]  /*63f0*/  FFMA.FTZ R72, R72, UR10, -R62 ;  /* 0x0000000a48487c23 */ /* 0x000fc2000801083e */
[----:B------:R-:W0:Y:S01]  /*6400*/  MUFU.EX2 R14, R14 ;  /* 0x0000000e000e7308 */ /* 0x000e220000000800 */
[----:B------:R-:W-:-:S01]  /*6410*/  FADD.FTZ R78, R12, R61 ;  /* 0x0000003d0c4e7221 */ /* 0x000fc20000010000 */
[--C-:B------:R-:W-:Y:S01]  /*6420*/  FFMA.FTZ R61, R65, UR10, -R62.reuse ;  /* 0x0000000a413d7c23 */ /* 0x100fe2000801083e */
[----:B------:R-:W-:-:S01]  /*6430*/  FFMA.FTZ R74, R74, UR10, -R62 ;  /* 0x0000000a4a4a7c23 */ /* 0x000fc2000801083e */
[----:B------:R-:W-:Y:S01]  /*6440*/  FFMA.FTZ R75, R75, UR10, -R62 ;  /* 0x0000000a4b4b7c23 */ /* 0x000fe2000801083e */
[----:B------:R-:W-:-:S01]  /*6450*/  FADD.FTZ R63, R15, R78 ;  /* 0x0000004e0f3f7221 */ /* 0x000fc20000010000 */
[----:B------:R-:W-:-:S02]  /*6460*/  WARPGROUP.DEPBAR.LE gsb0, 0x0 ;  /* 0x00008000000079c5 */ /* 0x000fc40000010000 */
[----:B------:R-:W2:Y:S01]  /*6470*/  MUFU.EX2 R17, R17 ;  /* 0x0000001100117308 */ /* 0x000ea20000000800 */
[----:B-1----:R-:W-:-:S01]  /*6480*/  FFMA.FTZ R3, R10, R2, R13 ;  /* 0x000000020a037223 */ /* 0x002fc2000001000d */
[----:B------:R-:W-:-:S04]  /*6490*/  FADD.FTZ R78, R16, R63 ;  /* 0x0000003f104e7221 */ /* 0x000fc80000010000 */
[----:B------:R-:W-:Y:S02]  /*64a0*/  FADD.FTZ R63, R19, R78 ;  /* 0x0000004e133f7221 */ /* 0x000fe40000010000 */
[----:B------:R-:W1:Y:S01]  /*64b0*/  MUFU.EX2 R18, R18 ;  /* 0x0000001200127308 */ /* 0x000e620000000800 */
[----:B0-----:R-:W-:-:S01]  /*64c0*/  FADD.FTZ R2, R14, R3 ;  /* 0x000000030e027221 */ /* 0x001fc20000010000 */
[----:B------:R-:W-:Y:S01]  /*64d0*/  FADD.FTZ R78, R20, R63 ;  /* 0x0000003f144e7221 */ /* 0x000fe20000010000 */
[----:B------:R-:W-:-:S03]  /*64e0*/  FFMA.FTZ R63, R67, UR10, -R62 ;  /* 0x0000000a433f7c23 */ /* 0x000fc6000801083e */
[----:B------:R-:W-:Y:S02]  /*64f0*/  FADD.FTZ R65, R23, R78 ;  /* 0x0000004e17417221 */ /* 0x000fe40000010000 */
[----:B------:R-:W0:Y:S01]  /*6500*/  MUFU.EX2 R21, R21 ;  /* 0x0000001500157308 */ /* 0x000e220000000800 */
[----:B--2---:R-:W-:-:S01]  /*6510*/  FADD.FTZ R3, R17, R2 ;  /* 0x0000000211037221 */ /* 0x004fc20000010000 */
[----:B------:R-:W-:-:S04]  /*6520*/  FADD.FTZ R78, R24, R65 ;  /* 0x00000041184e7221 */ /* 0x000fc80000010000 */
[----:B------:R-:W-:Y:S02]  /*6530*/  FADD.FTZ R65, R79, R78 ;  /* 0x0000004e4f417221 */ /* 0x000fe40000010000 */
[----:B------:R-:W2:Y:S01]  /*6540*/  MUFU.EX2 R22, R22 ;  /* 0x0000001600167308 */ /* 0x000ea20000000800 */
[----:B-1----:R-:W-:-:S01]  /*6550*/  FADD.FTZ R2, R18, R3 ;  /* 0x0000000312027221 */ /* 0x002fc20000010000 */
[----:B------:R-:W-:Y:S01]  /*6560*/  FADD.FTZ R78, R28, R65 ;  /* 0x000000411c4e7221 */ /* 0x000fe20000010000 */
[----:B------:R-:W-:-:S03]  /*6570*/  FFMA.FTZ R65, R69, UR10, -R62 ;  /* 0x0000000a45417c23 */ /* 0x000fc6000801083e */
[----:B------:R-:W-:Y:S02]  /*6580*/  FADD.FTZ R67, R31, R78 ;  /* 0x0000004e1f437221 */ /* 0x000fe40000010000 */
[----:B------:R-:W1:Y:S01]  /*6590*/  MUFU.EX2 R25, R25 ;  /* 0x0000001900197308 */ /* 0x000e620000000800 */
[----:B0-----:R-:W-:-:S01]  /*65a0*/  FADD.FTZ R3, R21, R2 ;  /* 0x0000000215037221 */ /* 0x001fc20000010000 */
[----:B------:R-:W-:-:S04]  /*65b0*/  FADD.FTZ R78, R32, R67 ;  /* 0x00000043204e7221 */ /* 0x000fc80000010000 */
[----:B------:R-:W-:Y:S02]  /*65c0*/  FADD.FTZ R67, R35, R78 ;  /* 0x0000004e23437221 */ /* 0x000fe40000010000 */
[----:B------:R-:W0:Y:S01]  /*65d0*/  MUFU.EX2 R26, R26 ;  /* 0x0000001a001a7308 */ /* 0x000e220000000800 */
[----:B--2---:R-:W-:-:S01]  /*65e0*/  FADD.FTZ R2, R22, R3 ;  /* 0x0000000316027221 */ /* 0x004fc20000010000 */
[----:B------:R-:W-:Y:S01]  /*65f0*/  FADD.FTZ R78, R36, R67 ;  /* 0x00000043244e7221 */ /* 0x000fe20000010000 */
[----:B------:R-:W-:-:S03]  /*6600*/  FFMA.FTZ R67, R71, UR10, -R62 ;  /* 0x0000000a47437c23 */ /* 0x000fc6000801083e */
[----:B------:R-:W-:Y:S02]  /*6610*/  FADD.FTZ R69, R39, R78 ;  /* 0x0000004e27457221 */ /* 0x000fe40000010000 */
        /* <DEDUP_REMOVED lines=21> */
[----:B-1----:R-:W-:-:S07]  /*6770*/  FADD.FTZ R3, R42, R3 ;  /* 0x000000032a037221 */ /* 0x002fce0000010000 */
[----:B------:R-:W1:Y:S01]  /*6780*/  MUFU.EX2 R59, R59 ;  /* 0x0000003b003b7308 */ /* 0x000e620000000800 */
[----:B0-----:R-:W-:-:S01]  /*6790*/  FADD.FTZ R78, R44, R3 ;  /* 0x000000032c4e7221 */ /* 0x001fc20000010000 */
[----:B------:R-:W-:-:S04]  /*67a0*/  FADD.FTZ R3, R45, R2 ;  /* 0x000000022d037221 */ /* 0x000fc80000010000 */
[----:B------:R-:W-:Y:S02]  /*67b0*/  FADD.FTZ R2, R46, R3 ;  /* 0x000000032e027221 */ /* 0x000fe40000010000 */
[----:B------:R-:W0:Y:S01]  /*67c0*/  MUFU.EX2 R64, R64 ;  /* 0x0000004000407308 */ /* 0x000e220000000800 */
[----:B--2---:R-:W-:-:S01]  /*67d0*/  FADD.FTZ R78, R47, R78 ;  /* 0x0000004e2f4e7221 */ /* 0x004fc20000010000 */
[----:B------:R-:W-:-:S06]  /*67e0*/  FADD.FTZ R3, R49, R2 ;  /* 0x0000000231037221 */ /* 0x000fcc0000010000 */
[----:B------:R-:W2:Y:S01]  /*67f0*/  MUFU.EX2 R61, R61 ;  /* 0x0000003d003d7308 */ /* 0x000ea20000000800 */
[----:B-1----:R-:W-:-:S07]  /*6800*/  FADD.FTZ R69, R59, R78 ;  /* 0x0000004e3b457221 */ /* 0x002fce0000010000 */
[----:B------:R-:W1:Y:S01]  /*6810*/  MUFU.EX2 R52, R52 ;  /* 0x0000003400347308 */ /* 0x000e620000000800 */
[----:B0-----:R-:W-:-:S01]  /*6820*/  FADD.FTZ R78, R64, R69 ;  /* 0x00000045404e7221 */ /* 0x001fc20000010000 */
[--C-:B------:R-:W-:Y:S01]  /*6830*/  FFMA.FTZ R69, R73, UR10, -R62.reuse ;  /* 0x0000000a49457c23 */ /* 0x100fe2000801083e */
[----:B------:R-:W-:Y:S02]  /*6840*/  IMAD.U32 R73, RZ, RZ, UR26 ;  /* 0x0000001aff497e24 */ /* 0x000fe4000f8e00ff */
[----:B------:R-:W-:-:S03]  /*6850*/  FFMA.FTZ R62, R76, UR10, -R62 ;  /* 0x0000000a4c3e7c23 */ /* 0x000fc6000801083e */
        /* <DEDUP_REMOVED lines=49> */
.L_x_1592:
        /* <DEDUP_REMOVED lines=10> */
[----:B------:R-:W-:Y:S01]  /*6c10*/  UMOV UR6, UR5 ;  /* 0x0000000500067c82 */ /* 0x000fe20008000000 */
        /* <DEDUP_REMOVED lines=77> */
[----:B------:R-:W-:-:S02]  /*70f0*/  IMAD.MOV.U32 R10, RZ, RZ, R8 ;  /* 0x000000ffff0a7224 */ /* 0x000fc400078e0008 */
[----:B------:R-:W-:Y:S01]  /*7100*/  IMAD.MOV.U32 R9, RZ, RZ, R11 ;  /* 0x000000ffff097224 */ /* 0x000fe200078e000b */
[----:B------:R-:W-:Y:S06]  /*7110*/  @P3 BRA `(.L_x_1593) ;  /* 0xffffffd000c43947 */ /* 0x000fec000383ffff */
.L_x_1583:
[----:B------:R-:W-:-:S06]  /*7120*/  UISETP.GE.AND UP0, UPT, UR46, UR38, UPT ;  /* 0x000000262e00728c */ /* 0x000fcc000bf06270 */
[----:B------:R-:W-:-:S13]  /*7130*/  PLOP3.LUT P2, PT, PT, PT, UP0, 0x80, 0x0 ;  /* 0x000000000000781c */ /* 0x000fda0003f4f008 */
[----:B------:R-:W-:Y:S05]  /*7140*/  @!P2 BRA `(.L_x_1594) ;  /* 0x0000002000f8a947 */ /* 0x000fea0003800000 */
[----:B------:R-:W-:Y:S01]  /*7150*/  IMAD.MOV.U32 R7, RZ, RZ, R8 ;  /* 0x000000ffff077224 */ /* 0x000fe200078e0008 */
[----:B------:R-:W-:Y:S01]  /*7160*/  UMOV UR6, UR5 ;  /* 0x0000000500067c82 */ /* 0x000fe20008000000 */
[----:B------:R-:W-:Y:S01]  /*7170*/  IMAD.MOV.U32 R6, RZ, RZ, R11 ;  /* 0x000000ffff067224 */ /* 0x000fe200078e000b */
[----:B------:R-:W-:Y:S01]  /*7180*/  UMOV UR7, UR4 ;  /* 0x0000000400077c82 */ /* 0x000fe20008000000 */
[----:B------:R-:W-:-:S05]  /*7190*/  ULDC UR21, c[0x0][0x988] ;  /* 0x0002620000157ab9 */ /* 0x000fca0000000800 */
.L_x_1604:
[----:B------:R-:W-:-:S04]  /*71a0*/  UIADD3 UR4, UR7, 0x1, URZ ;  /* 0x0000000107047890 */ /* 0x000fc8000fffe03f */
[----:B------:R-:W-:-:S04]  /*71b0*/  UISETP.NE.AND UP0, UPT, UR4, 0x2, UPT ;  /* 0x000000020400788c */ /* 0x000fc8000bf05270 */
[----:B------:R-:W-:Y:S02]  /*71c0*/  USEL UR5, URZ, 0x1, UP0 ;  /* 0x000000013f057887 */ /* 0x000fe40008000000 */
[----:B------:R-:W-:Y:S02]  /*71d0*/  USEL UR4, UR4, URZ, UP0 ;  /* 0x0000003f04047287 */ /* 0x000fe40008000000 */
[----:B------:R-:W-:Y:S01]  /*71e0*/  ULOP3.LUT UR5, UR6, UR5, URZ, 0x3c, !UPT ;  /* 0x0000000506057292 */ /* 0x000fe2000f8e3c3f */
[----:B------:R-:W-:Y:S11]  /*71f0*/  @!P0 BRA `(.L_x_1595) ;  /* 0x0000000000048947 */ /* 0x000ff60003800000 */
[----:B------:R-:W-:Y:S01]  /*7200*/  BPT.TRAP 0x1 ;  /* 0x000000040000795c */ /* 0x000fe20000300000 */
.L_x_1595:
[----:B------:R-:W-:Y:S01]  /*7210*/  ULEA UR23, UR4, UR39, 0x3 ;  /* 0x0000002704177291 */ /* 0x000fe2000f8e183f */
[----:B------:R-:W-:-:S05]  /*7220*/  IMAD.U32 R8, RZ, RZ, UR5 ;  /* 0x00000005ff087e24 */ /* 0x000fca000f8e00ff */
[----:B------:R-:W-:-:S04]  /*7230*/  SHF.L.U32 R8, R8, 0x1f, RZ ;  /* 0x0000001f08087819 */ /* 0x000fc800000006ff */
[----:B------:R0:W1:Y:S01]  /*7240*/  SYNCS.PHASECHK.TRANS64.TRYWAIT P2, [UR23+0x17030], R8 ;  /* 0x01703008ff0075a7 */ /* 0x0000620008040157 */
[----:B------:R-:W-:Y:S05]  /*7250*/  @!P0 BRA `(.L_x_1596) ;  /* 0x0000000000048947 */ /* 0x000fea0003800000 */
[----:B------:R-:W-:Y:S01]  /*7260*/  BPT.TRAP 0x1 ;  /* 0x000000040000795c */ /* 0x000fe20000300000 */
.L_x_1596:
[----:B-1----:R-:W-:Y:S05]  /*7270*/  @P2 BRA `(.L_x_1597) ;  /* 0x0000000000082947 */ /* 0x002fea0003800000 */
[----:B------:R-:W1:Y:S02]  /*7280*/  SYNCS.PHASECHK.TRANS64.TRYWAIT P2, [UR23+0x17030], R8 ;  /* 0x01703008ff0075a7 */ /* 0x000e640008040157 */
[----:B-1----:R-:W-:Y:S05]  /*7290*/  @!P2 BRA `(.L_x_1598) ;  /* 0x0000008000a4a947 */ /* 0x002fea0003800000 */
.L_x_1597:
        /* <DEDUP_REMOVED lines=19> */
.L_x_1599:
[----:B------:R-:W-:Y:S01]  /*73d0*/  ULEA UR14, UR7, UR39, 0x3 ;  /* 0x00000027070e7291 */ /* 0x000fe2000f8e183f */
[----:B01----:R-:W-:-:S05]  /*73e0*/  IMAD.U32 R8, RZ, RZ, UR6 ;  /* 0x00000006ff087e24 */ /* 0x003fca000f8e00ff */
[----:B------:R-:W-:-:S04]  /*73f0*/  SHF.L.U32 R8, R8, 0x1f, RZ ;  /* 0x0000001f08087819 */ /* 0x000fc800000006ff */
[----:B------:R0:W1:Y:S01]  /*7400*/  SYNCS.PHASECHK.TRANS64.TRYWAIT P2, [UR14+0x17050], R8 ;  /* 0x01705008ff0075a7 */ /* 0x000062000804014e */
[----:B------:R-:W-:Y:S05]  /*7410*/  @!P0 BRA `(.L_x_1600) ;  /* 0x0000000000048947 */ /* 0x000fea0003800000 */
[----:B------:R-:W-:Y:S01]  /*7420*/  BPT.TRAP 0x1 ;  /* 0x000000040000795c */ /* 0x000fe20000300000 */
.L_x_1600:
        /* <DEDUP_REMOVED lines=194> */
.L_x_1601:
[----:B------:R-:W-:Y:S01]  /*8050*/  UIADD3 UR6, UR39, 0x400, URZ ;  /* 0x0000040027067890 */ /* 0x000fe2000fffe03f */
[----:B------:R-:W-:Y:S01]  /*8060*/  WARPGROUP.ARRIVE ;  /* 0x00000000000079c5 */ /* 0x000fe20000000000 */
[----:B--2---:R-:W-:Y:S01]  /*8070*/  FMNMX.FTZ R76, R73, R76, !PT ;  /* 0x0000004c494c7209 */ /* 0x004fe20007810000 */
[----:B-1----:R-:W1:Y:S01]  /*8080*/  SHFL.BFLY PT, R11, R74, 0x2, 0x1f ;  /* 0x0c401f004a0b7f89 */ /* 0x002e6200000e0000 */
[----:B------:R-:W-:Y:S01]  /*8090*/  USHF.R.U32.HI UR6, URZ, 0x4, UR6 ;  /* 0x000000043f067899 */ /* 0x000fe20008011606 */
[----:B------:R-:W-:Y:S02]  /*80a0*/  UMOV UR10, UR21 ;  /* 0x00000015000a7c82 */ /* 0x000fe40008000000 */
[----:B------:R-:W2:Y:S01]  /*80b0*/  SHFL.BFLY PT, R77, R76, 0x2, 0x1f ;  /* 0x0c401f004c4d7f89 */ /* 0x000ea200000e0000 */
[----:B------:R-:W-:-:S04]  /*80c0*/  ULOP3.LUT UR6, UR6, 0x3fff, URZ, 0xc0, !UPT ;  /* 0x00003fff06067892 */ /* 0x000fc8000f8ec03f */
        /* <DEDUP_REMOVED lines=8> */
[----:B--2---:R-:W-:-:S03]  /*8150*/  FMNMX.FTZ R77, R76, R77, !PT ;  /* 0x0000004d4c4d7209 */ /* 0x004fc60007810000 */
[----:B0-----:R-:W0:Y:S04]  /*8160*/  SHFL.BFLY PT, R8, R75, 0x1, 0x1f ;  /* 0x0c201f004b087f89 */ /* 0x001e2800000e0000 */
[----:B------:R-:W1:Y:S01]  /*8170*/  SHFL.BFLY PT, R78, R77, 0x1, 0x1f ;  /* 0x0c201f004d4e7f89 */ /* 0x000e6200000e0000 */
[----:B0-----:R-:W-:Y:S01]  /*8180*/  FMNMX.FTZ R11, R75, R8, !PT ;  /* 0x000000084b0b7209 */ /* 0x001fe20007810000 */
[----:B------:R-:W-:Y:S01]  /*8190*/  IMAD.U32 R75, RZ, RZ, UR10 ;  /* 0x0000000aff4b7e24 */ /* 0x000fe2000f8e00ff */
[----:B-1----:R-:W-:Y:S01]  /*81a0*/  FMNMX.FTZ R8, R77, R78, !PT ;  /* 0x0000004e4d087209 */ /* 0x002fe20007810000 */
[----:B------:R-:W-:Y:S02]  /*81b0*/  IMAD.U32 R78, RZ, RZ, UR10 ;  /* 0x0000000aff4e7e24 */ /* 0x000fe4000f8e00ff */
[----:B------:R-:W-:-:S02]  /*81c0*/  FADD.FTZ R6, -R11, R6 ;  /* 0x000000060b067221 */ /* 0x000fc40000010100 */
[----:B------:R-:W-:Y:S01]  /*81d0*/  FFMA.FTZ R74, R11, R78, -8 ;  /* 0xc10000000b4a7423 */ /* 0x000fe2000001004e */
[----:B------:R-:W-:-:S01]  /*81e0*/  FADD.FTZ R7, -R8, R7 ;  /* 0x0000000708077221 */ /* 0x000fc20000010100 */
[----:B------:R-:W-:Y:S02]  /*81f0*/  FMUL.FTZ R6, R6, UR10 ;  /* 0x0000000a06067c20 */ /* 0x000fe40008410000 */
        /* <DEDUP_REMOVED lines=34> */
[----:B------:R-:W-:Y:S02]  /*8420*/  MUFU.EX2 R6, R6 ;  /* 0x0000000600067308 */ /* 0x000fe40000000800 */
[----:B------:R-:W-:-:S01]  /*8430*/  FFMA.FTZ R12, R12, UR10, -R74 ;  /* 0x0000000a0c0c7c23 */ /* 0x000fc2000801084a */
[--C-:B------:R-:W-:Y:S01]  /*8440*/  FFMA.FTZ R13, R13, UR10, -R74.reuse ;  /* 0x0000000a0d0d7c23 */ /* 0x100fe2000801084a */
[----:B------:R-:W-:-:S01]  /*8450*/  FFMA.FTZ R16, R16, UR10, -R74 ;  /* 0x0000000a10107c23 */ /* 0x000fc2000801084a */
[--C-:B------:R-:W-:Y:S01]  /*8460*/  FFMA.FTZ R17, R17, UR10, -R74.reuse ;  /* 0x0000000a11117c23 */ /* 0x100fe2000801084a */
[----:B------:R-:W-:-:S01]  /*8470*/  FFMA.FTZ R20, R20, UR10, -R74 ;  /* 0x0000000a14147c23 */ /* 0x000fc2000801084a */
[--C-:B------:R-:W-:Y:S01]  /*8480*/  FFMA.FTZ R21, R21, UR10, -R74.reuse ;  /* 0x0000000a15157c23 */ /* 0x100fe2000801084a */
        /* <DEDUP_REMOVED lines=24> */
[----:B------:R-:W-:-:S02]  /*8610*/  WARPGROUP.DEPBAR.LE gsb0, 0x0 ;  /* 0x00008000000079c5 */ /* 0x000fc40000010000 */
[----:B------:R-:W-:Y:S01]  /*8620*/  WARPGROUP.ARRIVE ;  /* 0x00000000000079c5 */ /* 0x000fe20000000000 */
[----:B------:R-:W0:Y:S01]  /*8630*/  MUFU.EX2 R10, R10 ;  /* 0x0000000a000a7308 */ /* 0x000e220000000800 */
[----:B------:R-:W-:-:S01]  /*8640*/  FFMA.FTZ R64, R64, UR10, -R74 ;  /* 0x0000000a40407c23 */ /* 0x000fc2000801084a */
[--C-:B------:R-:W-:Y:S01]  /*8650*/  FFMA.FTZ R65, R65, UR10, -R74.reuse ;  /* 0x0000000a41417c23 */ /* 0x100fe2000801084a */
[----:B------:R-:W-:-:S01]  /*8660*/  FFMA.FTZ R68, R68, UR10, -R74 ;  /* 0x0000000a44447c23 */ /* 0x000fc2000801084a */
[----:B------:R-:W-:Y:S01]  /*8670*/  FFMA.FTZ R69, R69, UR10, -R74 ;  /* 0x0000000a45457c23 */ /* 0x000fe2000801084a */
[----:B------:R-:W-:Y:S01]  /*8680*/  QGMMA.64x96x32.F32.E4M3.E4M3 R88, R144, gdesc[UR4], R88, gsb0 ;  /* 0x0160000490587df3 */ /* 0x000fe20008000858 */
[----:B------:R-:W-:Y:S01]  /*8690*/  UIADD3 UR6, UR11, 0x4, URZ ;  /* 0x000000040b067890 */ /* 0x000fe2000fffe03f */
[----:B-1----:R-:W-:Y:S01]  /*86a0*/  FFMA.FTZ R2, R7, R2, R12 ;  /* 0x0000000207027223 */ /* 0x002fe2000001000c */
[----:B------:R-:W-:Y:S01]  /*86b0*/  UMOV UR7, 0x40000040 ;  /* 0x4000004000077882 */ /* 0x000fe20000000000 */
[----:B------:R-:W1:Y:S01]  /*86c0*/  MUFU.EX2 R13, R13 ;  /* 0x0000000d000d7308 */ /* 0x000e620000000800 */
[----:B------:R-:W-:-:S01]  /*86d0*/  FFMA.FTZ R72, R72, UR10, -R74 ;  /* 0x0000000a48487c23 */ /* 0x000fc2000801084a */
[----:B------:R-:W-:-:S06]  /*86e0*/  FFMA.FTZ R73, R73, UR10, -R74 ;  /* 0x0000000a49497c23 */ /* 0x000fcc000801084a */
        /* <DEDUP_REMOVED lines=31> */
[----:B------:R-:W-:Y:S01]  /*88e0*/  UIADD3 UR6, UR11, 0x6, URZ ;  /* 0x000000060b067890 */ /* 0x000fe2000fffe03f */
[----:B------:R-:W-:-:S04]  /*88f0*/  UMOV UR7, 0x40000040 ;  /* 0x4000004000077882 */ /* 0x000fc80000000000 */
        /* <DEDUP_REMOVED lines=59> */
[----:B------:R-:W-:-:S06]  /*8cb0*/  WARPGROUP.DEPBAR.LE gsb0, 0x0 ;  /* 0x00008000000079c5 */ /* 0x000fcc0000010000 */
[----:B------:R-:W2:Y:S01]  /*8cc0*/  MUFU.EX2 R55, R55 ;  /* 0x0000003700377308 */ /* 0x000ea20000000800 */
[----:B0-----:R-:W-:-:S07]  /*8cd0*/  FADD.FTZ R2, R54, R3 ;  /* 0x0000000336027221 */ /* 0x001fce0000010000 */
        /* <DEDUP_REMOVED lines=30> */
[----:B-1----:R-:W-:-:S07]  /*8ec0*/  FADD.FTZ R3, R67, R2 ;  /* 0x0000000243037221 */ /* 0x002fce0000010000 */
[----:B------:R1:W2:Y:S08]  /*8ed0*/  MUFU.EX2 R77, R72 ;  /* 0x00000048004d7308 */ /* 0x0002b00000000800 */
[----:B------:R-:W3:Y:S01]  /*8ee0*/  MUFU.EX2 R71, R71 ;  /* 0x0000004700477308 */ /* 0x000ee20000000800 */
[----:B-1----:R-:W-:-:S01]  /*8ef0*/  FADD.FTZ R72, R68, R75 ;  /* 0x0000004b44487221 */ /* 0x002fc20000010000 */
[----:B0-----:R-:W-:-:S03]  /*8f00*/  FADD.FTZ R2, R70, R3 ;  /* 0x0000000346027221 */ /* 0x001fc60000010000 */
[----:B------:R-:W-:-:S03]  /*8f10*/  FADD.FTZ R72, R69, R72 ;  /* 0x0000004845487221 */ /* 0x000fc60000010000 */
[----:B------:R-:W0:Y:S01]  /*8f20*/  MUFU.EX2 R73, R73 ;  /* 0x0000004900497308 */ /* 0x000e220000000800 */
[----:B--2---:R-:W-:-:S01]  /*8f30*/  FADD.FTZ R72, R77, R72 ;  /* 0x000000484d487221 */ /* 0x004fc20000010000 */
[----:B---3--:R-:W-:-:S03]  /*8f40*/  FADD.FTZ R3, R71, R2 ;  /* 0x0000000247037221 */ /* 0x008fc60000010000 */
[----:B0-----:R-:W-:Y:S01]  /*8f50*/  FADD.FTZ R2, R73, R72 ;  /* 0x0000004849027221 */ /* 0x001fe20000010000 */
[----:B------:R-:W-:Y:S06]  /*8f60*/  @!P0 BRA `(.L_x_1603) ;  /* 0x0000000000048947 */ /* 0x000fec0003800000 */
[----:B------:R-:W-:Y:S01]  /*8f70*/  BPT.TRAP 0x1 ;  /* 0x000000040000795c */ /* 0x000fe20000300000 */
.L_x_1603:
        /* <DEDUP_REMOVED lines=91> */
.L_x_1594:
[----:B------:R-:W-:Y:S06]  /*9530*/  BAR.ARV 0x8, 0x200 ;  /* 0x0208000000007b1d */ /* 0x000fec0000002000 */
[----:B------:R-:W-:Y:S05]  /*9540*/  @!P0 BRA `(.L_x_1605) ;  /* 0x0000000000048947 */ /* 0x000fea0003800000 */
[----:B------:R-:W-:Y:S01]  /*9550*/  BPT.TRAP 0x1 ;  /* 0x000000040000795c */ /* 0x000fe20000300000 */
.L_x_1605:
[----:B------:R-:W-:Y:S01]  /*9560*/  ULEA UR11, UR4, UR39, 0x3 ;  /* 0x00000027040b7291 */ /* 0x000fe2000f8e183f */
[----:B------:R-:W-:-:S05]  /*9570*/  IMAD.U32 R0, RZ, RZ, UR5 ;  /* 0x00000005ff007e24 */ /* 0x000fca000f8e00ff */
[----:B------:R-:W-:-:S04]  /*9580*/  SHF.L.U32 R0, R0, 0x1f, RZ ;  /* 0x0000001f00007819 */ /* 0x000fc800000006ff */
[----:B------:R0:W1:Y:S01]  /*9590*/  SYNCS.PHASECHK.TRANS64.TRYWAIT P1, [UR11+0x17050], R0 ;  /* 0x01705000ff0075a7 */ /* 0x000062000802014b */
[----:B------:R-:W-:Y:S05]  /*95a0*/  @!P0 BRA `(.L_x_1606) ;  /* 0x0000000000048947 */ /* 0x000fea0003800000 */
[----:B------:R-:W-:Y:S01]  /*95b0*/  BPT.TRAP 0x1 ;  /* 0x000000040000795c */ /* 0x000fe20000300000 */
.L_x_1606:
[----:B-1----:R-:W-:Y:S05]  /*95c0*/  @P1 BRA `(.L_x_1607) ;  /* 0x0000000000081947 */ /* 0x002fea0003800000 */
[----:B------:R-:W1:Y:S02]  /*95d0*/  SYNCS.PHASECHK.TRANS64.TRYWAIT P1, [UR11+0x17050], R0 ;  /* 0x01705000ff0075a7 */ /* 0x000e64000802014b */
[----:B-1----:R-:W-:Y:S05]  /*95e0*/  @!P1 BRA `(.L_x_1608) ;  /* 0x0000006000009947 */ /* 0x002fea0003800000 */
.L_x_1607:
        /* <DEDUP_REMOVED lines=84> */
.L_x_1609:
        /* <DEDUP_REMOVED lines=52> */
.L_x_1576:
        /* <DEDUP_REMOVED lines=103> */
[----:B------:R-:W-:Y:S02]  /*a4e0*/  SEL R23, R131, R130, P0 ;  /* 0x0000008283177207 */ /* 0x000fe40000000000 */
[----:B0-----:R-:W-:-:S02]  /*a4f0*/  SEL R13, R105, R104, P0 ;  /* 0x00000068690d7207 */ /* 0x001fc40000000000 */
        /* <DEDUP_REMOVED lines=240> */
.L_x_1612:
[----:B------:R-:W-:Y:S05]  /*b400*/  BSYNC B0 ;  /* 0x0000000000007941 */ /* 0x000fea0003800000 */
.L_x_1611:
        /* <DEDUP_REMOVED lines=98> */
.L_x_1610:
        /* <DEDUP_REMOVED lines=58> */
.L_x_1572:
        /* <DEDUP_REMOVED lines=18> */
.L_x_1613:
[----:B------:R-:W-:Y:S01]  /*bef0*/  ULDC UR39, c[0x0][0xc50] ;  /* 0x0003140000277ab9 */ /* 0x000fe20000000800 */
[----:B------:R-:W-:Y:S01]  /*bf00*/  UMOV UR36, UR6 ;  /* 0x0000000600247c82 */ /* 0x000fe20008000000 */
[----:B------:R-:W-:-:S11]  /*bf10*/  UISETP.NE.AND UP0, UPT, UR39, 0x1, UPT ;  /* 0x000000012700788c */ /* 0x000fd6000bf05270 */
[----:B------:R-:W-:Y:S01]  /*bf20*/  @UP0 ULDC UR4, c[0x0][0xc54] ;  /* 0x0003150000040ab9 */ /* 0x000fe20000000800 */
[----:B------:R-:W-:Y:S01]  /*bf30*/  @UP0 ULDC UR7, c[0x0][0xc58] ;  /* 0x0003160000070ab9 */ /* 0x000fe20000000800 */
[----:B------:R-:W-:-:S04]  /*bf40*/  UIMAD.WIDE.U32 UR4, UR6, UR4, URZ ;  /* 0x00000004060472a5 */ /* 0x000fc8000f8e003f */
[----:B------:R-:W-:-:S12]  /*bf50*/  @UP0 USHF.R.U32.HI UR36, URZ, UR7, UR5 ;  /* 0x000000073f240299 */ /* 0x000fd80008011605 */
.L_x_1614:
        /* <DEDUP_REMOVED lines=8> */
[----:B------:R-:W-:Y:S01]  /*bfe0*/  ULDC UR7, c[0x0][0x448] ;  /* 0x0001120000077ab9 */ /* 0x000fe20000000800 */
[----:B------:R-:W-:Y:S01]  /*bff0*/  ULDC.64 UR4, c[0x0][0x418] ;  /* 0x0001060000047ab9 */ /* 0x000fe20000000a00 */
[----:B------:R-:W-:Y:S02]  /*c000*/  UISETP.NE.AND UP1, UPT, UR7, 0x1, UPT ;  /* 0x000000010700788c */ /* 0x000fe4000bf25270 */
[----:B------:R-:W-:Y:S01]  /*c010*/  UISETP.NE.U32.AND UP0, UPT, UR4, URZ, UPT ;  /* 0x0000003f0400728c */ /* 0x000fe2000bf05070 */
[----:B------:R-:W-:Y:S02]  /*c020*/  ULDC UR7, c[0x0][0x424] ;  /* 0x0001090000077ab9 */ /* 0x000fe40000000800 */
[----:B------:R-:W-:Y:S01]  /*c030*/  ULDC UR4, c[0x0][0x288] ;  /* 0x0000a20000047ab9 */ /* 0x000fe20000000800 */
[----:B------:R-:W-:Y:S02]  /*c040*/  UISETP.NE.AND.EX UP0, UPT, UR5, URZ, UPT, UP0 ;  /* 0x0000003f0500728c */ /* 0x000fe4000bf05300 */
[----:B------:R-:W-:Y:S01]  /*c050*/  UIADD3 UR9, -UR4, 0x80, URZ ;  /* 0x0000008004097890 */ /* 0x000fe2000fffe13f */
[----:B------:R-:W-:-:S02]  /*c060*/  UMOV UR5, 0xc0 ;  /* 0x000000c000057882 */ /* 0x000fc40000000000 */
[----:B------:R-:W-:Y:S01]  /*c070*/  @UP1 ULDC UR4, c[0x0][0x44c] ;  /* 0x0001130000041ab9 */ /* 0x000fe20000000800 */
[----:B------:R-:W-:Y:S01]  /*c080*/  USEL UR7, UR7, 0x1, UP0 ;  /* 0x0000000107077887 */ /* 0x000fe20008000000 */
[----:B------:R-:W-:Y:S01]  /*c090*/  ULDC UR8, c[0x0][0x2f0] ;  /* 0x0000bc0000087ab9 */ /* 0x000fe20000000800 */
[----:B------:R-:W-:Y:S02]  /*c0a0*/  @UP1 ULDC UR10, c[0x0][0x450] ;  /* 0x00011400000a1ab9 */ /* 0x000fe40000000800 */
[----:B------:R-:W-:Y:S02]  /*c0b0*/  UIMAD UR9, UR7, UR8, UR9 ;  /* 0x00000008070972a4 */ /* 0x000fe4000f8e0209 */
[----:B------:R-:W-:Y:S02]  /*c0c0*/  UIMAD UR7, UR7, UR8, 0x7f ;  /* 0x0000007f070774a4 */ /* 0x000fe4000f8e0208 */
[----:B0-----:R-:W-:-:S04]  /*c0d0*/  UIMAD UR6, UR6, UR5, 0xbf ;  /* 0x000000bf060674a4 */ /* 0x001fc8000f8e0205 */
[----:B------:R-:W-:-:S04]  /*c0e0*/  UIMAD.WIDE.U32 UR4, UR6, UR4, URZ ;  /* 0x00000004060472a5 */ /* 0x000fc8000f8e003f */
[----:B------:R-:W-:Y:S02]  /*c0f0*/  @UP1 USHF.R.U32.HI UR6, URZ, UR10, UR5 ;  /* 0x0000000a3f061299 */ /* 0x000fe40008011605 */
[----:B------:R-:W-:Y:S02]  /*c100*/  USHF.R.S32.HI UR5, URZ, 0x1f, UR7 ;  /* 0x0000001f3f057899 */ /* 0x000fe40008011407 */
[----:B------:R-:W-:Y:S02]  /*c110*/  UIADD3 UR6, UR9, UR6, URZ ;  /* 0x0000000609067290 */ /* 0x000fe4000fffe03f */
[----:B------:R-:W-:Y:S02]  /*c120*/  ULEA.HI UR5, UR5, UR7, URZ, 0x7 ;  /* 0x0000000705057291 */ /* 0x000fe4000f8f383f */
[----:B------:R-:W-:Y:S02]  /*c130*/  USHF.R.S32.HI UR4, URZ, 0x1f, UR6 ;  /* 0x0000001f3f047899 */ /* 0x000fe40008011406 */
[----:B------:R-:W-:-:S02]  /*c140*/  USHF.R.S32.HI UR5, URZ, 0x7, UR5 ;  /* 0x000000073f057899 */ /* 0x000fc40008011405 */
[----:B------:R-:W-:Y:S02]  /*c150*/  ULEA.HI UR4, UR4, UR6, URZ, 0x7 ;  /* 0x0000000604047291 */ /* 0x000fe4000f8f383f */
[----:B------:R-:W-:Y:S02]  /*c160*/  USHF.R.U32.HI UR10, URZ, 0x10, UR39 ;  /* 0x000000103f0a7899 */ /* 0x000fe40008011627 */
[----:B------:R-:W-:Y:S02]  /*c170*/  USHF.R.S32.HI UR4, URZ, 0x7, UR4 ;  /* 0x000000073f047899 */ /* 0x000fe40008011404 */
[----:B------:R-:W-:Y:S02]  /*c180*/  ULOP3.LUT UR39, UR39, 0xffff, URZ, 0xc0, !UPT ;  /* 0x0000ffff27277892 */ /* 0x000fe4000f8ec03f */
[----:B------:R-:W-:-:S04]  /*c190*/  UISETP.LT.AND UP0, UPT, UR5, UR4, UPT ;  /* 0x000000040500728c */ /* 0x000fc8000bf01270 */
[----:B------:R-:W-:Y:S02]  /*c1a0*/  USEL UR9, UR5, UR4, UP0 ;  /* 0x0000000405097287 */ /* 0x000fe40008000000 */
[----:B------:R-:W-:Y:S02]  /*c1b0*/  UISETP.NE.AND UP0, UPT, UR10, URZ, UPT ;  /* 0x0000003f0a00728c */ /* 0x000fe4000bf05270 */
[----:B------:R-:W-:Y:S01]  /*c1c0*/  UISETP.GE.AND UP1, UPT, UR9, 0x1, UPT ;  /* 0x000000010900788c */ /* 0x000fe2000bf26270 */
[----:B------:R-:W-:-:S05]  /*c1d0*/  UMOV UR4, URZ ;  /* 0x0000003f00047c82 */ /* 0x000fca0008000000 */
        /* <DEDUP_REMOVED lines=36> */
.L_x_1616:
[----:B------:R-:W-:Y:S01]  /*c420*/  UIMAD UR39, UR39, UR4, URZ ;  /* 0x00000004272772a4 */ /* 0x000fe2000f8e023f */
[----:B------:R-:W-:Y:S02]  /*c430*/  IMAD.U32 R17, RZ, RZ, UR9 ;  /* 0x00000009ff117e24 */ /* 0x000fe4000f8e00ff */
[----:B------:R-:W-:-:S03]  /*c440*/  IMAD.MOV.U32 R2, RZ, RZ, 0x1 ;  /* 0x00000001ff027424 */ /* 0x000fc600078e00ff */
        /* <DEDUP_REMOVED lines=28> */
.L_x_1617:
        /* <DEDUP_REMOVED lines=20> */
.L_x_1618:
        /* <DEDUP_REMOVED lines=20> */
.L_x_1619:
        /* <DEDUP_REMOVED lines=18> */
.L_x_1620:
[----:B------:R-:W0:Y:S01]  /*c9b0*/  LDC.64 R2, c[0x0][0x9f8] ;  /* 0x00027e00ff027b82 */ /* 0x000e220000000a00 */
[----:B------:R-:W-:Y:S02]  /*c9c0*/  IMAD.MOV.U32 R18, RZ, RZ, R19 ;  /* 0x000000ffff127224 */ /* 0x000fe400078e0013 */
[----:B------:R-:W-:-:S05]  /*c9d0*/  IMAD.SHL.U32 R0, R29, 0x20, RZ ;  /* 0x000000201d007824 */ /* 0x000fca00078e00ff */
[----:B------:R-:W1:Y:S01]  /*c9e0*/  LDC.64 R4, c[0x0][0x418] ;  /* 0x00010600ff047b82 */ /* 0x000e620000000a00 */
[----:B0-----:R-:W-:-:S04]  /*c9f0*/  ISETP.NE.U32.AND P0, PT, R2, RZ, PT ;  /* 0x000000ff0200720c */ /* 0x001fc80003f05070 */
[----:B------:R-:W-:-:S13]  /*ca00*/  ISETP.NE.AND.EX P0, PT, R3, RZ, PT, P0 ;  /* 0x000000ff0300720c */ /* 0x000fda0003f05300 */
[----:B------:R-:W0:Y:S02]  /*ca10*/  @P0 LDC.64 R2, c[0x0][0x9f8] ;  /* 0x00027e00ff020b82 */ /* 0x000e240000000a00 */
[----:B0-----:R-:W-:-:S05]  /*ca20*/  @P0 IMAD.WIDE R2, R19, 0x4, R2 ;  /* 0x0000000413020825 */ /* 0x001fca00078e0202 */
[----:B------:R0:W2:Y:S01]  /*ca30*/  @P0 LDG.E R18, desc[UR42][R2.64] ;  /* 0x0000002a02120981 */ /* 0x0000a2000c1e1900 */
[----:B------:R-:W-:Y:S01]  /*ca40*/  SHF.R.U32.HI R8, RZ, 0x1, R29 ;  /* 0x00000001ff087819 */ /* 0x000fe2000001161d */
[----:B------:R-:W-:Y:S01]  /*ca50*/  IMAD.SHL.U32 R7, R29, 0x4, RZ ;  /* 0x000000041d077824 */ /* 0x000fe200078e00ff */
[C---:B------:R-:W-:Y:S01]  /*ca60*/  LOP3.LUT R6, R0.reuse, 0x80, RZ, 0xc0, !PT ;  /* 0x0000008000067812 */ /* 0x040fe200078ec0ff */
[----:B------:R-:W-:Y:S01]  /*ca70*/  IMAD.SHL.U32 R10, R27, 0x10, RZ ;  /* 0x000000101b0a7824 */ /* 0x000fe200078e00ff */
[----:B------:R-:W-:Y:S01]  /*ca80*/  LOP3.LUT R0, R0, 0x360, RZ, 0xc0, !PT ;  /* 0x0000036000007812 */ /* 0x000fe200078ec0ff */
[----:B------:R-:W-:Y:S01]  /*ca90*/  IMAD.SHL.U32 R9, R16, 0x800, RZ ;  /* 0x0000080010097824 */ /* 0x000fe200078e00ff */
[----:B------:R-:W-:Y:S01]  /*caa0*/  LOP3.LUT R6, R6, 0x10, R8, 0xf8, !PT ;  /* 0x0000001006067812 */ /* 0x000fe200078ef808 */
[----:B------:R-:W-:Y:S01]  /*cab0*/  IMAD.MOV.U32 R23, RZ, RZ, 0x40 ;  /* 0x00000040ff177424 */ /* 0x000fe200078e00ff */
[----:B------:R-:W-:Y:S01]  /*cac0*/  LOP3.LUT R8, R8, 0x20, RZ, 0xc0, !PT ;  /* 0x0000002008087812 */ /* 0x000fe200078ec0ff */
[----:B------:R-:W-:Y:S01]  /*cad0*/  UMOV UR4, 0xffffffff ;  /* 0xffffffff00047882 */ /* 0x000fe20000000000 */
[----:B------:R-:W-:Y:S01]  /*cae0*/  LOP3.LUT R7, R6, 0x10, R7, 0x78, !PT ;  /* 0x0000001006077812 */ /* 0x000fe200078e7807 */
[C---:B------:R-:W-:Y:S01]  /*caf0*/  IMAD.SHL.U32 R6, R29.reuse, 0x80, RZ ;  /* 0x000000801d067824 */ /* 0x040fe200078e00ff */
[----:B0-----:R-:W-:Y:S01]  /*cb00*/  LOP3.LUT R3, R8, 0x10, R29, 0xf8, !PT ;  /* 0x0000001008037812 */ /* 0x001fe200078ef81d */
[----:B------:R-:W-:Y:S01]  /*cb10*/  IMAD.SHL.U32 R8, R29, 0x10, RZ ;  /* 0x000000101d087824 */ /* 0x000fe200078e00ff */
[----:B-1----:R-:W-:-:S02]  /*cb20*/  ISETP.NE.U32.AND P0, PT, R4, RZ, PT ;  /* 0x000000ff0400720c */ /* 0x002fc40003f05070 */
[----:B------:R-:W-:Y:S02]  /*cb30*/  LOP3.LUT R2, R6, 0x400, RZ, 0xc0, !PT ;  /* 0x0000040006027812 */ /* 0x000fe400078ec0ff */
[----:B------:R-:W-:Y:S02]  /*cb40*/  LOP3.LUT R3, R3, 0x380, R6, 0xf8, !PT ;  /* 0x0000038003037812 */ /* 0x000fe400078ef806 */
[----:B------:R-:W-:Y:S02]  /*cb50*/  LOP3.LUT R0, R0, 0x400, R10, 0xf8, !PT ;  /* 0x0000040000007812 */ /* 0x000fe400078ef80a */
[----:B------:R-:W-:Y:S02]  /*cb60*/  LOP3.LUT R2, R2, 0x800, R9, 0xf8, !PT ;  /* 0x0000080002027812 */ /* 0x000fe400078ef809 */
[----:B------:R-:W-:Y:S02]  /*cb70*/  LOP3.LUT P1, RZ, R29, 0x4, RZ, 0xc0, !PT ;  /* 0x000000041dff7812 */ /* 0x000fe4000782c0ff */
[----:B------:R-:W-:-:S02]  /*cb80*/  SHF.R.U32.HI R28, RZ, 0x3, R29 ;  /* 0x00000003ff1c7819 */ /* 0x000fc4000001161d */
[----:B------:R-:W-:Y:S02]  /*cb90*/  LOP3.LUT R3, R3, 0x70, R8, 0x78, !PT ;  /* 0x0000007003037812 */ /* 0x000fe400078e7808 */
[----:B------:R-:W-:Y:S02]  /*cba0*/  ISETP.NE.AND.EX P2, PT, R5, RZ, PT, P0 ;  /* 0x000000ff0500720c */ /* 0x000fe40003f45300 */
[----:B------:R-:W-:Y:S02]  /*cbb0*/  LOP3.LUT R24, R0, R7, RZ, 0xfc, !PT ;  /* 0x0000000700187212 */ /* 0x000fe400078efcff */
[----:B------:R-:W-:Y:S02]  /*cbc0*/  LOP3.LUT R22, R2, R3, RZ, 0xfc, !PT ;  /* 0x0000000302167212 */ /* 0x000fe400078efcff */
[----:B------:R-:W-:Y:S02]  /*cbd0*/  LOP3.LUT R28, R28, 0x1, RZ, 0xc0, !PT ;  /* 0x000000011c1c7812 */ /* 0x000fe400078ec0ff */
[----:B------:R-:W-:-:S02]  /*cbe0*/  SEL R23, R23, 0xffffffc0, !P1 ;  /* 0xffffffc017177807 */ /* 0x000fc40004800000 */
[----:B------:R-:W-:Y:S02]  /*cbf0*/  P2R R26, PR, RZ, 0x4 ;  /* 0x00000004ff1a7803 */ /* 0x000fe40000000000 */
[----:B--2---:R-:W-:Y:S02]  /*cc00*/  SHF.R.S32.HI R19, RZ, 0x1f, R18 ;  /* 0x0000001fff137819 */ /* 0x004fe40000011412 */
[----:B------:R-:W-:Y:S01]  /*cc10*/  SEL R16, R18, RZ, !P2 ;  /* 0x000000ff12107207 */ /* 0x000fe20005000000 */
[----:B------:R-:W-:Y:S06]  /*cc20*/  BRA.DIV UR4, `(.L_x_1621) ;  /* 0x0000002a04887947 */ /* 0x000fec000b800000 */
[----:B------:R0:W1:Y:S02]  /*cc30*/  SHFL.IDX PT, R14, R25, RZ, 0x1f ;  /* 0x00001fff190e7589 */ /* 0x00006400000e0000 */
.L_x_1676:
[----:B-1----:R-:W-:Y:S02]  /*cc40*/  ISETP.NE.AND P0, PT, R14, RZ, PT ;  /* 0x000000ff0e00720c */ /* 0x002fe40003f05270 */
[----:B------:R-:W-:-:S04]  /*cc50*/  PLOP3.LUT P1, PT, PT, PT, PT, 0x8, 0x0 ;  /* 0x000000000000781c */ /* 0x000fc80003f2e170 */
[----:B0-----:R-:W-:-:S07]  /*cc60*/  P2R R25, PR, RZ, 0x2 ;  /* 0x00000002ff197803 */ /* 0x001fce0000000000 */
[----:B------:R-:W-:Y:S05]  /*cc70*/  @P0 BRA `(.L_x_1622) ;  /* 0x0000000400880947 */ /* 0x000fea0003800000 */
[----:B------:R-:W-:Y:S01]  /*cc80*/  UMOV UR4, 0xffffffff ;  /* 0xffffffff00047882 */ /* 0x000fe20000000000 */
[----:B------:R-:W-:Y:S02]  /*cc90*/  VIADD R0, R17, 0xffffffff ;  /* 0xffffffff11007836 */ /* 0x000fe40000000000 */
[----:B------:R-:W-:Y:S05]  /*cca0*/  BRA.DIV UR4, `(.L_x_1623) ;  /* 0x0000002a04887947 */ /* 0x000fea000b800000 */
[----:B------:R-:W-:-:S13]  /*ccb0*/  ELECT P6, URZ, PT ;  /* 0x00000000003f782f */ /* 0x000fda00038c0000 */
.L_x_1679:
[----:B------:R-:W-:Y:S05]  /*ccc0*/  @!P6 BRA `(.L_x_1622) ;  /* 0x000000040074e947 */ /* 0x000fea0003800000 */
[----:B------:R-:W-:Y:S01]  /*ccd0*/  IMAD.MOV.U32 R16, RZ, RZ, R18 ;  /* 0x000000ffff107224 */ /* 0x000fe200078e0012 */
[----:B------:R-:W-:Y:S06]  /*cce0*/  @!P2 BRA `(.L_x_1624) ;  /* 0x000000000048a947 */ /* 0x000fec0003800000 */
[----:B------:R-:W0:Y:S01]  /*ccf0*/  LDC R7, c[0x0][0x43c] ;  /* 0x00010f00ff077b82 */ /* 0x000e220000000800 */
[----:B------:R-:W-:Y:S01]  /*cd00*/  IMAD.MOV.U32 R9, RZ, RZ, R0 ;  /* 0x000000ffff097224 */ /* 0x000fe200078e0000 */
[----:B------:R-:W-:Y:S02]  /*cd10*/  ULDC.64 UR4, c[0x0][0x428] ;  /* 0x00010a0000047ab9 */ /* 0x000fe40000000a00 */
[----:B------:R-:W-:-:S04]  /*cd20*/  IMAD R11, R19, UR4, RZ ;  /* 0x00000004130b7c24 */ /* 0x000fc8000f8e02ff */
        /* <DEDUP_REMOVED lines=14> */
.L_x_1624:
[----:B------:R-:W-:Y:S01]  /*ce10*/  IMAD.MOV.U32 R2, RZ, RZ, 0x1 ;  /* 0x00000001ff027424 */ /* 0x000fe200078e00ff */
[----:B------:R-:W-:-:S04]  /*ce20*/  ISETP.NE.AND P1, PT, R27, RZ, PT ;  /* 0x000000ff1b00720c */ /* 0x000fc80003f25270 */
[----:B------:R-:W-:-:S04]  /*ce30*/  SHF.L.U32 R2, R2, 0x1f, RZ ;  /* 0x0000001f02027819 */ /* 0x000fc800000006ff */
[----:B------:R-:W1:Y:S02]  /*ce40*/  SYNCS.PHASECHK.TRANS64.TRYWAIT P0, [UR38+0x17080], R2 ;  /* 0x01708002ff0075a7 */ /* 0x000e640008000166 */
[----:B-1----:R-:W-:Y:S05]  /*ce50*/  @!P0 BRA `(.L_x_1625) ;  /* 0x00000028003c8947 */ /* 0x002fea0003800000 */
.L_x_1680:
[----:B------:R-:W-:Y:S05]  /*ce60*/  @P1 BRA `(.L_x_1626) ;  /* 0x0000000000141947 */ /* 0x000fea0003800000 */
[----:B------:R-:W-:Y:S01]  /*ce70*/  LOP3.LUT P0, RZ, R29, 0x1f, RZ, 0xc0, !PT ;  /* 0x0000001f1dff7812 */ /* 0x000fe2000780c0ff */
[----:B-1----:R-:W-:-:S04]  /*ce80*/  IMAD.MOV.U32 R3, RZ, RZ, 0x3000 ;  /* 0x00003000ff037424 */ /* 0x002fc800078e00ff */
[----:B------:R2:W-:Y:S08]  /*ce90*/  SYNCS.ARRIVE.TRANS64 RZ, [UR38+0x17070], R3 ;  /* 0x01707003ffff79a7 */ /* 0x0005f00008000026 */
[----:B--2---:R-:W-:Y:S05]  /*cea0*/  @!P0 BRA `(.L_x_1626) ;  /* 0x0000000000048947 */ /* 0x004fea0003800000 */
[----:B------:R-:W-:Y:S01]  /*ceb0*/  BPT.TRAP 0x1 ;  /* 0x000000040000795c */ /* 0x000fe20000300000 */
.L_x_1626:
        /* <DEDUP_REMOVED lines=26> */
[----:B------:R-:W3:Y:S02]  /*d060*/  SYNCS.PHASECHK.TRANS64.TRYWAIT P0, [UR38+0x17040], R2 ;  /* 0x01704002ff0075a7 */ /* 0x000ee40008000166 */
[----:B--23--:R-:W-:Y:S05]  /*d070*/  @!P0 BRA `(.L_x_1627) ;  /* 0x0000002400cc8947 */ /* 0x00cfea0003800000 */
.L_x_1681:
[----:B------:R-:W-:Y:S05]  /*d080*/  @P1 BRA `(.L_x_1628) ;  /* 0x0000000000141947 */ /* 0x000fea0003800000 */
[----:B------:R-:W-:Y:S01]  /*d090*/  LOP3.LUT P0, RZ, R29, 0x1f, RZ, 0xc0, !PT ;  /* 0x0000001f1dff7812 */ /* 0x000fe2000780c0ff */
[----:B-1----:R-:W-:-:S04]  /*d0a0*/  IMAD.MOV.U32 R2, RZ, RZ, 0x3000 ;  /* 0x00003000ff027424 */ /* 0x002fc800078e00ff */
[----:B------:R2:W-:Y:S08]  /*d0b0*/  SYNCS.ARRIVE.TRANS64 RZ, [UR38+0x17030], R2 ;  /* 0x01703002ffff79a7 */ /* 0x0005f00008000026 */
[----:B--2---:R-:W-:Y:S05]  /*d0c0*/  @!P0 BRA `(.L_x_1628) ;  /* 0x0000000000048947 */ /* 0x004fea0003800000 */
[----:B------:R-:W-:Y:S01]  /*d0d0*/  BPT.TRAP 0x1 ;  /* 0x000000040000795c */ /* 0x000fe20000300000 */
.L_x_1628:
[----:B------:R-:W-:Y:S01]  /*d0e0*/  ULDC.64 UR4, c[0x0][0x198] ;  /* 0x0000660000047ab9 */ /* 0x000fe20000000a00 */
[----:B------:R-:W-:Y:S01]  /*d0f0*/  R2UR UR11, R0 ;  /* 0x00000000000b72ca */ /* 0x000fe200000e0000 */
[----:B------:R-:W-:Y:S01]  /*d100*/  UIADD3 UR4, UP0, UR4, 0x370, URZ ;  /* 0x0000037004047890 */ /* 0x000fe2000ff1e03f */
[----:B------:R-:W-:Y:S01]  /*d110*/  R2UR UR13, R16 ;  /* 0x00000000100d72ca */ /* 0x000fe200000e0000 */
[----:B------:R-:W-:Y:S01]  /*d120*/  UIADD3 UR8, UR38, 0x10c00, URZ ;  /* 0x00010c0026087890 */ /* 0x000fe2000fffe03f */
[----:B------:R-:W-:Y:S01]  /*d130*/  PLOP3.LUT P0, PT, PT, PT, PT, 0x80, 0x0 ;  /* 0x000000000000781c */ /* 0x000fe20003f0f070 */
[----:B------:R-:W-:Y:S02]  /*d140*/  UIADD3 UR9, UR38, 0x17030, URZ ;  /* 0x0001703026097890 */ /* 0x000fe4000fffe03f */
[----:B------:R-:W-:Y:S01]  /*d150*/  UIADD3.X UR5, URZ, UR5, URZ, UP0, !UPT ;  /* 0x000000053f057290 */ /* 0x000fe200087fe43f */
[----:B------:R-:W-:Y:S01]  /*d160*/  P2R R25, PR, RZ, 0x1 ;  /* 0x00000001ff197803 */ /* 0x000fe20000000000 */
        /* <DEDUP_REMOVED lines=17> */
[----:B------:R2:W-:Y:S02]  /*d280*/  UTMALDG.4D [UR32], [UR4], desc[UR6] ;  /* 0x00000620040075b4 */ /* 0x0005e40008019000 */
[----:B--2---:R-:W-:Y:S01]  /*d290*/  NOP ;  /* 0x0000000000007918 */ /* 0x004fe20000000000 */
.L_x_1622:
[----:B------:R-:W-:Y:S05]  /*d2a0*/  WARPSYNC.ALL ;  /* 0x0000000000007948 */ /* 0x000fea0003800000 */
[----:B------:R-:W-:Y:S01]  /*d2b0*/  UIADD3 UR5, UR38, 0xc400, URZ ;  /* 0x0000c40026057890 */ /* 0x000fe2000fffe03f */
[----:B------:R-:W-:Y:S01]  /*d2c0*/  BAR.SYNC.DEFER_BLOCKING 0x8, 0x200 ;  /* 0x0208000000007b1d */ /* 0x000fe20000010000 */
[----:B------:R-:W-:Y:S02]  /*d2d0*/  USHF.R.S32.HI UR4, URZ, 0x1f, UR36 ;  /* 0x0000001f3f047899 */ /* 0x000fe40008011424 */
[----:B------:R-:W-:-:S03]  /*d2e0*/  ULOP3.LUT UP0, URZ, UR5, 0x9f, URZ, 0xc0, !UPT ;  /* 0x0000009f053f7892 */ /* 0x000fc6000f80c03f */
[----:B------:R-:W-:Y:S02]  /*d2f0*/  ULDC.64 UR6, c[0x0][0x2d8] ;  /* 0x0000b60000067ab9 */ /* 0x000fe40000000a00 */
[----:B------:R-:W-:Y:S01]  /*d300*/  UIMAD UR4, UR4, UR6, URZ ;  /* 0x00000006040472a4 */ /* 0x000fe2000f8e023f */
[----:B------:R-:W-:Y:S01]  /*d310*/  PLOP3.LUT P0, PT, PT, PT, UP0, 0x80, 0x0 ;  /* 0x000000000000781c */ /* 0x000fe20003f0f008 */
[----:B------:R-:W-:Y:S02]  /*d320*/  UIMAD.WIDE.U32 UR44, UR36, UR6, URZ ;  /* 0x00000006242c72a5 */ /* 0x000fe4000f8e003f */
[----:B------:R-:W-:-:S04]  /*d330*/  UIMAD UR4, UR36, UR7, UR4 ;  /* 0x00000007240472a4 */ /* 0x000fc8000f8e0204 */
[----:B------:R-:W-:-:S06]  /*d340*/  UIADD3 UR41, UR45, UR4, URZ ;  /* 0x000000042d297290 */ /* 0x000fcc000fffe03f */
[----:B------:R-:W-:Y:S06]  /*d350*/  @!P0 BRA `(.L_x_1629) ;  /* 0x0000000000408947 */ /* 0x000fec0003800000 */
[----:B-1----:R-:W-:Y:S01]  /*d360*/  MOV R2, 0x0 ;  /* 0x0000000000027802 */ /* 0x002fe20000000f00 */
[----:B------:R-:W-:Y:S01]  /*d370*/  ULDC.64 UR6, c[0x4][0x98] ;  /* 0x0100260000067ab9 */ /* 0x000fe20000000a00 */
[----:B------:R-:W-:Y:S01]  /*d380*/  ULDC.64 UR8, c[0x4][0xa0] ;  /* 0x0100280000087ab9 */ /* 0x000fe20000000a00 */
[----:B------:R-:W-:Y:S01]  /*d390*/  ULDC.64 UR4, c[0x4][0x28] ;  /* 0x01000a0000047ab9 */ /* 0x000fe20000000a00 */
[----:B0-----:R-:W-:Y:S02]  /*d3a0*/  IMAD.U32 R4, RZ, RZ, UR6 ;  /* 0x00000006ff047e24 */ /* 0x001fe4000f8e00ff */
        /* <DEDUP_REMOVED lines=11> */
.L_x_1629:
[----:B------:R-:W2:Y:S01]  /*d460*/  LDC R10, c[0x0][0x448] ;  /* 0x00011200ff0a7b82 */ /* 0x000ea20000000800 */
[----:B-1----:R-:W-:Y:S01]  /*d470*/  SHF.R.U32.HI R2, RZ, 0x1, R29 ;  /* 0x00000001ff027819 */ /* 0x002fe2000001161d */
[----:B------:R-:W-:Y:S01]  /*d480*/  IMAD.SHL.U32 R20, R27, 0x10, RZ ;  /* 0x000000101b147824 */ /* 0x000fe200078e00ff */
[----:B------:R-:W1:Y:S01]  /*d490*/  S2R R12, SR_CTAID.X ;  /* 0x00000000000c7919 */ /* 0x000e620000002500 */
[----:B------:R-:W-:Y:S01]  /*d4a0*/  SHF.R.U32.HI R9, RZ, 0x1, R27 ;  /* 0x00000001ff097819 */ /* 0x000fe2000001161b */
[----:B------:R-:W-:Y:S01]  /*d4b0*/  UMOV UR4, UR44 ;  /* 0x0000002c00047c82 */ /* 0x000fe20008000000 */
[----:B------:R-:W-:Y:S01]  /*d4c0*/  IMAD.SHL.U32 R0, R2, 0x20, RZ ;  /* 0x0000002002007824 */ /* 0x000fe200078e00ff */
[----:B------:R-:W-:Y:S01]  /*d4d0*/  UMOV UR5, UR41 ;  /* 0x0000002900057c82 */ /* 0x000fe20008000000 */
[----:B------:R-:W-:Y:S01]  /*d4e0*/  IMAD.SHL.U32 R2, R29, 0x10, RZ ;  /* 0x000000101d027824 */ /* 0x000fe200078e00ff */
[----:B------:R-:W-:Y:S01]  /*d4f0*/  ULDC.64 UR6, c[0x0][0x2c8] ;  /* 0x0000b20000067ab9 */ /* 0x000fe20000000a00 */
[----:B------:R-:W-:Y:S01]  /*d500*/  ULDC.64 UR8, c[0x0][0x280] ;  /* 0x0000a00000087ab9 */ /* 0x000fe20000000a00 */
[----:B------:R-:W-:-:S02]  /*d510*/  LOP3.LUT R0, R0, 0x60, RZ, 0xc0, !PT ;  /* 0x0000006000007812 */ /* 0x000fc400078ec0ff */
[----:B------:R-:W-:Y:S01]  /*d520*/  LOP3.LUT R6, R2, 0x10, RZ, 0xc0, !PT ;  /* 0x0000001002067812 */ /* 0x000fe200078ec0ff */
[----:B------:R-:W-:Y:S01]  /*d530*/  IMAD.SHL.U32 R2, R28, 0x10, RZ ;  /* 0x000000101c027824 */ /* 0x000fe200078e00ff */
[----:B------:R-:W-:Y:S02]  /*d540*/  LOP3.LUT R0, R0, 0x700, R20, 0xf8, !PT ;  /* 0x0000070000007812 */ /* 0x000fe400078ef814 */
[----:B------:R-:W3:Y:S01]  /*d550*/  S2R R20, SR_CTAID.Z ;  /* 0x0000000000147919 */ /* 0x000ee20000002700 */
[----:B------:R-:W-:-:S05]  /*d560*/  IMAD R3, R28, 0x80, R6 ;  /* 0x000000801c037824 */ /* 0x000fca00078e0206 */
[----:B------:R-:W-:Y:S01]  /*d570*/  LOP3.LUT R0, R0, R3, R2, 0xf6, !PT ;  /* 0x0000000300007212 */ /* 0x000fe200078ef602 */
[----:B------:R-:W-:Y:S01]  /*d580*/  IMAD.SHL.U32 R2, R29, 0x40, RZ ;  /* 0x000000401d027824 */ /* 0x000fe200078e00ff */
[----:B--2---:R-:W-:-:S04]  /*d590*/  ISETP.NE.AND P0, PT, R10, 0x1, PT ;  /* 0x000000010a00780c */ /* 0x004fc80003f05270 */
[----:B0-----:R-:W-:Y:S02]  /*d5a0*/  LOP3.LUT R5, R9, 0x40, R2, 0xf8, !PT ;  /* 0x0000004009057812 */ /* 0x001fe400078ef802 */
[----:B------:R-:W0:Y:S03]  /*d5b0*/  LDC.64 R2, c[0x0][0x2e0] ;  /* 0x0000b800ff027b82 */ /* 0x000e260000000a00 */
[----:B-1----:R-:W-:-:S05]  /*d5c0*/  IMAD R5, R12, 0xc0, R5 ;  /* 0x000000c00c057824 */ /* 0x002fca00078e0205 */
[----:B------:R-:W1:Y:S01]  /*d5d0*/  @P0 LDC R8, c[0x0][0x44c] ;  /* 0x00011300ff080b82 */ /* 0x000e620000000800 */
[----:B------:R-:W-:-:S07]  /*d5e0*/  IMAD.MOV.U32 R11, RZ, RZ, R5 ;  /* 0x000000ffff0b7224 */ /* 0x000fce00078e0005 */
[----:B------:R-:W2:Y:S01]  /*d5f0*/  @P0 LDC R7, c[0x0][0x450] ;  /* 0x00011400ff070b82 */ /* 0x000ea20000000800 */
[----:B---3--:R-:W-:Y:S02]  /*d600*/  SHF.R.S32.HI R21, RZ, 0x1f, R20 ;  /* 0x0000001fff157819 */ /* 0x008fe40000011414 */
[----:B------:R-:W3:Y:S05]  /*d610*/  S2R R20, SR_CTAID.Z ;  /* 0x0000000000147919 */ /* 0x000eea0000002700 */
[----:B------:R-:W4:Y:S08]  /*d620*/  @P0 LDC R13, c[0x0][0x44c] ;  /* 0x00011300ff0d0b82 */ /* 0x000f300000000800 */
[----:B------:R-:W5:Y:S01]  /*d630*/  @P0 LDC R4, c[0x0][0x450] ;  /* 0x00011400ff040b82 */ /* 0x000f620000000800 */
[----:B-1----:R-:W-:-:S05]  /*d640*/  @P0 IMAD.HI.U32 R8, R5, R8, RZ ;  /* 0x0000000805080227 */ /* 0x002fca00078e00ff */
[----:B--2---:R-:W-:Y:S01]  /*d650*/  @P0 SHF.R.U32.HI R11, RZ, R7, R8 ;  /* 0x00000007ff0b0219 */ /* 0x004fe20000011608 */
[----:B------:R-:W-:-:S04]  /*d660*/  VIADD R8, R5, 0x80 ;  /* 0x0000008005087836 */ /* 0x000fc80000000000 */
[----:B------:R-:W-:Y:S02]  /*d670*/  IMAD.MOV.U32 R7, RZ, RZ, R8 ;  /* 0x000000ffff077224 */ /* 0x000fe400078e0008 */
[----:B----4-:R-:W-:-:S05]  /*d680*/  @P0 IMAD.HI.U32 R13, R8, R13, RZ ;  /* 0x0000000d080d0227 */ /* 0x010fca00078e00ff */
[----:B-----5:R-:W-:Y:S01]  /*d690*/  @P0 SHF.R.U32.HI R7, RZ, R4, R13 ;  /* 0x00000004ff070219 */ /* 0x020fe2000001160d */
[----:B0-----:R-:W-:-:S04]  /*d6a0*/  IMAD R4, R21, R2, RZ ;  /* 0x0000000215047224 */ /* 0x001fc800078e02ff */
[C---:B---3--:R-:W-:Y:S01]  /*d6b0*/  IMAD R13, R20.reuse, R3, R4 ;  /* 0x00000003140d7224 */ /* 0x048fe200078e0204 */
[----:B------:R-:W-:Y:S01]  /*d6c0*/  SHF.R.S32.HI R4, RZ, 0x1f, R11 ;  /* 0x0000001fff047819 */ /* 0x000fe2000001140b */
[----:B------:R-:W-:Y:S01]  /*d6d0*/  IMAD.WIDE.U32 R2, R20, R2, UR4 ;  /* 0x0000000414027e25 */ /* 0x000fe2000f8e0002 */
[----:B------:R-:W-:-:S03]  /*d6e0*/  ULDC.64 UR4, c[0x0][0x2d0] ;  /* 0x0000b40000047ab9 */ /* 0x000fc60000000a00 */
[----:B------:R-:W-:Y:S02]  /*d6f0*/  IMAD.IADD R3, R3, 0x1, R13 ;  /* 0x0000000103037824 */ /* 0x000fe400078e020d */
[----:B------:R-:W-:Y:S02]  /*d700*/  IMAD.MOV R13, RZ, RZ, -R11 ;  /* 0x000000ffff0d7224 */ /* 0x000fe400078e0a0b */
[----:B------:R-:W-:Y:S02]  /*d710*/  IMAD R4, R4, UR4, RZ ;  /* 0x0000000404047c24 */ /* 0x000fe4000f8e02ff */
[----:B------:R-:W-:Y:S02]  /*d720*/  IMAD R13, R10, R13, R5 ;  /* 0x0000000d0a0d7224 */ /* 0x000fe400078e0205 */
[C---:B------:R-:W-:Y:S02]  /*d730*/  IMAD R15, R11.reuse, UR5, R4 ;  /* 0x000000050b0f7c24 */ /* 0x040fe4000f8e0204 */
[----:B------:R-:W-:Y:S01]  /*d740*/  IMAD.WIDE.U32 R4, R11, UR4, R2 ;  /* 0x000000040b047c25 */ /* 0x000fe2000f8e0002 */
[----:B------:R-:W-:-:S03]  /*d750*/  SHF.R.S32.HI R11, RZ, 0x1f, R13 ;  /* 0x0000001fff0b7819 */ /* 0x000fc6000001140d */
[----:B------:R-:W-:Y:S02]  /*d760*/  IMAD.IADD R5, R5, 0x1, R15 ;  /* 0x0000000105057824 */ /* 0x000fe400078e020f */
[----:B------:R-:W-:Y:S02]  /*d770*/  IMAD R14, R11, UR6, RZ ;  /* 0x000000060b0e7c24 */ /* 0x000fe4000f8e02ff */
[----:B------:R-:W-:-:S04]  /*d780*/  IMAD.WIDE.U32 R4, R13, UR6, R4 ;  /* 0x000000060d047c25 */ /* 0x000fc8000f8e0004 */
[----:B------:R-:W-:Y:S01]  /*d790*/  IMAD R13, R13, UR7, R14 ;  /* 0x000000070d0d7c24 */ /* 0x000fe2000f8e020e */
[----:B------:R-:W-:Y:S01]  /*d7a0*/  IADD3 R4, P0, R4, UR8, RZ ;  /* 0x0000000804047c10 */ /* 0x000fe2000ff1e0ff */
[----:B------:R-:W-:Y:S02]  /*d7b0*/  IMAD.MOV R11, RZ, RZ, -R7 ;  /* 0x000000ffff0b7224 */ /* 0x000fe400078e0a07 */
[----:B------:R-:W-:Y:S01]  /*d7c0*/  IMAD.WIDE.U32 R2, R7, UR4, R2 ;  /* 0x0000000407027c25 */ /* 0x000fe2000f8e0002 */
[----:B------:R-:W-:Y:S02]  /*d7d0*/  IADD3.X R5, R5, UR9, R13, P0, !PT ;  /* 0x0000000905057c10 */ /* 0x000fe400087fe40d */
[----:B------:R-:W-:Y:S01]  /*d7e0*/  SHF.R.S32.HI R13, RZ, 0x1f, R7 ;  /* 0x0000001fff0d7819 */ /* 0x000fe20000011407 */
[----:B------:R-:W-:-:S04]  /*d7f0*/  IMAD R11, R10, R11, R8 ;  /* 0x0000000b0a0b7224 */ /* 0x000fc800078e0208 */
[----:B------:R-:W-:Y:S01]  /*d800*/  IMAD R8, R13, UR4, RZ ;  /* 0x000000040d087c24 */ /* 0x000fe2000f8e02ff */
[----:B------:R-:W-:Y:S02]  /*d810*/  ULDC UR4, c[0x0][0x2b8] ;  /* 0x0000ae0000047ab9 */ /* 0x000fe40000000800 */
[----:B------:R-:W-:Y:S01]  /*d820*/  ISETP.GE.AND P2, PT, R6, UR4, PT ;  /* 0x0000000406007c0c */ /* 0x000fe2000bf46270 */
[----:B------:R-:W-:Y:S01]  /*d830*/  IMAD R13, R7, UR5, R8 ;  /* 0x00000005070d7c24 */ /* 0x000fe2000f8e0208 */
[----:B------:R-:W-:-:S03]  /*d840*/  SHF.R.S32.HI R7, RZ, 0x1f, R11 ;  /* 0x0000001fff077819 */ /* 0x000fc6000001140b */
[----:B------:R-:W-:Y:S02]  /*d850*/  IMAD.IADD R3, R3, 0x1, R13 ;  /* 0x0000000103037824 */ /* 0x000fe400078e020d */
[----:B------:R-:W-:Y:S01]  /*d860*/  IMAD R8, R7, UR6, RZ ;  /* 0x0000000607087c24 */ /* 0x000fe2000f8e02ff */
[----:B------:R-:W-:Y:S01]  /*d870*/  LOP3.LUT R7, R6, 0x20, RZ, 0xfc, !PT ;  /* 0x0000002006077812 */ /* 0x000fe200078efcff */
[----:B------:R-:W-:-:S03]  /*d880*/  IMAD.WIDE.U32 R2, R11, UR6, R2 ;  /* 0x000000060b027c25 */ /* 0x000fc6000f8e0002 */
[----:B------:R-:W-:Y:S01]  /*d890*/  ISETP.GE.AND P0, PT, R7, UR4, PT ;  /* 0x0000000407007c0c */ /* 0x000fe2000bf06270 */
[----:B------:R-:W-:Y:S01]  /*d8a0*/  IMAD R13, R11, UR7, R8 ;  /* 0x000000070b0d7c24 */ /* 0x000fe2000f8e0208 */
        /* <DEDUP_REMOVED lines=12> */
[----:B------:R2:W3:Y:S02]  /*d970*/  SHFL.IDX PT, R14, R4, 0x1, 0x1e1f ;  /* 0x003e1f00040e7f89 */ /* 0x0004e400000e0000 */
[----:B------:R-:W-:-:S02]  /*d980*/  ISETP.GE.AND P3, PT, R9, R10, PT ;  /* 0x0000000a0900720c */ /* 0x000fc40003f66270 */
[----:B------:R-:W4:Y:S04]  /*d990*/  SHFL.IDX PT, R20, R5, 0x1, 0x1e1f ;  /* 0x003e1f0005147f89 */ /* 0x000f2800000e0000 */
[----:B------:R-:W2:Y:S07]  /*d9a0*/  SHFL.IDX PT, R8, R8, RZ, 0x1e1f ;  /* 0x001e1fff08087589 */ /* 0x000eae00000e0000 */
[----:B------:R-:W-:Y:S01]  /*d9b0*/  @!P3 VIADD R21, R0, UR38 ;  /* 0x000000260015bc36 */ /* 0x000fe20008000000 */
[----:B0-----:R-:W-:-:S05]  /*d9c0*/  @!P3 IADD3 R28, P4, R6, R3, RZ ;  /* 0x00000003061cb210 */ /* 0x001fca0007f9e0ff */
[----:B-1----:R-:W-:Y:S01]  /*d9d0*/  @!P3 IMAD.X R3, RZ, RZ, R2, P4 ;  /* 0x000000ffff03b224 */ /* 0x002fe200020e0602 */
[----:B------:R-:W-:Y:S01]  /*d9e0*/  ISETP.GE.AND P4, PT, R11, R10, PT ;  /* 0x0000000a0b00720c */ /* 0x000fe20003f86270 */
[----:B------:R-:W-:-:S05]  /*d9f0*/  @!P3 IMAD.MOV.U32 R2, RZ, RZ, R28 ;  /* 0x000000ffff02b224 */ /* 0x000fca00078e001c */
[----:B------:R-:W-:Y:S04]  /*da00*/  @!P3 LDGSTS.E.BYPASS.LTC128B.128 [R21+0xc400], desc[UR42][R2.64], !P2 ;  /* 0x0c4000000215bfae */ /* 0x000fe8000d101d6a */
[----:B------:R-:W-:Y:S03]  /*da10*/  @!P3 LDGSTS.E.BYPASS.LTC128B.128 [R21+0xdc00], desc[UR42][R2.64+0x20], !P0 ;  /* 0x0dc000200215bfae */ /* 0x000fe6000c101d6a */
[----:B--2---:R-:W-:Y:S01]  /*da20*/  @!P4 VIADD R4, R0, UR38 ;  /* 0x000000260004cc36 */ /* 0x004fe20008000000 */
[----:B------:R0:W-:Y:S01]  /*da30*/  @!P3 LDGSTS.E.BYPASS.LTC128B.128 [R21+0xf400], desc[UR42][R2.64+0x40], !P1 ;  /* 0x0f4000400215bfae */ /* 0x0001e2000c901d6a */
[----:B---3--:R-:W-:-:S05]  /*da40*/  @!P4 IADD3 R14, P3, R6, R14, RZ ;  /* 0x0000000e060ec210 */ /* 0x008fca0007f7e0ff */
[----:B----4-:R-:W-:Y:S02]  /*da50*/  @!P4 IMAD.X R5, RZ, RZ, R20, P3 ;  /* 0x000000ffff05c224 */ /* 0x010fe400018e0614 */
[----:B0-----:R-:W-:Y:S02]  /*da60*/  @!P4 IMAD.MOV.U32 R2, RZ, RZ, R14 ;  /* 0x000000ffff02c224 */ /* 0x001fe400078e000e */
[----:B------:R-:W-:Y:S01]  /*da70*/  @!P4 IMAD.MOV.U32 R3, RZ, RZ, R5 ;  /* 0x000000ffff03c224 */ /* 0x000fe200078e0005 */
[----:B------:R0:W1:Y:S04]  /*da80*/  SHFL.IDX PT, R14, R7, RZ, 0x1e1f ;  /* 0x001e1fff070e7589 */ /* 0x00006800000e0000 */
[----:B------:R0:W-:Y:S04]  /*da90*/  @!P4 LDGSTS.E.BYPASS.LTC128B.128 [R4+0xcc00], desc[UR42][R2.64], !P2 ;  /* 0x0cc000000204cfae */ /* 0x0001e8000d101d6a */
[----:B------:R0:W-:Y:S04]  /*daa0*/  @!P4 LDGSTS.E.BYPASS.LTC128B.128 [R4+0xe400], desc[UR42][R2.64+0x20], !P0 ;  /* 0x0e4000200204cfae */ /* 0x0001e8000c101d6a */
[----:B------:R0:W-:Y:S02]  /*dab0*/  @!P4 LDGSTS.E.BYPASS.LTC128B.128 [R4+0xfc00], desc[UR42][R2.64+0x40], !P1 ;  /* 0x0fc000400204cfae */ /* 0x0001e4000c901d6a */
.L_x_1688:
[----:B------:R-:W-:Y:S01]  /*dac0*/  VIADD R9, R9, 0x80 ;  /* 0x0000008009097836 */ /* 0x000fe20000000000 */
[----:B------:R-:W-:Y:S01]  /*dad0*/  BSSY B0, `(.L_x_1631) ;  /* 0x000000e000007945 */ /* 0x000fe20003800000 */
[----:B0-----:R-:W-:-:S03]  /*dae0*/  IMAD.MOV.U32 R4, RZ, RZ, 0x1 ;  /* 0x00000001ff047424 */ /* 0x001fc600078e00ff */
[----:B------:R-:W-:Y:S02]  /*daf0*/  ISETP.GE.AND P3, PT, R9, R10, PT ;  /* 0x0000000a0900720c */ /* 0x000fe40003f66270 */
[----:B------:R-:W-:-:S11]  /*db00*/  SHF.L.U32 R4, R4, 0x1f, RZ ;  /* 0x0000001f04047819 */ /* 0x000fd600000006ff */
[----:B------:R-:W-:Y:S05]  /*db10*/  @P3 BRA `(.L_x_1632) ;  /* 0x0000000000243947 */ /* 0x000fea0003800000 */
[----:B-1----:R-:W-:Y:S01]  /*db20*/  IADD3 R2, P3, R6, R14, RZ ;  /* 0x0000000e06027210 */ /* 0x002fe20007f7e0ff */
        /* <DEDUP_REMOVED lines=8> */
.L_x_1632:
[----:B------:R-:W-:Y:S05]  /*dbb0*/  BSYNC B0 ;  /* 0x0000000000007941 */ /* 0x000fea0003800000 */
.L_x_1631:
        /* <DEDUP_REMOVED lines=9> */
.L_x_1689:
[----:B------:R-:W-:Y:S01]  /*dc50*/  IMAD.MOV.U32 R13, RZ, RZ, 0x1 ;  /* 0x00000001ff0d7424 */ /* 0x000fe200078e00ff */
[----:B------:R-:W-:Y:S06]  /*dc60*/  @!P1 BRA `(.L_x_1634) ;  /* 0x0000000c00b09947 */ /* 0x000fec0003800000 */
[----:B------:R-:W-:Y:S01]  /*dc70*/  IMAD.U32 R20, RZ, RZ, UR40 ;  /* 0x00000028ff147e24 */ /* 0x000fe2000f8e00ff */
[----:B------:R-:W-:Y:S01]  /*dc80*/  LOP3.LUT R15, R29, 0x1f, RZ, 0xc0, !PT ;  /* 0x0000001f1d0f7812 */ /* 0x000fe200078ec0ff */
[----:B------:R-:W-:Y:S02]  /*dc90*/  IMAD.U32 R21, RZ, RZ, UR40 ;  /* 0x00000028ff157e24 */ /* 0x000fe4000f8e00ff */
[----:B0-----:R-:W-:Y:S01]  /*dca0*/  IMAD.MOV.U32 R5, RZ, RZ, 0x1 ;  /* 0x00000001ff057424 */ /* 0x001fe200078e00ff */
[----:B------:R-:W-:Y:S01]  /*dcb0*/  LOP3.LUT R20, R20, 0x1, RZ, 0xfc, !PT ;  /* 0x0000000114147812 */ /* 0x000fe200078efcff */
[----:B------:R-:W-:Y:S01]  /*dcc0*/  IMAD.MOV.U32 R4, RZ, RZ, RZ ;  /* 0x000000ffff047224 */ /* 0x000fe200078e00ff */
[----:B------:R-:W-:-:S07]  /*dcd0*/  LOP3.LUT R21, R21, 0x2, RZ, 0xfc, !PT ;  /* 0x0000000215157812 */ /* 0x000fce00078efcff */
.L_x_1655:
[----:B------:R-:W-:Y:S01]  /*dce0*/  ISETP.NE.AND P1, PT, R25, RZ, PT ;  /* 0x000000ff1900720c */ /* 0x000fe20003f25270 */
[----:B------:R-:W-:Y:S01]  /*dcf0*/  VIADD R12, R4, 0x1 ;  /* 0x00000001040c7836 */ /* 0x000fe20000000000 */
[----:B------:R-:W-:Y:S04]  /*dd00*/  BSSY B0, `(.L_x_1635) ;  /* 0x0000096000007945 */ /* 0x000fe80003800000 */
[----:B------:R-:W-:-:S04]  /*dd10*/  ISETP.NE.AND P0, PT, R12, 0x2, PT ;  /* 0x000000020c00780c */ /* 0x000fc80003f05270 */
[----:B------:R-:W-:Y:S02]  /*dd20*/  SEL R2, RZ, 0x1, P0 ;  /* 0x00000001ff027807 */ /* 0x000fe40000000000 */
[----:B------:R-:W-:Y:S02]  /*dd30*/  SEL R12, R12, RZ, P0 ;  /* 0x000000ff0c0c7207 */ /* 0x000fe40000000000 */
[----:B------:R-:W-:Y:S01]  /*dd40*/  LOP3.LUT R13, R5, R2, RZ, 0x3c, !PT ;  /* 0x00000002050d7212 */ /* 0x000fe200078e3cff */
[----:B01----:R-:W-:Y:S06]  /*dd50*/  @!P1 BRA `(.L_x_1636) ;  /* 0x0000000800409947 */ /* 0x003fec0003800000 */
[----:B------:R-:W-:Y:S01]  /*dd60*/  ISETP.NE.AND P1, PT, R26, RZ, PT ;  /* 0x000000ff1a00720c */ /* 0x000fe20003f25270 */
[----:B------:R-:W-:-:S12]  /*dd70*/  IMAD.MOV.U32 R7, RZ, RZ, R0 ;  /* 0x000000ffff077224 */ /* 0x000fd800078e0000 */
[----:B------:R-:W-:Y:S05]  /*dd80*/  @!P1 BRA `(.L_x_1637) ;  /* 0x00000000004c9947 */ /* 0x000fea0003800000 */
[----:B------:R-:W0:Y:S01]  /*dd90*/  LDC R7, c[0x0][0x43c] ;  /* 0x00010f00ff077b82 */ /* 0x000e220000000800 */
[----:B------:R-:W-:Y:S01]  /*dda0*/  IMAD.MOV.U32 R9, RZ, RZ, R0 ;  /* 0x000000ffff097224 */ /* 0x000fe200078e0000 */
[----:B------:R-:W-:Y:S02]  /*ddb0*/  ULDC.64 UR4, c[0x0][0x428] ;  /* 0x00010a0000047ab9 */ /* 0x000fe40000000a00 */
[----:B------:R-:W-:-:S04]  /*ddc0*/  IMAD R11, R19, UR4, RZ ;  /* 0x00000004130b7c24 */ /* 0x000fc8000f8e02ff */
[----:B------:R-:W2:Y:S01]  /*ddd0*/  LDC.64 R16, c[0x0][0x418] ;  /* 0x00010600ff107b82 */ /* 0x000ea20000000a00 */
        /* <DEDUP_REMOVED lines=9> */
[----:B--2---:R-:W-:-:S04]  /*de70*/  LEA R16, P0, R2, R16, 0x2 ;  /* 0x0000001002107211 */ /* 0x004fc800078010ff */
[----:B------:R-:W-:-:S05]  /*de80*/  LEA.HI.X R17, R2, R17, R3, 0x2, P0 ;  /* 0x0000001102117211 */ /* 0x000fca00000f1403 */
[----:B------:R0:W5:Y:S01]  /*de90*/  LDG.E R16, desc[UR42][R16.64] ;  /* 0x0000002a10107981 */ /* 0x000162000c1e1900 */
[----:B------:R-:W-:-:S04]  /*dea0*/  IMAD.MOV R2, RZ, RZ, -R9 ;  /* 0x000000ffff027224 */ /* 0x000fc800078e0a09 */
[----:B------:R-:W-:-:S07]  /*deb0*/  IMAD R7, R7, R2, R0 ;  /* 0x0000000207077224 */ /* 0x000fce00078e0200 */
.L_x_1637:
[----:B------:R-:W-:Y:S02]  /*dec0*/  LEA R6, R12, UR38, 0x3 ;  /* 0x000000260c067c11 */ /* 0x000fe4000f8e18ff */
[----:B------:R-:W-:Y:S02]  /*ded0*/  SHF.L.U32 R3, R13, 0x1f, RZ ;  /* 0x0000001f0d037819 */ /* 0x000fe400000006ff */
[----:B------:R-:W-:Y:S02]  /*dee0*/  ISETP.NE.AND P1, PT, R27, RZ, PT ;  /* 0x000000ff1b00720c */ /* 0x000fe40003f25270 */
[----:B------:R-:W2:Y:S02]  /*def0*/  SYNCS.PHASECHK.TRANS64.TRYWAIT P0, [R6+URZ+0x17080], R3 ;  /* 0x01708003060075a7 */ /* 0x000ea4000800017f */
[----:B--2---:R-:W-:Y:S09]  /*df00*/  @!P0 BRA `(.L_x_1638) ;  /* 0x0000001c004c8947 */ /* 0x004ff20003800000 */
.L_x_1690:
[----:B------:R-:W-:Y:S04]  /*df10*/  BSSY B1, `(.L_x_1639) ;  /* 0x0000007000017945 */ /* 0x000fe80003800000 */
[----:B------:R-:W-:Y:S05]  /*df20*/  @P1 BRA `(.L_x_1640) ;  /* 0x0000000000141947 */ /* 0x000fea0003800000 */
[----:B------:R-:W-:Y:S01]  /*df30*/  ISETP.NE.AND P0, PT, R15, RZ, PT ;  /* 0x000000ff0f00720c */ /* 0x000fe20003f05270 */
[----:B------:R-:W-:-:S04]  /*df40*/  IMAD.MOV.U32 R9, RZ, RZ, 0x3000 ;  /* 0x00003000ff097424 */ /* 0x000fc800078e00ff */
[----:B------:R3:W-:Y:S08]  /*df50*/  SYNCS.ARRIVE.TRANS64 RZ, [R6+URZ+0x17070], R9 ;  /* 0x0170700906ff79a7 */ /* 0x0007f0000800003f */
[----:B------:R-:W-:Y:S05]  /*df60*/  @!P0 BRA `(.L_x_1640) ;  /* 0x0000000000048947 */ /* 0x000fea0003800000 */
[----:B------:R-:W-:Y:S01]  /*df70*/  BPT.TRAP 0x1 ;  /* 0x000000040000795c */ /* 0x000fe20000300000 */
.L_x_1640:
[----:B------:R-:W-:Y:S05]  /*df80*/  BSYNC B1 ;  /* 0x0000000000017941 */ /* 0x000fea0003800000 */
.L_x_1639:
[----:B---3--:R-:W-:Y:S01]  /*df90*/  IMAD.U32 R9, RZ, RZ, UR38 ;  /* 0x00000026ff097e24 */ /* 0x008fe2000f8e00ff */
        /* <DEDUP_REMOVED lines=15> */
.L_x_1641:
[----:B------:R-:W-:-:S13]  /*e090*/  @P0 ELECT P2, URZ, PT ;  /* 0x00000000003f082f */ /* 0x000fda0003840000 */
[----:B-----5:R-:W-:Y:S02]  /*e0a0*/  @P2 R2UR UR37, R16 ;  /* 0x00000000102522ca */ /* 0x020fe400000e0000 */
[----:B------:R-:W-:-:S11]  /*e0b0*/  @P2 PLOP3.LUT P0, PT, P2, PT, PT, 0x8, 0x0 ;  /* 0x000000000000281c */ /* 0x000fd6000170e170 */
[----:B------:R3:W-:Y:S01]  /*e0c0*/  UTMALDG.4D [UR32], [UR6], desc[UR8] ;  /* 0x00000820060075b4 */ /* 0x0007e20008019000 */
[----:B------:R-:W-:Y:S01]  /*e0d0*/  PLOP3.LUT P2, PT, PT, PT, PT, 0x8, 0x0 ;  /* 0x000000000000781c */ /* 0x000fe20003f4e170 */
[----:B---3--:R-:W-:-:S12]  /*e0e0*/  @P0 BRA.U.ANY `(.L_x_1641) ;  /* 0xfffffffd00e80947 */ /* 0x008fd8000393ffff */
[----:B------:R-:W-:Y:S01]  /*e0f0*/  IMAD.MOV.U32 R11, RZ, RZ, 0x20 ;  /* 0x00000020ff0b7424 */ /* 0x000fe200078e00ff */
[----:B------:R-:W-:Y:S01]  /*e100*/  R2UR UR11, R9 ;  /* 0x00000000090b72ca */ /* 0x000fe200000e0000 */
[----:B------:R-:W-:Y:S01]  /*e110*/  UIADD3 UR8, UR4, 0x7400, URZ ;  /* 0x0000740004087890 */ /* 0x000fe2000fffe03f */
[----:B------:R-:W-:Y:S01]  /*e120*/  PLOP3.LUT P0, PT, PT, PT, PT, 0x80, 0x0 ;  /* 0x000000000000781c */ /* 0x000fe20003f0f070 */
[----:B------:R-:W-:Y:S01]  /*e130*/  UMOV UR14, 0x0 ;  /* 0x00000000000e7882 */ /* 0x000fe20000000000 */
[----:B------:R-:W-:Y:S01]  /*e140*/  R2UR UR10, R11 ;  /* 0x000000000b0a72ca */ /* 0x000fe200000e0000 */
[----:B------:R-:W-:-:S14]  /*e150*/  UMOV UR15, 0x14f00000 ;  /* 0x14f00000000f7882 */ /* 0x000fdc0000000000 */
.L_x_1642:
[----:B------:R-:W-:-:S13]  /*e160*/  @P0 ELECT P2, URZ, PT ;  /* 0x00000000003f082f */ /* 0x000fda0003840000 */
[----:B------:R-:W-:Y:S01]  /*e170*/  @P2 R2UR UR13, R16 ;  /* 0x00000000100d22ca */ /* 0x000fe200000e0000 */
[----:B------:R-:W-:Y:S01]  /*e180*/  UMOV UR9, UR33 ;  /* 0x0000002100097c82 */ /* 0x000fe20008000000 */
[----:B------:R-:W-:Y:S01]  /*e190*/  UMOV UR12, UR36 ;  /* 0x00000024000c7c82 */ /* 0x000fe20008000000 */
[----:B------:R-:W-:-:S10]  /*e1a0*/  @P2 PLOP3.LUT P0, PT, P2, PT, PT, 0x8, 0x0 ;  /* 0x000000000000281c */ /* 0x000fd4000170e170 */
[----:B------:R3:W-:Y:S01]  /*e1b0*/  UTMALDG.4D [UR8], [UR6], desc[UR14] ;  /* 0x00000e08060075b4 */ /* 0x0007e20008019000 */
[----:B------:R-:W-:Y:S02]  /*e1c0*/  PLOP3.LUT P2, PT, PT, PT, PT, 0x8, 0x0 ;  /* 0x000000000000781c */ /* 0x000fe40003f4e170 */
[----:B---3--:R-:W-:Y:S11]  /*e1d0*/  @P0 BRA.U.ANY `(.L_x_1642) ;  /* 0xfffffffd00e00947 */ /* 0x008ff6000393ffff */
[----:B-1----:R-:W-:Y:S01]  /*e1e0*/  IMAD.MOV.U32 R14, RZ, RZ, 0x40 ;  /* 0x00000040ff0e7424 */ /* 0x002fe200078e00ff */
[----:B------:R-:W-:Y:S01]  /*e1f0*/  R2UR UR11, R9 ;  /* 0x00000000090b72ca */ /* 0x000fe200000e0000 */
[----:B------:R-:W-:Y:S01]  /*e200*/  UIADD3 UR8, UR4, 0x8400, URZ ;  /* 0x0000840004087890 */ /* 0x000fe2000fffe03f */
[----:B------:R-:W-:Y:S01]  /*e210*/  PLOP3.LUT P0, PT, PT, PT, PT, 0x80, 0x0 ;  /* 0x000000000000781c */ /* 0x000fe20003f0f070 */
[----:B------:R-:W-:Y:S01]  /*e220*/  UMOV UR5, 0x14f00000 ;  /* 0x14f0000000057882 */ /* 0x000fe20000000000 */
[----:B------:R-:W-:Y:S01]  /*e230*/  R2UR UR10, R14 ;  /* 0x000000000e0a72ca */ /* 0x000fe200000e0000 */
[----:B------:R-:W-:-:S14]  /*e240*/  UMOV UR4, 0x0 ;  /* 0x0000000000047882 */ /* 0x000fdc0000000000 */
.L_x_1643:
        /* <DEDUP_REMOVED lines=10> */
.L_x_1691:
        /* <DEDUP_REMOVED lines=9> */
.L_x_1646:
[----:B------:R-:W-:Y:S05]  /*e380*/  BSYNC B1 ;  /* 0x0000000000017941 */ /* 0x000fea0003800000 */
.L_x_1645:
        /* <DEDUP_REMOVED lines=12> */
.L_x_1647:
        /* <DEDUP_REMOVED lines=13> */
.L_x_1648:
        /* <DEDUP_REMOVED lines=13> */
.L_x_1649:
[----:B------:R-:W-:-:S13]  /*e5f0*/  @P0 ELECT P1, URZ, PT ;  /* 0x00000000003f082f */ /* 0x000fda0003820000 */
[----:B------:R-:W-:Y:S01]  /*e600*/  @P1 R2UR UR13, R16 ;  /* 0x00000000100d12ca */ /* 0x000fe200000e0000 */
[----:B------:R-:W-:Y:S01]  /*e610*/  UMOV UR12, UR36 ;  /* 0x00000024000c7c82 */ /* 0x000fe20008000000 */
[----:B------:R-:W-:-:S11]  /*e620*/  @P1 PLOP3.LUT P0, PT, P1, PT, PT, 0x8, 0x0 ;  /* 0x000000000000181c */ /* 0x000fd60000f0e170 */
[----:B------:R2:W-:Y:S01]  /*e630*/  UTMALDG.4D [UR8], [UR6], desc[UR14] ;  /* 0x00000e08060075b4 */ /* 0x0005e20008019000 */
[----:B------:R-:W-:Y:S01]  /*e640*/  PLOP3.LUT P1, PT, PT, PT, PT, 0x8, 0x0 ;  /* 0x000000000000781c */ /* 0x000fe20003f2e170 */
[----:B--2---:R-:W-:-:S12]  /*e650*/  @P0 BRA.U.ANY `(.L_x_1649) ;  /* 0xfffffffd00e40947 */ /* 0x004fd8000393ffff */
.L_x_1636:
[----:B------:R-:W-:Y:S05]  /*e660*/  BSYNC B0 ;  /* 0x0000000000007941 */ /* 0x000fea0003800000 */
.L_x_1635:
[----:B------:R-:W-:-:S13]  /*e670*/  ISETP.NE.AND P0, PT, R20, 0x3, PT ;  /* 0x000000031400780c */ /* 0x000fda0003f05270 */
[----:B------:R-:W-:Y:S05]  /*e680*/  @!P0 BRA `(.L_x_1650) ;  /* 0x0000000000048947 */ /* 0x000fea0003800000 */
[----:B------:R-:W-:Y:S01]  /*e690*/  BPT.TRAP 0x1 ;  /* 0x000000040000795c */ /* 0x000fe20000300000 */
.L_x_1650:
[----:B------:R-:W-:Y:S02]  /*e6a0*/  LOP3.LUT R2, R5, 0x1, RZ, 0x3c, !PT ;  /* 0x0000000105027812 */ /* 0x000fe400078e3cff */
[----:B------:R-:W-:Y:S02]  /*e6b0*/  LEA R3, R4, UR38, 0x3 ;  /* 0x0000002604037c11 */ /* 0x000fe4000f8e18ff */
[----:B------:R-:W-:Y:S02]  /*e6c0*/  SHF.L.U32 R2, R2, 0x1f, RZ ;  /* 0x0000001f02027819 */ /* 0x000fe400000006ff */
[----:B------:R-:W-:Y:S02]  /*e6d0*/  ISETP.NE.AND P1, PT, R21, 0x3, PT ;  /* 0x000000031500780c */ /* 0x000fe40003f25270 */
[----:B------:R-:W2:Y:S02]  /*e6e0*/  SYNCS.PHASECHK.TRANS64.TRYWAIT P0, [R3+URZ+0x17070], R2 ;  /* 0x01707002030075a7 */ /* 0x000ea4000800017f */
[----:B--2---:R-:W-:Y:S09]  /*e6f0*/  @!P0 BRA `(.L_x_1651) ;  /* 0x0000001400788947 */ /* 0x004ff20003800000 */
.L_x_1692:
[----:B------:R-:W-:Y:S05]  /*e700*/  @!P1 BRA `(.L_x_1652) ;  /* 0x0000000000049947 */ /* 0x000fea0003800000 */
[----:B------:R-:W-:Y:S01]  /*e710*/  BPT.TRAP 0x1 ;  /* 0x000000040000795c */ /* 0x000fe20000300000 */
.L_x_1652:
[----:B--2---:R-:W-:Y:S01]  /*e720*/  SHF.L.U32 R2, R5, 0x1f, RZ ;  /* 0x0000001f05027819 */ /* 0x004fe200000006ff */
[----:B------:R-:W-:-:S03]  /*e730*/  IMAD R11, R4, 0x3000, RZ ;  /* 0x00003000040b7824 */ /* 0x000fc600078e02ff */
[----:B------:R-:W2:Y:S02]  /*e740*/  SYNCS.PHASECHK.TRANS64.TRYWAIT P0, [R3+URZ+0x17060], R2 ;  /* 0x01706002030075a7 */ /* 0x000ea4000800017f */
[----:B--2---:R-:W-:Y:S05]  /*e750*/  @!P0 BRA `(.L_x_1653) ;  /* 0x0000001400748947 */ /* 0x004fea0003800000 */
.L_x_1693:
        /* <DEDUP_REMOVED lines=49> */
.L_x_1654:
        /* <DEDUP_REMOVED lines=12> */
.L_x_1634:
[----:B------:R-:W-:-:S07]  /*eb30*/  IMAD.MOV.U32 R12, RZ, RZ, RZ ;  /* 0x000000ffff0c7224 */ /* 0x000fce00078e00ff */
.L_x_1656:
[----:B------:R-:W-:-:S04]  /*eb40*/  ULOP3.LUT UR4, UR40, 0x1, URZ, 0xfc, !UPT ;  /* 0x0000000128047892 */ /* 0x000fc8000f8efc3f */
[----:B------:R-:W-:-:S06]  /*eb50*/  UISETP.NE.AND UP0, UPT, UR4, 0x3, UPT ;  /* 0x000000030400788c */ /* 0x000fcc000bf05270 */
[----:B------:R-:W-:-:S13]  /*eb60*/  PLOP3.LUT P0, PT, PT, PT, UP0, 0x80, 0x0 ;  /* 0x000000000000781c */ /* 0x000fda0003f0f008 */
[----:B------:R-:W-:Y:S05]  /*eb70*/  @!P0 BRA `(.L_x_1657) ;  /* 0x0000000000048947 */ /* 0x000fea0003800000 */
[----:B------:R-:W-:Y:S01]  /*eb80*/  BPT.TRAP 0x1 ;  /* 0x000000040000795c */ /* 0x000fe20000300000 */
.L_x_1657:
[----:B0-----:R-:W-:Y:S01]  /*eb90*/  LOP3.LUT R3, R13, 0x1, RZ, 0x3c, !PT ;  /* 0x000000010d037812 */ /* 0x001fe200078e3cff */
[----:B------:R-:W-:Y:S01]  /*eba0*/  BSSY B0, `(.L_x_1658) ;  /* 0x0000005000007945 */ /* 0x000fe20003800000 */
[----:B------:R-:W-:Y:S02]  /*ebb0*/  LEA R0, R12, UR38, 0x3 ;  /* 0x000000260c007c11 */ /* 0x000fe4000f8e18ff */
[----:B------:R-:W-:-:S04]  /*ebc0*/  SHF.L.U32 R3, R3, 0x1f, RZ ;  /* 0x0000001f03037819 */ /* 0x000fc800000006ff */
[----:B------:R-:W0:Y:S02]  /*ebd0*/  SYNCS.PHASECHK.TRANS64.TRYWAIT P0, [R0+URZ+0x17070], R3 ;  /* 0x01707003000075a7 */ /* 0x000e24000800017f */
[----:B0-----:R-:W-:Y:S05]  /*ebe0*/  @!P0 BRA `(.L_x_1659) ;  /* 0x0000001000648947 */ /* 0x001fea0003800000 */
.L_x_1694:
[----:B------:R-:W-:Y:S05]  /*ebf0*/  BSYNC B0 ;  /* 0x0000000000007941 */ /* 0x000fea0003800000 */
.L_x_1658:
[----:B------:R-:W-:-:S06]  /*ec00*/  ULOP3.LUT UR4, UR40, 0x2, URZ, 0xfc, !UPT ;  /* 0x0000000228047892 */ /* 0x000fcc000f8efc3f */
[----:B------:R-:W-:-:S05]  /*ec10*/  IMAD.U32 R2, RZ, RZ, UR4 ;  /* 0x00000004ff027e24 */ /* 0x000fca000f8e00ff */
[----:B------:R-:W-:-:S13]  /*ec20*/  ISETP.NE.AND P1, PT, R2, 0x3, PT ;  /* 0x000000030200780c */ /* 0x000fda0003f25270 */
[----:B------:R-:W-:Y:S05]  /*ec30*/  @!P1 BRA `(.L_x_1660) ;  /* 0x0000000000049947 */ /* 0x000fea0003800000 */
[----:B------:R-:W-:Y:S01]  /*ec40*/  BPT.TRAP 0x1 ;  /* 0x000000040000795c */ /* 0x000fe20000300000 */
.L_x_1660:
[----:B------:R-:W-:Y:S01]  /*ec50*/  SHF.L.U32 R5, R13, 0x1f, RZ ;  /* 0x0000001f0d057819 */ /* 0x000fe200000006ff */
[----:B0-----:R-:W-:-:S03]  /*ec60*/  IMAD R3, R12, 0x3000, RZ ;  /* 0x000030000c037824 */ /* 0x001fc600078e02ff */
[----:B------:R-:W0:Y:S02]  /*ec70*/  SYNCS.PHASECHK.TRANS64.TRYWAIT P0, [R0+URZ+0x17060], R5 ;  /* 0x01706005000075a7 */ /* 0x000e24000800017f */
[----:B------:R-:W-:Y:S01]  /*ec80*/  LOP3.LUT R24, R3, R24, RZ, 0xfc, !PT ;  /* 0x0000001803187212 */ /* 0x000fe200078efcff */
[----:B0-----:R-:W-:Y:S06]  /*ec90*/  @!P0 BRA `(.L_x_1661) ;  /* 0x00000010004c8947 */ /* 0x001fec0003800000 */
.L_x_1695:
[----:B------:R-:W-:Y:S05]  /*eca0*/  WARPSYNC.ALL ;  /* 0x0000000000007948 */ /* 0x000fea0003800000 */
[----:B0-----:R-:W1:Y:S01]  /*ecb0*/  LDSM.16.MT88.4 R4, [R24+UR38+0x6400] ;  /* 0x006400261804783b */ /* 0x001e620008004200 */
[----:B------:R-:W-:-:S05]  /*ecc0*/  LOP3.LUT R2, R3, R22, RZ, 0xfc, !PT ;  /* 0x0000001603027212 */ /* 0x000fca00078efcff */
[----:B------:R-:W-:Y:S01]  /*ecd0*/  VIADD R2, R2, UR38 ;  /* 0x0000002602027c36 */ /* 0x000fe20008000000 */
[C-C-:B-1----:R-:W-:Y:S02]  /*ece0*/  PRMT R8, R4.reuse, 0x6420, R5.reuse ;  /* 0x0000642004087816 */ /* 0x142fe40000000005 */
        /* <DEDUP_REMOVED lines=43> */
.L_x_1662:
        /* <DEDUP_REMOVED lines=12> */
.L_x_1615:
[----:B------:R-:W0:Y:S01]  /*f060*/  S2R R4, SR_CgaCtaId ;  /* 0x0000000000047919 */ /* 0x000e220000008800 */
[----:B------:R-:W-:Y:S02]  /*f070*/  MOV R3, 0x400 ;  /* 0x0000040000037802 */ /* 0x000fe40000000f00 */
[----:B------:R-:W-:Y:S02]  /*f080*/  SHF.L.U32 R2, R2, 0x1f, RZ ;  /* 0x0000001f02027819 */ /* 0x000fe400000006ff */
[----:B0-----:R-:W-:-:S04]  /*f090*/  LEA R9, R4, R3, 0x18 ;  /* 0x0000000304097211 */ /* 0x001fc800078ec0ff */
[----:B------:R-:W0:Y:S02]  /*f0a0*/  SYNCS.PHASECHK.TRANS64.TRYWAIT P0, [R9+URZ+0x17020], R2 ;  /* 0x01702002090075a7 */ /* 0x000e24000800017f */
[----:B0-----:R-:W-:Y:S05]  /*f0b0*/  @!P0 BRA `(.L_x_1663) ;  /* 0x0000000c00588947 */ /* 0x001fea0003800000 */
.L_x_1696:
        /* <DEDUP_REMOVED lines=13> */
.L_x_1664:
        /* <DEDUP_REMOVED lines=12> */
.L_x_1697:
[----:B------:R-:W1:Y:S02]  /*f250*/  SYNCS.PHASECHK.TRANS64.TRYWAIT P1, [R7+URZ], R2 ;  /* 0x00000002070075a7 */ /* 0x000e64000802017f */
[----:B-1----:R-:W-:Y:S05]  /*f260*/  @!P1 BRA `(.L_x_1666) ;  /* 0x0000000c00149947 */ /* 0x002fea0003800000 */
.L_x_1698:
[----:B------:R-:W-:Y:S05]  /*f270*/  @!P0 BRA `(.L_x_1667) ;  /* 0x0000000000048947 */ /* 0x000fea0003800000 */
[----:B------:R-:W-:Y:S01]  /*f280*/  BPT.TRAP 0x1 ;  /* 0x000000040000795c */ /* 0x000fe20000300000 */
.L_x_1667:
[----:B------:R-:W-:-:S04]  /*f290*/  IMAD R0, R0, 0x8, R9 ;  /* 0x0000000800007824 */ /* 0x000fc800078e0209 */
[----:B------:R-:W2:Y:S02]  /*f2a0*/  SYNCS.PHASECHK.TRANS64.TRYWAIT P1, [R0+URZ+0x17060], R3 ;  /* 0x01706003000075a7 */ /* 0x000ea4000802017f */
[----:B--2---:R-:W-:Y:S05]  /*f2b0*/  @!P1 BRA `(.L_x_1668) ;  /* 0x0000000c00149947 */ /* 0x004fea0003800000 */
.L_x_1699:
[----:B------:R-:W-:Y:S05]  /*f2c0*/  @!P0 BRA `(.L_x_1669) ;  /* 0x0000000000048947 */ /* 0x000fea0003800000 */
[----:B------:R-:W-:Y:S01]  /*f2d0*/  BPT.TRAP 0x1 ;  /* 0x000000040000795c */ /* 0x000fe20000300000 */
.L_x_1669:
[----:B------:R-:W-:-:S04]  /*f2e0*/  IMAD R5, R5, 0x8, R9 ;  /* 0x0000000805057824 */ /* 0x000fc800078e0209 */
[----:B------:R-:W3:Y:S02]  /*f2f0*/  SYNCS.PHASECHK.TRANS64.TRYWAIT P1, [R5+URZ+0x17060], R2 ;  /* 0x01706002050075a7 */ /* 0x000ee4000802017f */
[----:B---3--:R-:W-:Y:S05]  /*f300*/  @!P1 BRA `(.L_x_1670) ;  /* 0x0000000c00149947 */ /* 0x008fea0003800000 */
.L_x_1700:
[----:B------:R-:W-:Y:S05]  /*f310*/  @!P0 BRA `(.L_x_1671) ;  /* 0x0000000000048947 */ /* 0x000fea0003800000 */
[----:B------:R-:W-:Y:S01]  /*f320*/  BPT.TRAP 0x1 ;  /* 0x000000040000795c */ /* 0x000fe20000300000 */
.L_x_1671:
[----:B------:R-:W4:Y:S02]  /*f330*/  SYNCS.PHASECHK.TRANS64.TRYWAIT P0, [R0+URZ+0x17080], R3 ;  /* 0x01708003000075a7 */ /* 0x000f24000800017f */
[----:B----4-:R-:W-:Y:S05]  /*f340*/  @!P0 BRA `(.L_x_1672) ;  /* 0x0000000c00188947 */ /* 0x010fea0003800000 */
.L_x_1673:
[----:B------:R0:W0:Y:S02]  /*f350*/  SYNCS.PHASECHK.TRANS64.TRYWAIT P0, [R5+URZ+0x17080], R2 ;  /* 0x01708002050075a7 */ /* 0x000024000800017f */
[----:B0-----:R-:W-:Y:S05]  /*f360*/  @!P0 NANOSLEEP.SYNCS 0x989680 ;  /* 0x009896800000895d */ /* 0x001fea0003900000 */
[----:B------:R-:W0:Y:S02]  /*f370*/  @!P0 SYNCS.PHASECHK.TRANS64 P0, [R5+URZ+0x17080], R2 ;  /* 0x01708002050085a7 */ /* 0x000e24000800007f */
[----:B0-----:R-:W-:Y:S05]  /*f380*/  @!P0 BRA `(.L_x_1673) ;  /* 0xfffffffc00f08947 */ /* 0x001fea000383ffff */
.L_x_1574:
[----:B------:R-:W-:Y:S05]  /*f390*/  BSYNC B6 ;  /* 0x0000000000067941 */ /* 0x000fea0003800000 */
.L_x_1571:
[----:B------:R-:W-:Y:S05]  /*f3a0*/  EXIT ;  /* 0x000000000000794d */ /* 0x000fea0003800000 */
.L_x_1578:
[----:B0-----:R-:W-:-:S04]  /*f3b0*/  IMAD.U32 R3, RZ, RZ, UR39 ;  /* 0x00000027ff037e24 */ /* 0x001fc8000f8e00ff */
[----:B------:R0:W1:Y:S03]  /*f3c0*/  SYNCS.PHASECHK.TRANS64.TRYWAIT P0, [R3+URZ+0x17000], R6 ;  /* 0x01700006030075a7 */ /* 0x000066000800017f */
[----:B-1----:R-:W-:Y:S05]  /*f3d0*/  @!P0 NANOSLEEP.SYNCS 0x989680 ;  /* 0x009896800000895d */ /* 0x002fea0003900000 */
[----:B------:R-:W1:Y:S02]  /*f3e0*/  @!P0 SYNCS.PHASECHK.TRANS64 P0, [R3+URZ+0x17000], R6 ;  /* 0x01700006030085a7 */ /* 0x000e64000800007f */
[----:B-1----:R-:W-:Y:S05]  /*f3f0*/  @!P0 BRA `(.L_x_1578) ;  /* 0xfffffffc00ec8947 */ /* 0x002fea000383ffff */
[----:B------:R-:W-:Y:S05]  /*f400*/  BRA `(.L_x_1674) ;  /* 0xffffff2000b07947 */ /* 0x000fea000383ffff */
.L_x_1582:
[----:B0-----:R-:W-:-:S04]  /*f410*/  IMAD.U32 R3, RZ, RZ, UR39 ;  /* 0x00000027ff037e24 */ /* 0x001fc8000f8e00ff */
[----:B------:R0:W2:Y:S03]  /*f420*/  SYNCS.PHASECHK.TRANS64.TRYWAIT P2, [R3+URZ+0x17030], R6 ;  /* 0x01703006030075a7 */ /* 0x0000a6000804017f */
[----:B--2---:R-:W-:Y:S05]  /*f430*/  @!P2 NANOSLEEP.SYNCS 0x989680 ;  /* 0x009896800000a95d */ /* 0x004fea0003900000 */
[----:B------:R-:W2:Y:S02]  /*f440*/  @!P2 SYNCS.PHASECHK.TRANS64 P2, [R3+URZ+0x17030], R6 ;  /* 0x017030060300a5a7 */ /* 0x000ea4000804007f */
[----:B--2---:R-:W-:Y:S05]  /*f450*/  @!P2 BRA `(.L_x_1582) ;  /* 0xfffffffc00eca947 */ /* 0x004fea000383ffff */
[----:B------:R-:W-:Y:S05]  /*f460*/  BRA `(.L_x_1581) ;  /* 0xffffff2000d07947 */ /* 0x000fea000383ffff */
.L_x_1587:
[----:B-1----:R-:W-:-:S04]  /*f470*/  IMAD.U32 R11, RZ, RZ, UR26 ;  /* 0x0000001aff0b7e24 */ /* 0x002fc8000f8e00ff */
[----:B------:R1:W2:Y:S03]  /*f480*/  SYNCS.PHASECHK.TRANS64.TRYWAIT P3, [R11+URZ+0x17030], R8 ;  /* 0x017030080b0075a7 */ /* 0x0002a6000806017f */
[----:B--2---:R-:W-:Y:S05]  /*f490*/  @!P3 NANOSLEEP.SYNCS 0x989680 ;  /* 0x009896800000b95d */ /* 0x004fea0003900000 */
[----:B------:R-:W2:Y:S02]  /*f4a0*/  @!P3 SYNCS.PHASECHK.TRANS64 P3, [R11+URZ+0x17030], R8 ;  /* 0x017030080b00b5a7 */ /* 0x000ea4000806007f */
[----:B--2---:R-:W-:Y:S05]  /*f4b0*/  @!P3 BRA `(.L_x_1587) ;  /* 0xfffffffc00ecb947 */ /* 0x004fea000383ffff */
[----:B------:R-:W-:Y:S05]  /*f4c0*/  BRA `(.L_x_1586) ;  /* 0xffffff50001c7947 */ /* 0x000fea000383ffff */
.L_x_1591:
[----:B-1----:R-:W-:-:S04]  /*f4d0*/  IMAD.U32 R41, RZ, RZ, UR14 ;  /* 0x0000000eff297e24 */ /* 0x002fc8000f8e00ff */
[----:B------:R1:W2:Y:S03]  /*f4e0*/  SYNCS.PHASECHK.TRANS64.TRYWAIT P3, [R41+URZ+0x17050], R8 ;  /* 0x01705008290075a7 */ /* 0x0002a6000806017f */
[----:B--2---:R-:W-:Y:S05]  /*f4f0*/  @!P3 NANOSLEEP.SYNCS 0x989680 ;  /* 0x009896800000b95d */ /* 0x004fea0003900000 */
[----:B------:R-:W2:Y:S02]  /*f500*/  @!P3 SYNCS.PHASECHK.TRANS64 P3, [R41+URZ+0x17050], R8 ;  /* 0x017050082900b5a7 */ /* 0x000ea4000806007f */
[----:B--2---:R-:W-:Y:S05]  /*f510*/  @!P3 BRA `(.L_x_1591) ;  /* 0xfffffffc00ecb947 */ /* 0x004fea000383ffff */
[----:B------:R-:W-:Y:S05]  /*f520*/  BRA `(.L_x_1590) ;  /* 0xffffff5400647947 */ /* 0x000fea000383ffff */
.L_x_1598:
[----:B-1----:R-:W-:-:S04]  /*f530*/  IMAD.U32 R9, RZ, RZ, UR23 ;  /* 0x00000017ff097e24 */ /* 0x002fc8000f8e00ff */
[----:B------:R1:W2:Y:S03]  /*f540*/  SYNCS.PHASECHK.TRANS64.TRYWAIT P2, [R9+URZ+0x17030], R8 ;  /* 0x01703008090075a7 */ /* 0x0002a6000804017f */
[----:B--2---:R-:W-:Y:S05]  /*f550*/  @!P2 NANOSLEEP.SYNCS 0x989680 ;  /* 0x009896800000a95d */ /* 0x004fea0003900000 */
[----:B------:R-:W2:Y:S02]  /*f560*/  @!P2 SYNCS.PHASECHK.TRANS64 P2, [R9+URZ+0x17030], R8 ;  /* 0x017030080900a5a7 */ /* 0x000ea4000804007f */
[----:B--2---:R-:W-:Y:S05]  /*f570*/  @!P2 BRA `(.L_x_1598) ;  /* 0xfffffffc00eca947 */ /* 0x004fea000383ffff */
[----:B------:R-:W-:Y:S05]  /*f580*/  BRA `(.L_x_1597) ;  /* 0xffffff7c00447947 */ /* 0x000fea000383ffff */
.L_x_1602:
[----:B-1----:R-:W-:-:S04]  /*f590*/  IMAD.U32 R11, RZ, RZ, UR14 ;  /* 0x0000000eff0b7e24 */ /* 0x002fc8000f8e00ff */
[----:B------:R1:W3:Y:S03]  /*f5a0*/  SYNCS.PHASECHK.TRANS64.TRYWAIT P2, [R11+URZ+0x17050], R8 ;  /* 0x017050080b0075a7 */ /* 0x0002e6000804017f */
[----:B---3--:R-:W-:Y:S05]  /*f5b0*/  @!P2 NANOSLEEP.SYNCS 0x989680 ;  /* 0x009896800000a95d */ /* 0x008fea0003900000 */
[----:B------:R-:W3:Y:S02]  /*f5c0*/  @!P2 SYNCS.PHASECHK.TRANS64 P2, [R11+URZ+0x17050], R8 ;  /* 0x017050080b00a5a7 */ /* 0x000ee4000804007f */
[----:B---3--:R-:W-:Y:S05]  /*f5d0*/  @!P2 BRA `(.L_x_1602) ;  /* 0xfffffffc00eca947 */ /* 0x008fea000383ffff */
[----:B------:R-:W-:Y:S05]  /*f5e0*/  BRA `(.L_x_1601) ;  /* 0xffffff8800987947 */ /* 0x000fea000383ffff */
.L_x_1608:
[----:B-1----:R-:W-:-:S04]  /*f5f0*/  IMAD.U32 R5, RZ, RZ, UR11 ;  /* 0x0000000bff057e24 */ /* 0x002fc8000f8e00ff */
[----:B------:R1:W2:Y:S03]  /*f600*/  SYNCS.PHASECHK.TRANS64.TRYWAIT P1, [R5+URZ+0x17050], R0 ;  /* 0x01705000050075a7 */ /* 0x0002a6000802017f */
[----:B--2---:R-:W-:Y:S05]  /*f610*/  @!P1 NANOSLEEP.SYNCS 0x989680 ;  /* 0x009896800000995d */ /* 0x004fea0003900000 */
[----:B------:R-:W2:Y:S02]  /*f620*/  @!P1 SYNCS.PHASECHK.TRANS64 P1, [R5+URZ+0x17050], R0 ;  /* 0x01705000050095a7 */ /* 0x000ea4000802007f */
[----:B--2---:R-:W-:Y:S05]  /*f630*/  @!P1 BRA `(.L_x_1608) ;  /* 0xfffffffc00ec9947 */ /* 0x004fea000383ffff */
[----:B------:R-:W-:Y:S05]  /*f640*/  BRA `(.L_x_1607) ;  /* 0xffffff9c00e87947 */ /* 0x000fea000383ffff */
.L_x_1621:
[----:B------:R-:W-:Y:S02]  /*f650*/  IMAD.MOV.U32 R13, RZ, RZ, R25 ;  /* 0x000000ffff0d7224 */ /* 0x000fe400078e0019 */
[----:B------:R-:W-:Y:S02]  /*f660*/  IMAD.MOV.U32 R12, RZ, RZ, RZ ;  /* 0x000000ffff0c7224 */ /* 0x000fe400078e00ff */
[----:B------:R-:W-:Y:S02]  /*f670*/  IMAD.MOV.U32 R11, RZ, RZ, 0x1f ;  /* 0x0000001fff0b7424 */ /* 0x000fe400078e00ff */
[----:B------:R-:W-:-:S07]  /*f680*/  IMAD.MOV.U32 R15, RZ, RZ, -0x1 ;  /* 0xffffffffff0f7424 */ /* 0x000fce00078e00ff */
[----:B------:R-:W-:Y:S05]  /*f690*/  WARPSYNC.COLLECTIVE R15, `(.L_x_1675) ;  /* 0x000000000f087348 */ /* 0x000fea0003c00000 */
[----:B------:R0:W1:Y:S02]  /*f6a0*/  SHFL.IDX P6, R14, R13, R12, R11 ;  /* 0x0000000c0d0e7389 */ /* 0x00006400000c000b */
[----:B01----:R-:W-:Y:S01]  /*f6b0*/  ENDCOLLECTIVE ;  /* 0x000000000000791b */ /* 0x003fe20003800000 */
.L_x_1675:
[----:B------:R-:W-:Y:S05]  /*f6c0*/  BRA `(.L_x_1676) ;  /* 0xffffffd4005c7947 */ /* 0x000fea000383ffff */
.L_x_1623:
[----:B------:R-:W-:Y:S01]  /*f6d0*/  BSSY B0, `(.L_x_1677) ;  /* 0x0000006000007945 */ /* 0x000fe20003800000 */
[----:B------:R-:W-:-:S07]  /*f6e0*/  IMAD.MOV.U32 R15, RZ, RZ, -0x1 ;  /* 0xffffffffff0f7424 */ /* 0x000fce00078e00ff */
[----:B------:R-:W-:Y:S05]  /*f6f0*/  WARPSYNC.COLLECTIVE R15, `(.L_x_1678) ;  /* 0x000000000f0c7348 */ /* 0x000fea0003c00000 */
[----:B------:R-:W-:Y:S02]  /*f700*/  ELECT P6, UR62, PT ;  /* 0x00000000003e782f */ /* 0x000fe400038c0000 */
[----:B------:R-:W-:Y:S01]  /*f710*/  MOV R14, UR62 ;  /* 0x0000003e000e7c02 */ /* 0x000fe20008000f00 */
[----:B------:R-:W-:Y:S10]  /*f720*/  ENDCOLLECTIVE ;  /* 0x000000000000791b */ /* 0x000ff40003800000 */
.L_x_1678:
[----:B------:R-:W-:Y:S05]  /*f730*/  BSYNC B0 ;  /* 0x0000000000007941 */ /* 0x000fea0003800000 */
.L_x_1677:
[----:B------:R-:W-:Y:S05]  /*f740*/  BRA `(.L_x_1679) ;  /* 0xffffffd4005c7947 */ /* 0x000fea000383ffff */
.L_x_1625:
[----:B-1----:R-:W-:-:S04]  /*f750*/  IMAD.U32 R3, RZ, RZ, UR38 ;  /* 0x00000026ff037e24 */ /* 0x002fc8000f8e00ff */
[----:B------:R1:W2:Y:S03]  /*f760*/  SYNCS.PHASECHK.TRANS64.TRYWAIT P0, [R3+URZ+0x17080], R2 ;  /* 0x01708002030075a7 */ /* 0x0002a6000800017f */
[----:B--2---:R-:W-:Y:S05]  /*f770*/  @!P0 NANOSLEEP.SYNCS 0x989680 ;  /* 0x009896800000895d */ /* 0x004fea0003900000 */
[----:B------:R-:W2:Y:S02]  /*f780*/  @!P0 SYNCS.PHASECHK.TRANS64 P0, [R3+URZ+0x17080], R2 ;  /* 0x01708002030085a7 */ /* 0x000ea4000800007f */
[----:B--2---:R-:W-:Y:S05]  /*f790*/  @!P0 BRA `(.L_x_1625) ;  /* 0xfffffffc00ec8947 */ /* 0x004fea000383ffff */
[----:B------:R-:W-:Y:S05]  /*f7a0*/  BRA `(.L_x_1680) ;  /* 0xffffffd400ac7947 */ /* 0x000fea000383ffff */
.L_x_1627:
[----:B-1----:R-:W-:-:S04]  /*f7b0*/  IMAD.U32 R3, RZ, RZ, UR38 ;  /* 0x00000026ff037e24 */ /* 0x002fc8000f8e00ff */
[----:B------:R1:W2:Y:S03]  /*f7c0*/  SYNCS.PHASECHK.TRANS64.TRYWAIT P0, [R3+URZ+0x17040], R2 ;  /* 0x01704002030075a7 */ /* 0x0002a6000800017f */
[----:B--2---:R-:W-:Y:S05]  /*f7d0*/  @!P0 NANOSLEEP.SYNCS 0x989680 ;  /* 0x009896800000895d */ /* 0x004fea0003900000 */
[----:B------:R-:W2:Y:S02]  /*f7e0*/  @!P0 SYNCS.PHASECHK.TRANS64 P0, [R3+URZ+0x17040], R2 ;  /* 0x01704002030085a7 */ /* 0x000ea4000800007f */
[----:B--2---:R-:W-:Y:S05]  /*f7f0*/  @!P0 BRA `(.L_x_1627) ;  /* 0xfffffffc00ec8947 */ /* 0x004fea000383ffff */
[----:B------:R-:W-:Y:S05]  /*f800*/  BRA `(.L_x_1681) ;  /* 0xffffffd8001c7947 */ /* 0x000fea000383ffff */
.L_x_1630:
[----:B------:R-:W-:Y:S02]  /*f810*/  IMAD R9, R12, 0xc0, R9 ;  /* 0x000000c00c097824 */ /* 0x000fe400078e0209 */
[----:B------:R-:W-:Y:S02]  /*f820*/  IMAD.MOV.U32 R13, RZ, RZ, R5 ;  /* 0x000000ffff0d7224 */ /* 0x000fe400078e0005 */
[----:B------:R-:W-:Y:S02]  /*f830*/  IMAD.MOV.U32 R12, RZ, RZ, RZ ;  /* 0x000000ffff0c7224 */ /* 0x000fe400078e00ff */
[----:B------:R-:W-:Y:S02]  /*f840*/  IMAD.MOV.U32 R11, RZ, RZ, 0x1e1f ;  /* 0x00001e1fff0b7424 */ /* 0x000fe400078e00ff */
[----:B------:R-:W-:-:S07]  /*f850*/  IMAD.MOV.U32 R15, RZ, RZ, -0x1 ;  /* 0xffffffffff0f7424 */ /* 0x000fce00078e00ff */
[----:B------:R-:W-:Y:S05]  /*f860*/  WARPSYNC.COLLECTIVE R15, `(.L_x_1682) ;  /* 0x000000000f087348 */ /* 0x000fea0003c00000 */
[----:B------:R0:W1:Y:S02]  /*f870*/  SHFL.IDX P6, R14, R13, R12, R11 ;  /* 0x0000000c0d0e7389 */ /* 0x00006400000c000b */
[----:B01----:R-:W-:Y:S01]  /*f880*/  ENDCOLLECTIVE ;  /* 0x000000000000791b */ /* 0x003fe20003800000 */
.L_x_1682:
[----:B------:R-:W-:Y:S02]  /*f890*/  IMAD.MOV.U32 R13, RZ, RZ, R4 ;  /* 0x000000ffff0d7224 */ /* 0x000fe400078e0004 */
[----:B------:R-:W-:-:S07]  /*f8a0*/  IMAD.MOV.U32 R2, RZ, RZ, R14 ;  /* 0x000000ffff027224 */ /* 0x000fce00078e000e */
[----:B------:R-:W-:Y:S05]  /*f8b0*/  WARPSYNC.COLLECTIVE R15, `(.L_x_1683) ;  /* 0x000000000f087348 */ /* 0x000fea0003c00000 */
[----:B------:R0:W1:Y:S02]  /*f8c0*/  SHFL.IDX P6, R14, R13, R12, R11 ;  /* 0x0000000c0d0e7389 */ /* 0x00006400000c000b */
[----:B01----:R-:W-:Y:S01]  /*f8d0*/  ENDCOLLECTIVE ;  /* 0x000000000000791b */ /* 0x003fe20003800000 */
.L_x_1683:
[----:B------:R-:W-:Y:S02]  /*f8e0*/  ULDC UR4, c[0x0][0x288] ;  /* 0x0000a20000047ab9 */ /* 0x000fe40000000800 */
[----:B------:R-:W-:-:S05]  /*f8f0*/  IMAD R10, R10, UR4, RZ ;  /* 0x000000040a0a7c24 */ /* 0x000fca000f8e02ff */
[----:B------:R-:W-:Y:S01]  /*f900*/  ISETP.GE.AND P3, PT, R9, R10, PT ;  /* 0x0000000a0900720c */ /* 0x000fe20003f66270 */
[----:B------:R-:W-:Y:S02]  /*f910*/  IMAD.MOV.U32 R13, RZ, RZ, R5 ;  /* 0x000000ffff0d7224 */ /* 0x000fe400078e0005 */
[----:B------:R-:W-:-:S10]  /*f920*/  IMAD.MOV.U32 R12, RZ, RZ, 0x1 ;  /* 0x00000001ff0c7424 */ /* 0x000fd400078e00ff */
[----:B------:R-:W-:Y:S02]  /*f930*/  @!P3 VIADD R21, R0, UR38 ;  /* 0x000000260015bc36 */ /* 0x000fe40008000000 */
[----:B------:R-:W-:-:S07]  /*f940*/  IMAD.MOV.U32 R3, RZ, RZ, R14 ;  /* 0x000000ffff037224 */ /* 0x000fce00078e000e */
[----:B------:R-:W-:Y:S05]  /*f950*/  WARPSYNC.COLLECTIVE R15, `(.L_x_1684) ;  /* 0x000000000f087348 */ /* 0x000fea0003c00000 */
[----:B------:R0:W1:Y:S02]  /*f960*/  SHFL.IDX P6, R14, R13, R12, R11 ;  /* 0x0000000c0d0e7389 */ /* 0x00006400000c000b */
[----:B01----:R-:W-:Y:S01]  /*f970*/  ENDCOLLECTIVE ;  /* 0x000000000000791b */ /* 0x003fe20003800000 */
.L_x_1684:
[----:B------:R-:W-:-:S05]  /*f980*/  @!P3 IADD3 R28, P4, R6, R3, RZ ;  /* 0x00000003061cb210 */ /* 0x000fca0007f9e0ff */
[----:B------:R-:W-:Y:S02]  /*f990*/  @!P3 IMAD.X R3, RZ, RZ, R2, P4 ;  /* 0x000000ffff03b224 */ /* 0x000fe400020e0602 */
[----:B------:R-:W-:Y:S02]  /*f9a0*/  @!P3 IMAD.MOV.U32 R2, RZ, RZ, R28 ;  /* 0x000000ffff02b224 */ /* 0x000fe400078e001c */
[----:B------:R-:W-:-:S03]  /*f9b0*/  IMAD.MOV.U32 R13, RZ, RZ, R4 ;  /* 0x000000ffff0d7224 */ /* 0x000fc600078e0004 */
[----:B------:R-:W-:Y:S01]  /*f9c0*/  @!PT LDS RZ, [RZ] ;  /* 0x00000000fffff984 */ /* 0x000fe20000000800 */
[----:B------:R-:W-:Y:S01]  /*f9d0*/  @!PT LDS RZ, [RZ] ;  /* 0x00000000fffff984 */ /* 0x000fe20000000800 */
[----:B------:R-:W-:Y:S01]  /*f9e0*/  @!PT LDS RZ, [RZ] ;  /* 0x00000000fffff984 */ /* 0x000fe20000000800 */
[----:B------:R0:W-:Y:S04]  /*f9f0*/  @!P3 LDGSTS.E.BYPASS.LTC128B.128 [R21+0xc400], desc[UR42][R2.64], !P2 ;  /* 0x0c4000000215bfae */ /* 0x0001e8000d101d6a */
[----:B------:R0:W-:Y:S04]  /*fa00*/  @!P3 LDGSTS.E.BYPASS.LTC128B.128 [R21+0xdc00], desc[UR42][R2.64+0x20], !P0 ;  /* 0x0dc000200215bfae */ /* 0x0001e8000c101d6a */
[----:B------:R0:W-:Y:S01]  /*fa10*/  @!P3 LDGSTS.E.BYPASS.LTC128B.128 [R21+0xf400], desc[UR42][R2.64+0x40], !P1 ;  /* 0x0f4000400215bfae */ /* 0x0001e2000c901d6a */
[----:B------:R-:W-:-:S07]  /*fa20*/  IMAD.MOV.U32 R20, RZ, RZ, R14 ;  /* 0x000000ffff147224 */ /* 0x000fce00078e000e */
[----:B0-----:R-:W-:Y:S05]  /*fa30*/  WARPSYNC.COLLECTIVE R15, `(.L_x_1685) ;  /* 0x000000000f087348 */ /* 0x001fea0003c00000 */
[----:B------:R1:W2:Y:S02]  /*fa40*/  SHFL.IDX P6, R14, R13, R12, R11 ;  /* 0x0000000c0d0e7389 */ /* 0x0002a400000c000b */
[----:B012---:R-:W-:Y:S01]  /*fa50*/  ENDCOLLECTIVE ;  /* 0x000000000000791b */ /* 0x007fe20003800000 */
.L_x_1685:
[----:B------:R-:W-:-:S05]  /*fa60*/  VIADD R3, R9, 0x40 ;  /* 0x0000004009037836 */ /* 0x000fca0000000000 */
[----:B------:R-:W-:Y:S01]  /*fa70*/  ISETP.GE.AND P4, PT, R3, R10, PT ;  /* 0x0000000a0300720c */ /* 0x000fe20003f86270 */
[----:B------:R-:W-:Y:S02]  /*fa80*/  IMAD.MOV.U32 R13, RZ, RZ, R8 ;  /* 0x000000ffff0d7224 */ /* 0x000fe400078e0008 */
[----:B------:R-:W-:-:S10]  /*fa90*/  IMAD.MOV.U32 R12, RZ, RZ, RZ ;  /* 0x000000ffff0c7224 */ /* 0x000fd400078e00ff */
[----:B------:R-:W-:Y:S01]  /*faa0*/  @!P4 IADD3 R14, P3, R6, R14, RZ ;  /* 0x0000000e060ec210 */ /* 0x000fe20007f7e0ff */
[----:B------:R-:W-:-:S04]  /*fab0*/  @!P4 VIADD R4, R0, UR38 ;  /* 0x000000260004cc36 */ /* 0x000fc80008000000 */
[----:B------:R-:W-:-:S08]  /*fac0*/  @!P4 IMAD.MOV.U32 R2, RZ, RZ, R14 ;  /* 0x000000ffff02c224 */ /* 0x000fd000078e000e */
[----:B------:R-:W-:Y:S05]  /*fad0*/  WARPSYNC.COLLECTIVE R15, `(.L_x_1686) ;  /* 0x000000000f087348 */ /* 0x000fea0003c00000 */
[----:B------:R0:W1:Y:S02]  /*fae0*/  SHFL.IDX P6, R14, R13, R12, R11 ;  /* 0x0000000c0d0e7389 */ /* 0x00006400000c000b */
[----:B01----:R-:W-:Y:S01]  /*faf0*/  ENDCOLLECTIVE ;  /* 0x000000000000791b */ /* 0x003fe20003800000 */
.L_x_1686:
[----:B------:R-:W-:-:S04]  /*fb00*/  @!P4 IMAD.X R5, RZ, RZ, R20, P3 ;  /* 0x000000ffff05c224 */ /* 0x000fc800018e0614 */
[----:B------:R-:W-:-:S05]  /*fb10*/  @!P4 IMAD.MOV.U32 R3, RZ, RZ, R5 ;  /* 0x000000ffff03c224 */ /* 0x000fca00078e0005 */
[----:B------:R-:W-:Y:S01]  /*fb20*/  @!PT LDS RZ, [RZ] ;  /* 0x00000000fffff984 */ /* 0x000fe20000000800 */
[----:B------:R-:W-:Y:S01]  /*fb30*/  @!PT LDS RZ, [RZ] ;  /* 0x00000000fffff984 */ /* 0x000fe20000000800 */
[----:B------:R-:W-:Y:S01]  /*fb40*/  @!PT LDS RZ, [RZ] ;  /* 0x00000000fffff984 */ /* 0x000fe20000000800 */
[----:B------:R0:W-:Y:S01]  /*fb50*/  @!P4 LDGSTS.E.BYPASS.LTC128B.128 [R4+0xcc00], desc[UR42][R2.64], !P2 ;  /* 0x0cc000000204cfae */ /* 0x0001e2000d101d6a */
[----:B------:R-:W-:-:S03]  /*fb60*/  IMAD.MOV.U32 R13, RZ, RZ, R7 ;  /* 0x000000ffff0d7224 */ /* 0x000fc600078e0007 */
[----:B------:R0:W-:Y:S04]  /*fb70*/  @!P4 LDGSTS.E.BYPASS.LTC128B.128 [R4+0xe400], desc[UR42][R2.64+0x20], !P0 ;  /* 0x0e4000200204cfae */ /* 0x0001e8000c101d6a */
[----:B------:R0:W-:Y:S01]  /*fb80*/  @!P4 LDGSTS.E.BYPASS.LTC128B.128 [R4+0xfc00], desc[UR42][R2.64+0x40], !P1 ;  /* 0x0fc000400204cfae */ /* 0x0001e2000c901d6a */
[----:B------:R-:W-:-:S07]  /*fb90*/  IMAD.MOV.U32 R8, RZ, RZ, R14 ;  /* 0x000000ffff087224 */ /* 0x000fce00078e000e */
[----:B0-----:R-:W-:Y:S05]  /*fba0*/  WARPSYNC.COLLECTIVE R15, `(.L_x_1687) ;  /* 0x000000000f087348 */ /* 0x001fea0003c00000 */
[----:B------:R1:W2:Y:S02]  /*fbb0*/  SHFL.IDX P6, R14, R13, R12, R11 ;  /* 0x0000000c0d0e7389 */ /* 0x0002a400000c000b */
[----:B012---:R-:W-:Y:S01]  /*fbc0*/  ENDCOLLECTIVE ;  /* 0x000000000000791b */ /* 0x007fe20003800000 */
.L_x_1687:
[----:B------:R-:W-:Y:S05]  /*fbd0*/  BRA `(.L_x_1688) ;  /* 0xffffffdc00b87947 */ /* 0x000fea000383ffff */
.L_x_1633:
[----:B0-----:R-:W-:-:S04]  /*fbe0*/  IMAD.U32 R3, RZ, RZ, UR38 ;  /* 0x00000026ff037e24 */ /* 0x001fc8000f8e00ff */
[----:B------:R0:W2:Y:S03]  /*fbf0*/  SYNCS.PHASECHK.TRANS64.TRYWAIT P0, [R3+URZ+0x17020], R4 ;  /* 0x01702004030075a7 */ /* 0x0000a6000800017f */
[----:B--2---:R-:W-:Y:S05]  /*fc00*/  @!P0 NANOSLEEP.SYNCS 0x989680 ;  /* 0x009896800000895d */ /* 0x004fea0003900000 */
[----:B------:R-:W2:Y:S02]  /*fc10*/  @!P0 SYNCS.PHASECHK.TRANS64 P0, [R3+URZ+0x17020], R4 ;  /* 0x01702004030085a7 */ /* 0x000ea4000800007f */
[----:B--2---:R-:W-:Y:S05]  /*fc20*/  @!P0 BRA `(.L_x_1633) ;  /* 0xfffffffc00ec8947 */ /* 0x004fea000383ffff */
[----:B------:R-:W-:Y:S05]  /*fc30*/  BRA `(.L_x_1689) ;  /* 0xffffffe000047947 */ /* 0x000fea000383ffff */
.L_x_1638:
[----:B--2---:R2:W3:Y:S02]  /*fc40*/  SYNCS.PHASECHK.TRANS64.TRYWAIT P0, [R6+URZ+0x17080], R3 ;  /* 0x01708003060075a7 */ /* 0x0044e4000800017f */
[----:B---3--:R-:W-:Y:S05]  /*fc50*/  @!P0 NANOSLEEP.SYNCS 0x989680 ;  /* 0x009896800000895d */ /* 0x008fea0003900000 */
[----:B------:R-:W3:Y:S02]  /*fc60*/  @!P0 SYNCS.PHASECHK.TRANS64 P0, [R6+URZ+0x17080], R3 ;  /* 0x01708003060085a7 */ /* 0x000ee4000800007f */
[----:B---3--:R-:W-:Y:S05]  /*fc70*/  @!P0 BRA `(.L_x_1638) ;  /* 0xfffffffc00f08947 */ /* 0x008fea000383ffff */
[----:B------:R-:W-:Y:S05]  /*fc80*/  BRA `(.L_x_1690) ;  /* 0xffffffe000a07947 */ /* 0x000fea000383ffff */
.L_x_1644:
[----:B-1----:R1:W3:Y:S02]  /*fc90*/  SYNCS.PHASECHK.TRANS64.TRYWAIT P0, [R6+URZ+0x17040], R3 ;  /* 0x01704003060075a7 */ /* 0x0022e4000800017f */
[----:B---3--:R-:W-:Y:S05]  /*fca0*/  @!P0 NANOSLEEP.SYNCS 0x989680 ;  /* 0x009896800000895d */ /* 0x008fea0003900000 */
[----:B------:R-:W3:Y:S02]  /*fcb0*/  @!P0 SYNCS.PHASECHK.TRANS64 P0, [R6+URZ+0x17040], R3 ;  /* 0x01704003060085a7 */ /* 0x000ee4000800007f */
[----:B---3--:R-:W-:Y:S05]  /*fcc0*/  @!P0 BRA `(.L_x_1644) ;  /* 0xfffffffc00f08947 */ /* 0x008fea000383ffff */
[----:B------:R-:W-:Y:S05]  /*fcd0*/  BRA `(.L_x_1691) ;  /* 0xffffffe400847947 */ /* 0x000fea000383ffff */
.L_x_1651:
[----:B--2---:R2:W3:Y:S02]  /*fce0*/  SYNCS.PHASECHK.TRANS64.TRYWAIT P0, [R3+URZ+0x17070], R2 ;  /* 0x01707002030075a7 */ /* 0x0044e4000800017f */
[----:B---3--:R-:W-:Y:S05]  /*fcf0*/  @!P0 NANOSLEEP.SYNCS 0x989680 ;  /* 0x009896800000895d */ /* 0x008fea0003900000 */
[----:B------:R-:W3:Y:S02]  /*fd00*/  @!P0 SYNCS.PHASECHK.TRANS64 P0, [R3+URZ+0x17070], R2 ;  /* 0x01707002030085a7 */ /* 0x000ee4000800007f */
[----:B---3--:R-:W-:Y:S05]  /*fd10*/  @!P0 BRA `(.L_x_1651) ;  /* 0xfffffffc00f08947 */ /* 0x008fea000383ffff */
[----:B------:R-:W-:Y:S05]  /*fd20*/  BRA `(.L_x_1692) ;  /* 0xffffffe800747947 */ /* 0x000fea000383ffff */
.L_x_1653:
[----:B--2---:R2:W3:Y:S02]  /*fd30*/  SYNCS.PHASECHK.TRANS64.TRYWAIT P0, [R3+URZ+0x17060], R2 ;  /* 0x01706002030075a7 */ /* 0x0044e4000800017f */
[----:B---3--:R-:W-:Y:S05]  /*fd40*/  @!P0 NANOSLEEP.SYNCS 0x989680 ;  /* 0x009896800000895d */ /* 0x008fea0003900000 */
[----:B------:R-:W3:Y:S02]  /*fd50*/  @!P0 SYNCS.PHASECHK.TRANS64 P0, [R3+URZ+0x17060], R2 ;  /* 0x01706002030085a7 */ /* 0x000ee4000800007f */
[----:B---3--:R-:W-:Y:S05]  /*fd60*/  @!P0 BRA `(.L_x_1653) ;  /* 0xfffffffc00f08947 */ /* 0x008fea000383ffff */
[----:B------:R-:W-:Y:S05]  /*fd70*/  BRA `(.L_x_1693) ;  /* 0xffffffe800787947 */ /* 0x000fea000383ffff */
.L_x_1659:
[----:B0-----:R0:W2:Y:S02]  /*fd80*/  SYNCS.PHASECHK.TRANS64.TRYWAIT P0, [R0+URZ+0x17070], R3 ;  /* 0x01707003000075a7 */ /* 0x0010a4000800017f */
[----:B--2---:R-:W-:Y:S05]  /*fd90*/  @!P0 NANOSLEEP.SYNCS 0x989680 ;  /* 0x009896800000895d */ /* 0x004fea0003900000 */
[----:B------:R-:W2:Y:S02]  /*fda0*/  @!P0 SYNCS.PHASECHK.TRANS64 P0, [R0+URZ+0x17070], R3 ;  /* 0x01707003000085a7 */ /* 0x000ea4000800007f */
[----:B--2---:R-:W-:Y:S05]  /*fdb0*/  @!P0 BRA `(.L_x_1659) ;  /* 0xfffffffc00f08947 */ /* 0x004fea000383ffff */
[----:B------:R-:W-:Y:S05]  /*fdc0*/  BRA `(.L_x_1694) ;  /* 0xffffffec00887947 */ /* 0x000fea000383ffff */
.L_x_1661:
[----:B0-----:R0:W2:Y:S02]  /*fdd0*/  SYNCS.PHASECHK.TRANS64.TRYWAIT P0, [R0+URZ+0x17060], R5 ;  /* 0x01706005000075a7 */ /* 0x0010a4000800017f */
[----:B--2---:R-:W-:Y:S05]  /*fde0*/  @!P0 NANOSLEEP.SYNCS 0x989680 ;  /* 0x009896800000895d */ /* 0x004fea0003900000 */
[----:B------:R-:W2:Y:S02]  /*fdf0*/  @!P0 SYNCS.PHASECHK.TRANS64 P0, [R0+URZ+0x17060], R5 ;  /* 0x01706005000085a7 */ /* 0x000ea4000800007f */
[----:B--2---:R-:W-:Y:S05]  /*fe00*/  @!P0 BRA `(.L_x_1661) ;  /* 0xfffffffc00f08947 */ /* 0x004fea000383ffff */
[----:B------:R-:W-:Y:S05]  /*fe10*/  BRA `(.L_x_1695) ;  /* 0xffffffec00a07947 */ /* 0x000fea000383ffff */
.L_x_1663:
[----:B0-----:R0:W1:Y:S02]  /*fe20*/  SYNCS.PHASECHK.TRANS64.TRYWAIT P0, [R9+URZ+0x17020], R2 ;  /* 0x01702002090075a7 */ /* 0x001064000800017f */
[----:B-1----:R-:W-:Y:S05]  /*fe30*/  @!P0 NANOSLEEP.SYNCS 0x989680 ;  /* 0x009896800000895d */ /* 0x002fea0003900000 */
[----:B------:R-:W1:Y:S02]  /*fe40*/  @!P0 SYNCS.PHASECHK.TRANS64 P0, [R9+URZ+0x17020], R2 ;  /* 0x01702002090085a7 */ /* 0x000e64000800007f */
[----:B-1----:R-:W-:Y:S05]  /*fe50*/  @!P0 BRA `(.L_x_1663) ;  /* 0xfffffffc00f08947 */ /* 0x002fea000383ffff */
[----:B------:R-:W-:Y:S05]  /*fe60*/  BRA `(.L_x_1696) ;  /* 0xfffffff000947947 */ /* 0x000fea000383ffff */
.L_x_1665:
[----:B0-----:R0:W1:Y:S02]  /*fe70*/  SYNCS.PHASECHK.TRANS64.TRYWAIT P1, [R6+URZ], R3 ;  /* 0x00000003060075a7 */ /* 0x001064000802017f */
[----:B-1----:R-:W-:Y:S05]  /*fe80*/  @!P1 NANOSLEEP.SYNCS 0x989680 ;  /* 0x009896800000995d */ /* 0x002fea0003900000 */
[----:B------:R-:W1:Y:S02]  /*fe90*/  @!P1 SYNCS.PHASECHK.TRANS64 P1, [R6+URZ], R3 ;  /* 0x00000003060095a7 */ /* 0x000e64000802007f */
[----:B-1----:R-:W-:Y:S05]  /*fea0*/  @!P1 BRA `(.L_x_1665) ;  /* 0xfffffffc00f09947 */ /* 0x002fea000383ffff */
[----:B------:R-:W-:Y:S05]  /*feb0*/  BRA `(.L_x_1697) ;  /* 0xfffffff000e47947 */ /* 0x000fea000383ffff */
.L_x_1666:
[----:B-1----:R1:W2:Y:S02]  /*fec0*/  SYNCS.PHASECHK.TRANS64.TRYWAIT P1, [R7+URZ], R2 ;  /* 0x00000002070075a7 */ /* 0x0022a4000802017f */
[----:B--2---:R-:W-:Y:S05]  /*fed0*/  @!P1 NANOSLEEP.SYNCS 0x989680 ;  /* 0x009896800000995d */ /* 0x004fea0003900000 */
[----:B------:R-:W2:Y:S02]  /*fee0*/  @!P1 SYNCS.PHASECHK.TRANS64 P1, [R7+URZ], R2 ;  /* 0x00000002070095a7 */ /* 0x000ea4000802007f */
[----:B--2---:R-:W-:Y:S05]  /*fef0*/  @!P1 BRA `(.L_x_1666) ;  /* 0xfffffffc00f09947 */ /* 0x004fea000383ffff */
[----:B------:R-:W-:Y:S05]  /*ff00*/  BRA `(.L_x_1698) ;  /* 0xfffffff000d87947 */ /* 0x000fea000383ffff */
.L_x_1668:
[----:B--2---:R2:W3:Y:S02]  /*ff10*/  SYNCS.PHASECHK.TRANS64.TRYWAIT P1, [R0+URZ+0x17060], R3 ;  /* 0x01706003000075a7 */ /* 0x0044e4000802017f */
[----:B---3--:R-:W-:Y:S05]  /*ff20*/  @!P1 NANOSLEEP.SYNCS 0x989680 ;  /* 0x009896800000995d */ /* 0x008fea0003900000 */
[----:B------:R-:W3:Y:S02]  /*ff30*/  @!P1 SYNCS.PHASECHK.TRANS64 P1, [R0+URZ+0x17060], R3 ;  /* 0x01706003000095a7 */ /* 0x000ee4000802007f */
[----:B---3--:R-:W-:Y:S05]  /*ff40*/  @!P1 BRA `(.L_x_1668) ;  /* 0xfffffffc00f09947 */ /* 0x008fea000383ffff */
[----:B------:R-:W-:Y:S05]  /*ff50*/  BRA `(.L_x_1699) ;  /* 0xfffffff000d87947 */ /* 0x000fea000383ffff */
.L_x_1670:
[----:B---3--:R3:W4:Y:S02]  /*ff60*/  SYNCS.PHASECHK.TRANS64.TRYWAIT P1, [R5+URZ+0x17060], R2 ;  /* 0x01706002050075a7 */ /* 0x008724000802017f */
[----:B----4-:R-:W-:Y:S05]  /*ff70*/  @!P1 NANOSLEEP.SYNCS 0x989680 ;  /* 0x009896800000995d */ /* 0x010fea0003900000 */
[----:B------:R-:W4:Y:S02]  /*ff80*/  @!P1 SYNCS.PHASECHK.TRANS64 P1, [R5+URZ+0x17060], R2 ;  /* 0x01706002050095a7 */ /* 0x000f24000802007f */
[----:B----4-:R-:W-:Y:S05]  /*ff90*/  @!P1 BRA `(.L_x_1670) ;  /* 0xfffffffc00f09947 */ /* 0x010fea000383ffff */
[----:B------:R-:W-:Y:S05]  /*ffa0*/  BRA `(.L_x_1700) ;  /* 0xfffffff000d87947 */ /* 0x000fea000383ffff */
.L_x_1672:
[----:B----4-:R4:W0:Y:S02]  /*ffb0*/  SYNCS.PHASECHK.TRANS64.TRYWAIT P0, [R0+URZ+0x17080], R3 ;  /* 0x01708003000075a7 */ /* 0x010824000800017f */
[----:B0-----:R-:W-:Y:S05]  /*ffc0*/  @!P0 NANOSLEEP.SYNCS 0x989680 ;  /* 0x009896800000895d */ /* 0x001fea0003900000 */
[----:B------:R-:W0:Y:S02]  /*ffd0*/  @!P0 SYNCS.PHASECHK.TRANS64 P0, [R0+URZ+0x17080], R3 ;  /* 0x01708003000085a7 */ /* 0x000e24000800007f */
[----:B0-----:R-:W-:Y:S05]  /*ffe0*/  @!P0 BRA `(.L_x_1672) ;  /* 0xfffffffc00f08947 */ /* 0x001fea000383ffff */
[----:B------:R-:W-:Y:S05]  /*fff0*/  BRA `(.L_x_1673) ;  /* 0xfffffff000d47947 */ /* 0x000fea000383ffff */
.L_x_1701:
        /* <DEDUP_REMOVED lines=16> */
.L_x_2282:


//--------------------- .text._ZN7cutlass13device_kernelIN5flash11enable_sm90INS1_16FlashAttnFwdSm90INS1_25CollectiveMainloopFwdSm90ILi2EN4cute5tupleIJNS5_1CILi1EEES8_S8_EEENS6_IJNS7_ILi192EEENS7_ILi128EEENS7_ILi96EEEEEELi96ENS_12float_e4m3_tEfNS_4arch4Sm90ELb1ELb0ELb1ELb1ELb0ELb0ELb0ELb1ELb1ELb1ELb1ELb0EEENS1_21CollectiveEpilogueFwdINS6_IJSA_SC_SB_EEES9_NS_10bfloat16_tESG_Li384ELb1ELb1ELb1ELb1EEENS1_36VarlenDynamicPersistentTileSchedulerILi192ELi128ELi384ELi128ELb1ELb1ELb1ELb1ELb1ELb1EEEEEEEEEvNT_6ParamsE --------------------------
	.section	.text._ZN7cutlass13device_kernelIN5flash11enable_sm90INS1_16FlashAttnFwdSm90INS1_25CollectiveMainloopFwdSm90ILi2EN4cute5tupleIJNS5_1CILi1EEES8_S8_EEENS6_IJNS7_ILi192EEENS7_ILi128EEENS7_ILi96EEEEEELi96ENS_12float_e4m3_tEfNS_4arch4Sm90ELb1ELb0ELb1ELb1ELb0ELb0ELb0ELb1ELb1ELb1ELb1ELb0EEENS1_21CollectiveEpilogueFwdINS6_IJSA_SC_SB_EEES9_NS_10bfloat16_tESG_Li384ELb1ELb1ELb1ELb1EEENS1_36VarlenDynamicPersistentTileSchedulerILi192ELi128ELi384ELi128ELb1ELb1ELb1ELb1ELb1ELb1EEEEEEEEEvNT_6ParamsE,"ax",@progbits
	.align	128
.text._ZN7cutlass13device_kernelIN5flash11enable_sm90INS1_16FlashAttnFwdSm90INS1_25CollectiveMainloopFwdSm90ILi2EN4cute5tupleIJNS5_1CILi1EEES8_S8_EEENS6_IJNS7_ILi192EEENS7_ILi128EEENS7_ILi96EEEEEELi96ENS_12float_e4m3_tEfNS_4arch4Sm90ELb1ELb0ELb1ELb1ELb0ELb0ELb0ELb1ELb1ELb1ELb1ELb0EEENS1_21CollectiveEpilogueFwdINS6_IJSA_SC_SB_EEES9_NS_10bfloat16_tESG_Li384ELb1ELb1ELb1ELb1EEENS1_36VarlenDynamicPersistentTileSchedulerILi192ELi128ELi384ELi128ELb1ELb1ELb1ELb1ELb1ELb1EEEEEEEEEvNT_6ParamsE:
        .type           _ZN7cutlass13device_kernelIN5flash11enable_sm90INS1_16FlashAttnFwdSm90INS1_25CollectiveMainloopFwdSm90ILi2EN4cute5tupleIJNS5_1CILi1EEES8_S8_EEENS6_IJNS7_ILi192EEENS7_ILi128EEENS7_ILi96EEEEEELi96ENS_12float_e4m3_tEfNS_4arch4Sm90ELb1ELb0ELb1ELb1ELb0ELb0ELb0ELb1ELb1ELb1ELb1ELb0EEENS1_21CollectiveEpilogueFwdINS6_IJSA_SC_SB_EEES9_NS_10bfloat16_tESG_Li384ELb1ELb1ELb1ELb1EEENS1_36VarlenDynamicPersistentTileSchedulerILi192ELi128ELi384ELi128ELb1ELb1ELb1ELb1ELb1ELb1EEEEEEEEEvNT_6ParamsE,@function
        .size           _ZN7cutlass13device_kernelIN5flash11enable_sm90INS1_16FlashAttnFwdSm90INS1_25CollectiveMainloopFwdSm90ILi2EN4cute5tupleIJNS5_1CILi1EEES8_S8_EEENS6_IJNS7_ILi192EEENS7_ILi128EEENS7_ILi96EEEEEELi96ENS_12float_e4m3_tEfNS_4arch4Sm90ELb1ELb0ELb1ELb1ELb0ELb0ELb0ELb1ELb1ELb1ELb1ELb0EEENS1_21CollectiveEpilogueFwdINS6_IJSA_SC_SB_EEES9_NS_10bfloat16_tESG_Li384ELb1ELb1ELb1ELb1EEENS1_36VarlenDynamicPersistentTileSchedulerILi192ELi128ELi384ELi128ELb1ELb1ELb1ELb1ELb1ELb1EEEEEEEEEvNT_6ParamsE,(.L_x_2283 - _ZN7cutlass13device_kernelIN5flash11enable_sm90INS1_16FlashAttnFwdSm90INS1_25CollectiveMainloopFwdSm90ILi2EN4cute5tupleIJNS5_1CILi1EEES8_S8_EEENS6_IJNS7_ILi192EEENS7_ILi128EEENS7_ILi96EEEEEELi96ENS_12float_e4m3_tEfNS_4arch4Sm90ELb1ELb0ELb1ELb1ELb0ELb0ELb0ELb1ELb1ELb1ELb1ELb0EEENS1_21CollectiveEpilogueFwdINS6_IJSA_SC_SB_EEES9_NS_10bfloat16_tESG_Li384ELb1ELb1ELb1ELb1EEENS1_36VarlenDynamicPersistentTileSchedulerILi192ELi128ELi384ELi128ELb1ELb1ELb1ELb1ELb1ELb1EEEEEEEEEvNT_6ParamsE)
        .other          _ZN7cutlass13device_kernelIN5flash11enable_sm90INS1_16FlashAttnFwdSm90INS1_25CollectiveMainloopFwdSm90ILi2EN4cute5tupleIJNS5_1CILi1EEES8_S8_EEENS6_IJNS7_ILi192EEENS7_ILi128EEENS7_ILi96EEEEEELi96ENS_12float_e4m3_tEfNS_4arch4Sm90ELb1ELb0ELb1ELb1ELb0ELb0ELb0ELb1ELb1ELb1ELb1ELb0EEENS1_21CollectiveEpilogueFwdINS6_IJSA_SC_SB_EEES9_NS_10bfloat16_tESG_Li384ELb1ELb1ELb1ELb1EEENS1_36VarlenDynamicPersistentTileSchedulerILi192ELi128ELi384ELi128ELb1ELb1ELb1ELb1ELb1ELb1EEEEEEEEEvNT_6ParamsE,@"STO_CUDA_ENTRY STV_DEFAULT"
_ZN7cutlass13device_kernelIN5flash11enable_sm90INS1_16FlashAttnFwdSm90INS1_25CollectiveMainloopFwdSm90ILi2EN4cute5tupleIJNS5_1CILi1EEES8_S8_EEENS6_IJNS7_ILi192EEENS7_ILi128EEENS7_ILi96EEEEEELi96ENS_12float_e4m3_tEfNS_4arch4Sm90ELb1ELb0ELb1ELb1ELb0ELb0ELb0ELb1ELb1ELb1ELb1ELb0EEENS1_21CollectiveEpilogueFwdINS6_IJSA_SC_SB_EEES9_NS_10bfloat16_tESG_Li384ELb1ELb1ELb1ELb1EEENS1_36VarlenDynamicPersistentTileSchedulerILi192ELi128ELi384ELi128ELb1ELb1ELb1ELb1ELb1ELb1EEEEEEEEEvNT_6ParamsE:
        /* <DEDUP_REMOVED lines=18> */
.L_x_1703:
[----:B------:R-:W-:Y:S05]  /*0120*/  BSYNC B0 ;  /* 0x0000000000007941 */ /* 0x000fea0003800000 */
.L_x_1702:
        /* <DEDUP_REMOVED lines=41> */
.L_x_1704:
        /* <DEDUP_REMOVED lines=22> */
.L_x_1705:
        /* <DEDUP_REMOVED lines=18> */
.L_x_1706:
        /* <DEDUP_REMOVED lines=22> */
.L_x_1707:
        /* <DEDUP_REMOVED lines=22> */
.L_x_1708:
[----:B------:R-:W-:Y:S01]  /*0900*/  PLOP3.LUT P0, PT, PT, PT, UP0, 0x80, 0x0 ;  /* 0x000000000000781c */ /* 0x000fe20003f0f008 */
[----:B------:R-:W-:Y:S01]  /*0910*/  UMOV UR40, 0x1 ;  /* 0x0000000100287882 */ /* 0x000fe20000000000 */
[----:B------:R-:W-:Y:S01]  /*0920*/  NOP ;  /* 0x0000000000007918 */ /* 0x000fe20000000000 */
[----:B------:R-:W-:Y:S01]  /*0930*/  USEL UR40, UR40, 0x2, !UP0 ;  /* 0x0000000228287887 */ /* 0x000fe2000c000000 */
[----:B------:R-:W-:Y:S01]  /*0940*/  ULDC.64 UR44, c[0x0][0x208] ;  /* 0x00008200002c7ab9 */ /* 0x000fe20000000a00 */
[----:B012-4-:R-:W-:Y:S08]  /*0950*/  BAR.SYNC.DEFER_BLOCKING 0x0 ;  /* 0x0000000000007b1d */ /* 0x017ff00000010000 */
[----:B------:R-:W-:Y:S05]  /*0960*/  @!P0 BRA `(.L_x_1709) ;  /* 0x000000cc007c8947 */ /* 0x000fea0003800000 */
.L_x_1710:
        /* <DEDUP_REMOVED lines=70> */
[----:B------:R-:W-:-:S02]  /*0dd0*/  VIADD R157, R16, 0x28 ;  /* 0x00000028109d7836 */ /* 0x000fc40000000000 */
[----:B------:R-:W-:Y:S02]  /*0de0*/  VIADD R156, R16, 0x30 ;  /* 0x00000030109c7836 */ /* 0x000fe40000000000 */
[----:B------:R-:W-:Y:S01]  /*0df0*/  IMAD.IADD R2, R4, 0x1, -R2 ;  /* 0x0000000104027824 */ /* 0x000fe200078e0a02 */
[----:B------:R-:W-:Y:S01]  /*0e00*/  SHF.R.S32.HI R4, RZ, 0x1f, R22 ;  /* 0x0000001fff047819 */ /* 0x000fe20000011416 */
        /* <DEDUP_REMOVED lines=9> */
[----:B------:R-:W-:Y:S01]  /*0ea0*/  SHF.R.S32.HI R3, RZ, 0x1f, R155 ;  /* 0x0000001fff037819 */ /* 0x000fe2000001149b */
[----:B------:R-:W-:Y:S01]  /*0eb0*/  IMAD R17, R2, 0x8, R5 ;  /* 0x0000000802117824 */ /* 0x000fe200078e0205 */
[----:B------:R-:W-:-:S02]  /*0ec0*/  SHF.R.S32.HI R0, RZ, 0x1f, R154 ;  /* 0x0000001fff007819 */ /* 0x000fc4000001149a */
[----:B------:R-:W-:Y:S02]  /*0ed0*/  SHF.R.S32.HI R4, RZ, 0x1f, R153 ;  /* 0x0000001fff047819 */ /* 0x000fe40000011499 */
[----:B------:R-:W-:Y:S02]  /*0ee0*/  SHF.R.S32.HI R3, RZ, 0x1f, R152 ;  /* 0x0000001fff037819 */ /* 0x000fe40000011498 */
[----:B-1----:R-:W-:-:S07]  /*0ef0*/  SHF.R.S32.HI R0, RZ, 0x1f, R23 ;  /* 0x0000001fff007819 */ /* 0x002fce0000011417 */
.L_x_1763:
[----:B012-4-:R-:W0:Y:S01]  /*0f00*/  LDC.64 R2, c[0x0][0xc88] ;  /* 0x00032200ff027b82 */ /* 0x017e220000000a00 */
[----:B------:R-:W-:Y:S01]  /*0f10*/  ULDC.64 UR8, c[0x0][0xa28] ;  /* 0x00028a0000087ab9 */ /* 0x000fe20000000a00 */
[----:B------:R-:W-:Y:S01]  /*0f20*/  ULDC.64 UR10, c[0x0][0xa18] ;  /* 0x00028600000a7ab9 */ /* 0x000fe20000000a00 */
[----:B------:R-:W-:Y:S01]  /*0f30*/  ULOP3.LUT UR4, UR6, 0xff000000, URZ, 0xc0, !UPT ;  /* 0xff00000006047892 */ /* 0x000fe2000f8ec03f */
[----:B------:R-:W-:Y:S01]  /*0f40*/  ULDC UR7, c[0x0][0x424] ;  /* 0x0001090000077ab9 */ /* 0x000fe20000000800 */
[----:B0-----:R-:W-:-:S06]  /*0f50*/  IMAD.WIDE R2, R39, 0x4, R2 ;  /* 0x0000000427027825 */ /* 0x001fcc00078e0202 */
[----:B------:R-:W2:Y:S01]  /*0f60*/  LDG.E R2, desc[UR44][R2.64] ;  /* 0x0000002c02027981 */ /* 0x000ea2000c1e1900 */
[----:B------:R-:W-:Y:S02]  /*0f70*/  UISETP.NE.U32.AND UP0, UPT, UR8, URZ, UPT ;  /* 0x0000003f0800728c */ /* 0x000fe4000bf05070 */
        /* <DEDUP_REMOVED lines=14> */
[----:B---3--:R-:W-:-:S03]  /*1060*/  IMAD.U32 R4, RZ, RZ, UR10 ;  /* 0x0000000aff047e24 */ /* 0x008fc6000f8e00ff */
[----:B------:R-:W-:Y:S01]  /*1070*/  IMAD.U32 R5, RZ, RZ, UR11 ;  /* 0x0000000bff057e24 */ /* 0x000fe2000f8e00ff */
[----:B------:R-:W2:Y:S01]  /*1080*/  @P0 LDG.E R2, desc[UR44][R2.64] ;  /* 0x0000002c02020981 */ /* 0x000ea2000c1e1900 */
[----:B------:R-:W-:Y:S01]  /*1090*/  UISETP.NE.U32.AND UP0, UPT, UR8, URZ, UPT ;  /* 0x0000003f0800728c */ /* 0x000fe2000bf05070 */
[----:B------:R-:W-:Y:S02]  /*10a0*/  ULDC.64 UR10, c[0x0][0xa20] ;  /* 0x00028800000a7ab9 */ /* 0x000fe40000000a00 */
[----:B------:R-:W3:Y:S01]  /*10b0*/  @P2 LDG.E R4, desc[UR44][R4.64] ;  /* 0x0000002c04042981 */ /* 0x000ee2000c1e1900 */
[----:B------:R-:W-:Y:S01]  /*10c0*/  UISETP.NE.AND.EX UP0, UPT, UR9, URZ, UPT, UP0 ;  /* 0x0000003f0900728c */ /* 0x000fe2000bf05300 */
[----:B------:R-:W-:Y:S01]  /*10d0*/  ISETP.NE.U32.AND P1, PT, RZ, UR10, PT ;  /* 0x0000000aff007c0c */ /* 0x000fe2000bf25070 */
[----:B------:R-:W-:Y:S02]  /*10e0*/  ULOP3.LUT UR42, UR6, 0xff0000, URZ, 0xc0, !UPT ;  /* 0x00ff0000062a7892 */ /* 0x000fe4000f8ec03f */
[----:B------:R-:W-:Y:S01]  /*10f0*/  USHF.R.U32.HI UR4, URZ, 0x8, UR4 ;  /* 0x000000083f047899 */ /* 0x000fe20008011604 */
[----:B------:R-:W-:Y:S01]  /*1100*/  ISETP.NE.AND.EX P1, PT, RZ, UR11, PT, P1 ;  /* 0x0000000bff007c0c */ /* 0x000fe2000bf25310 */
[----:B------:R-:W-:Y:S01]  /*1110*/  USEL UR7, UR7, 0x1, UP0 ;  /* 0x0000000107077887 */ /* 0x000fe20008000000 */
[----:B------:R-:W-:Y:S01]  /*1120*/  ULDC UR8, c[0x0][0x2f0] ;  /* 0x0000bc0000087ab9 */ /* 0x000fe20000000800 */
[----:B------:R-:W-:Y:S01]  /*1130*/  UMOV UR52, URZ ;  /* 0x0000003f00347c82 */ /* 0x000fe20008000000 */
        /* <DEDUP_REMOVED lines=20> */
.L_x_1711:
[----:B------:R-:W-:Y:S05]  /*1280*/  @!P1 BRA `(.L_x_1712) ;  /* 0x00000000001c9947 */ /* 0x000fea0003800000 */
[----:B------:R-:W-:-:S04]  /*1290*/  ULEA UR4, UP0, UR36, UR10, 0x2 ;  /* 0x0000000a24047291 */ /* 0x000fc8000f80103f */
[----:B------:R-:W-:Y:S02]  /*12a0*/  ULEA.HI.X UR6, UR36, UR11, UR37, 0x2, UP0 ;  /* 0x0000000b24067291 */ /* 0x000fe400080f1425 */
[----:B------:R-:W-:-:S04]  /*12b0*/  IMAD.U32 R2, RZ, RZ, UR4 ;  /* 0x00000004ff027e24 */ /* 0x000fc8000f8e00ff */
[----:B------:R-:W-:-:S05]  /*12c0*/  IMAD.U32 R3, RZ, RZ, UR6 ;  /* 0x00000006ff037e24 */ /* 0x000fca000f8e00ff */
[----:B------:R-:W2:Y:S02]  /*12d0*/  LDG.E R2, desc[UR44][R2.64] ;  /* 0x0000002c02027981 */ /* 0x000ea4000c1e1900 */
[----:B--2---:R-:W-:Y:S01]  /*12e0*/  R2UR UR4, R2 ;  /* 0x00000000020472ca */ /* 0x004fe200000e0000 */
[----:B------:R-:W-:-:S14]  /*12f0*/  BRA `(.L_x_1713) ;  /* 0x0000000000347947 */ /* 0x000fdc0003800000 */
.L_x_1712:
        /* <DEDUP_REMOVED lines=13> */
.L_x_1713:
[----:B------:R-:W-:Y:S01]  /*13d0*/  ULDC UR6, c[0x0][0x448] ;  /* 0x0001120000067ab9 */ /* 0x000fe20000000800 */
[----:B------:R-:W-:Y:S02]  /*13e0*/  UIMAD UR39, UR5, 0xc0, URZ ;  /* 0x000000c0052778a4 */ /* 0x000fe4000f8e023f */
[----:B------:R-:W-:Y:S02]  /*13f0*/  UISETP.NE.AND UP0, UPT, UR6, 0x1, UPT ;  /* 0x000000010600788c */ /* 0x000fe4000bf05270 */
[----:B------:R-:W-:Y:S02]  /*1400*/  UIADD3 UR6, UR39, 0xbf, URZ ;  /* 0x000000bf27067890 */ /* 0x000fe4000fffe03f */
[----:B------:R-:W-:Y:S02]  /*1410*/  UIADD3 UR52, -UR52, UR4, URZ ;  /* 0x0000000434347290 */ /* 0x000fe4000fffe13f */
[----:B------:R-:W-:Y:S02]  /*1420*/  ULOP3.LUT UR41, UR42, 0xff, URZ, 0xc0, !UPT ;  /* 0x000000ff2a297892 */ /* 0x000fe4000f8ec03f */
[----:B------:R-:W-:-:S02]  /*1430*/  UIADD3 UR7, UR52, 0x80, -UR53 ;  /* 0x0000008034077890 */ /* 0x000fc4000fffe835 */
[----:B------:R-:W-:Y:S01]  /*1440*/  USHF.R.U32.HI UR42, URZ, 0x10, UR42 ;  /* 0x000000103f2a7899 */ /* 0x000fe2000801162a */
[----:B------:R-:W-:Y:S01]  /*1450*/  @UP0 ULDC UR4, c[0x0][0x44c] ;  /* 0x0001130000040ab9 */ /* 0x000fe20000000800 */
[----:B------:R-:W-:Y:S01]  /*1460*/  @UP0 ULDC UR8, c[0x0][0x450] ;  /* 0x0001140000080ab9 */ /* 0x000fe20000000800 */
[----:B------:R-:W-:Y:S02]  /*1470*/  UIMAD.WIDE.U32 UR4, UR6, UR4, URZ ;  /* 0x00000004060472a5 */ /* 0x000fe4000f8e003f */
[----:B------:R-:W-:Y:S02]  /*1480*/  UIADD3 UR4, UR52, 0x7f, URZ ;  /* 0x0000007f34047890 */ /* 0x000fe4000fffe03f */
[----:B------:R-:W-:Y:S02]  /*1490*/  @UP0 USHF.R.U32.HI UR6, URZ, UR8, UR5 ;  /* 0x000000083f060299 */ /* 0x000fe40008011605 */
[----:B------:R-:W-:Y:S02]  /*14a0*/  USHF.R.S32.HI UR5, URZ, 0x1f, UR4 ;  /* 0x0000001f3f057899 */ /* 0x000fe40008011404 */
[----:B------:R-:W-:-:S02]  /*14b0*/  UIADD3 UR6, UR7, UR6, URZ ;  /* 0x0000000607067290 */ /* 0x000fc4000fffe03f */
[----:B------:R-:W-:Y:S02]  /*14c0*/  ULEA.HI UR5, UR5, UR4, URZ, 0x7 ;  /* 0x0000000405057291 */ /* 0x000fe4000f8f383f */
[----:B------:R-:W-:Y:S02]  /*14d0*/  USHF.R.S32.HI UR7, URZ, 0x1f, UR6 ;  /* 0x0000001f3f077899 */ /* 0x000fe40008011406 */
[----:B------:R-:W-:Y:S02]  /*14e0*/  USHF.R.S32.HI UR5, URZ, 0x7, UR5 ;  /* 0x000000073f057899 */ /* 0x000fe40008011405 */
[----:B------:R-:W-:Y:S01]  /*14f0*/  ULEA.HI UR7, UR7, UR6, URZ, 0x7 ;  /* 0x0000000607077291 */ /* 0x000fe2000f8f383f */
[----:B------:R-:W-:-:S03]  /*1500*/  UMOV UR4, URZ ;  /* 0x0000003f00047c82 */ /* 0x000fc60008000000 */
[----:B------:R-:W-:-:S04]  /*1510*/  USHF.R.S32.HI UR7, URZ, 0x7, UR7 ;  /* 0x000000073f077899 */ /* 0x000fc80008011407 */
[----:B------:R-:W-:-:S04]  /*1520*/  UISETP.LT.AND UP0, UPT, UR5, UR7, UPT ;  /* 0x000000070500728c */ /* 0x000fc8000bf01270 */
[----:B------:R-:W-:-:S04]  /*1530*/  USEL UR9, UR5, UR7, UP0 ;  /* 0x0000000705097287 */ /* 0x000fc80008000000 */
[----:B------:R-:W-:-:S06]  /*1540*/  UISETP.GE.AND UP0, UPT, UR9, 0x1, UPT ;  /* 0x000000010900788c */ /* 0x000fcc000bf06270 */
[----:B------:R-:W-:-:S13]  /*1550*/  PLOP3.LUT P0, PT, PT, PT, UP0, 0x80, 0x0 ;  /* 0x000000000000781c */ /* 0x000fda0003f0f008 */
[----:B------:R-:W-:Y:S05]  /*1560*/  @!P0 BRA `(.L_x_1714) ;  /* 0x0000000000908947 */ /* 0x000fea0003800000 */
[----:B------:R-:W-:Y:S01]  /*1570*/  UISETP.NE.AND UP0, UPT, UR42, URZ, UPT ;  /* 0x0000003f2a00728c */ /* 0x000fe2000bf05270 */
[----:B------:R-:W-:-:S03]  /*1580*/  ULDC UR4, c[0x0][0x9f0] ;  /* 0x00027c0000047ab9 */ /* 0x000fc60000000800 */
[----:B------:R-:W-:-:S03]  /*1590*/  USEL UR10, UR42, UR4, UP0 ;  /* 0x000000042a0a7287 */ /* 0x000fc60008000000 */
[----:B------:R-:W-:Y:S01]  /*15a0*/  UMOV UR4, URZ ;  /* 0x0000003f00047c82 */ /* 0x000fe20008000000 */
[----:B------:R-:W-:Y:S02]  /*15b0*/  UIADD3 UR6, UR10, -0x1, UR9 ;  /* 0xffffffff0a067890 */ /* 0x000fe4000fffe009 */
[----:B------:R-:W-:-:S04]  /*15c0*/  IMAD.U32 R3, RZ, RZ, UR10 ;  /* 0x0000000aff037e24 */ /* 0x000fc8000f8e00ff */
[----:B------:R-:W-:Y:S01]  /*15d0*/  IMAD.U32 R4, RZ, RZ, UR6 ;  /* 0x00000006ff047e24 */ /* 0x000fe2000f8e00ff */
[-C--:B------:R-:W-:Y:S01]  /*15e0*/  IABS R0, R3.reuse ;  /* 0x0000000300007213 */ /* 0x080fe20000000000 */
        /* <DEDUP_REMOVED lines=28> */
.L_x_1714:
[----:B------:R-:W-:Y:S01]  /*17b0*/  UIMAD UR43, UR41, UR4, URZ ;  /* 0x00000004292b72a4 */ /* 0x000fe2000f8e023f */
[----:B------:R-:W-:Y:S01]  /*17c0*/  IMAD.U32 R0, RZ, RZ, UR9 ;  /* 0x00000009ff007e24 */ /* 0x000fe2000f8e00ff */
[----:B------:R-:W-:Y:S01]  /*17d0*/  PLOP3.LUT P0, PT, PT, PT, PT, 0x80, 0x0 ;  /* 0x000000000000781c */ /* 0x000fe20003f0f070 */
[----:B------:R-:W-:Y:S01]  /*17e0*/  IMAD.U32 R3, RZ, RZ, UR4 ;  /* 0x00000004ff037e24 */ /* 0x000fe2000f8e00ff */
[----:B------:R-:W-:Y:S01]  /*17f0*/  CS2R R14, SRZ ;  /* 0x00000000000e7805 */ /* 0x000fe2000001ff00 */
[----:B------:R-:W-:Y:S01]  /*1800*/  IMAD.MOV.U32 R2, RZ, RZ, RZ ;  /* 0x000000ffff027224 */ /* 0x000fe200078e00ff */
[----:B------:R-:W-:Y:S01]  /*1810*/  CS2R R44, SRZ ;  /* 0x00000000002c7805 */ /* 0x000fe2000001ff00 */
[----:B------:R-:W-:Y:S01]  /*1820*/  IMAD.MOV.U32 R13, RZ, RZ, RZ ;  /* 0x000000ffff0d7224 */ /* 0x000fe200078e00ff */
[----:B------:R-:W-:Y:S02]  /*1830*/  VIADDMNMX R0, R3, UR43, R0, PT ;  /* 0x0000002b03007c46 */ /* 0x000fe4000b800100 */
[----:B------:R-:W-:Y:S01]  /*1840*/  CS2R R42, SRZ ;  /* 0x00000000002a7805 */ /* 0x000fe2000001ff00 */
[----:B------:R-:W-:Y:S01]  /*1850*/  IMAD.MOV.U32 R93, RZ, RZ, RZ ;  /* 0x000000ffff5d7224 */ /* 0x000fe200078e00ff */
[----:B------:R-:W-:-:S02]  /*1860*/  CS2R R24, SRZ ;  /* 0x0000000000187805 */ /* 0x000fc4000001ff00 */
[----:B------:R-:W-:Y:S01]  /*1870*/  R2UR UR54, R0 ;  /* 0x00000000003672ca */ /* 0x000fe200000e0000 */
        /* <DEDUP_REMOVED lines=28> */
[----:B------:R-:W-:Y:S02]  /*1a40*/  IMAD.MOV.U32 R50, RZ, RZ, RZ ;  /* 0x000000ffff327224 */ /* 0x000fe400078e00ff */
        /* <DEDUP_REMOVED lines=37> */
.L_x_1716:
        /* <DEDUP_REMOVED lines=24> */
[----:B------:R-:W-:-:S03]  /*1e20*/  @P1 IMAD R3, R13, UR38, R7 ;  /* 0x000000260d031c24 */ /* 0x000fc6000f8e0207 */
[----:B------:R-:W-:Y:S02]  /*1e30*/  @P0 LEA.HI.X R5, R2, UR5, R5, 0x2, P2 ;  /* 0x0000000502050c11 */ /* 0x000fe400090f1405 */
[----:B------:R-:W-:Y:S01]  /*1e40*/  @P1 LEA.HI.X R9, R6, UR7, R3, 0x2, P3 ;  /* 0x0000000706091c11 */ /* 0x000fe200098f1403 */
[----:B------:R-:W-:-:S04]  /*1e50*/  IMAD.MOV.U32 R3, RZ, RZ, 0x3f800000 ;  /* 0x3f800000ff037424 */ /* 0x000fc800078e00ff */
[----:B------:R-:W2:Y:S04]  /*1e60*/  @P1 LDG.E R0, desc[UR44][R8.64] ;  /* 0x0000002c08001981 */ /* 0x000ea8000c1e1900 */
[----:B------:R-:W2:Y:S01]  /*1e70*/  @P0 LDG.E R3, desc[UR44][R4.64] ;  /* 0x0000002c04030981 */ /* 0x000ea2000c1e1900 */
[----:B------:R-:W-:-:S04]  /*1e80*/  ULEA.HI UR4, UR50, UR50, URZ, 0x1 ;  /* 0x0000003232047291 */ /* 0x000fc8000f8f083f */
[----:B------:R-:W-:-:S04]  /*1e90*/  ULOP3.LUT UR4, UR4, 0xfffffffe, URZ, 0xc0, !UPT ;  /* 0xfffffffe04047892 */ /* 0x000fc8000f8ec03f */
[----:B------:R-:W-:-:S06]  /*1ea0*/  UIADD3 UR4, UR50, -UR4, URZ ;  /* 0x8000000432047290 */ /* 0x000fcc000fffe03f */
[----:B------:R-:W-:Y:S01]  /*1eb0*/  IMAD.U32 R2, RZ, RZ, UR4 ;  /* 0x00000004ff027e24 */ /* 0x000fe2000f8e00ff */
[----:B------:R-:W-:-:S04]  /*1ec0*/  ULDC UR4, c[0x0][0x9d8] ;  /* 0x0002760000047ab9 */ /* 0x000fc80000000800 */
[----:B------:R-:W-:-:S04]  /*1ed0*/  SHF.L.U32 R2, R2, 0x1f, RZ ;  /* 0x0000001f02027819 */ /* 0x000fc800000006ff */
[----:B------:R-:W0:Y:S01]  /*1ee0*/  SYNCS.PHASECHK.TRANS64.TRYWAIT P0, [UR47+0x19c00], R2 ;  /* 0x019c0002ff0075a7 */ /* 0x000e22000800016f */
[----:B------:R-:W-:-:S05]  /*1ef0*/  IMAD.U32 R6, RZ, RZ, UR51 ;  /* 0x00000033ff067e24 */ /* 0x000fca000f8e00ff */
[----:B------:R-:W-:Y:S01]  /*1f00*/  ISETP.NE.AND P1, PT, R6, 0x3, PT ;  /* 0x000000030600780c */ /* 0x000fe20003f25270 */
[----:B--2---:R-:W-:-:S04]  /*1f10*/  FMUL.FTZ R0, R3, R0 ;  /* 0x0000000003007220 */ /* 0x004fc80000410000 */
[----:B------:R-:W-:Y:S01]  /*1f20*/  FMUL.FTZ R0, R0, UR4 ;  /* 0x0000000400007c20 */ /* 0x000fe20008410000 */
[----:B0-----:R-:W-:Y:S07]  /*1f30*/  @!P0 BRA `(.L_x_1717) ;  /* 0x0000011800008947 */ /* 0x001fee0003800000 */
.L_x_1864:
[----:B------:R-:W-:Y:S05]  /*1f40*/  @!P1 BRA `(.L_x_1718) ;  /* 0x0000000000049947 */ /* 0x000fea0003800000 */
[----:B------:R-:W-:Y:S01]  /*1f50*/  BPT.TRAP 0x1 ;  /* 0x000000040000795c */ /* 0x000fe20000300000 */
.L_x_1718:
[----:B0-----:R-:W-:Y:S02]  /*1f60*/  IMAD.U32 R2, RZ, RZ, UR48 ;  /* 0x00000030ff027e24 */ /* 0x001fe4000f8e00ff */
[----:B------:R-:W-:-:S03]  /*1f70*/  IMAD.U32 R3, RZ, RZ, UR49 ;  /* 0x00000031ff037e24 */ /* 0x000fc6000f8e00ff */
[----:B------:R-:W-:Y:S02]  /*1f80*/  LEA R2, R2, UR47, 0x3 ;  /* 0x0000002f02027c11 */ /* 0x000fe4000f8e18ff */
[----:B------:R-:W-:-:S04]  /*1f90*/  SHF.L.U32 R3, R3, 0x1f, RZ ;  /* 0x0000001f03037819 */ /* 0x000fc800000006ff */
[----:B------:R0:W1:Y:S01]  /*1fa0*/  SYNCS.PHASECHK.TRANS64.TRYWAIT P2, [R2+URZ+0x19c30], R3 ;  /* 0x019c3003020075a7 */ /* 0x000062000804017f */
[----:B------:R-:W-:Y:S05]  /*1fb0*/  @!P1 BRA `(.L_x_1719) ;  /* 0x0000000000049947 */ /* 0x000fea0003800000 */
[----:B------:R-:W-:Y:S01]  /*1fc0*/  BPT.TRAP 0x1 ;  /* 0x000000040000795c */ /* 0x000fe20000300000 */
.L_x_1719:
[----:B------:R-:W2:Y:S02]  /*1fd0*/  S2R R4, SR_TID.X ;  /* 0x0000000000047919 */ /* 0x000ea40000002100 */
[----:B--2---:R-:W-:Y:S01]  /*1fe0*/  LOP3.LUT P0, RZ, R4, 0x7f, RZ, 0xc0, !PT ;  /* 0x0000007f04ff7812 */ /* 0x004fe2000780c0ff */
[----:B-1----:R-:W-:-:S12]  /*1ff0*/  @P2 BRA `(.L_x_1720) ;  /* 0x0000000000082947 */ /* 0x002fd80003800000 */
[----:B------:R-:W1:Y:S02]  /*2000*/  SYNCS.PHASECHK.TRANS64.TRYWAIT P2, [R2+URZ+0x19c30], R3 ;  /* 0x019c3003020075a7 */ /* 0x000e64000804017f */
[----:B-1----:R-:W-:Y:S05]  /*2010*/  @!P2 BRA `(.L_x_1721) ;  /* 0x0000011400e0a947 */ /* 0x002fea0003800000 */
.L_x_1720:
[----:B------:R-:W-:Y:S05]  /*2020*/  WARPSYNC.ALL ;  /* 0x0000000000007948 */ /* 0x000fea0003800000 */
[----:B------:R-:W-:Y:S01]  /*2030*/  UIADD3 UR4, UR47, 0x13800, URZ ;  /* 0x000138002f047890 */ /* 0x000fe2000fffe03f */
[----:B------:R-:W-:Y:S01]  /*2040*/  WARPGROUP.ARRIVE ;  /* 0x00000000000079c5 */ /* 0x000fe20000000000 */
[----:B------:R-:W-:Y:S01]  /*2050*/  ULOP3.LUT UR12, UR55, 0x10000, URZ, 0xfc, !UPT ;  /* 0x00010000370c7892 */ /* 0x000fe2000f8efc3f */
[----:B------:R-:W-:Y:S01]  /*2060*/  CS2R R100, SRZ ;  /* 0x0000000000647805 */ /* 0x000fe2000001ff00 */
[----:B------:R-:W-:Y:S01]  /*2070*/  USHF.R.U32.HI UR4, URZ, 0x4, UR4 ;  /* 0x000000043f047899 */ /* 0x000fe20008011604 */
[----:B------:R-:W-:Y:S01]  /*2080*/  CS2R R102, SRZ ;  /* 0x0000000000667805 */ /* 0x000fe2000001ff00 */
[----:B------:R-:W-:Y:S01]  /*2090*/  UMOV UR13, 0xc0000010 ;  /* 0xc0000010000d7882 */ /* 0x000fe20000000000 */
[----:B------:R-:W-:Y:S01]  /*20a0*/  UMOV UR15, 0xc0000010 ;  /* 0xc0000010000f7882 */ /* 0x000fe20000000000 */
[----:B------:R-:W-:Y:S01]  /*20b0*/  ULOP3.LUT UR4, UR4, 0x3fff, URZ, 0xc0, !UPT ;  /* 0x00003fff04047892 */ /* 0x000fe2000f8ec03f */
[----:B------:R-:W-:Y:S01]  /*20c0*/  CS2R R104, SRZ ;  /* 0x0000000000687805 */ /* 0x000fe2000001ff00 */
[----:B------:R-:W-:Y:S01]  /*20d0*/  UMOV UR5, 0xc0000010 ;  /* 0xc000001000057882 */ /* 0x000fe20000000000 */
[----:B------:R-:W-:Y:S01]  /*20e0*/  UMOV UR7, 0xc0000010 ;  /* 0xc000001000077882 */ /* 0x000fe20000000000 */
[----:B------:R-:W-:Y:S01]  /*20f0*/  ULOP3.LUT UR16, UR4, 0x10000, URZ, 0xfc, !UPT ;  /* 0x0001000004107892 */ /* 0x000fe2000f8efc3f */
[----:B------:R-:W-:Y:S01]  /*2100*/  CS2R R106, SRZ ;  /* 0x00000000006a7805 */ /* 0x000fe2000001ff00 */
[----:B------:R-:W-:Y:S01]  /*2110*/  UIADD3 UR4, UR12, 0x180, URZ ;  /* 0x000001800c047890 */ /* 0x000fe2000fffe03f */
[----:B------:R-:W-:Y:S01]  /*2120*/  CS2R R108, SRZ ;  /* 0x00000000006c7805 */ /* 0x000fe2000001ff00 */
[----:B------:R-:W-:Y:S01]  /*2130*/  UIMAD UR14, UR48, 0x300, UR16 ;  /* 0x00000300300e78a4 */ /* 0x000fe2000f8e0210 */
[----:B------:R-:W-:Y:S01]  /*2140*/  CS2R R110, SRZ ;  /* 0x00000000006e7805 */ /* 0x000fe2000001ff00 */
[----:B------:R-:W-:Y:S01]  /*2150*/  UIADD3 UR8, UR12, 0x300, URZ ;  /* 0x000003000c087890 */ /* 0x000fe2000fffe03f */
[----:B------:R-:W-:Y:S01]  /*2160*/  CS2R R112, SRZ ;  /* 0x0000000000707805 */ /* 0x000fe2000001ff00 */
[----:B------:R-:W-:Y:S01]  /*2170*/  UIADD3 UR6, UR14, 0x100, URZ ;  /* 0x000001000e067890 */ /* 0x000fe2000fffe03f */
[----:B------:R-:W-:Y:S01]  /*2180*/  CS2R R114, SRZ ;  /* 0x0000000000727805 */ /* 0x000fe2000001ff00 */
[----:B------:R-:W-:Y:S01]  /*2190*/  UIADD3 UR10, UR14, 0x200, URZ ;  /* 0x000002000e0a7890 */ /* 0x000fe2000fffe03f */
[----:B------:R-:W-:Y:S01]  /*21a0*/  CS2R R116, SRZ ;  /* 0x0000000000747805 */ /* 0x000fe2000001ff00 */
[----:B------:R-:W-:Y:S01]  /*21b0*/  UMOV UR9, 0xc0000010 ;  /* 0xc000001000097882 */ /* 0x000fe20000000000 */
[----:B------:R-:W-:Y:S01]  /*21c0*/  QGMMA.64x128x32.F32.E4M3.E4M3 R24, gdesc[UR12], RZ, !UPT, gsb0 ;  /* 0x01e000000c1879f3 */ /* 0x000fe2000c0008ff */
[----:B------:R-:W-:Y:S01]  /*21d0*/  UMOV UR11, 0xc0000010 ;  /* 0xc0000010000b7882 */ /* 0x000fe20000000000 */
[----:B------:R-:W-:Y:S01]  /*21e0*/  ULDC UR19, c[0x0][0x988] ;  /* 0x0002620000137ab9 */ /* 0x000fe20000000800 */
[----:B------:R-:W-:Y:S01]  /*21f0*/  UIADD3 UR18, UR54, -0x2, URZ ;  /* 0xfffffffe36127890 */ /* 0x000fe2000fffe03f */
        /* <DEDUP_REMOVED lines=9> */
[----:B------:R-:W-:Y:S02]  /*2290*/  WARPGROUP.DEPBAR.LE gsb0, 0x0 ;  /* 0x00008000000079c5 */ /* 0x000fe40000010000 */
[----:B------:R-:W-:-:S06]  /*22a0*/  WARPGROUP.ARRIVE ;  /* 0x00000000000079c5 */ /* 0x000fcc0000000000 */
[----:B------:R-:W-:Y:S01]  /*22b0*/  QGMMA.64x128x32.F32.E4M3.E4M3 R24, gdesc[UR4], R24, gsb0 ;  /* 0x01e00000041879f3 */ /* 0x000fe20008000818 */
[----:B------:R-:W-:Y:S02]  /*22c0*/  ULDC UR6, c[0x0][0x448] ;  /* 0x0001120000067ab9 */ /* 0x000fe40000000800 */
[----:B------:R-:W-:-:S06]  /*22d0*/  UISETP.NE.AND UP0, UPT, UR6, 0x1, UPT ;  /* 0x000000010600788c */ /* 0x000fcc000bf05270 */
[----:B------:R-:W-:-:S05]  /*22e0*/  PLOP3.LUT P2, PT, PT, PT, UP0, 0x80, 0x0 ;  /* 0x000000000000781c */ /* 0x000fca0003f4f008 */
[----:B------:R-:W-:Y:S01]  /*22f0*/  @UP0 ULDC UR6, c[0x0][0x44c] ;  /* 0x0001130000060ab9 */ /* 0x000fe20000000800 */
[----:B------:R-:W-:Y:S02]  /*2300*/  WARPGROUP.DEPBAR.LE gsb0, 0x0 ;  /* 0x00008000000079c5 */ /* 0x000fe40000010000 */
[----:B------:R-:W-:-:S06]  /*2310*/  WARPGROUP.ARRIVE ;  /* 0x00000000000079c5 */ /* 0x000fcc0000000000 */
[----:B------:R-:W-:Y:S01]  /*2320*/  QGMMA.64x128x32.F32.E4M3.E4M3 R24, gdesc[UR8], R24, gsb0 ;  /* 0x01e00000081879f3 */ /* 0x000fe20008000818 */
[----:B------:R-:W-:Y:S01]  /*2330*/  @UP0 ULDC UR11, c[0x0][0x450] ;  /* 0x00011400000b0ab9 */ /* 0x000fe20000000800 */
[----:B------:R-:W-:Y:S01]  /*2340*/  UMOV UR10, UR39 ;  /* 0x00000027000a7c82 */ /* 0x000fe20008000000 */
[----:B------:R-:W-:Y:S02]  /*2350*/  WARPGROUP.DEPBAR.LE gsb0, 0x0 ;  /* 0x00008000000079c5 */ /* 0x000fe40000010000 */
[C---:B------:R-:W-:Y:S01]  /*2360*/  FMUL.FTZ R9, R0.reuse, R48 ;  /* 0x0000003000097220 */ /* 0x040fe20000410000 */
[C---:B------:R-:W-:Y:S01]  /*2370*/  FMUL.FTZ R26, R0.reuse, R26 ;  /* 0x0000001a001a7220 */ /* 0x040fe20000410000 */
[----:B------:R-:W-:Y:S02]  /*2380*/  VIADD R48, R17, UR39 ;  /* 0x0000002711307c36 */ /* 0x000fe40008000000 */
[C---:B------:R-:W-:Y:S01]  /*2390*/  FMUL.FTZ R10, R0.reuse, R44 ;  /* 0x0000002c000a7220 */ /* 0x040fe20000410000 */
[C---:B------:R-:W-:Y:S01]  /*23a0*/  FMUL.FTZ R27, R0.reuse, R27 ;  /* 0x0000001b001b7220 */ /* 0x040fe20000410000 */
[----:B------:R2:W3:Y:S01]  /*23b0*/  MUFU.TANH R98, R26 ;  /* 0x0000001a00627308 */ /* 0x0004e20000002400 */
[C---:B------:R-:W-:Y:S01]  /*23c0*/  FMUL.FTZ R20, R0.reuse, R29 ;  /* 0x0000001d00147220 */ /* 0x040fe20000410000 */
[C---:B------:R-:W-:Y:S01]  /*23d0*/  FMUL.FTZ R30, R0.reuse, R30 ;  /* 0x0000001e001e7220 */ /* 0x040fe20000410000 */
[C---:B------:R-:W-:Y:S01]  /*23e0*/  FMUL.FTZ R6, R0.reuse, R49 ;  /* 0x0000003100067220 */ /* 0x040fe20000410000 */
[C---:B------:R-:W-:Y:S01]  /*23f0*/  FMUL.FTZ R31, R0.reuse, R31 ;  /* 0x0000001f001f7220 */ /* 0x040fe20000410000 */
[C---:B------:R-:W-:Y:S01]  /*2400*/  FMUL.FTZ R34, R0.reuse, R34 ;  /* 0x0000002200227220 */ /* 0x040fe20000410000 */
[C---:B------:R-:W-:Y:S01]  /*2410*/  FMUL.FTZ R35, R0.reuse, R35 ;  /* 0x0000002300237220 */ /* 0x040fe20000410000 */
[----:B------:R-:W-:Y:S01]  /*2420*/  FMUL.FTZ R38, R0, R38 ;  /* 0x0000002600267220 */ /* 0x000fe20000410000 */
[----:B------:R-:W4:Y:S01]  /*2430*/  MUFU.TANH R27, R27 ;  /* 0x0000001b001b7308 */ /* 0x000f220000002400 */
[----:B--2---:R-:W-:Y:S01]  /*2440*/  @P2 IMAD.HI.U32 R26, R48, UR6, RZ ;  /* 0x00000006301a2c27 */ /* 0x004fe2000f8e00ff */
[----:B------:R-:W-:-:S03]  /*2450*/  @UP0 ULDC UR6, c[0x0][0x450] ;  /* 0x0001140000060ab9 */ /* 0x000fc60000000800 */
[C---:B------:R-:W-:Y:S01]  /*2460*/  FMUL.FTZ R39, R0.reuse, R39 ;  /* 0x0000002700277220 */ /* 0x040fe20000410000 */
[C---:B------:R-:W-:Y:S01]  /*2470*/  FMUL.FTZ R42, R0.reuse, R42 ;  /* 0x0000002a002a7220 */ /* 0x040fe20000410000 */
[C---:B------:R-:W-:Y:S01]  /*2480*/  FMUL.FTZ R50, R0.reuse, R50 ;  /* 0x0000003200327220 */ /* 0x040fe20000410000 */
[----:B------:R-:W-:Y:S01]  /*2490*/  @P2 SHF.R.U32.HI R48, RZ, UR6, R26 ;  /* 0x00000006ff302c19 */ /* 0x000fe2000801161a */
[----:B------:R-:W-:Y:S01]  /*24a0*/  UMOV UR6, 0xffffff80 ;  /* 0xffffff8000067882 */ /* 0x000fe20000000000 */
[----:B------:R-:W-:Y:S01]  /*24b0*/  IMAD.U32 R26, RZ, RZ, UR53 ;  /* 0x00000035ff1a7e24 */ /* 0x000fe2000f8e00ff */
[----:B------:R-:W-:Y:S01]  /*24c0*/  UIMAD UR6, UR54, UR6, 0x80 ;  /* 0x00000080360674a4 */ /* 0x000fe2000f8e0206 */
[----:B------:R-:W2:Y:S01]  /*24d0*/  MUFU.TANH R30, R30 ;  /* 0x0000001e001e7308 */ /* 0x000ea20000002400 */
[----:B------:R-:W5:Y:S01]  /*24e0*/  SHFL.IDX PT, R44, R48, 0x1, 0x1c1f ;  /* 0x003c1f00302c7f89 */ /* 0x000f6200000e0000 */
[C---:B------:R-:W-:Y:S01]  /*24f0*/  FMUL.FTZ R88, R0.reuse, R24 ;  /* 0x0000001800587220 */ /* 0x040fe20000410000 */
[C---:B------:R-:W-:Y:S01]  /*2500*/  FMUL.FTZ R24, R0.reuse, R25 ;  /* 0x0000001900187220 */ /* 0x040fe20000410000 */
[----:B------:R-:W-:Y:S01]  /*2510*/  FMUL.FTZ R43, R0, R43 ;  /* 0x0000002b002b7220 */ /* 0x000fe20000410000 */
[----:B------:R-:W-:-:S02]  /*2520*/  IMAD.U32 R29, RZ, RZ, UR6 ;  /* 0x00000006ff1d7e24 */ /* 0x000fc4000f8e00ff */
[C---:B------:R-:W-:Y:S01]  /*2530*/  FMUL.FTZ R25, R0.reuse, R28 ;  /* 0x0000001c00197220 */ /* 0x040fe20000410000 */
[C---:B------:R-:W-:Y:S01]  /*2540*/  FMUL.FTZ R46, R0.reuse, R46 ;  /* 0x0000002e002e7220 */ /* 0x040fe20000410000 */
[----:B------:R-:W0:Y:S01]  /*2550*/  MUFU.TANH R31, R31 ;  /* 0x0000001f001f7308 */ /* 0x000e220000002400 */
[----:B------:R-:W-:Y:S01]  /*2560*/  FMUL.FTZ R7, R0, R52 ;  /* 0x0000003400077220 */ /* 0x000fe20000410000 */
[--C-:B------:R-:W-:Y:S01]  /*2570*/  IADD3 R49, -R16, 0x1, R29.reuse ;  /* 0x0000000110317810 */ /* 0x100fe20007ffe11d */
[----:B------:R-:W-:Y:S01]  /*2580*/  FMUL.FTZ R47, R0, R47 ;  /* 0x0000002f002f7220 */ /* 0x000fe20000410000 */
[----:B------:R-:W-:Y:S01]  /*2590*/  IADD3 R92, -R16, UR52, R29 ;  /* 0x00000034105c7c10 */ /* 0x000fe2000fffe11d */
[----:B------:R-:W-:Y:S01]  /*25a0*/  FMUL.FTZ R54, R0, R54 ;  /* 0x0000003600367220 */ /* 0x000fe20000410000 */
[----:B------:R-:W-:Y:S01]  /*25b0*/  IADD3 R49, -R26, UR52, R49 ;  /* 0x000000341a317c10 */ /* 0x000fe2000fffe131 */
[C---:B------:R-:W-:Y:S01]  /*25c0*/  FMUL.FTZ R26, R0.reuse, R66 ;  /* 0x00000042001a7220 */ /* 0x040fe20000410000 */
[----:B------:R-:W-:Y:S01]  /*25d0*/  MUFU.TANH R34, R34 ;  /* 0x0000002200227308 */ /* 0x000fe20000002400 */
        /* <DEDUP_REMOVED lines=8> */
[----:B-----5:R-:W-:Y:S01]  /*2660*/  VIADDMNMX R44, R44, R49, R92, PT ;  /* 0x000000312c2c7246 */ /* 0x020fe2000380015c */
[C---:B------:R-:W-:Y:S01]  /*2670*/  FMUL.FTZ R55, R0.reuse, R55 ;  /* 0x0000003700377220 */ /* 0x040fe20000410000 */
[C---:B------:R-:W-:Y:S01]  /*2680*/  FMUL.FTZ R15, R0.reuse, R36 ;  /* 0x00000024000f7220 */ /* 0x040fe20000410000 */
[----:B------:R-:W-:Y:S01]  /*2690*/  FMUL.FTZ R59, R0, R59 ;  /* 0x0000003b003b7220 */ /* 0x000fe20000410000 */
[----:B------:R-:W-:Y:S01]  /*26a0*/  ISETP.GT.AND P3, PT, R44, RZ, PT ;  /* 0x000000ff2c00720c */ /* 0x000fe20003f64270 */
[----:B------:R-:W-:Y:S01]  /*26b0*/  FMUL.FTZ R12, R0, R40 ;  /* 0x00000028000c7220 */ /* 0x000fe20000410000 */
[C---:B------:R-:W-:Y:S01]  /*26c0*/  ISETP.GT.AND P4, PT, R44.reuse, 0x1, PT ;  /* 0x000000012c00780c */ /* 0x040fe20003f84270 */
[----:B------:R-:W5:Y:S01]  /*26d0*/  MUFU.TANH R38, R38 ;  /* 0x0000002600267308 */ /* 0x000f620000002400 */
[----:B------:R-:W-:Y:S01]  /*26e0*/  ISETP.GT.AND P5, PT, R44, 0x8, PT ;  /* 0x000000082c00780c */ /* 0x000fe20003fa4270 */
[----:B------:R-:W-:Y:S01]  /*26f0*/  FMUL.FTZ R63, R0, R63 ;  /* 0x0000003f003f7220 */ /* 0x000fe20000410000 */
[----:B---3--:R-:W-:Y:S01]  /*2700*/  FSEL R98, R98, -INF , P3 ;  /* 0xff80000062627808 */ /* 0x008fe20001800000 */
[C---:B------:R-:W-:Y:S01]  /*2710*/  FMUL.FTZ R67, R0.reuse, R67 ;  /* 0x0000004300437220 */ /* 0x040fe20000410000 */
[----:B----4-:R-:W-:Y:S01]  /*2720*/  FSEL R96, R27, -INF , P4 ;  /* 0xff8000001b607808 */ /* 0x010fe20002000000 */
[----:B------:R-:W-:Y:S01]  /*2730*/  FMUL.FTZ R70, R0, R70 ;  /* 0x0000004600467220 */ /* 0x000fe20000410000 */
[----:B------:R-:W-:Y:S01]  /*2740*/  ISETP.GT.AND P3, PT, R44, 0x9, PT ;  /* 0x000000092c00780c */ /* 0x000fe20003f64270 */
[----:B------:R-:W-:Y:S01]  /*2750*/  MUFU.TANH R39, R39 ;  /* 0x0000002700277308 */ /* 0x000fe20000002400 */
[----:B--2---:R-:W-:Y:S01]  /*2760*/  FSEL R94, R30, -INF , P5 ;  /* 0xff8000001e5e7808 */ /* 0x004fe20002800000 */
[----:B------:R-:W-:Y:S01]  /*2770*/  FMUL.FTZ R71, R0, R71 ;  /* 0x0000004700477220 */ /* 0x000fe20000410000 */
[----:B------:R-:W-:Y:S01]  /*2780*/  FMNMX.FTZ R27, R98, R96, !PT ;  /* 0x00000060621b7209 */ /* 0x000fe20007810000 */
[----:B------:R-:W-:Y:S01]  /*2790*/  FMUL.FTZ R74, R0, R74 ;  /* 0x0000004a004a7220 */ /* 0x000fe20000410000 */
[----:B------:R-:W-:Y:S01]  /*27a0*/  ISETP.GT.AND P4, PT, R44, 0x10, PT ;  /* 0x000000102c00780c */ /* 0x000fe20003f84270 */
[----:B------:R-:W-:Y:S01]  /*27b0*/  FMUL.FTZ R75, R0, R75 ;  /* 0x0000004b004b7220 */ /* 0x000fe20000410000 */
[----:B0-----:R-:W-:Y:S01]  /*27c0*/  FSEL R90, R31, -INF , P3 ;  /* 0xff8000001f5a7808 */ /* 0x001fe20001800000 */
[----:B------:R-:W0:Y:S01]  /*27d0*/  MUFU.TANH R42, R42 ;  /* 0x0000002a002a7308 */ /* 0x000e220000002400 */
[----:B------:R-:W-:Y:S01]  /*27e0*/  FMNMX.FTZ R27, R94, R27, !PT ;  /* 0x0000001b5e1b7209 */ /* 0x000fe20007810000 */
[----:B------:R-:W-:Y:S01]  /*27f0*/  FMUL.FTZ R78, R0, R78 ;  /* 0x0000004e004e7220 */ /* 0x000fe20000410000 */
[----:B------:R-:W-:Y:S01]  /*2800*/  ISETP.GT.AND P3, PT, R44, 0x11, PT ;  /* 0x000000112c00780c */ /* 0x000fe20003f64270 */
[----:B------:R-:W-:Y:S01]  /*2810*/  FMUL.FTZ R79, R0, R79 ;  /* 0x0000004f004f7220 */ /* 0x000fe20000410000 */
[----:B------:R-:W-:Y:S01]  /*2820*/  FMNMX.FTZ R27, R90, R27, !PT ;  /* 0x0000001b5a1b7209 */ /* 0x000fe20007810000 */
[----:B------:R-:W-:Y:S01]  /*2830*/  FMUL.FTZ R82, R0, R82 ;  /* 0x0000005200527220 */ /* 0x000fe20000410000 */
[----:B-1----:R-:W-:Y:S01]  /*2840*/  FSEL R66, R35, -INF , P3 ;  /* 0xff80000023427808 */ /* 0x002fe20001800000 */
[----:B------:R1:W-:Y:S01]  /*2850*/  MUFU.TANH R28, R50 ;  /* 0x00000032001c7308 */ /* 0x0003e20000002400 */
[----:B------:R-:W-:Y:S01]  /*2860*/  ISETP.GT.AND P3, PT, R44, 0x19, PT ;  /* 0x000000192c00780c */ /* 0x000fe20003f64270 */
[C---:B------:R-:W-:Y:S01]  /*2870*/  FMUL.FTZ R83, R0.reuse, R83 ;  /* 0x0000005300537220 */ /* 0x040fe20000410000 */
[C---:B------:R-:W-:Y:S01]  /*2880*/  FMUL.FTZ R11, R0.reuse, R41 ;  /* 0x00000029000b7220 */ /* 0x040fe20000410000 */
[C---:B------:R-:W-:Y:S01]  /*2890*/  FMUL.FTZ R86, R0.reuse, R86 ;  /* 0x0000005600567220 */ /* 0x040fe20000410000 */
[C---:B------:R-:W-:Y:S01]  /*28a0*/  FMUL.FTZ R87, R0.reuse, R87 ;  /* 0x0000005700577220 */ /* 0x040fe20000410000 */
[C---:B------:R-:W-:Y:S01]  /*28b0*/  FMUL.FTZ R8, R0.reuse, R45 ;  /* 0x0000002d00087220 */ /* 0x040fe20000410000 */
[----:B------:R-:W-:Y:S01]  /*28c0*/  FMUL.FTZ R5, R0, R53 ;  /* 0x0000003500057220 */ /* 0x000fe20000410000 */
[----:B------:R-:W2:Y:S01]  /*28d0*/  MUFU.TANH R43, R43 ;  /* 0x0000002b002b7308 */ /* 0x000ea20000002400 */
[----:B-1----:R-:W-:Y:S01]  /*28e0*/  FSEL R50, R34, -INF , P4 ;  /* 0xff80000022327808 */ /* 0x002fe20002000000 */
[----:B------:R-:W-:Y:S01]  /*28f0*/  FMUL.FTZ R3, R0, R57 ;  /* 0x0000003900037220 */ /* 0x000fe20000410000 */
[----:B------:R-:W-:Y:S01]  /*2900*/  ISETP.GT.AND P4, PT, R44, 0x18, PT ;  /* 0x000000182c00780c */ /* 0x000fe20003f84270 */
[----:B------:R-:W-:Y:S01]  /*2910*/  FMUL.FTZ R57, R0, R60 ;  /* 0x0000003c00397220 */ /* 0x000fe20000410000 */
[----:B------:R-:W-:Y:S01]  /*2920*/  FMNMX.FTZ R27, R50, R27, !PT ;  /* 0x0000001b321b7209 */ /* 0x000fe20007810000 */
[----:B------:R-:W-:Y:S01]  /*2930*/  FMUL.FTZ R60, R0, R61 ;  /* 0x0000003d003c7220 */ /* 0x000fe20000410000 */
[----:B-----5:R-:W-:Y:S01]  /*2940*/  FSEL R52, R38, -INF , P4 ;  /* 0xff80000026347808 */ /* 0x020fe20002000000 */
[----:B------:R-:W-:Y:S01]  /*2950*/  MUFU.TANH R46, R46 ;  /* 0x0000002e002e7308 */ /* 0x000fe20000002400 */
[----:B------:R-:W-:Y:S01]  /*2960*/  FMNMX.FTZ R27, R66, R27, !PT ;  /* 0x0000001b421b7209 */ /* 0x000fe20007810000 */
[----:B------:R-:W-:Y:S01]  /*2970*/  FMUL.FTZ R61, R0, R65 ;  /* 0x00000041003d7220 */ /* 0x000fe20000410000 */
[----:B------:R-:W-:Y:S01]  /*2980*/  ISETP.GT.AND P4, PT, R44, 0x20, PT ;  /* 0x000000202c00780c */ /* 0x000fe20003f84270 */
[----:B------:R-:W-:Y:S01]  /*2990*/  FMUL.FTZ R65, R0, R68 ;  /* 0x0000004400417220 */ /* 0x000fe20000410000 */
[----:B------:R-:W-:Y:S01]  /*29a0*/  FMNMX.FTZ R27, R52, R27, !PT ;  /* 0x0000001b341b7209 */ /* 0x000fe20007810000 */
[----:B------:R-:W-:Y:S01]  /*29b0*/  FMUL.FTZ R68, R0, R72 ;  /* 0x0000004800447220 */ /* 0x000fe20000410000 */
[----:B0-----:R-:W-:Y:S01]  /*29c0*/  FSEL R56, R42, -INF , P4 ;  /* 0xff8000002a387808 */ /* 0x001fe20002000000 */
[----:B------:R-:W0:Y:S01]  /*29d0*/  MUFU.TANH R32, R47 ;  /* 0x0000002f00207308 */ /* 0x000e220000002400 */
[----:B------:R-:W-:Y:S01]  /*29e0*/  ISETP.GT.AND P4, PT, R44, 0x28, PT ;  /* 0x000000282c00780c */ /* 0x000fe20003f84270 */
[----:B------:R-:W-:Y:S01]  /*29f0*/  FMUL.FTZ R72, R0, R81 ;  /* 0x0000005100487220 */ /* 0x000fe20000410000 */
[----:B------:R-:W-:-:S02]  /*2a00*/  @UP0 ULDC UR6, c[0x0][0x44c] ;  /* 0x0001130000060ab9 */ /* 0x000fc40000000800 */
[----:B------:R-:W-:-:S03]  /*2a10*/  UIMAD.WIDE.U32 UR6, UR39, UR6, URZ ;  /* 0x00000006270672a5 */ /* 0x000fc6000f8e003f */
[----:B------:R1:W3:Y:S01]  /*2a20*/  MUFU.TANH R33, R54 ;  /* 0x0000003600217308 */ /* 0x0002e20000002400 */
[----:B------:R-:W-:-:S04]  /*2a30*/  @UP0 USHF.R.U32.HI UR10, URZ, UR11, UR7 ;  /* 0x0000000b3f0a0299 */ /* 0x000fc80008011607 */
[----:B------:R-:W-:-:S03]  /*2a40*/  UIADD3 UR6, UR10, UR52, -UR53 ;  /* 0x000000340a067290 */ /* 0x000fc6000fffe835 */
[----:B------:R-:W4:Y:S01]  /*2a50*/  MUFU.TANH R51, R51 ;  /* 0x0000003300337308 */ /* 0x000f220000002400 */
[----:B-1----:R-:W-:Y:S01]  /*2a60*/  FSEL R54, R39, -INF , P3 ;  /* 0xff80000027367808 */ /* 0x002fe20001800000 */
[----:B------:R-:W-:Y:S01]  /*2a70*/  USHF.R.S32.HI UR7, URZ, 0x1f, UR6 ;  /* 0x0000001f3f077899 */ /* 0x000fe20008011406 */
[----:B------:R-:W-:Y:S02]  /*2a80*/  ISETP.GT.AND P3, PT, R44, 0x21, PT ;  /* 0x000000212c00780c */ /* 0x000fe40003f64270 */
[----:B------:R-:W-:Y:S01]  /*2a90*/  FMNMX.FTZ R27, R54, R27, !PT ;  /* 0x0000001b361b7209 */ /* 0x000fe20007810000 */
[----:B------:R-:W-:Y:S02]  /*2aa0*/  ULEA.HI UR7, UR7, UR6, URZ, 0x7 ;  /* 0x0000000607077291 */ /* 0x000fe4000f8f383f */
[----:B------:R2:W-:Y:S01]  /*2ab0*/  MUFU.TANH R37, R62 ;  /* 0x0000003e00257308 */ /* 0x0005e20000002400 */
[----:B------:R-:W-:Y:S01]  /*2ac0*/  FMNMX.FTZ R27, R56, R27, !PT ;  /* 0x0000001b381b7209 */ /* 0x000fe20007810000 */
[----:B------:R-:W-:-:S04]  /*2ad0*/  USHF.R.S32.HI UR7, URZ, 0x7, UR7 ;  /* 0x000000073f077899 */ /* 0x000fc80008011407 */
[----:B------:R-:W-:Y:S02]  /*2ae0*/  UISETP.LT.AND UP1, UPT, UR43, UR7, UPT ;  /* 0x000000072b00728c */ /* 0x000fe4000bf21270 */
[----:B------:R1:W-:Y:S01]  /*2af0*/  MUFU.TANH R36, R58 ;  /* 0x0000003a00247308 */ /* 0x0003e20000002400 */
[----:B--2---:R-:W-:Y:S01]  /*2b00*/  FSEL R62, R43, -INF , P3 ;  /* 0xff8000002b3e7808 */ /* 0x004fe20001800000 */
[----:B------:R-:W-:Y:S01]  /*2b10*/  USEL UR17, UR43, UR7, !UP1 ;  /* 0x000000072b117287 */ /* 0x000fe2000c800000 */
[----:B------:R-:W-:Y:S02]  /*2b20*/  ISETP.GT.AND P3, PT, R44, 0x29, PT ;  /* 0x000000292c00780c */ /* 0x000fe40003f64270 */
[----:B------:R-:W-:Y:S01]  /*2b30*/  FMNMX.FTZ R27, R62, R27, !PT ;  /* 0x0000001b3e1b7209 */ /* 0x000fe20007810000 */
[----:B------:R-:W-:Y:S01]  /*2b40*/  UISETP.GE.AND UP1, UPT, UR18, UR17, UPT ;  /* 0x000000111200728c */ /* 0x000fe2000bf26270 */
[----:B0-----:R-:W-:Y:S01]  /*2b50*/  FSEL R32, R32, -INF , P3 ;  /* 0xff80000020207808 */ /* 0x001fe20001800000 */
[----:B------:R-:W0:Y:S01]  /*2b60*/  MUFU.TANH R55, R55 ;  /* 0x0000003700377308 */ /* 0x000e220000002400 */
[----:B-1----:R-:W-:-:S02]  /*2b70*/  FSEL R58, R46, -INF , P4 ;  /* 0xff8000002e3a7808 */ /* 0x002fc40002000000 */
[----:B------:R-:W-:Y:S02]  /*2b80*/  ISETP.GT.AND P4, PT, R44, 0x30, PT ;  /* 0x000000302c00780c */ /* 0x000fe40003f84270 */
[----:B------:R-:W-:Y:S02]  /*2b90*/  FMNMX.FTZ R27, R58, R27, !PT ;  /* 0x0000001b3a1b7209 */ /* 0x000fe40007810000 */
[----:B------:R-:W-:Y:S01]  /*2ba0*/  FSEL R31, R28, -INF , P4 ;  /* 0xff8000001c1f7808 */ /* 0x000fe20002000000 */
[----:B------:R-:W1:Y:S01]  /*2bb0*/  MUFU.TANH R59, R59 ;  /* 0x0000003b003b7308 */ /* 0x000e620000002400 */
[----:B------:R-:W-:Y:S02]  /*2bc0*/  ISETP.GT.AND P3, PT, R44, 0x31, PT ;  /* 0x000000312c00780c */ /* 0x000fe40003f64270 */
[----:B------:R-:W-:Y:S02]  /*2bd0*/  FMNMX.FTZ R28, R32, R27, !PT ;  /* 0x0000001b201c7209 */ /* 0x000fe40007810000 */
[----:B------:R-:W-:-:S02]  /*2be0*/  ISETP.GT.AND P4, PT, R44, 0x38, PT ;  /* 0x000000382c00780c */ /* 0x000fc40003f84270 */
[----:B------:R-:W-:Y:S01]  /*2bf0*/  FMNMX.FTZ R29, R31, R28, !PT ;  /* 0x0000001c1f1d7209 */ /* 0x000fe20007810000 */
[----:B------:R4:W-:Y:S01]  /*2c00*/  MUFU.TANH R40, R26 ;  /* 0x0000001a00287308 */ /* 0x0009e20000002400 */
[----:B---3--:R-:W-:Y:S02]  /*2c10*/  FSEL R27, R33, -INF , P4 ;  /* 0xff800000211b7808 */ /* 0x008fe40002000000 */
[----:B------:R-:W-:-:S05]  /*2c20*/  ISETP.GT.AND P4, PT, R44, 0x40, PT ;  /* 0x000000402c00780c */ /* 0x000fca0003f84270 */
[----:B------:R-:W2:Y:S01]  /*2c30*/  MUFU.TANH R63, R63 ;  /* 0x0000003f003f7308 */ /* 0x000ea20000002400 */
[----:B----4-:R-:W-:Y:S02]  /*2c40*/  FSEL R26, R51, -INF , P3 ;  /* 0xff800000331a7808 */ /* 0x010fe40001800000 */
[----:B------:R-:W-:Y:S01]  /*2c50*/  ISETP.GT.AND P3, PT, R44, 0x39, PT ;  /* 0x000000392c00780c */ /* 0x000fe20003f64270 */
[----:B------:R-:W3:Y:S01]  /*2c60*/  SHFL.IDX PT, R51, R48, RZ, 0x1c1f ;  /* 0x001c1fff30337589 */ /* 0x000ee200000e0000 */
[----:B------:R-:W-:Y:S02]  /*2c70*/  FMNMX.FTZ R30, R26, R29, !PT ;  /* 0x0000001d1a1e7209 */ /* 0x000fe40007810000 */
[----:B0-----:R-:W-:Y:S01]  /*2c80*/  FSEL R28, R55, -INF , P3 ;  /* 0xff800000371c7808 */ /* 0x001fe20001800000 */
[----:B------:R-:W0:Y:S01]  /*2c90*/  MUFU.TANH R67, R67 ;  /* 0x0000004300437308 */ /* 0x000e220000002400 */
[----:B------:R-:W-:Y:S02]  /*2ca0*/  FMNMX.FTZ R33, R27, R30, !PT ;  /* 0x0000001e1b217209 */ /* 0x000fe40007810000 */
[----:B------:R-:W-:-:S02]  /*2cb0*/  ISETP.GT.AND P3, PT, R44, 0x41, PT ;  /* 0x000000412c00780c */ /* 0x000fc40003f64270 */
[----:B------:R-:W-:Y:S02]  /*2cc0*/  FSEL R29, R36, -INF , P4 ;  /* 0xff800000241d7808 */ /* 0x000fe40002000000 */
[----:B------:R-:W-:Y:S01]  /*2cd0*/  FMNMX.FTZ R34, R28, R33, !PT ;  /* 0x000000211c227209 */ /* 0x000fe20007810000 */
[----:B------:R-:W4:Y:S01]  /*2ce0*/  MUFU.TANH R38, R70 ;  /* 0x0000004600267308 */ /* 0x000f220000002400 */
[C---:B------:R-:W-:Y:S02]  /*2cf0*/  ISETP.GT.AND P4, PT, R44.reuse, 0x48, PT ;  /* 0x000000482c00780c */ /* 0x040fe40003f84270 */
[----:B-1----:R-:W-:Y:S02]  /*2d00*/  FSEL R30, R59, -INF , P3 ;  /* 0xff8000003b1e7808 */ /* 0x002fe40001800000 */
[----:B------:R-:W-:Y:S02]  /*2d10*/  FMNMX.FTZ R35, R29, R34, !PT ;  /* 0x000000221d237209 */ /* 0x000fe40007810000 */
[----:B------:R-:W-:Y:S01]  /*2d20*/  ISETP.GT.AND P3, PT, R44, 0x49, PT ;  /* 0x000000492c00780c */ /* 0x000fe20003f64270 */
[----:B------:R-:W1:Y:S01]  /*2d30*/  MUFU.TANH R71, R71 ;  /* 0x0000004700477308 */ /* 0x000e620000002400 */
[----:B------:R-:W-:-:S02]  /*2d40*/  FSEL R33, R37, -INF , P4 ;  /* 0xff80000025217808 */ /* 0x000fc40002000000 */
[----:B------:R-:W-:Y:S02]  /*2d50*/  FMNMX.FTZ R36, R30, R35, !PT ;  /* 0x000000231e247209 */ /* 0x000fe40007810000 */
[----:B------:R-:W-:Y:S02]  /*2d60*/  ISETP.GT.AND P4, PT, R44, 0x50, PT ;  /* 0x000000502c00780c */ /* 0x000fe40003f84270 */
[----:B--2---:R-:W-:Y:S01]  /*2d70*/  FSEL R34, R63, -INF , P3 ;  /* 0xff8000003f227808 */ /* 0x004fe20001800000 */
[----:B------:R-:W2:Y:S01]  /*2d80*/  MUFU.TANH R74, R74 ;  /* 0x0000004a004a7308 */ /* 0x000ea20000002400 */
[----:B------:R-:W-:Y:S01]  /*2d90*/  FMNMX.FTZ R35, R33, R36, !PT ;  /* 0x0000002421237209 */ /* 0x000fe20007810000 */
[----:B------:R-:W-:Y:S01]  /*2da0*/  FMUL.FTZ R63, R0, R64 ;  /* 0x00000040003f7220 */ /* 0x000fe20000410000 */
[----:B------:R-:W-:Y:S01]  /*2db0*/  ISETP.GT.AND P3, PT, R44, 0x51, PT ;  /* 0x000000512c00780c */ /* 0x000fe20003f64270 */
[----:B------:R-:W-:Y:S01]  /*2dc0*/  FMUL.FTZ R64, R0, R69 ;  /* 0x0000004500407220 */ /* 0x000fe20000410000 */
[----:B------:R-:W-:Y:S01]  /*2dd0*/  FSEL R36, R40, -INF , P4 ;  /* 0xff80000028247808 */ /* 0x000fe20002000000 */
[----:B------:R-:W-:Y:S01]  /*2de0*/  FMUL.FTZ R69, R0, R77 ;  /* 0x0000004d00457220 */ /* 0x000fe20000410000 */
[----:B------:R-:W-:Y:S01]  /*2df0*/  FMNMX.FTZ R37, R34, R35, !PT ;  /* 0x0000002322257209 */ /* 0x000fe20007810000 */
[----:B------:R-:W5:Y:S01]  /*2e00*/  MUFU.TANH R75, R75 ;  /* 0x0000004b004b7308 */ /* 0x000f620000002400 */
[----:B------:R-:W-:-:S02]  /*2e10*/  ISETP.GT.AND P4, PT, R44, 0x58, PT ;  /* 0x000000582c00780c */ /* 0x000fc40003f84270 */
[----:B0-----:R-:W-:Y:S01]  /*2e20*/  FSEL R35, R67, -INF , P3 ;  /* 0xff80000043237808 */ /* 0x001fe20001800000 */
[----:B------:R-:W-:Y:S01]  /*2e30*/  FMUL.FTZ R67, R0, R73 ;  /* 0x0000004900437220 */ /* 0x000fe20000410000 */
[----:B------:R-:W-:Y:S01]  /*2e40*/  FMNMX.FTZ R40, R36, R37, !PT ;  /* 0x0000002524287209 */ /* 0x000fe20007810000 */
[----:B------:R-:W-:Y:S01]  /*2e50*/  FMUL.FTZ R73, R0, R85 ;  /* 0x0000005500497220 */ /* 0x000fe20000410000 */
[----:B------:R-:W-:Y:S01]  /*2e60*/  ISETP.GT.AND P3, PT, R44, 0x59, PT ;  /* 0x000000592c00780c */ /* 0x000fe20003f64270 */
[----:B------:R-:W0:Y:S01]  /*2e70*/  MUFU.TANH R43, R78 ;  /* 0x0000004e002b7308 */ /* 0x000e220000002400 */
[----:B----4-:R-:W-:Y:S02]  /*2e80*/  FSEL R38, R38, -INF , P4 ;  /* 0xff80000026267808 */ /* 0x010fe40002000000 */
[----:B------:R-:W-:Y:S02]  /*2e90*/  FMNMX.FTZ R39, R35, R40, !PT ;  /* 0x0000002823277209 */ /* 0x000fe40007810000 */
[----:B------:R-:W-:-:S02]  /*2ea0*/  ISETP.GT.AND P4, PT, R44, 0x60, PT ;  /* 0x000000602c00780c */ /* 0x000fc40003f84270 */
[----:B-1----:R-:W-:Y:S01]  /*2eb0*/  FSEL R37, R71, -INF , P3 ;  /* 0xff80000047257808 */ /* 0x002fe20001800000 */
[----:B------:R-:W1:Y:S01]  /*2ec0*/  MUFU.TANH R79, R79 ;  /* 0x0000004f004f7308 */ /* 0x000e620000002400 */
[----:B------:R-:W-:Y:S01]  /*2ed0*/  FMNMX.FTZ R42, R38, R39, !PT ;  /* 0x00000027262a7209 */ /* 0x000fe20007810000 */
[----:B------:R-:W-:Y:S01]  /*2ee0*/  FMUL.FTZ R71, R0, R80 ;  /* 0x0000005000477220 */ /* 0x000fe20000410000 */
[----:B------:R-:W-:Y:S02]  /*2ef0*/  ISETP.GT.AND P3, PT, R44, 0x61, PT ;  /* 0x000000612c00780c */ /* 0x000fe40003f64270 */
[----:B--2---:R-:W-:Y:S02]  /*2f00*/  FSEL R40, R74, -INF , P4 ;  /* 0xff8000004a287808 */ /* 0x004fe40002000000 */
[----:B------:R-:W-:Y:S01]  /*2f10*/  FMNMX.FTZ R41, R37, R42, !PT ;  /* 0x0000002a25297209 */ /* 0x000fe20007810000 */
[----:B------:R-:W2:Y:S01]  /*2f20*/  MUFU.TANH R82, R82 ;  /* 0x0000005200527308 */ /* 0x000ea20000002400 */
[----:B------:R-:W-:-:S02]  /*2f30*/  ISETP.GT.AND P4, PT, R44, 0x68, PT ;  /* 0x000000682c00780c */ /* 0x000fc40003f84270 */
[----:B-----5:R-:W-:Y:S02]  /*2f40*/  FSEL R39, R75, -INF , P3 ;  /* 0xff8000004b277808 */ /* 0x020fe40001800000 */
[----:B------:R-:W-:Y:S02]  /*2f50*/  FMNMX.FTZ R42, R40, R41, !PT ;  /* 0x00000029282a7209 */ /* 0x000fe40007810000 */
[C---:B------:R-:W-:Y:S01]  /*2f60*/  ISETP.GT.AND P3, PT, R44.reuse, 0x69, PT ;  /* 0x000000692c00780c */ /* 0x040fe20003f64270 */
[----:B------:R-:W4:Y:S01]  /*2f70*/  MUFU.TANH R83, R83 ;  /* 0x0000005300537308 */ /* 0x000f220000002400 */
[----:B0-----:R-:W-:Y:S02]  /*2f80*/  FSEL R43, R43, -INF , P4 ;  /* 0xff8000002b2b7808 */ /* 0x001fe40002000000 */
[----:B------:R-:W-:Y:S02]  /*2f90*/  FMNMX.FTZ R46, R39, R42, !PT ;  /* 0x0000002a272e7209 */ /* 0x000fe40007810000 */
[----:B------:R-:W-:-:S02]  /*2fa0*/  ISETP.GT.AND P4, PT, R44, 0x70, PT ;  /* 0x000000702c00780c */ /* 0x000fc40003f84270 */
[----:B-1----:R-:W-:Y:S01]  /*2fb0*/  FSEL R42, R79, -INF , P3 ;  /* 0xff8000004f2a7808 */ /* 0x002fe20001800000 */
[----:B------:R-:W0:Y:S01]  /*2fc0*/  MUFU.TANH R86, R86 ;  /* 0x0000005600567308 */ /* 0x000e220000002400 */
[----:B------:R-:W-:Y:S02]  /*2fd0*/  FMNMX.FTZ R41, R43, R46, !PT ;  /* 0x0000002e2b297209 */ /* 0x000fe40007810000 */
[----:B------:R-:W-:Y:S02]  /*2fe0*/  ISETP.GT.AND P3, PT, R44, 0x71, PT ;  /* 0x000000712c00780c */ /* 0x000fe40003f64270 */
[----:B--2---:R-:W-:Y:S02]  /*2ff0*/  FSEL R46, R82, -INF , P4 ;  /* 0xff800000522e7808 */ /* 0x004fe40002000000 */
[----:B------:R-:W-:Y:S01]  /*3000*/  FMNMX.FTZ R45, R42, R41, !PT ;  /* 0x000000292a2d7209 */ /* 0x000fe20007810000 */
[----:B------:R-:W1:Y:S01]  /*3010*/  MUFU.TANH R87, R87 ;  /* 0x0000005700577308 */ /* 0x000e620000002400 */
[----:B------:R-:W-:-:S02]  /*3020*/  ISETP.GT.AND P4, PT, R44, 0x78, PT ;  /* 0x000000782c00780c */ /* 0x000fc40003f84270 */
[----:B----4-:R-:W-:Y:S02]  /*3030*/  FSEL R41, R83, -INF , P3 ;  /* 0xff80000053297808 */ /* 0x010fe40001800000 */
[----:B------:R-:W-:Y:S02]  /*3040*/  FMNMX.FTZ R70, R46, R45, !PT ;  /* 0x0000002d2e467209 */ /* 0x000fe40007810000 */
[----:B------:R-:W-:Y:S01]  /*3050*/  ISETP.GT.AND P3, PT, R44, 0x79, PT ;  /* 0x000000792c00780c */ /* 0x000fe20003f64270 */
[----:B------:R-:W-:Y:S01]  /*3060*/  MUFU.TANH R88, R88 ;  /* 0x0000005800587308 */ /* 0x000fe20000002400 */
[----:B0-----:R-:W-:Y:S02]  /*3070*/  FSEL R45, R86, -INF , P4 ;  /* 0xff800000562d7808 */ /* 0x001fe40002000000 */
[----:B------:R-:W-:Y:S02]  /*3080*/  FMNMX.FTZ R70, R41, R70, !PT ;  /* 0x0000004629467209 */ /* 0x000fe40007810000 */
[----:B---3--:R-:W-:-:S02]  /*3090*/  VIADDMNMX R92, R51, R49, R92, PT ;  /* 0x00000031335c7246 */ /* 0x008fc4000380015c */
[----:B------:R-:W-:Y:S01]  /*30a0*/  FMNMX.FTZ R47, R45, R70, !PT ;  /* 0x000000462d2f7209 */ /* 0x000fe20007810000 */
[----:B------:R-:W0:Y:S01]  /*30b0*/  MUFU.TANH R24, R24 ;  /* 0x0000001800187308 */ /* 0x000e220000002400 */
[----:B-1----:R-:W-:Y:S02]  /*30c0*/  FSEL R44, R87, -INF , P3 ;  /* 0xff800000572c7808 */ /* 0x002fe40001800000 */
[----:B------:R-:W-:Y:S02]  /*30d0*/  ISETP.GT.AND P4, PT, R92, 0x1, PT ;  /* 0x000000015c00780c */ /* 0x000fe40003f84270 */
[----:B------:R-:W-:Y:S02]  /*30e0*/  FMNMX.FTZ R47, R44, R47, !PT ;  /* 0x0000002f2c2f7209 */ /* 0x000fe40007810000 */
[----:B------:R-:W-:Y:S01]  /*30f0*/  ISETP.GT.AND P5, PT, R92, 0x8, PT ;  /* 0x000000085c00780c */ /* 0x000fe20003fa4270 */
[----:B------:R-:W1:Y:S02]  /*3100*/  MUFU.TANH R25, R25 ;  /* 0x0000001900197308 */ /* 0x000e640000002400 */
[----:B------:R-:W2:Y:S06]  /*3110*/  SHFL.BFLY PT, R70, R47, 0x2, 0x1f ;  /* 0x0c401f002f467f89 */ /* 0x000eac00000e0000 */
[----:B------:R-:W-:Y:S01]  /*3120*/  MUFU.TANH R20, R20 ;  /* 0x0000001400147308 */ /* 0x000fe20000002400 */
[----:B0-----:R-:W-:-:S02]  /*3130*/  FSEL R51, R24, -INF , P4 ;  /* 0xff80000018337808 */ /* 0x001fc40002000000 */
[----:B------:R-:W-:-:S05]  /*3140*/  ISETP.GT.AND P4, PT, R92, 0x10, PT ;  /* 0x000000105c00780c */ /* 0x000fca0003f84270 */
[----:B------:R-:W0:Y:S01]  /*3150*/  MUFU.TANH R21, R21 ;  /* 0x0000001500157308 */ /* 0x000e220000002400 */
[----:B-1----:R-:W-:-:S07]  /*3160*/  FSEL R25, R25, -INF , P5 ;  /* 0xff80000019197808 */ /* 0x002fce0002800000 */
[----:B------:R-:W-:Y:S01]  /*3170*/  MUFU.TANH R14, R14 ;  /* 0x0000000e000e7308 */ /* 0x000fe20000002400 */
[----:B--2---:R-:W-:Y:S01]  /*3180*/  FMNMX.FTZ R59, R47, R70, !PT ;  /* 0x000000462f3b7209 */ /* 0x004fe20007810000 */
[----:B------:R-:W-:Y:S01]  /*3190*/  FMUL.FTZ R70, R0, R76 ;  /* 0x0000004c00467220 */ /* 0x000fe20000410000 */
[----:B------:R-:W-:-:S03]  /*31a0*/  IMAD.U32 R76, RZ, RZ, UR19 ;  /* 0x00000013ff4c7e24 */ /* 0x000fc6000f8e00ff */
[----:B------:R-:W1:Y:S02]  /*31b0*/  SHFL.BFLY PT, R74, R59, 0x1, 0x1f ;  /* 0x0c201f003b4a7f89 */ /* 0x000e6400000e0000 */
[----:B------:R-:W2:Y:S01]  /*31c0*/  MUFU.TANH R15, R15 ;  /* 0x0000000f000f7308 */ /* 0x000ea20000002400 */
[----:B0-----:R-:W-:Y:S02]  /*31d0*/  FSEL R21, R21, -INF , P4 ;  /* 0xff80000015157808 */ /* 0x001fe40002000000 */
[----:B------:R-:W-:-:S05]  /*31e0*/  ISETP.GT.AND P4, PT, R92, 0x18, PT ;  /* 0x000000185c00780c */ /* 0x000fca0003f84270 */
[----:B------:R-:W-:Y:S08]  /*31f0*/  MUFU.TANH R13, R13 ;  /* 0x0000000d000d7308 */ /* 0x000ff00000002400 */
[----:B------:R-:W0:Y:S01]  /*3200*/  MUFU.TANH R12, R12 ;  /* 0x0000000c000c7308 */ /* 0x000e220000002400 */
[----:B--2---:R-:W-:Y:S02]  /*3210*/  FSEL R15, R15, -INF , P4 ;  /* 0xff8000000f0f7808 */ /* 0x004fe40002000000 */
[----:B------:R-:W-:-:S02]  /*3220*/  ISETP.GT.AND P4, PT, R92, 0x20, PT ;  /* 0x000000205c00780c */ /* 0x000fc40003f84270 */
[----:B-1----:R-:W-:-:S03]  /*3230*/  FMNMX.FTZ R59, R59, R74, !PT ;  /* 0x0000004a3b3b7209 */ /* 0x002fc60007810000 */
[----:B------:R-:W1:Y:S01]  /*3240*/  MUFU.TANH R11, R11 ;  /* 0x0000000b000b7308 */ /* 0x000e620000002400 */
[----:B------:R-:W-:Y:S01]  /*3250*/  FMUL.FTZ R74, R0, R84 ;  /* 0x00000054004a7220 */ /* 0x000fe20000410000 */
[C---:B------:R-:W-:Y:S01]  /*3260*/  FSETP.NEU.FTZ.AND P3, PT, R59.reuse, -INF , PT ;  /* 0xff8000003b00780b */ /* 0x040fe20003f7d000 */
[----:B------:R-:W-:-:S05]  /*3270*/  FFMA.FTZ R47, R59, R76, -8 ;  /* 0xc10000003b2f7423 */ /* 0x000fca000001004c */
[----:B------:R-:W2:Y:S01]  /*3280*/  MUFU.TANH R10, R10 ;  /* 0x0000000a000a7308 */ /* 0x000ea20000002400 */
[----:B------:R-:W-:Y:S02]  /*3290*/  FSEL R47, R47, RZ, P3 ;  /* 0x000000ff2f2f7208 */ /* 0x000fe40001800000 */
[----:B------:R-:W-:Y:S02]  /*32a0*/  ISETP.GT.AND P3, PT, R92, RZ, PT ;  /* 0x000000ff5c00720c */ /* 0x000fe40003f64270 */
[----:B0-----:R-:W-:Y:S01]  /*32b0*/  FSEL R12, R12, -INF , P4 ;  /* 0xff8000000c0c7808 */ /* 0x001fe20002000000 */
[--C-:B------:R-:W-:Y:S01]  /*32c0*/  FFMA.FTZ R77, R62, UR19, -R47.reuse ;  /* 0x000000133e4d7c23 */ /* 0x100fe2000801082f */
[----:B------:R-:W-:Y:S01]  /*32d0*/  FSEL R88, R88, -INF , P3 ;  /* 0xff80000058587808 */ /* 0x000fe20001800000 */
[----:B------:R-:W0:Y:S01]  /*32e0*/  MUFU.TANH R8, R8 ;  /* 0x0000000800087308 */ /* 0x000e220000002400 */
[----:B------:R-:W-:Y:S01]  /*32f0*/  ISETP.GT.AND P3, PT, R92, 0x9, PT ;  /* 0x000000095c00780c */ /* 0x000fe20003f64270 */
[--C-:B------:R-:W-:Y:S01]  /*3300*/  FFMA.FTZ R48, R98, UR19, -R47.reuse ;  /* 0x0000001362307c23 */ /* 0x100fe2000801082f */
[----:B------:R-:W-:Y:S01]  /*3310*/  FMNMX.FTZ R76, R88, R51, !PT ;  /* 0x00000033584c7209 */ /* 0x000fe20007810000 */
[--C-:B------:R-:W-:Y:S01]  /*3320*/  FFMA.FTZ R49, R96, UR19, -R47.reuse ;  /* 0x0000001360317c23 */ /* 0x100fe2000801082f */
[----:B------:R-:W-:Y:S01]  /*3330*/  FSEL R20, R20, -INF , P3 ;  /* 0xff80000014147808 */ /* 0x000fe20001800000 */
[--C-:B------:R-:W-:Y:S01]  /*3340*/  FFMA.FTZ R94, R94, UR19, -R47.reuse ;  /* 0x000000135e5e7c23 */ /* 0x100fe2000801082f */
[----:B------:R-:W-:Y:S01]  /*3350*/  FMNMX.FTZ R55, R25, R76, !PT ;  /* 0x0000004c19377209 */ /* 0x000fe20007810000 */
[----:B------:R-:W3:Y:S01]  /*3360*/  MUFU.TANH R9, R9 ;  /* 0x0000000900097308 */ /* 0x000ee20000002400 */
[----:B------:R-:W-:Y:S01]  /*3370*/  ISETP.GT.AND P3, PT, R92, 0x11, PT ;  /* 0x000000115c00780c */ /* 0x000fe20003f64270 */
[--C-:B------:R-:W-:Y:S01]  /*3380*/  FFMA.FTZ R53, R90, UR19, -R47.reuse ;  /* 0x000000135a357c23 */ /* 0x100fe2000801082f */
[----:B------:R-:W-:Y:S01]  /*3390*/  FMNMX.FTZ R76, R20, R55, !PT ;  /* 0x00000037144c7209 */ /* 0x000fe20007810000 */
[--C-:B------:R-:W-:Y:S01]  /*33a0*/  FFMA.FTZ R50, R50, UR19, -R47.reuse ;  /* 0x0000001332327c23 */ /* 0x100fe2000801082f */
[----:B------:R-:W-:Y:S01]  /*33b0*/  FSEL R14, R14, -INF , P3 ;  /* 0xff8000000e0e7808 */ /* 0x000fe20001800000 */
[--C-:B------:R-:W-:Y:S01]  /*33c0*/  FFMA.FTZ R32, R32, UR19, -R47.reuse ;  /* 0x0000001320207c23 */ /* 0x100fe2000801082f */
[----:B------:R-:W-:Y:S01]  /*33d0*/  FMNMX.FTZ R55, R21, R76, !PT ;  /* 0x0000004c15377209 */ /* 0x000fe20007810000 */
[----:B------:R-:W4:Y:S01]  /*33e0*/  MUFU.TANH R6, R6 ;  /* 0x0000000600067308 */ /* 0x000f220000002400 */
[----:B------:R-:W-:Y:S01]  /*33f0*/  ISETP.GT.AND P3, PT, R92, 0x19, PT ;  /* 0x000000195c00780c */ /* 0x000fe20003f64270 */
[--C-:B------:R-:W-:Y:S01]  /*3400*/  FFMA.FTZ R31, R31, UR19, -R47.reuse ;  /* 0x000000131f1f7c23 */ /* 0x100fe2000801082f */
[----:B------:R-:W-:Y:S01]  /*3410*/  FMNMX.FTZ R76, R14, R55, !PT ;  /* 0x000000370e4c7209 */ /* 0x000fe20007810000 */
[--C-:B------:R-:W-:Y:S01]  /*3420*/  FFMA.FTZ R55, R66, UR19, -R47.reuse ;  /* 0x0000001342377c23 */ /* 0x100fe2000801082f */
[----:B------:R-:W-:Y:S01]  /*3430*/  FSEL R13, R13, -INF , P3 ;  /* 0xff8000000d0d7808 */ /* 0x000fe20001800000 */
[--C-:B------:R-:W-:Y:S01]  /*3440*/  FFMA.FTZ R26, R26, UR19, -R47.reuse ;  /* 0x000000131a1a7c23 */ /* 0x100fe2000801082f */
[----:B------:R-:W-:Y:S01]  /*3450*/  FMNMX.FTZ R76, R15, R76, !PT ;  /* 0x0000004c0f4c7209 */ /* 0x000fe20007810000 */
[----:B------:R-:W-:Y:S01]  /*3460*/  MUFU.TANH R7, R7 ;  /* 0x0000000700077308 */ /* 0x000fe20000002400 */
[----:B------:R-:W-:Y:S01]  /*3470*/  ISETP.GT.AND P3, PT, R92, 0x21, PT ;  /* 0x000000215c00780c */ /* 0x000fe20003f64270 */
[--C-:B------:R-:W-:Y:S01]  /*3480*/  FFMA.FTZ R27, R27, UR19, -R47.reuse ;  /* 0x000000131b1b7c23 */ /* 0x100fe2000801082f */
[----:B------:R-:W-:Y:S01]  /*3490*/  FMNMX.FTZ R75, R13, R76, !PT ;  /* 0x0000004c0d4b7209 */ /* 0x000fe20007810000 */
[--C-:B------:R-:W-:Y:S01]  /*34a0*/  FFMA.FTZ R76, R52, UR19, -R47.reuse ;  /* 0x00000013344c7c23 */ /* 0x100fe2000801082f */
[----:B------:R-:W-:Y:S01]  /*34b0*/  ISETP.GT.AND P4, PT, R92, 0x28, PT ;  /* 0x000000285c00780c */ /* 0x000fe20003f84270 */
[--C-:B------:R-:W-:Y:S01]  /*34c0*/  FFMA.FTZ R28, R28, UR19, -R47.reuse ;  /* 0x000000131c1c7c23 */ /* 0x100fe2000801082f */
[----:B-1----:R-:W-:Y:S01]  /*34d0*/  FSEL R11, R11, -INF , P3 ;  /* 0xff8000000b0b7808 */ /* 0x002fe20001800000 */
[----:B------:R-:W1:Y:S01]  /*34e0*/  MUFU.TANH R5, R5 ;  /* 0x0000000500057308 */ /* 0x000e620000002400 */
[----:B------:R-:W-:Y:S01]  /*34f0*/  FMNMX.FTZ R66, R12, R75, !PT ;  /* 0x0000004b0c427209 */ /* 0x000fe20007810000 */
[--C-:B------:R-:W-:Y:S01]  /*3500*/  FFMA.FTZ R29, R29, UR19, -R47.reuse ;  /* 0x000000131d1d7c23 */ /* 0x100fe2000801082f */
[----:B------:R-:W-:Y:S01]  /*3510*/  ISETP.GT.AND P3, PT, R92, 0x29, PT ;  /* 0x000000295c00780c */ /* 0x000fe20003f64270 */
[--C-:B------:R-:W-:Y:S01]  /*3520*/  FFMA.FTZ R30, R30, UR19, -R47.reuse ;  /* 0x000000131e1e7c23 */ /* 0x100fe2000801082f */
[----:B--2---:R-:W-:Y:S01]  /*3530*/  FSEL R52, R10, -INF , P4 ;  /* 0xff8000000a347808 */ /* 0x004fe20002000000 */
[--C-:B------:R-:W-:Y:S01]  /*3540*/  FFMA.FTZ R41, R41, UR19, -R47.reuse ;  /* 0x0000001329297c23 */ /* 0x100fe2000801082f */
[----:B------:R-:W-:Y:S01]  /*3550*/  FMNMX.FTZ R75, R11, R66, !PT ;  /* 0x000000420b4b7209 */ /* 0x000fe20007810000 */
[----:B------:R-:W2:Y:S01]  /*3560*/  MUFU.TANH R4, R4 ;  /* 0x0000000400047308 */ /* 0x000ea20000002400 */
[----:B------:R-:W-:Y:S01]  /*3570*/  ISETP.GT.AND P4, PT, R92, 0x30, PT ;  /* 0x000000305c00780c */ /* 0x000fe20003f84270 */
[--C-:B------:R-:W-:Y:S01]  /*3580*/  FFMA.FTZ R66, R54, UR19, -R47.reuse ;  /* 0x0000001336427c23 */ /* 0x100fe2000801082f */
[----:B0-----:R-:W-:Y:S01]  /*3590*/  FSEL R8, R8, -INF , P3 ;  /* 0xff80000008087808 */ /* 0x001fe20001800000 */
[----:B------:R-:W-:Y:S01]  /*35a0*/  FFMA.FTZ R44, R44, UR19, -R47 ;  /* 0x000000132c2c7c23 */ /* 0x000fe2000801082f */
[----:B------:R-:W-:-:S02]  /*35b0*/  FMNMX.FTZ R75, R52, R75, !PT ;  /* 0x0000004b344b7209 */ /* 0x000fc40007810000 */
[----:B------:R-:W-:Y:S02]  /*35c0*/  CS2R R90, SRZ ;  /* 0x00000000005a7805 */ /* 0x000fe4000001ff00 */
[----:B------:R-:W-:Y:S01]  /*35d0*/  ISETP.GT.AND P3, PT, R92, 0x31, PT ;  /* 0x000000315c00780c */ /* 0x000fe20003f64270 */
[----:B------:R-:W-:Y:S01]  /*35e0*/  MUFU.TANH R3, R3 ;  /* 0x0000000300037308 */ /* 0x000fe20000002400 */
[----:B---3--:R-:W-:Y:S02]  /*35f0*/  FSEL R54, R9, -INF , P4 ;  /* 0xff80000009367808 */ /* 0x008fe40002000000 */
[----:B------:R-:W-:Y:S02]  /*3600*/  CS2R R96, SRZ ;  /* 0x0000000000607805 */ /* 0x000fe4000001ff00 */
[----:B------:R-:W-:Y:S02]  /*3610*/  FMNMX.FTZ R75, R8, R75, !PT ;  /* 0x0000004b084b7209 */ /* 0x000fe40007810000 */
[----:B------:R-:W-:-:S02]  /*3620*/  CS2R R98, SRZ ;  /* 0x0000000000627805 */ /* 0x000fc4000001ff00 */
[----:B------:R-:W-:Y:S02]  /*3630*/  ISETP.GT.AND P4, PT, R92, 0x38, PT ;  /* 0x000000385c00780c */ /* 0x000fe40003f84270 */
[----:B----4-:R-:W-:Y:S01]  /*3640*/  FSEL R6, R6, -INF , P3 ;  /* 0xff80000006067808 */ /* 0x010fe20001800000 */
[----:B------:R0:W-:Y:S01]  /*3650*/  MUFU.EX2 R10, R76 ;  /* 0x0000004c000a7308 */ /* 0x0001e20000000800 */
[----:B------:R-:W-:Y:S02]  /*3660*/  FMNMX.FTZ R75, R54, R75, !PT ;  /* 0x0000004b364b7209 */ /* 0x000fe40007810000 */
[----:B------:R-:W-:Y:S02]  /*3670*/  ISETP.GT.AND P3, PT, R92, 0x39, PT ;  /* 0x000000395c00780c */ /* 0x000fe40003f64270 */
[----:B------:R-:W-:Y:S02]  /*3680*/  FMNMX.FTZ R75, R6, R75, !PT ;  /* 0x0000004b064b7209 */ /* 0x000fe40007810000 */
[----:B-1----:R-:W-:Y:S01]  /*3690*/  FSEL R5, R5, -INF , P3 ;  /* 0xff80000005057808 */ /* 0x002fe20001800000 */
[----:B------:R-:W1:Y:S01]  /*36a0*/  MUFU.TANH R57, R57 ;  /* 0x0000003900397308 */ /* 0x000e620000002400 */
[----:B0-----:R-:W-:-:S01]  /*36b0*/  FFMA.FTZ R76, R56, UR19, -R47 ;  /* 0x00000013384c7c23 */ /* 0x001fc2000801082f */
[----:B------:R-:W-:-:S02]  /*36c0*/  FSEL R56, R7, -INF , P4 ;  /* 0xff80000007387808 */ /* 0x000fc40002000000 */
[C---:B------:R-:W-:Y:S02]  /*36d0*/  ISETP.GT.AND P4, PT, R92.reuse, 0x40, PT ;  /* 0x000000405c00780c */ /* 0x040fe40003f84270 */
[----:B------:R-:W-:Y:S02]  /*36e0*/  ISETP.GT.AND P3, PT, R92, 0x41, PT ;  /* 0x000000415c00780c */ /* 0x000fe40003f64270 */
[----:B------:R-:W-:Y:S01]  /*36f0*/  MUFU.TANH R60, R60 ;  /* 0x0000003c003c7308 */ /* 0x000fe20000002400 */
[----:B--2---:R-:W-:Y:S02]  /*3700*/  FSEL R62, R4, -INF , P4 ;  /* 0xff800000043e7808 */ /* 0x004fe40002000000 */
[----:B------:R-:W-:-:S05]  /*3710*/  ISETP.GT.AND P4, PT, R92, 0x48, PT ;  /* 0x000000485c00780c */ /* 0x000fca0003f84270 */
[----:B------:R0:W2:Y:S01]  /*3720*/  MUFU.EX2 R9, R66 ;  /* 0x0000004200097308 */ /* 0x0000a20000000800 */
[----:B-1----:R-:W-:Y:S02]  /*3730*/  FSEL R57, R57, -INF , P4 ;  /* 0xff80000039397808 */ /* 0x002fe40002000000 */
[----:B------:R-:W-:-:S05]  /*3740*/  ISETP.GT.AND P4, PT, R92, 0x50, PT ;  /* 0x000000505c00780c */ /* 0x000fca0003f84270 */
[----:B------:R-:W1:Y:S01]  /*3750*/  MUFU.TANH R63, R63 ;  /* 0x0000003f003f7308 */ /* 0x000e620000002400 */
[----:B0-----:R-:W-:-:S04]  /*3760*/  FMNMX.FTZ R66, R56, R75, !PT ;  /* 0x0000004b38427209 */ /* 0x001fc80007810000 */
[----:B------:R-:W-:Y:S02]  /*3770*/  FMNMX.FTZ R75, R5, R66, !PT ;  /* 0x00000042054b7209 */ /* 0x000fe40007810000 */
[----:B------:R-:W-:Y:S01]  /*3780*/  FSEL R66, R3, -INF , P3 ;  /* 0xff80000003427808 */ /* 0x000fe20001800000 */
[----:B------:R-:W0:Y:S01]  /*3790*/  MUFU.TANH R61, R61 ;  /* 0x0000003d003d7308 */ /* 0x000e220000002400 */
[----:B------:R-:W-:Y:S01]  /*37a0*/  FMNMX.FTZ R75, R62, R75, !PT ;  /* 0x0000004b3e4b7209 */ /* 0x000fe20007810000 */
[----:B------:R-:W-:Y:S01]  /*37b0*/  FFMA.FTZ R3, R58, UR19, -R47 ;  /* 0x000000133a037c23 */ /* 0x000fe2000801082f */
[----:B------:R-:W-:Y:S02]  /*37c0*/  ISETP.GT.AND P3, PT, R92, 0x49, PT ;  /* 0x000000495c00780c */ /* 0x000fe40003f64270 */
[----:B--2---:R-:W-:Y:S02]  /*37d0*/  F2FP.SATFINITE.E4M3.F32.PACK_AB_MERGE_C R151, R9, R10, RZ ;  /* 0x0000000a0997723e */ /* 0x004fe400048070ff */
[----:B------:R-:W-:Y:S01]  /*37e0*/  FSEL R58, R60, -INF , P3 ;  /* 0xff8000003c3a7808 */ /* 0x000fe20001800000 */
[----:B------:R-:W2:Y:S01]  /*37f0*/  MUFU.TANH R65, R65 ;  /* 0x0000004100417308 */ /* 0x000ea20000002400 */
[----:B------:R-:W-:-:S02]  /*3800*/  ISETP.GT.AND P3, PT, R92, 0x51, PT ;  /* 0x000000515c00780c */ /* 0x000fc40003f64270 */
[----:B-1----:R-:W-:Y:S02]  /*3810*/  FSEL R63, R63, -INF , P4 ;  /* 0xff8000003f3f7808 */ /* 0x002fe40002000000 */
[----:B------:R-:W-:-:S03]  /*3820*/  ISETP.GT.AND P4, PT, R92, 0x58, PT ;  /* 0x000000585c00780c */ /* 0x000fc60003f84270 */
[----:B------:R1:W-:Y:S01]  /*3830*/  MUFU.EX2 R7, R76 ;  /* 0x0000004c00077308 */ /* 0x0003e20000000800 */
[----:B0-----:R-:W-:Y:S02]  /*3840*/  FSEL R61, R61, -INF , P3 ;  /* 0xff8000003d3d7808 */ /* 0x001fe40001800000 */
[----:B------:R-:W-:-:S05]  /*3850*/  ISETP.GT.AND P3, PT, R92, 0x59, PT ;  /* 0x000000595c00780c */ /* 0x000fca0003f64270 */
[----:B------:R-:W0:Y:S01]  /*3860*/  MUFU.TANH R64, R64 ;  /* 0x0000004000407308 */ /* 0x000e220000002400 */
[----:B-1----:R-:W-:Y:S02]  /*3870*/  FMNMX.FTZ R76, R66, R75, !PT ;  /* 0x0000004b424c7209 */ /* 0x002fe40007810000 */
[----:B--2---:R-:W-:Y:S02]  /*3880*/  FSEL R65, R65, -INF , P4 ;  /* 0xff80000041417808 */ /* 0x004fe40002000000 */
[----:B------:R-:W-:Y:S01]  /*3890*/  FMNMX.FTZ R75, R57, R76, !PT ;  /* 0x0000004c394b7209 */ /* 0x000fe20007810000 */
[--C-:B------:R-:W-:Y:S01]  /*38a0*/  FFMA.FTZ R76, R34, UR19, -R47.reuse ;  /* 0x00000013224c7c23 */ /* 0x100fe2000801082f */
[----:B------:R-:W-:Y:S01]  /*38b0*/  ISETP.GT.AND P4, PT, R92, 0x60, PT ;  /* 0x000000605c00780c */ /* 0x000fe20003f84270 */
[----:B------:R-:W1:Y:S01]  /*38c0*/  MUFU.TANH R68, R68 ;  /* 0x0000004400447308 */ /* 0x000e620000002400 */
[----:B------:R-:W-:Y:S01]  /*38d0*/  FMNMX.FTZ R60, R58, R75, !PT ;  /* 0x0000004b3a3c7209 */ /* 0x000fe20007810000 */
[--C-:B------:R-:W-:Y:S01]  /*38e0*/  FFMA.FTZ R34, R35, UR19, -R47.reuse ;  /* 0x0000001323227c23 */ /* 0x100fe2000801082f */
[----:B------:R-:W-:-:S01]  /*38f0*/  FFMA.FTZ R35, R38, UR19, -R47 ;  /* 0x0000001326237c23 */ /* 0x000fc2000801082f */
[--C-:B------:R-:W-:Y:S01]  /*3900*/  FFMA.FTZ R38, R37, UR19, -R47.reuse ;  /* 0x0000001325267c23 */ /* 0x100fe2000801082f */
[----:B------:R-:W-:Y:S01]  /*3910*/  FMNMX.FTZ R60, R63, R60, !PT ;  /* 0x0000003c3f3c7209 */ /* 0x000fe20007810000 */
[--C-:B------:R-:W-:Y:S01]  /*3920*/  FFMA.FTZ R37, R40, UR19, -R47.reuse ;  /* 0x0000001328257c23 */ /* 0x100fe2000801082f */
[----:B------:R-:W-:-:S01]  /*3930*/  FFMA.FTZ R40, R42, UR19, -R47 ;  /* 0x000000132a287c23 */ /* 0x000fc2000801082f */
[----:B------:R-:W2:Y:S01]  /*3940*/  MUFU.TANH R67, R67 ;  /* 0x0000004300437308 */ /* 0x000ea20000002400 */
[----:B------:R-:W-:Y:S01]  /*3950*/  FMNMX.FTZ R60, R61, R60, !PT ;  /* 0x0000003c3d3c7209 */ /* 0x000fe20007810000 */
[----:B------:R-:W-:Y:S01]  /*3960*/  FFMA.FTZ R42, R46, UR19, -R47 ;  /* 0x000000132e2a7c23 */ /* 0x000fe2000801082f */
[----:B0-----:R-:W-:-:S02]  /*3970*/  FSEL R64, R64, -INF , P3 ;  /* 0xff80000040407808 */ /* 0x001fc40001800000 */
[----:B------:R-:W-:Y:S02]  /*3980*/  FMNMX.FTZ R75, R65, R60, !PT ;  /* 0x0000003c414b7209 */ /* 0x000fe40007810000 */
[----:B------:R-:W-:Y:S01]  /*3990*/  ISETP.GT.AND P3, PT, R92, 0x61, PT ;  /* 0x000000615c00780c */ /* 0x000fe20003f64270 */
[----:B------:R-:W0:Y:S01]  /*39a0*/  MUFU.TANH R70, R70 ;  /* 0x0000004600467308 */ /* 0x000e220000002400 */
[----:B-1----:R-:W-:Y:S02]  /*39b0*/  FSEL R68, R68, -INF , P4 ;  /* 0xff80000044447808 */ /* 0x002fe40002000000 */
[----:B------:R-:W-:Y:S02]  /*39c0*/  FMNMX.FTZ R75, R64, R75, !PT ;  /* 0x0000004b404b7209 */ /* 0x000fe40007810000 */
[----:B------:R-:W-:Y:S02]  /*39d0*/  ISETP.GT.AND P4, PT, R92, 0x68, PT ;  /* 0x000000685c00780c */ /* 0x000fe40003f84270 */
[----:B------:R-:W-:Y:S01]  /*39e0*/  FMNMX.FTZ R60, R68, R75, !PT ;  /* 0x0000004b443c7209 */ /* 0x000fe20007810000 */
[----:B------:R-:W1:Y:S01]  /*39f0*/  MUFU.TANH R69, R69 ;  /* 0x0000004500457308 */ /* 0x000e620000002400 */
[----:B--2---:R-:W-:-:S02]  /*3a00*/  FSEL R67, R67, -INF , P3 ;  /* 0xff80000043437808 */ /* 0x004fc40001800000 */
[----:B------:R-:W-:Y:S02]  /*3a10*/  ISETP.GT.AND P3, PT, R92, 0x69, PT ;  /* 0x000000695c00780c */ /* 0x000fe40003f64270 */
[----:B------:R-:W-:-:S03]  /*3a20*/  FMNMX.FTZ R75, R67, R60, !PT ;  /* 0x0000003c434b7209 */ /* 0x000fc60007810000 */
[----:B------:R-:W2:Y:S01]  /*3a30*/  MUFU.TANH R71, R71 ;  /* 0x0000004700477308 */ /* 0x000ea20000002400 */
[----:B0-----:R-:W-:Y:S02]  /*3a40*/  FSEL R70, R70, -INF , P4 ;  /* 0xff80000046467808 */ /* 0x001fe40002000000 */
[----:B------:R-:W-:Y:S02]  /*3a50*/  ISETP.GT.AND P4, PT, R92, 0x70, PT ;  /* 0x000000705c00780c */ /* 0x000fe40003f84270 */
[----:B------:R-:W-:-:S03]  /*3a60*/  FMNMX.FTZ R60, R70, R75, !PT ;  /* 0x0000004b463c7209 */ /* 0x000fc60007810000 */
[----:B------:R-:W0:Y:S01]  /*3a70*/  MUFU.TANH R72, R72 ;  /* 0x0000004800487308 */ /* 0x000e220000002400 */
[----:B-1----:R-:W-:Y:S02]  /*3a80*/  FSEL R69, R69, -INF , P3 ;  /* 0xff80000045457808 */ /* 0x002fe40001800000 */
[----:B------:R-:W-:Y:S02]  /*3a90*/  ISETP.GT.AND P3, PT, R92, 0x71, PT ;  /* 0x000000715c00780c */ /* 0x000fe40003f64270 */
        /* <DEDUP_REMOVED lines=8> */
[----:B------:R-:W-:Y:S02]  /*3b20*/  CS2R R92, SRZ ;  /* 0x00000000005c7805 */ /* 0x000fe4000001ff00 */
[----:B------:R-:W-:Y:S01]  /*3b30*/  FMNMX.FTZ R75, R72, R75, !PT ;  /* 0x0000004b484b7209 */ /* 0x000fe20007810000 */
[----:B------:R0:W-:Y:S01]  /*3b40*/  MUFU.EX2 R4, R77 ;  /* 0x0000004d00047308 */ /* 0x0001e20000000800 */
[----:B-1----:R-:W-:-:S04]  /*3b50*/  FSEL R74, R74, -INF , P4 ;  /* 0xff8000004a4a7808 */ /* 0x002fc80002000000 */
[----:B------:R-:W-:Y:S01]  /*3b60*/  FMNMX.FTZ R60, R74, R75, !PT ;  /* 0x0000004b4a3c7209 */ /* 0x000fe20007810000 */
[----:B------:R-:W-:-:S01]  /*3b70*/  FFMA.FTZ R75, R33, UR19, -R47 ;  /* 0x00000013214b7c23 */ /* 0x000fc2000801082f */
[--C-:B------:R-:W-:Y:S01]  /*3b80*/  FFMA.FTZ R33, R36, UR19, -R47.reuse ;  /* 0x0000001324217c23 */ /* 0x100fe2000801082f */
[----:B------:R-:W-:-:S01]  /*3b90*/  FFMA.FTZ R36, R39, UR19, -R47 ;  /* 0x0000001327247c23 */ /* 0x000fc2000801082f */
[----:B--2---:R-:W-:Y:S01]  /*3ba0*/  FSEL R73, R73, -INF , P3 ;  /* 0xff80000049497808 */ /* 0x004fe20001800000 */
[----:B------:R-:W-:-:S01]  /*3bb0*/  FFMA.FTZ R39, R43, UR19, -R47 ;  /* 0x000000132b277c23 */ /* 0x000fc2000801082f */
[----:B------:R-:W-:Y:S01]  /*3bc0*/  FFMA.FTZ R43, R45, UR19, -R47 ;  /* 0x000000132d2b7c23 */ /* 0x000fe2000801082f */
[----:B------:R-:W-:Y:S01]  /*3bd0*/  MUFU.EX2 R48, R48 ;  /* 0x0000003000307308 */ /* 0x000fe20000000800 */
[----:B------:R-:W-:-:S05]  /*3be0*/  FMNMX.FTZ R60, R73, R60, !PT ;  /* 0x0000003c493c7209 */ /* 0x000fca0007810000 */
[----:B0-----:R-:W0:Y:S02]  /*3bf0*/  SHFL.BFLY PT, R77, R60, 0x2, 0x1f ;  /* 0x0c401f003c4d7f89 */ /* 0x001e2400000e0000 */
[----:B------:R-:W1:Y:S08]  /*3c00*/  MUFU.EX2 R49, R49 ;  /* 0x0000003100317308 */ /* 0x000e700000000800 */
[----:B------:R2:W-:Y:S08]  /*3c10*/  MUFU.EX2 R24, R94 ;  /* 0x0000005e00187308 */ /* 0x0005f00000000800 */
[----:B------:R-:W3:Y:S01]  /*3c20*/  MUFU.EX2 R53, R53 ;  /* 0x0000003500357308 */ /* 0x000ee20000000800 */
[----:B-1----:R-:W-:-:S01]  /*3c30*/  FADD.FTZ R79, R48, R49 ;  /* 0x00000031304f7221 */ /* 0x002fc20000010000 */
[----:B--2---:R-:W-:-:S02]  /*3c40*/  CS2R R94, SRZ ;  /* 0x00000000005e7805 */ /* 0x004fc4000001ff00 */
[----:B0-----:R-:W-:-:S04]  /*3c50*/  FMNMX.FTZ R77, R60, R77, !PT ;  /* 0x0000004d3c4d7209 */ /* 0x001fc80007810000 */
[----:B------:R-:W-:Y:S01]  /*3c60*/  MUFU.EX2 R50, R50 ;  /* 0x0000003200327308 */ /* 0x000fe20000000800 */
[----:B------:R-:W0:Y:S07]  /*3c70*/  SHFL.BFLY PT, R60, R77, 0x1, 0x1f ;  /* 0x0c201f004d3c7f89 */ /* 0x000e2e00000e0000 */
[----:B------:R-:W1:Y:S01]  /*3c80*/  MUFU.EX2 R55, R55 ;  /* 0x0000003700377308 */ /* 0x000e620000000800 */
[----:B---3--:R-:W-:-:S04]  /*3c90*/  F2FP.SATFINITE.E4M3.F32.PACK_AB_MERGE_C R149, R53, R24, RZ ;  /* 0x000000183595723e */ /* 0x008fc800048070ff */
[----:B------:R-:W-:-:S03]  /*3ca0*/  F2FP.SATFINITE.E4M3.F32.PACK_AB_MERGE_C R149, R49, R48, R149 ;  /* 0x000000303195723e */ /* 0x000fc60004807095 */
[----:B------:R-:W-:Y:S08]  /*3cb0*/  MUFU.EX2 R3, R3 ;  /* 0x0000000300037308 */ /* 0x000ff00000000800 */
[----:B------:R-:W2:Y:S01]  /*3cc0*/  MUFU.EX2 R32, R32 ;  /* 0x0000002000207308 */ /* 0x000ea20000000800 */
[----:B-1----:R-:W-:Y:S02]  /*3cd0*/  F2FP.SATFINITE.E4M3.F32.PACK_AB_MERGE_C R151, R55, R50, R151 ;  /* 0x000000323797723e */ /* 0x002fe40004807097 */
[----:B0-----:R-:W-:Y:S01]  /*3ce0*/  FMNMX.FTZ R60, R77, R60, !PT ;  /* 0x0000003c4d3c7209 */ /* 0x001fe20007810000 */
[----:B------:R-:W-:-:S03]  /*3cf0*/  IMAD.U32 R77, RZ, RZ, UR19 ;  /* 0x00000013ff4d7e24 */ /* 0x000fc6000f8e00ff */
[C---:B------:R-:W-:Y:S01]  /*3d00*/  FSETP.NEU.FTZ.AND P3, PT, R60.reuse, -INF , PT ;  /* 0xff8000003c00780b */ /* 0x040fe20003f7d000 */
[----:B------:R-:W-:-:S01]  /*3d10*/  FFMA.FTZ R45, R60, R77, -8 ;  /* 0xc10000003c2d7423 */ /* 0x000fc2000001004d */
[----:B------:R-:W-:Y:S04]  /*3d20*/  MUFU.EX2 R31, R31 ;  /* 0x0000001f001f7308 */ /* 0x000fe80000000800 */
[----:B------:R-:W-:Y:S02]  /*3d30*/  FSEL R47, R45, RZ, P3 ;  /* 0x000000ff2d2f7208 */ /* 0x000fe40001800000 */
[----:B------:R-:W-:Y:S02]  /*3d40*/  PLOP3.LUT P3, PT, PT, PT, UP1, 0x80, 0x0 ;  /* 0x000000000000781c */ /* 0x000fe40003f6f018 */
        /* <DEDUP_REMOVED lines=18> */
[----:B------:R-:W-:Y:S01]  /*3e70*/  FFMA.FTZ R5, R62, UR19, -R47 ;  /* 0x000000133e057c23 */ /* 0x000fe2000801082f */
[----:B------:R-:W-:-:S01]  /*3e80*/  FADD.FTZ R62, R24, R79 ;  /* 0x0000004f183e7221 */ /* 0x000fc20000010000 */
[--C-:B------:R-:W-:Y:S01]  /*3e90*/  FFMA.FTZ R12, R12, UR19, -R47.reuse ;  /* 0x000000130c0c7c23 */ /* 0x100fe2000801082f */
[----:B------:R-:W-:-:S01]  /*3ea0*/  FFMA.FTZ R11, R11, UR19, -R47 ;  /* 0x000000130b0b7c23 */ /* 0x000fc2000801082f */
[----:B------:R-:W-:Y:S01]  /*3eb0*/  FFMA.FTZ R13, R6, UR19, -R47 ;  /* 0x00000013060d7c23 */ /* 0x000fe2000801082f */
[----:B------:R-:W-:-:S01]  /*3ec0*/  FADD.FTZ R81, R53, R62 ;  /* 0x0000003e35517221 */ /* 0x000fc20000010000 */
[----:B------:R-:W1:Y:S01]  /*3ed0*/  MUFU.EX2 R25, R25 ;  /* 0x0000001900197308 */ /* 0x000e620000000800 */
[----:B------:R-:W-:-:S01]  /*3ee0*/  FFMA.FTZ R6, R66, UR19, -R47 ;  /* 0x0000001342067c23 */ /* 0x000fc2000801082f */
[----:B------:R-:W-:Y:S01]  /*3ef0*/  FFMA.FTZ R63, R63, UR19, -R47 ;  /* 0x000000133f3f7c23 */ /* 0x000fe2000801082f */
[----:B------:R-:W-:-:S01]  /*3f00*/  FADD.FTZ R66, R50, R81 ;  /* 0x0000005132427221 */ /* 0x000fc20000010000 */
[--C-:B------:R-:W-:Y:S01]  /*3f10*/  FFMA.FTZ R64, R64, UR19, -R47.reuse ;  /* 0x0000001340407c23 */ /* 0x100fe2000801082f */
[----:B------:R-:W-:-:S01]  /*3f20*/  FFMA.FTZ R61, R61, UR19, -R47 ;  /* 0x000000133d3d7c23 */ /* 0x000fc2000801082f */
[----:B--2---:R-:W-:Y:S01]  /*3f30*/  F2FP.SATFINITE.E4M3.F32.PACK_AB_MERGE_C R145, R32, R3, RZ ;  /* 0x000000032091723e */ /* 0x004fe200048070ff */
[----:B------:R-:W-:-:S01]  /*3f40*/  FADD.FTZ R81, R55, R66 ;  /* 0x0000004237517221 */ /* 0x000fc20000010000 */
[----:B------:R-:W2:Y:S01]  /*3f50*/  MUFU.EX2 R78, R78 ;  /* 0x0000004e004e7308 */ /* 0x000ea20000000800 */
[----:B0-----:R-:W-:-:S01]  /*3f60*/  FADD.FTZ R58, R45, R46 ;  /* 0x0000002e2d3a7221 */ /* 0x001fc20000010000 */
[--C-:B------:R-:W-:Y:S01]  /*3f70*/  FFMA.FTZ R67, R67, UR19, -R47.reuse ;  /* 0x0000001343437c23 */ /* 0x100fe2000801082f */
[----:B------:R-:W-:-:S01]  /*3f80*/  FFMA.FTZ R70, R70, UR19, -R47 ;  /* 0x0000001346467c23 */ /* 0x000fc2000801082f */
[----:B------:R-:W-:Y:S01]  /*3f90*/  F2FP.SATFINITE.E4M3.F32.PACK_AB_MERGE_C R145, R4, R7, R145 ;  /* 0x000000070491723e */ /* 0x000fe20004807091 */
[----:B------:R-:W-:-:S01]  /*3fa0*/  FFMA.FTZ R69, R69, UR19, -R47 ;  /* 0x0000001345457c23 */ /* 0x000fc2000801082f */
[--C-:B------:R-:W-:Y:S01]  /*3fb0*/  FFMA.FTZ R71, R71, UR19, -R47.reuse ;  /* 0x0000001347477c23 */ /* 0x100fe2000801082f */
[----:B------:R-:W-:-:S01]  /*3fc0*/  FFMA.FTZ R72, R72, UR19, -R47 ;  /* 0x0000001348487c23 */ /* 0x000fc2000801082f */
[----:B------:R-:W0:Y:S01]  /*3fd0*/  MUFU.EX2 R20, R20 ;  /* 0x0000001400147308 */ /* 0x000e220000000800 */
[----:B-1----:R-:W-:-:S01]  /*3fe0*/  FADD.FTZ R79, R25, R58 ;  /* 0x0000003a194f7221 */ /* 0x002fc20000010000 */
[----:B------:R-:W-:-:S02]  /*3ff0*/  @!P0 VIADD R58, R2, 0x19c40 ;  /* 0x00019c40023a8836 */ /* 0x000fc40000000000 */
[----:B------:R-:W-:-:S01]  /*4000*/  FFMA.FTZ R74, R74, UR19, -R47 ;  /* 0x000000134a4a7c23 */ /* 0x000fc2000801082f */
[----:B------:R-:W-:Y:S02]  /*4010*/  CS2R R88, SRZ ;  /* 0x0000000000587805 */ /* 0x000fe4000001ff00 */
[----:B------:R-:W-:Y:S01]  /*4020*/  @!P0 PRMT R58, RZ, 0x654, R58 ;  /* 0x00000654ff3a8816 */ /* 0x000fe2000000003a */
[----:B------:R-:W1:Y:S01]  /*4030*/  MUFU.EX2 R21, R21 ;  /* 0x0000001500157308 */ /* 0x000e620000000800 */
[----:B--2---:R-:W-:-:S01]  /*4040*/  FADD.FTZ R79, R78, R79 ;  /* 0x0000004f4e4f7221 */ /* 0x004fc20000010000 */
[----:B------:R-:W-:Y:S01]  /*4050*/  F2FP.SATFINITE.E4M3.F32.PACK_AB_MERGE_C R78, R78, R25, RZ ;  /* 0x000000194e4e723e */ /* 0x000fe200048070ff */
[----:B------:R2:W-:Y:S03]  /*4060*/  @!P0 SYNCS.ARRIVE.TRANS64.RED.A1T0 RZ, [R58+URZ], RZ ;  /* 0x000000ff3aff89a7 */ /* 0x0005e6000810043f */
[----:B------:R-:W-:-:S02]  /*4070*/  F2FP.SATFINITE.E4M3.F32.PACK_AB_MERGE_C R148, R46, R45, R78 ;  /* 0x0000002d2e94723e */ /* 0x000fc4000480704e */
[----:B------:R-:W3:Y:S01]  /*4080*/  MUFU.EX2 R14, R14 ;  /* 0x0000000e000e7308 */ /* 0x000ee20000000800 */
[----:B0-----:R-:W-:-:S01]  /*4090*/  FADD.FTZ R62, R20, R79 ;  /* 0x0000004f143e7221 */ /* 0x001fc20000010000 */
[----:B--2---:R-:W-:-:S04]  /*40a0*/  FADD.FTZ R58, R10, R81 ;  /* 0x000000510a3a7221 */ /* 0x004fc80000010000 */
[----:B------:R-:W-:Y:S02]  /*40b0*/  FADD.FTZ R80, R9, R58 ;  /* 0x0000003a09507221 */ /* 0x000fe40000010000 */
[----:B------:R-:W0:Y:S01]  /*40c0*/  MUFU.EX2 R15, R15 ;  /* 0x0000000f000f7308 */ /* 0x000e220000000800 */
[----:B-1----:R-:W-:-:S01]  /*40d0*/  FADD.FTZ R79, R21, R62 ;  /* 0x0000003e154f7221 */ /* 0x002fc20000010000 */
[----:B------:R-:W-:Y:S01]  /*40e0*/  FFMA.FTZ R62, R65, UR19, -R47 ;  /* 0x00000013413e7c23 */ /* 0x000fe2000801082f */
[----:B------:R-:W-:-:S01]  /*40f0*/  FADD.FTZ R65, R7, R80 ;  /* 0x0000005007417221 */ /* 0x000fc20000010000 */
[--C-:B------:R-:W-:Y:S01]  /*4100*/  FFMA.FTZ R58, R68, UR19, -R47.reuse ;  /* 0x00000013443a7c23 */ /* 0x100fe2000801082f */
[----:B------:R-:W-:-:S02]  /*4110*/  FFMA.FTZ R47, R73, UR19, -R47 ;  /* 0x00000013492f7c23 */ /* 0x000fc4000801082f */
[----:B------:R-:W-:Y:S01]  /*4120*/  FADD.FTZ R68, R4, R65 ;  /* 0x0000004104447221 */ /* 0x000fe20000010000 */
[----:B------:R-:W1:Y:S01]  /*4130*/  MUFU.EX2 R12, R12 ;  /* 0x0000000c000c7308 */ /* 0x000e620000000800 */
[----:B---3--:R-:W-:-:S02]  /*4140*/  FADD.FTZ R66, R14, R79 ;  /* 0x0000004f0e427221 */ /* 0x008fc40000010000 */
[----:B------:R-:W-:-:S05]  /*4150*/  FADD.FTZ R79, R3, R68 ;  /* 0x00000044034f7221 */ /* 0x000fca0000010000 */
[----:B------:R-:W2:Y:S01]  /*4160*/  MUFU.EX2 R11, R11 ;  /* 0x0000000b000b7308 */ /* 0x000ea20000000800 */
[----:B0-----:R-:W-:-:S04]  /*4170*/  F2FP.SATFINITE.E4M3.F32.PACK_AB_MERGE_C R14, R15, R14, RZ ;  /* 0x0000000e0f0e723e */ /* 0x001fc800048070ff */
[----:B------:R-:W-:-:S03]  /*4180*/  F2FP.SATFINITE.E4M3.F32.PACK_AB_MERGE_C R150, R21, R20, R14 ;  /* 0x000000141596723e */ /* 0x000fc6000480700e */
[----:B------:R-:W0:Y:S08]  /*4190*/  MUFU.EX2 R51, R51 ;  /* 0x0000003300337308 */ /* 0x000e300000000800 */
[----:B------:R-:W3:Y:S08]  /*41a0*/  MUFU.EX2 R52, R52 ;  /* 0x0000003400347308 */ /* 0x000ef00000000800 */
[----:B------:R4:W-:Y:S08]  /*41b0*/  MUFU.EX2 R2, R63 ;  /* 0x0000003f00027308 */ /* 0x0009f00000000800 */
[----:B------:R-:W-:Y:S01]  /*41c0*/  MUFU.EX2 R8, R8 ;  /* 0x0000000800087308 */ /* 0x000fe20000000800 */
[----:B----4-:R-:W-:-:S04]  /*41d0*/  FADD.FTZ R63, R15, R66 ;  /* 0x000000420f3f7221 */ /* 0x010fc80000010000 */
[----:B-1----:R-:W-:-:S03]  /*41e0*/  FADD.FTZ R66, R12, R63 ;  /* 0x0000003f0c427221 */ /* 0x002fc60000010000 */
[----:B------:R-:W-:Y:S01]  /*41f0*/  MUFU.EX2 R13, R13 ;  /* 0x0000000d000d7308 */ /* 0x000fe20000000800 */
[----:B--2---:R-:W-:-:S04]  /*4200*/  FADD.FTZ R66, R11, R66 ;  /* 0x000000420b427221 */ /* 0x004fc80000010000 */
[----:B0-----:R-:W-:Y:S01]  /*4210*/  FADD.FTZ R65, R51, R66 ;  /* 0x0000004233417221 */ /* 0x001fe20000010000 */
[----:B------:R-:W-:-:S01]  /*4220*/  FADD.FTZ R66, R32, R79 ;  /* 0x0000004f20427221 */ /* 0x000fc20000010000 */
[C---:B---3--:R-:W-:Y:S01]  /*4230*/  F2FP.SATFINITE.E4M3.F32.PACK_AB_MERGE_C R51, R52.reuse, R51, RZ ;  /* 0x000000333433723e */ /* 0x048fe200048070ff */
[----:B------:R-:W-:Y:S01]  /*4240*/  MUFU.EX2 R27, R27 ;  /* 0x0000001b001b7308 */ /* 0x000fe20000000800 */
[----:B------:R-:W-:-:S01]  /*4250*/  FADD.FTZ R65, R52, R65 ;  /* 0x0000004134417221 */ /* 0x000fc20000010000 */
[----:B------:R-:W-:Y:S01]  /*4260*/  FADD.FTZ R79, R31, R66 ;  /* 0x000000421f4f7221 */ /* 0x000fe20000010000 */
[----:B------:R-:W-:-:S03]  /*4270*/  F2FP.SATFINITE.E4M3.F32.PACK_AB_MERGE_C R144, R11, R12, R51 ;  /* 0x0000000c0b90723e */ /* 0x000fc60004807033 */
[----:B------:R-:W-:Y:S02]  /*4280*/  FADD.FTZ R24, R26, R79 ;  /* 0x0000004f1a187221 */ /* 0x000fe40000010000 */
[----:B------:R-:W-:Y:S08]  /*4290*/  MUFU.EX2 R54, R54 ;  /* 0x0000003600367308 */ /* 0x000ff00000000800 */
[----:B------:R-:W0:Y:S08]  /*42a0*/  MUFU.EX2 R28, R28 ;  /* 0x0000001c001c7308 */ /* 0x000e300000000800 */
[----:B------:R-:W-:Y:S08]  /*42b0*/  MUFU.EX2 R77, R77 ;  /* 0x0000004d004d7308 */ /* 0x000ff00000000800 */
[----:B------:R-:W1:Y:S01]  /*42c0*/  MUFU.EX2 R29, R29 ;  /* 0x0000001d001d7308 */ /* 0x000e620000000800 */
[----:B0-----:R-:W-:-:S04]  /*42d0*/  F2FP.SATFINITE.E4M3.F32.PACK_AB_MERGE_C R147, R28, R27, RZ ;  /* 0x0000001b1c93723e */ /* 0x001fc800048070ff */
[----:B------:R-:W-:-:S03]  /*42e0*/  F2FP.SATFINITE.E4M3.F32.PACK_AB_MERGE_C R147, R26, R31, R147 ;  /* 0x0000001f1a93723e */ /* 0x000fc60004807093 */
[----:B------:R-:W0:Y:S08]  /*42f0*/  MUFU.EX2 R5, R5 ;  /* 0x0000000500057308 */ /* 0x000e300000000800 */
[----:B------:R2:W-:Y:S08]  /*4300*/  MUFU.EX2 R63, R64 ;  /* 0x00000040003f7308 */ /* 0x0005f00000000800 */
[----:B------:R-:W3:Y:S01]  /*4310*/  MUFU.EX2 R30, R30 ;  /* 0x0000001e001e7308 */ /* 0x000ee20000000800 */
[----:B--2---:R-:W-:-:S01]  /*4320*/  FADD.FTZ R64, R8, R65 ;  /* 0x0000004108407221 */ /* 0x004fc20000010000 */
[----:B------:R-:W-:-:S03]  /*4330*/  FADD.FTZ R65, R27, R24 ;  /* 0x000000181b417221 */ /* 0x000fc60000010000 */
[----:B------:R-:W-:Y:S01]  /*4340*/  FADD.FTZ R53, R13, R64 ;  /* 0x000000400d357221 */ /* 0x000fe20000010000 */
[----:B------:R-:W-:-:S02]  /*4350*/  FADD.FTZ R28, R28, R65 ;  /* 0x000000411c1c7221 */ /* 0x000fc40000010000 */
[----:B------:R-:W2:Y:S01]  /*4360*/  MUFU.EX2 R6, R6 ;  /* 0x0000000600067308 */ /* 0x000ea20000000800 */
[----:B------:R-:W-:-:S01]  /*4370*/  FADD.FTZ R10, R54, R53 ;  /* 0x00000035360a7221 */ /* 0x000fc20000010000 */
[----:B-1----:R-:W-:Y:S01]  /*4380*/  FADD.FTZ R25, R29, R28 ;  /* 0x0000001c1d197221 */ /* 0x002fe20000010000 */
[C---:B------:R-:W-:Y:S02]  /*4390*/  F2FP.SATFINITE.E4M3.F32.PACK_AB_MERGE_C R54, R77.reuse, R54, RZ ;  /* 0x000000364d36723e */ /* 0x040fe400048070ff */
[----:B------:R-:W-:Y:S02]  /*43a0*/  FADD.FTZ R10, R77, R10 ;  /* 0x0000000a4d0a7221 */ /* 0x000fe40000010000 */
[----:B------:R-:W-:Y:S01]  /*43b0*/  F2FP.SATFINITE.E4M3.F32.PACK_AB_MERGE_C R146, R13, R8, R54 ;  /* 0x000000080d92723e */ /* 0x000fe20004807036 */
[----:B------:R-:W1:Y:S01]  /*43c0*/  MUFU.EX2 R75, R75 ;  /* 0x0000004b004b7308 */ /* 0x000e620000000800 */
[----:B0-----:R-:W-:-:S01]  /*43d0*/  FADD.FTZ R3, R5, R10 ;  /* 0x0000000a05037221 */ /* 0x001fc20000010000 */
[----:B---3--:R-:W-:-:S06]  /*43e0*/  FADD.FTZ R10, R30, R25 ;  /* 0x000000191e0a7221 */ /* 0x008fcc0000010000 */
        /* <DEDUP_REMOVED lines=11> */
[C---:B-1----:R-:W-:Y:S01]  /*44a0*/  F2FP.SATFINITE.E4M3.F32.PACK_AB_MERGE_C R56, R57.reuse, R56, RZ ;  /* 0x000000383938723e */ /* 0x042fe200048070ff */
[----:B------:R-:W-:-:S03]  /*44b0*/  FADD.FTZ R57, R57, R10 ;  /* 0x0000000a39397221 */ /* 0x000fc60000010000 */
[----:B------:R-:W-:Y:S01]  /*44c0*/  F2FP.SATFINITE.E4M3.F32.PACK_AB_MERGE_C R140, R6, R5, R56 ;  /* 0x00000005068c723e */ /* 0x000fe20004807038 */
[----:B------:R-:W-:-:S02]  /*44d0*/  FADD.FTZ R10, R2, R57 ;  /* 0x00000039020a7221 */ /* 0x000fc40000010000 */
        /* <DEDUP_REMOVED lines=8> */
[----:B------:R-:W-:Y:S01]  /*4560*/  MUFU.EX2 R39, R39 ;  /* 0x0000002700277308 */ /* 0x000fe20000000800 */
[----:B--2---:R-:W-:-:S01]  /*4570*/  FADD.FTZ R4, R62, R3 ;  /* 0x000000033e047221 */ /* 0x004fc20000010000 */
[----:B------:R-:W-:-:S03]  /*4580*/  F2FP.SATFINITE.E4M3.F32.PACK_AB_MERGE_C R62, R63, R62, RZ ;  /* 0x0000003e3f3e723e */ /* 0x000fc600048070ff */
[----:B------:R-:W-:Y:S01]  /*4590*/  FADD.FTZ R63, R63, R4 ;  /* 0x000000043f3f7221 */ /* 0x000fe20000010000 */
[----:B------:R-:W-:Y:S02]  /*45a0*/  F2FP.SATFINITE.E4M3.F32.PACK_AB_MERGE_C R142, R61, R2, R62 ;  /* 0x000000023d8e723e */ /* 0x000fe4000480703e */
        /* <DEDUP_REMOVED lines=34> */
[----:B0-----:R-:W-:Y:S01]  /*47d0*/  F2FP.SATFINITE.E4M3.F32.PACK_AB_MERGE_C R7, R44, R43, RZ ;  /* 0x0000002b2c07723e */ /* 0x001fe200048070ff */
[----:B------:R-:W-:-:S03]  /*47e0*/  FADD.FTZ R43, R43, R8 ;  /* 0x000000082b2b7221 */ /* 0x000fc60000010000 */
[----:B------:R-:W-:Y:S02]  /*47f0*/  F2FP.SATFINITE.E4M3.F32.PACK_AB_MERGE_C R139, R41, R42, R7 ;  /* 0x0000002a298b723e */ /* 0x000fe40004807007 */
[----:B-1----:R-:W-:Y:S01]  /*4800*/  F2FP.SATFINITE.E4M3.F32.PACK_AB_MERGE_C R2, R47, R74, RZ ;  /* 0x0000004a2f02723e */ /* 0x002fe200048070ff */
[----:B------:R-:W-:-:S03]  /*4810*/  FADD.FTZ R74, R74, R3 ;  /* 0x000000034a4a7221 */ /* 0x000fc60000010000 */
[----:B------:R-:W-:Y:S01]  /*4820*/  F2FP.SATFINITE.E4M3.F32.PACK_AB_MERGE_C R138, R72, R71, R2 ;  /* 0x00000047488a723e */ /* 0x000fe20004807002 */
[----:B------:R-:W-:-:S01]  /*4830*/  FADD.FTZ R2, R44, R43 ;  /* 0x0000002b2c027221 */ /* 0x000fc20000010000 */
        /* <DEDUP_REMOVED lines=31> */
.L_x_1732:
[----:B------:R-:W-:-:S04]  /*4a30*/  UISETP.NE.AND UP1, UPT, UR21, 0x1, UPT ;  /* 0x000000011500788c */ /* 0x000fc8000bf25270 */
[----:B------:R-:W-:-:S04]  /*4a40*/  USEL UR49, URZ, 0x1, UP1 ;  /* 0x000000013f317887 */ /* 0x000fc80008800000 */
[----:B------:R-:W-:Y:S01]  /*4a50*/  ULOP3.LUT UR49, UR20, UR49, URZ, 0x3c, !UPT ;  /* 0x0000003114317292 */ /* 0x000fe2000f8e3c3f */
[----:B------:R-:W-:Y:S11]  /*4a60*/  @!P1 BRA `(.L_x_1723) ;  /* 0x0000000000049947 */ /* 0x000ff60003800000 */
[----:B------:R-:W-:Y:S01]  /*4a70*/  BPT.TRAP 0x1 ;  /* 0x000000040000795c */ /* 0x000fe20000300000 */
.L_x_1723:
        /* <DEDUP_REMOVED lines=9> */
.L_x_1724:
[----:B-1----:R-:W-:Y:S05]  /*4b10*/  @P3 BRA `(.L_x_1725) ;  /* 0x0000000000083947 */ /* 0x002fea0003800000 */
[----:B------:R-:W1:Y:S02]  /*4b20*/  SYNCS.PHASECHK.TRANS64.TRYWAIT P3, [UR22+0x19c30], R6 ;  /* 0x019c3006ff0075a7 */ /* 0x000e640008060156 */
[----:B-1----:R-:W-:Y:S05]  /*4b30*/  @!P3 BRA `(.L_x_1726) ;  /* 0x000000ec002cb947 */ /* 0x002fea0003800000 */
.L_x_1725:
        /* <DEDUP_REMOVED lines=17> */
.L_x_1727:
[----:B------:R-:W-:Y:S01]  /*4c50*/  ULEA UR11, UR21, UR47, 0x3 ;  /* 0x0000002f150b7291 */ /* 0x000fe2000f8e183f */
[----:B01----:R-:W-:-:S05]  /*4c60*/  IMAD.U32 R6, RZ, RZ, UR20 ;  /* 0x00000014ff067e24 */ /* 0x003fca000f8e00ff */
[----:B------:R-:W-:-:S04]  /*4c70*/  SHF.L.U32 R6, R6, 0x1f, RZ ;  /* 0x0000001f06067819 */ /* 0x000fc800000006ff */
[----:B------:R0:W1:Y:S01]  /*4c80*/  SYNCS.PHASECHK.TRANS64.TRYWAIT P3, [UR11+0x19c50], R6 ;  /* 0x019c5006ff0075a7 */ /* 0x000062000806014b */
[----:B------:R-:W-:Y:S05]  /*4c90*/  @!P1 BRA `(.L_x_1728) ;  /* 0x0000000000049947 */ /* 0x000fea0003800000 */
[----:B------:R-:W-:Y:S01]  /*4ca0*/  BPT.TRAP 0x1 ;  /* 0x000000040000795c */ /* 0x000fe20000300000 */
.L_x_1728:
[----:B-1----:R-:W-:Y:S05]  /*4cb0*/  @P3 BRA `(.L_x_1729) ;  /* 0x0000000000083947 */ /* 0x002fea0003800000 */
[----:B------:R-:W1:Y:S02]  /*4cc0*/  SYNCS.PHASECHK.TRANS64.TRYWAIT P3, [UR11+0x19c50], R6 ;  /* 0x019c5006ff0075a7 */ /* 0x000e64000806014b */
[----:B-1----:R-:W-:Y:S05]  /*4cd0*/  @!P3 BRA `(.L_x_1730) ;  /* 0x000000e800dcb947 */ /* 0x002fea0003800000 */
.L_x_1729:
[----:B------:R-:W-:Y:S01]  /*4ce0*/  UIADD3 UR6, UR47, 0x3000, URZ ;  /* 0x000030002f067890 */ /* 0x000fe2000fffe03f */
[----:B------:R-:W-:Y:S01]  /*4cf0*/  WARPGROUP.ARRIVE ;  /* 0x00000000000079c5 */ /* 0x000fe20000000000 */
[----:B------:R-:W-:Y:S01]  /*4d00*/  UMOV UR7, 0x40000040 ;  /* 0x4000004000077882 */ /* 0x000fe20000000000 */
[C---:B------:R-:W-:Y:S01]  /*4d10*/  FMUL.FTZ R21, R0.reuse, R35 ;  /* 0x0000002300157220 */ /* 0x040fe20000410000 */
[----:B------:R-:W-:Y:S01]  /*4d20*/  USHF.R.U32.HI UR6, URZ, 0x4, UR6 ;  /* 0x000000043f067899 */ /* 0x000fe20008011606 */
[C---:B------:R-:W-:Y:S01]  /*4d30*/  FMUL.FTZ R35, R0.reuse, R47 ;  /* 0x0000002f00237220 */ /* 0x040fe20000410000 */
[----:B------:R-:W-:Y:S02]  /*4d40*/  VIADD R47, R17, UR39 ;  /* 0x00000027112f7c36 */ /* 0x000fe40008000000 */
        /* <DEDUP_REMOVED lines=11> */
[C---:B01----:R-:W-:Y:S01]  /*4e00*/  FMUL.FTZ R6, R0.reuse, R24 ;  /* 0x0000001800067220 */ /* 0x043fe20000410000 */
[----:B------:R-:W-:Y:S01]  /*4e10*/  IMAD.U32 R49, RZ, RZ, UR52 ;  /* 0x00000034ff317e24 */ /* 0x000fe2000f8e00ff */
[----:B------:R-:W-:Y:S01]  /*4e20*/  MUFU.TANH R8, R8 ;  /* 0x0000000800087308 */ /* 0x000fe20000002400 */
[C---:B------:R-:W-:Y:S01]  /*4e30*/  FMUL.FTZ R12, R0.reuse, R30 ;  /* 0x0000001e000c7220 */ /* 0x040fe20000410000 */
[C---:B------:R-:W-:Y:S01]  /*4e40*/  FMUL.FTZ R11, R0.reuse, R29 ;  /* 0x0000001d000b7220 */ /* 0x040fe20000410000 */
[----:B------:R-:W-:Y:S01]  /*4e50*/  UMOV UR6, UR10 ;  /* 0x0000000a00067c82 */ /* 0x000fe20008000000 */
[C---:B------:R-:W-:Y:S01]  /*4e60*/  FMUL.FTZ R30, R0.reuse, R42 ;  /* 0x0000002a001e7220 */ /* 0x040fe20000410000 */
[----:B------:R-:W-:Y:S01]  /*4e70*/  QGMMA.64x96x32.F32.E4M3.E4M3 R88, R148, gdesc[UR4], R88, gsb0 ;  /* 0x0160000494587df3 */ /* 0x000fe20008000858 */
[----:B------:R-:W-:Y:S01]  /*4e80*/  UIADD3 UR6, UR10, 0x2, URZ ;  /* 0x000000020a067890 */ /* 0x000fe2000fffe03f */
[C---:B------:R-:W-:Y:S01]  /*4e90*/  FMUL.FTZ R42, R0.reuse, R53 ;  /* 0x00000035002a7220 */ /* 0x040fe20000410000 */
[----:B------:R-:W-:Y:S01]  /*4ea0*/  UMOV UR7, 0x40000040 ;  /* 0x4000004000077882 */ /* 0x000fe20000000000 */
        /* <DEDUP_REMOVED lines=33> */
[C---:B------:R-:W-:Y:S01]  /*50c0*/  FMUL.FTZ R67, R0.reuse, R67 ;  /* 0x0000004300437220 */ /* 0x040fe20000410000 */
[C---:B------:R-:W-:Y:S01]  /*50d0*/  FMUL.FTZ R70, R0.reuse, R70 ;  /* 0x0000004600467220 */ /* 0x040fe20000410000 */
[----:B------:R-:W-:-:S05]  /*50e0*/  FMUL.FTZ R71, R0, R71 ;  /* 0x0000004700477220 */ /* 0x000fca0000410000 */
[----:B------:R-:W5:Y:S08]  /*50f0*/  MUFU.TANH R24, R24 ;  /* 0x0000001800187308 */ /* 0x000f700000002400 */
[----:B------:R-:W5:Y:S08]  /*5100*/  MUFU.TANH R25, R25 ;  /* 0x0000001900197308 */ /* 0x000f700000002400 */
[----:B------:R-:W5:Y:S08]  /*5110*/  MUFU.TANH R28, R28 ;  /* 0x0000001c001c7308 */ /* 0x000f700000002400 */
[----:B------:R-:W5:Y:S08]  /*5120*/  MUFU.TANH R29, R29 ;  /* 0x0000001d001d7308 */ /* 0x000f700000002400 */
[----:B------:R-:W5:Y:S08]  /*5130*/  MUFU.TANH R32, R32 ;  /* 0x0000002000207308 */ /* 0x000f700000002400 */
[----:B------:R-:W5:Y:S08]  /*5140*/  MUFU.TANH R33, R33 ;  /* 0x0000002100217308 */ /* 0x000f700000002400 */
[----:B------:R-:W5:Y:S08]  /*5150*/  MUFU.TANH R36, R36 ;  /* 0x0000002400247308 */ /* 0x000f700000002400 */
[----:B------:R-:W5:Y:S08]  /*5160*/  MUFU.TANH R37, R37 ;  /* 0x0000002500257308 */ /* 0x000f700000002400 */
[----:B------:R-:W5:Y:S01]  /*5170*/  MUFU.TANH R40, R40 ;  /* 0x0000002800287308 */ /* 0x000f620000002400 */
[----:B------:R-:W-:-:S02]  /*5180*/  WARPGROUP.DEPBAR.LE gsb0, 0x0 ;  /* 0x00008000000079c5 */ /* 0x000fc40000010000 */
[----:B------:R-:W-:-:S05]  /*5190*/  WARPGROUP.ARRIVE ;  /* 0x00000000000079c5 */ /* 0x000fca0000000000 */
[----:B------:R-:W5:Y:S01]  /*51a0*/  MUFU.TANH R42, R42 ;  /* 0x0000002a002a7308 */ /* 0x000f620000002400 */
[----:B------:R-:W-:Y:S01]  /*51b0*/  QGMMA.64x96x32.F32.E4M3.E4M3 R88, R144, gdesc[UR4], R88, gsb0 ;  /* 0x0160000490587df3 */ /* 0x000fe20008000858 */
[----:B------:R-:W-:Y:S01]  /*51c0*/  UIADD3 UR6, UR10, 0x4, URZ ;  /* 0x000000040a067890 */ /* 0x000fe2000fffe03f */
[----:B------:R-:W-:-:S05]  /*51d0*/  UMOV UR7, 0x40000040 ;  /* 0x4000004000077882 */ /* 0x000fca0000000000 */
[----:B------:R-:W5:Y:S08]  /*51e0*/  MUFU.TANH R44, R44 ;  /* 0x0000002c002c7308 */ /* 0x000f700000002400 */
[----:B------:R-:W5:Y:S08]  /*51f0*/  MUFU.TANH R46, R46 ;  /* 0x0000002e002e7308 */ /* 0x000f700000002400 */
[----:B------:R-:W5:Y:S08]  /*5200*/  MUFU.TANH R50, R50 ;  /* 0x0000003200327308 */ /* 0x000f700000002400 */
[----:B------:R-:W5:Y:S08]  /*5210*/  MUFU.TANH R51, R51 ;  /* 0x0000003300337308 */ /* 0x000f700000002400 */
        /* <DEDUP_REMOVED lines=10> */
[----:B------:R-:W-:-:S05]  /*52c0*/  WARPGROUP.ARRIVE ;  /* 0x00000000000079c5 */ /* 0x000fca0000000000 */
[----:B------:R-:W-:Y:S01]  /*52d0*/  MUFU.TANH R21, R21 ;  /* 0x0000001500157308 */ /* 0x000fe20000002400 */
[----:B------:R-:W-:Y:S01]  /*52e0*/  QGMMA.64x96x32.F32.E4M3.E4M3 R88, R140, gdesc[UR4], R88, gsb0 ;  /* 0x016000048c587df3 */ /* 0x000fe20008000858 */
[----:B------:R-:W-:Y:S01]  /*52f0*/  UIADD3 UR6, UR10, 0x6, URZ ;  /* 0x000000060a067890 */ /* 0x000fe2000fffe03f */
[----:B------:R-:W-:-:S05]  /*5300*/  UMOV UR7, 0x40000040 ;  /* 0x4000004000077882 */ /* 0x000fca0000000000 */
        /* <DEDUP_REMOVED lines=18> */
[----:B------:R-:W-:Y:S02]  /*5430*/  @UP0 ULDC UR6, c[0x0][0x44c] ;  /* 0x0001130000060ab9 */ /* 0x000fe40000000800 */
[----:B------:R-:W-:Y:S01]  /*5440*/  @P2 IMAD.HI.U32 R45, R47, UR6, RZ ;  /* 0x000000062f2d2c27 */ /* 0x000fe2000f8e00ff */
[----:B------:R-:W-:-:S04]  /*5450*/  @UP0 ULDC UR6, c[0x0][0x450] ;  /* 0x0001140000060ab9 */ /* 0x000fc80000000800 */
[----:B------:R-:W-:Y:S01]  /*5460*/  @P2 SHF.R.U32.HI R47, RZ, UR6, R45 ;  /* 0x00000006ff2f2c19 */ /* 0x000fe2000801162d */
[----:B------:R-:W-:Y:S01]  /*5470*/  UMOV UR6, 0xffffff80 ;  /* 0xffffff8000067882 */ /* 0x000fe20000000000 */
[----:B------:R-:W-:Y:S01]  /*5480*/  FMUL.FTZ R45, R0, R58 ;  /* 0x0000003a002d7220 */ /* 0x000fe20000410000 */
[----:B------:R-:W-:Y:S02]  /*5490*/  UIMAD UR6, UR18, UR6, 0x1 ;  /* 0x00000001120674a4 */ /* 0x000fe4000f8e0206 */
[----:B------:R-:W0:Y:S03]  /*54a0*/  SHFL.IDX PT, R52, R47, RZ, 0x1c1f ;  /* 0x001c1fff2f347589 */ /* 0x000e2600000e0000 */
[----:B------:R-:W-:Y:S01]  /*54b0*/  MUFU.TANH R45, R45 ;  /* 0x0000002d002d7308 */ /* 0x000fe20000002400 */
[----:B------:R-:W-:-:S05]  /*54c0*/  IADD3 R49, R49, UR6, -R16 ;  /* 0x0000000631317c10 */ /* 0x000fca000fffe810 */
[----:B------:R-:W-:-:S04]  /*54d0*/  VIADD R49, R49, -UR53 ;  /* 0x8000003531317c36 */ /* 0x000fc80008000000 */
[----:B0-----:R-:W-:Y:S02]  /*54e0*/  IMAD.IADD R53, R49, 0x1, R52 ;  /* 0x0000000131357824 */ /* 0x001fe400078e0234 */
[----:B------:R0:W0:Y:S03]  /*54f0*/  MUFU.TANH R52, R64 ;  /* 0x0000004000347308 */ /* 0x0000260000002400 */
[C---:B------:R-:W-:Y:S02]  /*5500*/  ISETP.GT.AND P3, PT, R53.reuse, RZ, PT ;  /* 0x000000ff3500720c */ /* 0x040fe40003f64270 */
[C---:B------:R-:W-:Y:S02]  /*5510*/  ISETP.GT.AND P4, PT, R53.reuse, 0x1, PT ;  /* 0x000000013500780c */ /* 0x040fe40003f84270 */
[----:B------:R-:W-:Y:S02]  /*5520*/  FSEL R6, R6, -INF , P3 ;  /* 0xff80000006067808 */ /* 0x000fe40001800000 */
[----:B------:R-:W-:-:S02]  /*5530*/  ISETP.GT.AND P3, PT, R53, 0x8, PT ;  /* 0x000000083500780c */ /* 0x000fc40003f64270 */
[----:B------:R-:W-:Y:S02]  /*5540*/  FSEL R8, R8, -INF , P4 ;  /* 0xff80000008087808 */ /* 0x000fe40002000000 */
[----:B------:R-:W-:Y:S02]  /*5550*/  FMNMX.FTZ R57, R6, R5, !PT ;  /* 0x0000000506397209 */ /* 0x000fe40007810000 */
[C---:B------:R-:W-:Y:S02]  /*5560*/  ISETP.GT.AND P4, PT, R53.reuse, 0x9, PT ;  /* 0x000000093500780c */ /* 0x040fe40003f84270 */
[----:B-1----:R-:W-:Y:S02]  /*5570*/  FSEL R10, R10, -INF , P3 ;  /* 0xff8000000a0a7808 */ /* 0x002fe40001800000 */
[----:B------:R-:W-:Y:S02]  /*5580*/  FMNMX.FTZ R57, R8, R57, !PT ;  /* 0x0000003908397209 */ /* 0x000fe40007810000 */
[----:B------:R-:W-:-:S02]  /*5590*/  ISETP.GT.AND P3, PT, R53, 0x10, PT ;  /* 0x000000103500780c */ /* 0x000fc40003f64270 */
[----:B--2---:R-:W-:Y:S02]  /*55a0*/  FSEL R11, R11, -INF , P4 ;  /* 0xff8000000b0b7808 */ /* 0x004fe40002000000 */
[----:B------:R-:W-:Y:S01]  /*55b0*/  FMNMX.FTZ R58, R10, R57, !PT ;  /* 0x000000390a3a7209 */ /* 0x000fe20007810000 */
[C---:B------:R-:W-:Y:S01]  /*55c0*/  FMUL.FTZ R57, R0.reuse, R72 ;  /* 0x0000004800397220 */ /* 0x040fe20000410000 */
[----:B------:R-:W-:Y:S01]  /*55d0*/  ISETP.GT.AND P4, PT, R53, 0x11, PT ;  /* 0x000000113500780c */ /* 0x000fe20003f84270 */
[----:B------:R-:W-:Y:S01]  /*55e0*/  FMUL.FTZ R72, R0, R74 ;  /* 0x0000004a00487220 */ /* 0x000fe20000410000 */
[----:B---3--:R-:W-:Y:S01]  /*55f0*/  FSEL R14, R14, -INF , P3 ;  /* 0xff8000000e0e7808 */ /* 0x008fe20001800000 */
[C---:B------:R-:W-:Y:S01]  /*5600*/  FMUL.FTZ R74, R0.reuse, R78 ;  /* 0x0000004e004a7220 */ /* 0x040fe20000410000 */
[----:B------:R-:W-:Y:S01]  /*5610*/  FMNMX.FTZ R59, R11, R58, !PT ;  /* 0x0000003a0b3b7209 */ /* 0x000fe20007810000 */
[----:B------:R-:W-:Y:S01]  /*5620*/  FMUL.FTZ R58, R0, R73 ;  /* 0x00000049003a7220 */ /* 0x000fe20000410000 */
[----:B------:R-:W-:Y:S01]  /*5630*/  ISETP.GT.AND P3, PT, R53, 0x18, PT ;  /* 0x000000183500780c */ /* 0x000fe20003f64270 */
[----:B------:R-:W1:Y:S01]  /*5640*/  MUFU.TANH R57, R57 ;  /* 0x0000003900397308 */ /* 0x000e620000002400 */
[----:B----4-:R-:W-:Y:S01]  /*5650*/  FSEL R15, R15, -INF , P4 ;  /* 0xff8000000f0f7808 */ /* 0x010fe20002000000 */
[----:B------:R-:W2:Y:S01]  /*5660*/  SHFL.IDX PT, R78, R47, 0x1, 0x1c1f ;  /* 0x003c1f002f4e7f89 */ /* 0x000ea200000e0000 */
[----:B------:R-:W-:-:S02]  /*5670*/  FMNMX.FTZ R60, R14, R59, !PT ;  /* 0x0000003b0e3c7209 */ /* 0x000fc40007810000 */
[----:B------:R-:W-:Y:S02]  /*5680*/  ISETP.GT.AND P4, PT, R53, 0x19, PT ;  /* 0x000000193500780c */ /* 0x000fe40003f84270 */
[----:B-----5:R-:W-:Y:S01]  /*5690*/  FSEL R24, R24, -INF , P3 ;  /* 0xff80000018187808 */ /* 0x020fe20001800000 */
[----:B------:R-:W3:Y:S01]  /*56a0*/  MUFU.TANH R58, R58 ;  /* 0x0000003a003a7308 */ /* 0x000ee20000002400 */
[----:B------:R-:W-:Y:S02]  /*56b0*/  FMNMX.FTZ R59, R15, R60, !PT ;  /* 0x0000003c0f3b7209 */ /* 0x000fe40007810000 */
[----:B------:R-:W-:Y:S02]  /*56c0*/  ISETP.GT.AND P3, PT, R53, 0x20, PT ;  /* 0x000000203500780c */ /* 0x000fe40003f64270 */
[----:B------:R-:W-:Y:S02]  /*56d0*/  FSEL R25, R25, -INF , P4 ;  /* 0xff80000019197808 */ /* 0x000fe40002000000 */
[----:B------:R-:W-:Y:S01]  /*56e0*/  FMNMX.FTZ R60, R24, R59, !PT ;  /* 0x0000003b183c7209 */ /* 0x000fe20007810000 */
[----:B------:R-:W-:Y:S01]  /*56f0*/  FMUL.FTZ R59, R0, R76 ;  /* 0x0000004c003b7220 */ /* 0x000fe20000410000 */
[----:B------:R-:W-:Y:S01]  /*5700*/  ISETP.GT.AND P4, PT, R53, 0x21, PT ;  /* 0x000000213500780c */ /* 0x000fe20003f84270 */
[----:B------:R-:W-:Y:S01]  /*5710*/  MUFU.TANH R72, R72 ;  /* 0x0000004800487308 */ /* 0x000fe20000002400 */
[----:B------:R-:W-:Y:S01]  /*5720*/  FSEL R28, R28, -INF , P3 ;  /* 0xff8000001c1c7808 */ /* 0x000fe20001800000 */
[C---:B------:R-:W-:Y:S01]  /*5730*/  FMUL.FTZ R76, R0.reuse, R82 ;  /* 0x00000052004c7220 */ /* 0x040fe20000410000 */
[----:B------:R-:W-:Y:S01]  /*5740*/  FMNMX.FTZ R61, R25, R60, !PT ;  /* 0x0000003c193d7209 */ /* 0x000fe20007810000 */
[C---:B------:R-:W-:Y:S01]  /*5750*/  FMUL.FTZ R60, R0.reuse, R77 ;  /* 0x0000004d003c7220 */ /* 0x040fe20000410000 */
[----:B------:R-:W-:Y:S01]  /*5760*/  ISETP.GT.AND P3, PT, R53, 0x28, PT ;  /* 0x000000283500780c */ /* 0x000fe20003f64270 */
[----:B------:R-:W-:Y:S01]  /*5770*/  FMUL.FTZ R77, R0, R83 ;  /* 0x00000053004d7220 */ /* 0x000fe20000410000 */
[----:B------:R-:W-:Y:S01]  /*5780*/  FSEL R29, R29, -INF , P4 ;  /* 0xff8000001d1d7808 */ /* 0x000fe20002000000 */
[----:B------:R-:W4:Y:S01]  /*5790*/  MUFU.TANH R59, R59 ;  /* 0x0000003b003b7308 */ /* 0x000f220000002400 */
[----:B0-----:R-:W-:Y:S01]  /*57a0*/  FMNMX.FTZ R64, R28, R61, !PT ;  /* 0x0000003d1c407209 */ /* 0x001fe20007810000 */
[----:B--2---:R-:W-:Y:S01]  /*57b0*/  IMAD.IADD R78, R49, 0x1, R78 ;  /* 0x00000001314e7824 */ /* 0x004fe200078e024e */
[----:B------:R-:W-:-:S02]  /*57c0*/  ISETP.GT.AND P4, PT, R53, 0x29, PT ;  /* 0x000000293500780c */ /* 0x000fc40003f84270 */
[----:B------:R-:W-:Y:S02]  /*57d0*/  FSEL R32, R32, -INF , P3 ;  /* 0xff80000020207808 */ /* 0x000fe40001800000 */
[----:B------:R-:W-:Y:S01]  /*57e0*/  FMNMX.FTZ R61, R29, R64, !PT ;  /* 0x000000401d3d7209 */ /* 0x000fe20007810000 */
[----:B------:R-:W0:Y:S01]  /*57f0*/  MUFU.TANH R60, R60 ;  /* 0x0000003c003c7308 */ /* 0x000e220000002400 */
[----:B------:R-:W-:Y:S02]  /*5800*/  ISETP.GT.AND P3, PT, R53, 0x30, PT ;  /* 0x000000303500780c */ /* 0x000fe40003f64270 */
[----:B------:R-:W-:Y:S01]  /*5810*/  FSEL R33, R33, -INF , P4 ;  /* 0xff80000021217808 */ /* 0x000fe20002000000 */
[----:B------:R-:W-:Y:S02]  /*5820*/  WARPGROUP.DEPBAR.LE gsb0, 0x0 ;  /* 0x00008000000079c5 */ /* 0x000fe40000010000 */
[----:B------:R-:W-:Y:S01]  /*5830*/  FMNMX.FTZ R64, R32, R61, !PT ;  /* 0x0000003d20407209 */ /* 0x000fe20007810000 */
[----:B------:R-:W-:Y:S01]  /*5840*/  FMUL.FTZ R61, R0, R80 ;  /* 0x00000050003d7220 */ /* 0x000fe20000410000 */
[----:B------:R-:W-:Y:S01]  /*5850*/  ISETP.GT.AND P4, PT, R53, 0x31, PT ;  /* 0x000000313500780c */ /* 0x000fe20003f84270 */
[----:B------:R-:W-:Y:S01]  /*5860*/  MUFU.TANH R74, R74 ;  /* 0x0000004a004a7308 */ /* 0x000fe20000002400 */
[----:B------:R-:W-:Y:S01]  /*5870*/  FSEL R36, R36, -INF , P3 ;  /* 0xff80000024247808 */ /* 0x000fe20001800000 */
[C---:B------:R-:W-:Y:S01]  /*5880*/  FMUL.FTZ R80, R0.reuse, R87 ;  /* 0x0000005700507220 */ /* 0x040fe20000410000 */
[----:B------:R-:W-:Y:S01]  /*5890*/  FMNMX.FTZ R65, R33, R64, !PT ;  /* 0x0000004021417209 */ /* 0x000fe20007810000 */
[----:B------:R-:W-:Y:S01]  /*58a0*/  FMUL.FTZ R64, R0, R81 ;  /* 0x0000005100407220 */ /* 0x000fe20000410000 */
[----:B------:R-:W-:-:S02]  /*58b0*/  ISETP.GT.AND P3, PT, R53, 0x38, PT ;  /* 0x000000383500780c */ /* 0x000fc40003f64270 */
[----:B------:R-:W-:Y:S01]  /*58c0*/  FSEL R37, R37, -INF , P4 ;  /* 0xff80000025257808 */ /* 0x000fe20002000000 */
[----:B------:R-:W2:Y:S01]  /*58d0*/  MUFU.TANH R61, R61 ;  /* 0x0000003d003d7308 */ /* 0x000ea20000002400 */
[----:B------:R-:W-:Y:S02]  /*58e0*/  FMNMX.FTZ R68, R36, R65, !PT ;  /* 0x0000004124447209 */ /* 0x000fe40007810000 */
[----:B------:R-:W-:Y:S02]  /*58f0*/  ISETP.GT.AND P4, PT, R53, 0x39, PT ;  /* 0x000000393500780c */ /* 0x000fe40003f84270 */
[----:B------:R-:W-:Y:S02]  /*5900*/  FSEL R40, R40, -INF , P3 ;  /* 0xff80000028287808 */ /* 0x000fe40001800000 */
[----:B------:R-:W-:Y:S01]  /*5910*/  FMNMX.FTZ R65, R37, R68, !PT ;  /* 0x0000004425417209 */ /* 0x000fe20007810000 */
[----:B------:R-:W5:Y:S01]  /*5920*/  MUFU.TANH R64, R64 ;  /* 0x0000004000407308 */ /* 0x000f620000002400 */
[----:B------:R-:W-:-:S02]  /*5930*/  ISETP.GT.AND P3, PT, R53, 0x40, PT ;  /* 0x000000403500780c */ /* 0x000fc40003f64270 */
[----:B------:R-:W-:Y:S02]  /*5940*/  FSEL R42, R42, -INF , P4 ;  /* 0xff8000002a2a7808 */ /* 0x000fe40002000000 */
[----:B------:R-:W-:Y:S02]  /*5950*/  FMNMX.FTZ R65, R40, R65, !PT ;  /* 0x0000004128417209 */ /* 0x000fe40007810000 */
[C---:B------:R-:W-:Y:S01]  /*5960*/  ISETP.GT.AND P4, PT, R53.reuse, 0x41, PT ;  /* 0x000000413500780c */ /* 0x040fe20003f84270 */
[----:B------:R-:W-:Y:S01]  /*5970*/  MUFU.TANH R76, R76 ;  /* 0x0000004c004c7308 */ /* 0x000fe20000002400 */
[----:B------:R-:W-:Y:S02]  /*5980*/  FSEL R44, R44, -INF , P3 ;  /* 0xff8000002c2c7808 */ /* 0x000fe40001800000 */
[----:B------:R-:W-:Y:S02]  /*5990*/  FMNMX.FTZ R65, R42, R65, !PT ;  /* 0x000000412a417209 */ /* 0x000fe40007810000 */
[----:B------:R-:W-:-:S02]  /*59a0*/  ISETP.GT.AND P5, PT, R53, 0x48, PT ;  /* 0x000000483500780c */ /* 0x000fc40003fa4270 */
[----:B------:R-:W-:Y:S01]  /*59b0*/  FSEL R46, R46, -INF , P4 ;  /* 0xff8000002e2e7808 */ /* 0x000fe20002000000 */
[----:B------:R-:W-:Y:S01]  /*59c0*/  MUFU.TANH R77, R77 ;  /* 0x0000004d004d7308 */ /* 0x000fe20000002400 */
[----:B------:R-:W-:Y:S02]  /*59d0*/  FMNMX.FTZ R65, R44, R65, !PT ;  /* 0x000000412c417209 */ /* 0x000fe40007810000 */
[C---:B------:R-:W-:Y:S02]  /*59e0*/  ISETP.GT.AND P3, PT, R53.reuse, 0x49, PT ;  /* 0x000000493500780c */ /* 0x040fe40003f64270 */
[----:B------:R-:W-:Y:S02]  /*59f0*/  FSEL R50, R50, -INF , P5 ;  /* 0xff80000032327808 */ /* 0x000fe40002800000 */
[----:B------:R-:W-:Y:S01]  /*5a00*/  FMNMX.FTZ R65, R46, R65, !PT ;  /* 0x000000412e417209 */ /* 0x000fe20007810000 */
[----:B------:R-:W-:Y:S01]  /*5a10*/  MUFU.TANH R80, R80 ;  /* 0x0000005000507308 */ /* 0x000fe20000002400 */
[----:B------:R-:W-:-:S02]  /*5a20*/  ISETP.GT.AND P4, PT, R53, 0x50, PT ;  /* 0x000000503500780c */ /* 0x000fc40003f84270 */
[----:B------:R-:W-:Y:S02]  /*5a30*/  FSEL R51, R51, -INF , P3 ;  /* 0xff80000033337808 */ /* 0x000fe40001800000 */
[----:B------:R-:W-:Y:S02]  /*5a40*/  FMNMX.FTZ R68, R50, R65, !PT ;  /* 0x0000004132447209 */ /* 0x000fe40007810000 */
[----:B------:R-:W-:Y:S02]  /*5a50*/  ISETP.GT.AND P5, PT, R53, 0x51, PT ;  /* 0x000000513500780c */ /* 0x000fe40003fa4270 */
[----:B------:R-:W-:Y:S02]  /*5a60*/  FSEL R52, R52, -INF , P4 ;  /* 0xff80000034347808 */ /* 0x000fe40002000000 */
[----:B------:R-:W-:Y:S02]  /*5a70*/  FMNMX.FTZ R65, R51, R68, !PT ;  /* 0x0000004433417209 */ /* 0x000fe40007810000 */
        /* <DEDUP_REMOVED lines=9> */
[C---:B------:R-:W-:Y:S02]  /*5b10*/  ISETP.GT.AND P5, PT, R53.reuse, 0x61, PT ;  /* 0x000000613500780c */ /* 0x040fe40003fa4270 */
[C---:B------:R-:W-:Y:S02]  /*5b20*/  ISETP.GT.AND P6, PT, R53.reuse, 0x68, PT ;  /* 0x000000683500780c */ /* 0x040fe40003fc4270 */
[----:B------:R-:W-:Y:S02]  /*5b30*/  ISETP.GT.AND P3, PT, R53, 0x69, PT ;  /* 0x000000693500780c */ /* 0x000fe40003f64270 */
[----:B-1----:R-:W-:-:S02]  /*5b40*/  FSEL R57, R57, -INF , P4 ;  /* 0xff80000039397808 */ /* 0x002fc40002000000 */
[----:B------:R-:W-:Y:S02]  /*5b50*/  FMNMX.FTZ R68, R56, R65, !PT ;  /* 0x0000004138447209 */ /* 0x000fe40007810000 */
[----:B---3--:R-:W-:Y:S02]  /*5b60*/  FSEL R58, R58, -INF , P5 ;  /* 0xff8000003a3a7808 */ /* 0x008fe40002800000 */
[----:B----4-:R-:W-:Y:S02]  /*5b70*/  FSEL R59, R59, -INF , P6 ;  /* 0xff8000003b3b7808 */ /* 0x010fe40003000000 */
[----:B0-----:R-:W-:Y:S01]  /*5b80*/  FSEL R65, R60, -INF , P3 ;  /* 0xff8000003c417808 */ /* 0x001fe20001800000 */
[----:B------:R-:W-:Y:S01]  /*5b90*/  FMUL.FTZ R60, R0, R85 ;  /* 0x00000055003c7220 */ /* 0x000fe20000410000 */
[C---:B------:R-:W-:Y:S02]  /*5ba0*/  ISETP.GT.AND P4, PT, R53.reuse, 0x70, PT ;  /* 0x000000703500780c */ /* 0x040fe40003f84270 */
[----:B------:R-:W-:-:S02]  /*5bb0*/  ISETP.GT.AND P5, PT, R53, 0x71, PT ;  /* 0x000000713500780c */ /* 0x000fc40003fa4270 */
[C---:B------:R-:W-:Y:S01]  /*5bc0*/  ISETP.GT.AND P6, PT, R53.reuse, 0x78, PT ;  /* 0x000000783500780c */ /* 0x040fe20003fc4270 */
[----:B------:R-:W0:Y:S01]  /*5bd0*/  MUFU.TANH R60, R60 ;  /* 0x0000003c003c7308 */ /* 0x000e220000002400 */
[----:B------:R-:W-:Y:S02]  /*5be0*/  ISETP.GT.AND P3, PT, R53, 0x79, PT ;  /* 0x000000793500780c */ /* 0x000fe40003f64270 */
[----:B------:R-:W-:Y:S02]  /*5bf0*/  FMNMX.FTZ R53, R57, R68, !PT ;  /* 0x0000004439357209 */ /* 0x000fe40007810000 */
[----:B--2---:R-:W-:Y:S02]  /*5c00*/  FSEL R61, R61, -INF , P4 ;  /* 0xff8000003d3d7808 */ /* 0x004fe40002000000 */
[----:B------:R-:W-:Y:S01]  /*5c10*/  FMNMX.FTZ R68, R58, R53, !PT ;  /* 0x000000353a447209 */ /* 0x000fe20007810000 */
[----:B------:R-:W-:Y:S01]  /*5c20*/  FMUL.FTZ R53, R0, R62 ;  /* 0x0000003e00357220 */ /* 0x000fe20000410000 */
[----:B-----5:R-:W-:-:S02]  /*5c30*/  FSEL R64, R64, -INF , P5 ;  /* 0xff80000040407808 */ /* 0x020fc40002800000 */
[----:B------:R-:W-:Y:S02]  /*5c40*/  FMNMX.FTZ R68, R59, R68, !PT ;  /* 0x000000443b447209 */ /* 0x000fe40007810000 */
[----:B------:R-:W-:Y:S01]  /*5c50*/  FSEL R62, R84, -INF , P6 ;  /* 0xff800000543e7808 */ /* 0x000fe20003000000 */
[----:B------:R-:W1:Y:S01]  /*5c60*/  MUFU.TANH R53, R53 ;  /* 0x0000003500357308 */ /* 0x000e620000002400 */
[----:B------:R-:W-:Y:S02]  /*5c70*/  FMNMX.FTZ R68, R65, R68, !PT ;  /* 0x0000004441447209 */ /* 0x000fe40007810000 */
[----:B------:R-:W-:Y:S02]  /*5c80*/  ISETP.GT.AND P5, PT, R78, RZ, PT ;  /* 0x000000ff4e00720c */ /* 0x000fe40003fa4270 */
[----:B------:R-:W-:Y:S01]  /*5c90*/  FMNMX.FTZ R69, R61, R68, !PT ;  /* 0x000000443d457209 */ /* 0x000fe20007810000 */
[----:B------:R-:W-:Y:S01]  /*5ca0*/  FMUL.FTZ R68, R0, R63 ;  /* 0x0000003f00447220 */ /* 0x000fe20000410000 */
[----:B0-----:R-:W-:-:S02]  /*5cb0*/  FSEL R63, R60, -INF , P3 ;  /* 0xff8000003c3f7808 */ /* 0x001fc40001800000 */
[----:B------:R-:W-:Y:S02]  /*5cc0*/  FMNMX.FTZ R69, R64, R69, !PT ;  /* 0x0000004540457209 */ /* 0x000fe40007810000 */
[----:B------:R-:W-:Y:S01]  /*5cd0*/  ISETP.GT.AND P4, PT, R78, 0x1, PT ;  /* 0x000000014e00780c */ /* 0x000fe20003f84270 */
[----:B------:R-:W0:Y:S01]  /*5ce0*/  MUFU.TANH R68, R68 ;  /* 0x0000004400447308 */ /* 0x000e220000002400 */
[----:B------:R-:W-:Y:S02]  /*5cf0*/  FMNMX.FTZ R60, R62, R69, !PT ;  /* 0x000000453e3c7209 */ /* 0x000fe40007810000 */
[----:B------:R-:W-:Y:S02]  /*5d00*/  FSEL R49, R7, -INF , P5 ;  /* 0xff80000007317808 */ /* 0x000fe40002800000 */
[----:B------:R-:W-:Y:S02]  /*5d10*/  FMNMX.FTZ R60, R63, R60, !PT ;  /* 0x0000003c3f3c7209 */ /* 0x000fe40007810000 */
[----:B------:R-:W-:-:S02]  /*5d20*/  ISETP.GT.AND P6, PT, R78, 0x8, PT ;  /* 0x000000084e00780c */ /* 0x000fc40003fc4270 */
[----:B------:R-:W-:Y:S01]  /*5d30*/  FSEL R9, R9, -INF , P4 ;  /* 0xff80000009097808 */ /* 0x000fe20002000000 */
[----:B------:R-:W2:Y:S01]  /*5d40*/  SHFL.BFLY PT, R69, R60, 0x2, 0x1f ;  /* 0x0c401f003c457f89 */ /* 0x000ea200000e0000 */
[----:B------:R-:W-:Y:S02]  /*5d50*/  ISETP.GT.AND P5, PT, R78, 0x9, PT ;  /* 0x000000094e00780c */ /* 0x000fe40003fa4270 */
[----:B------:R-:W-:Y:S02]  /*5d60*/  FSEL R12, R12, -INF , P6 ;  /* 0xff8000000c0c7808 */ /* 0x000fe40003000000 */
[C---:B------:R-:W-:Y:S02]  /*5d70*/  ISETP.GT.AND P4, PT, R78.reuse, 0x10, PT ;  /* 0x000000104e00780c */ /* 0x040fe40003f84270 */
[----:B------:R-:W-:Y:S02]  /*5d80*/  FSEL R13, R13, -INF , P5 ;  /* 0xff8000000d0d7808 */ /* 0x000fe40002800000 */
[----:B------:R-:W-:-:S02]  /*5d90*/  ISETP.GT.AND P6, PT, R78, 0x11, PT ;  /* 0x000000114e00780c */ /* 0x000fc40003fc4270 */
[----:B------:R-:W-:Y:S02]  /*5da0*/  FSEL R20, R20, -INF , P4 ;  /* 0xff80000014147808 */ /* 0x000fe40002000000 */
[C---:B------:R-:W-:Y:S02]  /*5db0*/  ISETP.GT.AND P5, PT, R78.reuse, 0x18, PT ;  /* 0x000000184e00780c */ /* 0x040fe40003fa4270 */
[----:B------:R-:W-:Y:S02]  /*5dc0*/  FSEL R21, R21, -INF , P6 ;  /* 0xff80000015157808 */ /* 0x000fe40003000000 */
[----:B------:R-:W-:Y:S02]  /*5dd0*/  ISETP.GT.AND P4, PT, R78, 0x19, PT ;  /* 0x000000194e00780c */ /* 0x000fe40003f84270 */
[----:B------:R-:W-:Y:S02]  /*5de0*/  FSEL R26, R26, -INF , P5 ;  /* 0xff8000001a1a7808 */ /* 0x000fe40002800000 */
[----:B------:R-:W-:-:S02]  /*5df0*/  ISETP.GT.AND P6, PT, R78, 0x20, PT ;  /* 0x000000204e00780c */ /* 0x000fc40003fc4270 */
[----:B------:R-:W-:Y:S02]  /*5e00*/  FSEL R27, R27, -INF , P4 ;  /* 0xff8000001b1b7808 */ /* 0x000fe40002000000 */
[----:B--2---:R-:W-:Y:S01]  /*5e10*/  FMNMX.FTZ R73, R60, R69, !PT ;  /* 0x000000453c497209 */ /* 0x004fe20007810000 */
[C---:B------:R-:W-:Y:S01]  /*5e20*/  FMUL.FTZ R69, R0.reuse, R75 ;  /* 0x0000004b00457220 */ /* 0x040fe20000410000 */
[----:B------:R-:W-:Y:S01]  /*5e30*/  FMUL.FTZ R75, R0, R79 ;  /* 0x0000004f004b7220 */ /* 0x000fe20000410000 */
[----:B------:R-:W-:Y:S01]  /*5e40*/  IMAD.U32 R79, RZ, RZ, UR19 ;  /* 0x00000013ff4f7e24 */ /* 0x000fe2000f8e00ff */
[----:B------:R-:W-:Y:S01]  /*5e50*/  ISETP.GT.AND P5, PT, R78, 0x21, PT ;  /* 0x000000214e00780c */ /* 0x000fe20003fa4270 */
[----:B------:R-:W2:Y:S01]  /*5e60*/  SHFL.BFLY PT, R60, R73, 0x1, 0x1f ;  /* 0x0c201f00493c7f89 */ /* 0x000ea200000e0000 */
        /* <DEDUP_REMOVED lines=10> */
[----:B------:R-:W-:Y:S02]  /*5f10*/  FSEL R38, R38, -INF , P5 ;  /* 0xff80000026267808 */ /* 0x000fe40002800000 */
[C---:B------:R-:W-:Y:S02]  /*5f20*/  ISETP.GT.AND P6, PT, R78.reuse, 0x38, PT ;  /* 0x000000384e00780c */ /* 0x040fe40003fc4270 */
[----:B------:R-:W-:Y:S02]  /*5f30*/  FSEL R39, R39, -INF , P4 ;  /* 0xff80000027277808 */ /* 0x000fe40002000000 */
[----:B------:R-:W-:Y:S02]  /*5f40*/  ISETP.GT.AND P5, PT, R78, 0x39, PT ;  /* 0x000000394e00780c */ /* 0x000fe40003fa4270 */
[----:B--2---:R-:W-:Y:S01]  /*5f50*/  FMNMX.FTZ R60, R73, R60, !PT ;  /* 0x0000003c493c7209 */ /* 0x004fe20007810000 */
[----:B------:R-:W-:Y:S01]  /*5f60*/  FMUL.FTZ R73, R0, R86 ;  /* 0x0000005600497220 */ /* 0x000fe20000410000 */
[----:B------:R-:W-:-:S02]  /*5f70*/  FSEL R41, R41, -INF , P6 ;  /* 0xff80000029297808 */ /* 0x000fc40003000000 */
[C---:B------:R-:W-:Y:S01]  /*5f80*/  FSETP.NEU.FTZ.AND P3, PT, R60.reuse, -INF , PT ;  /* 0xff8000003c00780b */ /* 0x040fe20003f7d000 */
[----:B------:R-:W-:-:S01]  /*5f90*/  FFMA.FTZ R79, R60, R79, -8 ;  /* 0xc10000003c4f7423 */ /* 0x000fc2000001004f */
[C---:B------:R-:W-:Y:S01]  /*5fa0*/  ISETP.GT.AND P4, PT, R78.reuse, 0x40, PT ;  /* 0x000000404e00780c */ /* 0x040fe20003f84270 */
[----:B------:R-:W2:Y:S01]  /*5fb0*/  MUFU.TANH R73, R73 ;  /* 0x0000004900497308 */ /* 0x000ea20000002400 */
[----:B------:R-:W-:Y:S02]  /*5fc0*/  FSEL R43, R43, -INF , P5 ;  /* 0xff8000002b2b7808 */ /* 0x000fe40002800000 */
[----:B------:R-:W-:Y:S02]  /*5fd0*/  FSEL R79, R79, RZ, P3 ;  /* 0x000000ff4f4f7208 */ /* 0x000fe40001800000 */
[----:B------:R-:W-:Y:S02]  /*5fe0*/  ISETP.GT.AND P6, PT, R78, 0x41, PT ;  /* 0x000000414e00780c */ /* 0x000fe40003fc4270 */
        /* <DEDUP_REMOVED lines=8> */
[----:B------:R-:W-:-:S01]  /*6070*/  FFMA.FTZ R29, R29, UR19, -R79 ;  /* 0x000000131d1d7c23 */ /* 0x000fc2000801084f */
[----:B------:R-:W-:Y:S01]  /*6080*/  ISETP.GT.AND P5, PT, R78, 0x48, PT ;  /* 0x000000484e00780c */ /* 0x000fe20003fa4270 */
[----:B------:R-:W-:-:S01]  /*6090*/  FFMA.FTZ R82, R37, UR19, -R79 ;  /* 0x0000001325527c23 */ /* 0x000fc2000801084f */
[----:B------:R-:W-:Y:S01]  /*60a0*/  FMNMX.FTZ R14, R12, R11, !PT ;  /* 0x0000000b0c0e7209 */ /* 0x000fe20007810000 */
[----:B------:R-:W-:-:S01]  /*60b0*/  FFMA.FTZ R83, R54, UR19, -R79 ;  /* 0x0000001336537c23 */ /* 0x000fc2000801084f */
[----:B------:R-:W-:Y:S01]  /*60c0*/  FSEL R48, R48, -INF , P6 ;  /* 0xff80000030307808 */ /* 0x000fe20003000000 */
[----:B-----5:R-:W-:-:S01]  /*60d0*/  FFMA.FTZ R81, R15, UR19, -R79 ;  /* 0x000000130f517c23 */ /* 0x020fc2000801084f */
[----:B------:R-:W-:Y:S01]  /*60e0*/  FMNMX.FTZ R11, R13, R14, !PT ;  /* 0x0000000e0d0b7209 */ /* 0x000fe20007810000 */
[----:B------:R-:W-:-:S01]  /*60f0*/  FFMA.FTZ R6, R6, UR19, -R79 ;  /* 0x0000001306067c23 */ /* 0x000fc2000801084f */
[----:B------:R-:W-:Y:S01]  /*6100*/  ISETP.GT.AND P4, PT, R78, 0x49, PT ;  /* 0x000000494e00780c */ /* 0x000fe20003f84270 */
[----:B------:R-:W-:-:S01]  /*6110*/  FFMA.FTZ R51, R51, UR19, -R79 ;  /* 0x0000001333337c23 */ /* 0x000fc2000801084f */
[----:B------:R-:W-:Y:S01]  /*6120*/  FMNMX.FTZ R14, R20, R11, !PT ;  /* 0x0000000b140e7209 */ /* 0x000fe20007810000 */
[----:B------:R-:W-:-:S01]  /*6130*/  FFMA.FTZ R65, R65, UR19, -R79 ;  /* 0x0000001341417c23 */ /* 0x000fc2000801084f */
[----:B------:R5:W-:Y:S01]  /*6140*/  MUFU.EX2 R11, R81 ;  /* 0x00000051000b7308 */ /* 0x000be20000000800 */
[----:B-1----:R-:W-:Y:S01]  /*6150*/  FSEL R53, R53, -INF , P5 ;  /* 0xff80000035357808 */ /* 0x002fe20002800000 */
[--C-:B------:R-:W-:Y:S01]  /*6160*/  FFMA.FTZ R63, R63, UR19, -R79.reuse ;  /* 0x000000133f3f7c23 */ /* 0x100fe2000801084f */
[----:B------:R-:W-:Y:S01]  /*6170*/  FMNMX.FTZ R15, R21, R14, !PT ;  /* 0x0000000e150f7209 */ /* 0x000fe20007810000 */
[----:B------:R-:W-:Y:S01]  /*6180*/  FFMA.FTZ R14, R24, UR19, -R79 ;  /* 0x00000013180e7c23 */ /* 0x000fe2000801084f */
[----:B------:R-:W-:-:S02]  /*6190*/  ISETP.GT.AND P6, PT, R78, 0x50, PT ;  /* 0x000000504e00780c */ /* 0x000fc40003fc4270 */
[----:B------:R-:W-:Y:S01]  /*61a0*/  FMNMX.FTZ R24, R26, R15, !PT ;  /* 0x0000000f1a187209 */ /* 0x000fe20007810000 */
[----:B------:R-:W-:Y:S01]  /*61b0*/  MUFU.EX2 R6, R6 ;  /* 0x0000000600067308 */ /* 0x000fe20000000800 */
[----:B-----5:R-:W-:-:S01]  /*61c0*/  FFMA.FTZ R81, R25, UR19, -R79 ;  /* 0x0000001319517c23 */ /* 0x020fc2000801084f */
[----:B0-----:R-:W-:Y:S02]  /*61d0*/  FSEL R68, R68, -INF , P4 ;  /* 0xff80000044447808 */ /* 0x001fe40002000000 */
[----:B------:R-:W-:Y:S02]  /*61e0*/  FMNMX.FTZ R15, R27, R24, !PT ;  /* 0x000000181b0f7209 */ /* 0x000fe40007810000 */
[----:B------:R-:W-:Y:S02]  /*61f0*/  ISETP.GT.AND P5, PT, R78, 0x51, PT ;  /* 0x000000514e00780c */ /* 0x000fe40003fa4270 */
[----:B------:R-:W-:Y:S01]  /*6200*/  FMNMX.FTZ R24, R30, R15, !PT ;  /* 0x0000000f1e187209 */ /* 0x000fe20007810000 */
[----:B------:R-:W-:Y:S01]  /*6210*/  MUFU.EX2 R47, R47 ;  /* 0x0000002f002f7308 */ /* 0x000fe20000000800 */
[----:B------:R-:W-:-:S02]  /*6220*/  FSEL R66, R66, -INF , P6 ;  /* 0xff80000042427808 */ /* 0x000fc40003000000 */
[----:B------:R-:W-:Y:S01]  /*6230*/  FMNMX.FTZ R25, R31, R24, !PT ;  /* 0x000000181f197209 */ /* 0x000fe20007810000 */
[----:B------:R-:W-:-:S01]  /*6240*/  FFMA.FTZ R24, R28, UR19, -R79 ;  /* 0x000000131c187c23 */ /* 0x000fc2000801084f */
[----:B------:R-:W-:Y:S02]  /*6250*/  ISETP.GT.AND P4, PT, R78, 0x58, PT ;  /* 0x000000584e00780c */ /* 0x000fe40003f84270 */
[----:B------:R-:W-:Y:S01]  /*6260*/  FMNMX.FTZ R28, R34, R25, !PT ;  /* 0x00000019221c7209 */ /* 0x000fe20007810000 */
[----:B------:R0:W-:Y:S01]  /*6270*/  MUFU.EX2 R15, R81 ;  /* 0x00000051000f7308 */ /* 0x0001e20000000800 */
[----:B------:R-:W-:Y:S02]  /*6280*/  FSEL R67, R67, -INF , P5 ;  /* 0xff80000043437808 */ /* 0x000fe40002800000 */
[----:B------:R-:W-:Y:S02]  /*6290*/  FMNMX.FTZ R25, R35, R28, !PT ;  /* 0x0000001c23197209 */ /* 0x000fe40007810000 */
[----:B------:R-:W-:-:S02]  /*62a0*/  ISETP.GT.AND P6, PT, R78, 0x59, PT ;  /* 0x000000594e00780c */ /* 0x000fc40003fc4270 */
[----:B------:R-:W-:Y:S01]  /*62b0*/  FMNMX.FTZ R28, R38, R25, !PT ;  /* 0x00000019261c7209 */ /* 0x000fe20007810000 */
[----:B------:R-:W-:Y:S01]  /*62c0*/  MUFU.EX2 R8, R8 ;  /* 0x0000000800087308 */ /* 0x000fe20000000800 */
[----:B0-----:R-:W-:-:S01]  /*62d0*/  FFMA.FTZ R81, R32, UR19, -R79 ;  /* 0x0000001320517c23 */ /* 0x001fc2000801084f */
[----:B------:R-:W-:Y:S02]  /*62e0*/  FSEL R70, R70, -INF , P4 ;  /* 0xff80000046467808 */ /* 0x000fe40002000000 */
[----:B------:R-:W-:Y:S02]  /*62f0*/  FMNMX.FTZ R28, R39, R28, !PT ;  /* 0x0000001c271c7209 */ /* 0x000fe40007810000 */
[----:B------:R-:W-:Y:S02]  /*6300*/  ISETP.GT.AND P5, PT, R78, 0x60, PT ;  /* 0x000000604e00780c */ /* 0x000fe40003fa4270 */
[----:B------:R-:W-:Y:S01]  /*6310*/  FMNMX.FTZ R32, R41, R28, !PT ;  /* 0x0000001c29207209 */ /* 0x000fe20007810000 */
[----:B------:R0:W-:Y:S01]  /*6320*/  MUFU.EX2 R25, R29 ;  /* 0x0000001d00197308 */ /* 0x0001e20000000800 */
[----:B------:R-:W-:-:S02]  /*6330*/  FSEL R71, R71, -INF , P6 ;  /* 0xff80000047477808 */ /* 0x000fc40003000000 */
[----:B------:R-:W-:Y:S02]  /*6340*/  FMNMX.FTZ R32, R43, R32, !PT ;  /* 0x000000202b207209 */ /* 0x000fe40007810000 */
[----:B------:R-:W-:Y:S02]  /*6350*/  ISETP.GT.AND P4, PT, R78, 0x61, PT ;  /* 0x000000614e00780c */ /* 0x000fe40003f84270 */
[----:B------:R-:W-:Y:S01]  /*6360*/  FSEL R72, R72, -INF , P5 ;  /* 0xff80000048487808 */ /* 0x000fe20002800000 */
[----:B------:R1:W-:Y:S01]  /*6370*/  MUFU.EX2 R28, R81 ;  /* 0x00000051001c7308 */ /* 0x0003e20000000800 */
[----:B0-----:R-:W-:-:S01]  /*6380*/  FFMA.FTZ R29, R33, UR19, -R79 ;  /* 0x00000013211d7c23 */ /* 0x001fc2000801084f */
[----:B------:R-:W-:Y:S02]  /*6390*/  FMNMX.FTZ R33, R45, R32, !PT ;  /* 0x000000202d217209 */ /* 0x000fe40007810000 */
[----:B------:R-:W-:Y:S02]  /*63a0*/  ISETP.GT.AND P6, PT, R78, 0x68, PT ;  /* 0x000000684e00780c */ /* 0x000fe40003fc4270 */
[----:B------:R-:W-:-:S02]  /*63b0*/  FMNMX.FTZ R32, R48, R33, !PT ;  /* 0x0000002130207209 */ /* 0x000fc40007810000 */
[----:B---3--:R-:W-:Y:S01]  /*63c0*/  FSEL R69, R69, -INF , P4 ;  /* 0xff80000045457808 */ /* 0x008fe20002000000 */
[----:B-1----:R-:W-:Y:S01]  /*63d0*/  FFMA.FTZ R81, R36, UR19, -R79 ;  /* 0x0000001324517c23 */ /* 0x002fe2000801084f */
[----:B------:R-:W-:Y:S01]  /*63e0*/  FMNMX.FTZ R33, R53, R32, !PT ;  /* 0x0000002035217209 */ /* 0x000fe20007810000 */
[----:B------:R-:W-:Y:S01]  /*63f0*/  MUFU.EX2 R10, R10 ;  /* 0x0000000a000a7308 */ /* 0x000fe20000000800 */
[----:B------:R-:W-:Y:S02]  /*6400*/  ISETP.GT.AND P5, PT, R78, 0x69, PT ;  /* 0x000000694e00780c */ /* 0x000fe40003fa4270 */
[----:B------:R-:W-:Y:S02]  /*6410*/  FMNMX.FTZ R33, R68, R33, !PT ;  /* 0x0000002144217209 */ /* 0x000fe40007810000 */
[----:B------:R-:W-:Y:S02]  /*6420*/  FSEL R74, R74, -INF , P6 ;  /* 0xff8000004a4a7808 */ /* 0x000fe40003000000 */
[----:B------:R-:W-:Y:S01]  /*6430*/  FMNMX.FTZ R36, R66, R33, !PT ;  /* 0x0000002142247209 */ /* 0x000fe20007810000 */
[----:B------:R-:W-:Y:S01]  /*6440*/  MUFU.EX2 R32, R81 ;  /* 0x0000005100207308 */ /* 0x000fe20000000800 */
[----:B------:R-:W-:-:S02]  /*6450*/  ISETP.GT.AND P4, PT, R78, 0x70, PT ;  /* 0x000000704e00780c */ /* 0x000fc40003f84270 */
[----:B------:R-:W-:Y:S01]  /*6460*/  FMNMX.FTZ R37, R67, R36, !PT ;  /* 0x0000002443257209 */ /* 0x000fe20007810000 */
[----:B------:R-:W-:-:S01]  /*6470*/  FFMA.FTZ R36, R40, UR19, -R79 ;  /* 0x0000001328247c23 */ /* 0x000fc2000801084f */
[----:B----4-:R-:W-:Y:S02]  /*6480*/  FSEL R75, R75, -INF , P5 ;  /* 0xff8000004b4b7808 */ /* 0x010fe40002800000 */
[----:B------:R-:W-:Y:S01]  /*6490*/  FMNMX.FTZ R40, R70, R37, !PT ;  /* 0x0000002546287209 */ /* 0x000fe20007810000 */
[----:B------:R0:W-:Y:S01]  /*64a0*/  MUFU.EX2 R33, R82 ;  /* 0x0000005200217308 */ /* 0x0001e20000000800 */
[----:B------:R-:W-:Y:S02]  /*64b0*/  ISETP.GT.AND P6, PT, R78, 0x71, PT ;  /* 0x000000714e00780c */ /* 0x000fe40003fc4270 */
[----:B------:R-:W-:Y:S02]  /*64c0*/  FMNMX.FTZ R37, R71, R40, !PT ;  /* 0x0000002847257209 */ /* 0x000fe40007810000 */
[----:B------:R-:W-:-:S02]  /*64d0*/  FSEL R76, R76, -INF , P4 ;  /* 0xff8000004c4c7808 */ /* 0x000fc40002000000 */
[----:B------:R-:W-:Y:S01]  /*64e0*/  FMNMX.FTZ R40, R72, R37, !PT ;  /* 0x0000002548287209 */ /* 0x000fe20007810000 */
[----:B------:R-:W-:Y:S01]  /*64f0*/  MUFU.EX2 R14, R14 ;  /* 0x0000000e000e7308 */ /* 0x000fe20000000800 */
[----:B0-----:R-:W-:-:S01]  /*6500*/  FFMA.FTZ R82, R42, UR19, -R79 ;  /* 0x000000132a527c23 */ /* 0x001fc2000801084f */
[----:B------:R-:W-:Y:S02]  /*6510*/  ISETP.GT.AND P5, PT, R78, 0x78, PT ;  /* 0x000000784e00780c */ /* 0x000fe40003fa4270 */
[----:B------:R-:W-:Y:S01]  /*6520*/  FMNMX.FTZ R81, R69, R40, !PT ;  /* 0x0000002845517209 */ /* 0x000fe20007810000 */
[--C-:B------:R-:W-:Y:S01]  /*6530*/  FFMA.FTZ R40, R44, UR19, -R79.reuse ;  /* 0x000000132c287c23 */ /* 0x100fe2000801084f */
[----:B------:R-:W-:Y:S02]  /*6540*/  FSEL R77, R77, -INF , P6 ;  /* 0xff8000004d4d7808 */ /* 0x000fe40003000000 */
[----:B------:R-:W-:Y:S01]  /*6550*/  FMNMX.FTZ R42, R74, R81, !PT ;  /* 0x000000514a2a7209 */ /* 0x000fe20007810000 */
[----:B------:R-:W-:Y:S01]  /*6560*/  MUFU.EX2 R37, R82 ;  /* 0x0000005200257308 */ /* 0x000fe20000000800 */
[----:B------:R-:W-:Y:S01]  /*6570*/  ISETP.GT.AND P4, PT, R78, 0x79, PT ;  /* 0x000000794e00780c */ /* 0x000fe20003f84270 */
[----:B------:R-:W-:Y:S01]  /*6580*/  FFMA.FTZ R78, R46, UR19, -R79 ;  /* 0x000000132e4e7c23 */ /* 0x000fe2000801084f */
[----:B------:R-:W-:-:S02]  /*6590*/  FMNMX.FTZ R81, R75, R42, !PT ;  /* 0x0000002a4b517209 */ /* 0x000fc40007810000 */
[----:B--2---:R-:W-:Y:S02]  /*65a0*/  FSEL R42, R73, -INF , P5 ;  /* 0xff800000492a7808 */ /* 0x004fe40002800000 */
[----:B------:R-:W-:Y:S01]  /*65b0*/  FMNMX.FTZ R44, R76, R81, !PT ;  /* 0x000000514c2c7209 */ /* 0x000fe20007810000 */
[----:B------:R0:W-:Y:S01]  /*65c0*/  MUFU.EX2 R73, R78 ;  /* 0x0000004e00497308 */ /* 0x0001e20000000800 */
[----:B------:R-:W-:Y:S02]  /*65d0*/  FSEL R80, R80, -INF , P4 ;  /* 0xff80000050507808 */ /* 0x000fe40002000000 */
[----:B------:R-:W-:Y:S01]  /*65e0*/  FMNMX.FTZ R81, R77, R44, !PT ;  /* 0x0000002c4d517209 */ /* 0x000fe20007810000 */
[----:B------:R-:W-:-:S01]  /*65f0*/  FFMA.FTZ R44, R50, UR19, -R79 ;  /* 0x00000013322c7c23 */ /* 0x000fc2000801084f */
[--C-:B------:R-:W-:Y:S01]  /*6600*/  FFMA.FTZ R50, R52, UR19, -R79.reuse ;  /* 0x0000001334327c23 */ /* 0x100fe2000801084f */
[----:B------:R-:W-:-:S01]  /*6610*/  FFMA.FTZ R52, R55, UR19, -R79 ;  /* 0x0000001337347c23 */ /* 0x000fc2000801084f */
[----:B------:R-:W-:Y:S01]  /*6620*/  FMNMX.FTZ R81, R42, R81, !PT ;  /* 0x000000512a517209 */ /* 0x000fe20007810000 */
[----:B------:R-:W-:-:S01]  /*6630*/  FFMA.FTZ R55, R56, UR19, -R79 ;  /* 0x0000001338377c23 */ /* 0x000fc2000801084f */
[--C-:B0-----:R-:W-:Y:S01]  /*6640*/  FFMA.FTZ R78, R57, UR19, -R79.reuse ;  /* 0x00000013394e7c23 */ /* 0x101fe2000801084f */
[----:B------:R-:W-:-:S01]  /*6650*/  FFMA.FTZ R57, R58, UR19, -R79 ;  /* 0x000000133a397c23 */ /* 0x000fc2000801084f */
[----:B------:R-:W-:Y:S01]  /*6660*/  FMNMX.FTZ R46, R80, R81, !PT ;  /* 0x00000051502e7209 */ /* 0x000fe20007810000 */
[----:B------:R-:W-:-:S01]  /*6670*/  FFMA.FTZ R56, R59, UR19, -R79 ;  /* 0x000000133b387c23 */ /* 0x000fc2000801084f */
[--C-:B------:R-:W-:Y:S01]  /*6680*/  FFMA.FTZ R58, R61, UR19, -R79.reuse ;  /* 0x000000133d3a7c23 */ /* 0x100fe2000801084f */
[----:B------:R-:W-:-:S01]  /*6690*/  FFMA.FTZ R61, R64, UR19, -R79 ;  /* 0x00000013403d7c23 */ /* 0x000fc2000801084f */
[----:B------:R-:W-:Y:S01]  /*66a0*/  IMAD.U32 R64, RZ, RZ, UR19 ;  /* 0x00000013ff407e24 */ /* 0x000fe2000f8e00ff */
[----:B------:R-:W0:Y:S01]  /*66b0*/  SHFL.BFLY PT, R81, R46, 0x2, 0x1f ;  /* 0x0c401f002e517f89 */ /* 0x000e2200000e0000 */
[----:B------:R-:W-:Y:S08]  /*66c0*/  MUFU.EX2 R24, R24 ;  /* 0x0000001800187308 */ /* 0x000ff00000000800 */
[----:B------:R-:W-:Y:S08]  /*66d0*/  MUFU.EX2 R29, R29 ;  /* 0x0000001d001d7308 */ /* 0x000ff00000000800 */
[----:B------:R-:W-:Y:S01]  /*66e0*/  MUFU.EX2 R36, R36 ;  /* 0x0000002400247308 */ /* 0x000fe20000000800 */
[----:B0-----:R-:W-:-:S07]  /*66f0*/  FMNMX.FTZ R81, R46, R81, !PT ;  /* 0x000000512e517209 */ /* 0x001fce0007810000 */
[----:B------:R-:W-:Y:S01]  /*6700*/  MUFU.EX2 R40, R40 ;  /* 0x0000002800287308 */ /* 0x000fe20000000800 */
[----:B------:R-:W0:Y:S07]  /*6710*/  SHFL.BFLY PT, R54, R81, 0x1, 0x1f ;  /* 0x0c201f0051367f89 */ /* 0x000e2e00000e0000 */
[----:B------:R1:W-:Y:S08]  /*6720*/  MUFU.EX2 R46, R78 ;  /* 0x0000004e002e7308 */ /* 0x0003f00000000800 */
[----:B------:R-:W-:Y:S01]  /*6730*/  MUFU.EX2 R44, R44 ;  /* 0x0000002c002c7308 */ /* 0x000fe20000000800 */
[----:B-1----:R-:W-:-:S05]  /*6740*/  FSEL R78, R60, RZ, P3 ;  /* 0x000000ff3c4e7208 */ /* 0x002fca0001800000 */
[----:B------:R-:W-:Y:S02]  /*6750*/  FADD.FTZ R78, -R78, R5 ;  /* 0x000000054e4e7221 */ /* 0x000fe40000010100 */
[----:B------:R-:W-:Y:S01]  /*6760*/  MUFU.EX2 R51, R51 ;  /* 0x0000003300337308 */ /* 0x000fe20000000800 */
[----:B0-----:R-:W-:Y:S01]  /*6770*/  FMNMX.FTZ R59, R81, R54, !PT ;  /* 0x00000036513b7209 */ /* 0x001fe20007810000 */
[----:B------:R-:W-:-:S03]  /*6780*/  FFMA.FTZ R54, R62, UR19, -R79 ;  /* 0x000000133e367c23 */ /* 0x000fc6000801084f */
[C---:B------:R-:W-:Y:S01]  /*6790*/  FSETP.NEU.FTZ.AND P4, PT, R59.reuse, -INF , PT ;  /* 0xff8000003b00780b */ /* 0x040fe20003f9d000 */
[----:B------:R-:W-:-:S02]  /*67a0*/  FFMA.FTZ R62, R59, R64, -8 ;  /* 0xc10000003b3e7423 */ /* 0x000fc40000010040 */
[----:B------:R-:W-:Y:S03]  /*67b0*/  MUFU.EX2 R50, R50 ;  /* 0x0000003200327308 */ /* 0x000fe60000000800 */
[----:B------:R-:W-:-:S05]  /*67c0*/  FSEL R62, R62, RZ, P4 ;  /* 0x000000ff3e3e7208 */ /* 0x000fca0002000000 */
        /* <DEDUP_REMOVED lines=8> */
[----:B------:R-:W-:Y:S01]  /*6850*/  FSEL R41, R59, RZ, P4 ;  /* 0x000000ff3b297208 */ /* 0x000fe20002000000 */
[----:B------:R-:W-:-:S01]  /*6860*/  FFMA.FTZ R26, R27, UR19, -R62 ;  /* 0x000000131b1a7c23 */ /* 0x000fc2000801083e */
[--C-:B------:R-:W-:Y:S01]  /*6870*/  FFMA.FTZ R27, R30, UR19, -R62.reuse ;  /* 0x000000131e1b7c23 */ /* 0x100fe2000801083e */
[----:B------:R-:W-:-:S01]  /*6880*/  FFMA.FTZ R30, R31, UR19, -R62 ;  /* 0x000000131f1e7c23 */ /* 0x000fc2000801083e */
[--C-:B------:R-:W-:Y:S01]  /*6890*/  FFMA.FTZ R31, R34, UR19, -R62.reuse ;  /* 0x00000013221f7c23 */ /* 0x100fe2000801083e */
[----:B------:R-:W-:-:S01]  /*68a0*/  FFMA.FTZ R34, R35, UR19, -R62 ;  /* 0x0000001323227c23 */ /* 0x000fc2000801083e */
[----:B------:R-:W-:Y:S01]  /*68b0*/  FADD.FTZ R41, -R41, R4 ;  /* 0x0000000429297221 */ /* 0x000fe20000010100 */
[----:B------:R-:W-:-:S01]  /*68c0*/  FFMA.FTZ R35, R38, UR19, -R62 ;  /* 0x0000001326237c23 */ /* 0x000fc2000801083e */
[--C-:B------:R-:W-:Y:S01]  /*68d0*/  FFMA.FTZ R38, R39, UR19, -R62.reuse ;  /* 0x0000001327267c23 */ /* 0x100fe2000801083e */
[----:B------:R-:W-:Y:S01]  /*68e0*/  FMUL.FTZ R39, R78, UR19 ;  /* 0x000000134e277c20 */ /* 0x000fe20008410000 */
[--C-:B------:R-:W-:Y:S01]  /*68f0*/  FFMA.FTZ R49, R49, UR19, -R62.reuse ;  /* 0x0000001331317c23 */ /* 0x100fe2000801083e */
[----:B------:R-:W-:Y:S01]  /*6900*/  FMUL.FTZ R4, R41, UR19 ;  /* 0x0000001329047c20 */ /* 0x000fe20008410000 */
[----:B------:R-:W-:Y:S01]  /*6910*/  MUFU.EX2 R64, R64 ;  /* 0x0000004000407308 */ /* 0x000fe20000000800 */
[----:B------:R-:W-:-:S01]  /*6920*/  FFMA.FTZ R41, R45, UR19, -R62 ;  /* 0x000000132d297c23 */ /* 0x000fc2000801083e */
[--C-:B------:R-:W-:Y:S01]  /*6930*/  FFMA.FTZ R78, R43, UR19, -R62.reuse ;  /* 0x000000132b4e7c23 */ /* 0x100fe2000801083e */
[----:B------:R-:W-:-:S01]  /*6940*/  FFMA.FTZ R43, R53, UR19, -R62 ;  /* 0x00000013352b7c23 */ /* 0x000fc2000801083e */
[--C-:B------:R-:W-:Y:S01]  /*6950*/  FFMA.FTZ R48, R48, UR19, -R62.reuse ;  /* 0x0000001330307c23 */ /* 0x100fe2000801083e */
[----:B------:R-:W-:-:S01]  /*6960*/  FFMA.FTZ R68, R68, UR19, -R62 ;  /* 0x0000001344447c23 */ /* 0x000fc2000801083e */
[----:B------:R-:W-:-:S02]  /*6970*/  FFMA.FTZ R77, R77, UR19, -R62 ;  /* 0x000000134d4d7c23 */ /* 0x000fc4000801083e */
[----:B------:R-:W0:Y:S08]  /*6980*/  MUFU.EX2 R39, R39 ;  /* 0x0000002700277308 */ /* 0x000e300000000800 */
[----:B------:R-:W-:Y:S08]  /*6990*/  MUFU.EX2 R49, R49 ;  /* 0x0000003100317308 */ /* 0x000ff00000000800 */
[----:B------:R-:W1:Y:S01]  /*69a0*/  MUFU.EX2 R4, R4 ;  /* 0x0000000400047308 */ /* 0x000e620000000800 */
[----:B0-----:R-:W-:-:S04]  /*69b0*/  FFMA.FTZ R82, R39, R3, R6 ;  /* 0x0000000327527223 */ /* 0x001fc80000010006 */
[----:B------:R-:W-:-:S03]  /*69c0*/  FADD.FTZ R82, R47, R82 ;  /* 0x000000522f527221 */ /* 0x000fc60000010000 */
[----:B------:R-:W0:Y:S08]  /*69d0*/  MUFU.EX2 R9, R9 ;  /* 0x0000000900097308 */ /* 0x000e300000000800 */
[----:B------:R-:W2:Y:S01]  /*69e0*/  MUFU.EX2 R12, R12 ;  /* 0x0000000c000c7308 */ /* 0x000ea20000000800 */
[----:B-1----:R-:W-:-:S04]  /*69f0*/  FFMA.FTZ R3, R4, R2, R49 ;  /* 0x0000000204037223 */ /* 0x002fc80000010031 */
[----:B------:R-:W-:Y:S01]  /*6a00*/  FADD.FTZ R2, R64, R3 ;  /* 0x0000000340027221 */ /* 0x000fe20000010000 */
[----:B------:R-:W-:-:S02]  /*6a10*/  FADD.FTZ R3, R7, R82 ;  /* 0x0000005207037221 */ /* 0x000fc40000010000 */
[----:B------:R-:W1:Y:S01]  /*6a20*/  MUFU.EX2 R13, R13 ;  /* 0x0000000d000d7308 */ /* 0x000e620000000800 */
[----:B0-----:R-:W-:-:S01]  /*6a30*/  FADD.FTZ R45, R9, R2 ;  /* 0x00000002092d7221 */ /* 0x001fc20000010000 */
[----:B------:R-:W-:-:S06]  /*6a40*/  FADD.FTZ R3, R8, R3 ;  /* 0x0000000308037221 */ /* 0x000fcc0000010000 */
[----:B------:R-:W0:Y:S01]  /*6a50*/  MUFU.EX2 R20, R20 ;  /* 0x0000001400147308 */ /* 0x000e220000000800 */
[----:B--2---:R-:W-:-:S01]  /*6a60*/  FADD.FTZ R2, R12, R45 ;  /* 0x0000002d0c027221 */ /* 0x004fc20000010000 */
[----:B------:R-:W-:Y:S01]  /*6a70*/  FFMA.FTZ R45, R66, UR19, -R62 ;  /* 0x00000013422d7c23 */ /* 0x000fe2000801083e */
[----:B------:R-:W-:-:S04]  /*6a80*/  FADD.FTZ R66, R10, R3 ;  /* 0x000000030a427221 */ /* 0x000fc80000010000 */
[----:B------:R-:W-:Y:S01]  /*6a90*/  FADD.FTZ R53, R11, R66 ;  /* 0x000000420b357221 */ /* 0x000fe20000010000 */
[----:B------:R-:W2:Y:S01]  /*6aa0*/  MUFU.EX2 R21, R21 ;  /* 0x0000001500157308 */ /* 0x000ea20000000800 */
[----:B-1----:R-:W-:-:S01]  /*6ab0*/  FADD.FTZ R3, R13, R2 ;  /* 0x000000020d037221 */ /* 0x002fc20000010000 */
[----:B------:R-:W-:Y:S01]  /*6ac0*/  FFMA.FTZ R66, R67, UR19, -R62 ;  /* 0x0000001343427c23 */ /* 0x000fe2000801083e */
[----:B------:R-:W-:-:S01]  /*6ad0*/  FADD.FTZ R82, R14, R53 ;  /* 0x000000350e527221 */ /* 0x000fc20000010000 */
[----:B------:R-:W-:-:S03]  /*6ae0*/  FFMA.FTZ R53, R70, UR19, -R62 ;  /* 0x0000001346357c23 */ /* 0x000fc6000801083e */
[----:B------:R-:W-:Y:S01]  /*6af0*/  FADD.FTZ R67, R15, R82 ;  /* 0x000000520f437221 */ /* 0x000fe20000010000 */
[----:B------:R-:W1:Y:S01]  /*6b00*/  MUFU.EX2 R26, R26 ;  /* 0x0000001a001a7308 */ /* 0x000e620000000800 */
[----:B0-----:R-:W-:-:S02]  /*6b10*/  FADD.FTZ R2, R20, R3 ;  /* 0x0000000314027221 */ /* 0x001fc40000010000 */
[----:B------:R-:W-:-:S04]  /*6b20*/  FADD.FTZ R70, R24, R67 ;  /* 0x0000004318467221 */ /* 0x000fc80000010000 */
[----:B------:R-:W-:Y:S01]  /*6b30*/  FADD.FTZ R67, R25, R70 ;  /* 0x0000004619437221 */ /* 0x000fe20000010000 */
[----:B------:R-:W0:Y:S01]  /*6b40*/  MUFU.EX2 R27, R27 ;  /* 0x0000001b001b7308 */ /* 0x000e220000000800 */
[----:B--2---:R-:W-:-:S01]  /*6b50*/  FADD.FTZ R3, R21, R2 ;  /* 0x0000000215037221 */ /* 0x004fc20000010000 */
[----:B------:R-:W-:Y:S01]  /*6b60*/  FFMA.FTZ R70, R71, UR19, -R62 ;  /* 0x0000001347467c23 */ /* 0x000fe2000801083e */
[----:B------:R-:W-:-:S01]  /*6b70*/  FADD.FTZ R82, R28, R67 ;  /* 0x000000431c527221 */ /* 0x000fc20000010000 */
[----:B------:R-:W-:-:S03]  /*6b80*/  FFMA.FTZ R67, R72, UR19, -R62 ;  /* 0x0000001348437c23 */ /* 0x000fc6000801083e */
[----:B------:R-:W-:Y:S01]  /*6b90*/  FADD.FTZ R71, R29, R82 ;  /* 0x000000521d477221 */ /* 0x000fe20000010000 */
[----:B------:R-:W2:Y:S01]  /*6ba0*/  MUFU.EX2 R30, R30 ;  /* 0x0000001e001e7308 */ /* 0x000ea20000000800 */
[----:B-1----:R-:W-:-:S02]  /*6bb0*/  FADD.FTZ R2, R26, R3 ;  /* 0x000000031a027221 */ /* 0x002fc40000010000 */
[----:B------:R-:W-:-:S04]  /*6bc0*/  FADD.FTZ R72, R32, R71 ;  /* 0x0000004720487221 */ /* 0x000fc80000010000 */
[----:B------:R-:W-:Y:S01]  /*6bd0*/  FADD.FTZ R71, R33, R72 ;  /* 0x0000004821477221 */ /* 0x000fe20000010000 */
[----:B------:R-:W1:Y:S01]  /*6be0*/  MUFU.EX2 R31, R31 ;  /* 0x0000001f001f7308 */ /* 0x000e620000000800 */
[----:B0-----:R-:W-:-:S01]  /*6bf0*/  FADD.FTZ R3, R27, R2 ;  /* 0x000000021b037221 */ /* 0x001fc20000010000 */
[----:B------:R-:W-:Y:S01]  /*6c00*/  FFMA.FTZ R72, R69, UR19, -R62 ;  /* 0x0000001345487c23 */ /* 0x000fe2000801083e */
[----:B------:R-:W-:-:S01]  /*6c10*/  FADD.FTZ R82, R36, R71 ;  /* 0x0000004724527221 */ /* 0x000fc20000010000 */
[----:B------:R-:W-:-:S03]  /*6c20*/  FFMA.FTZ R69, R74, UR19, -R62 ;  /* 0x000000134a457c23 */ /* 0x000fc6000801083e */
[----:B------:R-:W-:Y:S01]  /*6c30*/  FADD.FTZ R71, R37, R82 ;  /* 0x0000005225477221 */ /* 0x000fe20000010000 */
[----:B------:R-:W0:Y:S01]  /*6c40*/  MUFU.EX2 R34, R34 ;  /* 0x0000002200227308 */ /* 0x000e220000000800 */
[----:B--2---:R-:W-:-:S02]  /*6c50*/  FADD.FTZ R2, R30, R3 ;  /* 0x000000031e027221 */ /* 0x004fc40000010000 */
        /* <DEDUP_REMOVED lines=30> */
[----:B------:R-:W-:-:S06]  /*6e40*/  FFMA.FTZ R2, R42, UR19, -R62 ;  /* 0x000000132a027c23 */ /* 0x000fcc000801083e */
[----:B------:R-:W0:Y:S01]  /*6e50*/  MUFU.EX2 R53, R53 ;  /* 0x0000003500357308 */ /* 0x000e220000000800 */
[----:B--2---:R-:W-:-:S07]  /*6e60*/  FADD.FTZ R76, R66, R3 ;  /* 0x00000003424c7221 */ /* 0x004fce0000010000 */
[----:B------:R-:W2:Y:S01]  /*6e70*/  MUFU.EX2 R55, R55 ;  /* 0x0000003700377308 */ /* 0x000ea20000000800 */
[----:B-1----:R-:W-:-:S01]  /*6e80*/  FADD.FTZ R82, R52, R75 ;  /* 0x0000004b34527221 */ /* 0x002fc20000010000 */
[----:B------:R-:W-:-:S06]  /*6e90*/  FFMA.FTZ R75, R80, UR19, -R62 ;  /* 0x00000013504b7c23 */ /* 0x000fcc000801083e */
[----:B------:R-:W1:Y:S01]  /*6ea0*/  MUFU.EX2 R70, R70 ;  /* 0x0000004600467308 */ /* 0x000e620000000800 */
[----:B0-----:R-:W-:-:S07]  /*6eb0*/  FADD.FTZ R3, R53, R76 ;  /* 0x0000004c35037221 */ /* 0x001fce0000010000 */
[----:B------:R-:W0:Y:S01]  /*6ec0*/  MUFU.EX2 R67, R67 ;  /* 0x0000004300437308 */ /* 0x000e220000000800 */
[----:B--2---:R-:W-:-:S04]  /*6ed0*/  FADD.FTZ R79, R55, R82 ;  /* 0x00000052374f7221 */ /* 0x004fc80000010000 */
[----:B------:R-:W-:-:S03]  /*6ee0*/  FADD.FTZ R76, R46, R79 ;  /* 0x0000004f2e4c7221 */ /* 0x000fc60000010000 */
[----:B------:R-:W2:Y:S01]  /*6ef0*/  MUFU.EX2 R57, R57 ;  /* 0x0000003900397308 */ /* 0x000ea20000000800 */
[----:B-1----:R-:W-:-:S01]  /*6f00*/  FADD.FTZ R62, R70, R3 ;  /* 0x00000003463e7221 */ /* 0x002fc20000010000 */
[----:B------:R-:W-:-:S04]  /*6f10*/  IMAD.U32 R3, RZ, RZ, UR22 ;  /* 0x00000016ff037e24 */ /* 0x000fc8000f8e00ff */
[----:B------:R-:W-:Y:S02]  /*6f20*/  @!P0 VIADD R3, R3, 0x19c40 ;  /* 0x00019c4003038836 */ /* 0x000fe40000000000 */
[----:B------:R-:W1:Y:S01]  /*6f30*/  MUFU.EX2 R72, R72 ;  /* 0x0000004800487308 */ /* 0x000e620000000800 */
[----:B0-----:R-:W-:-:S02]  /*6f40*/  FADD.FTZ R79, R67, R62 ;  /* 0x0000003e434f7221 */ /* 0x001fc40000010000 */
[----:B------:R-:W-:-:S04]  /*6f50*/  @!P0 PRMT R3, RZ, 0x654, R3 ;  /* 0x00000654ff038816 */ /* 0x000fc80000000003 */
[----:B------:R0:W-:Y:S01]  /*6f60*/  @!P0 SYNCS.ARRIVE.TRANS64.RED.A1T0 RZ, [R3+URZ], RZ ;  /* 0x000000ff03ff89a7 */ /* 0x0001e2000810043f */
[----:B------:R-:W3:Y:S01]  /*6f70*/  MUFU.EX2 R56, R56 ;  /* 0x0000003800387308 */ /* 0x000ee20000000800 */
[----:B--2---:R-:W-:-:S07]  /*6f80*/  FADD.FTZ R81, R57, R76 ;  /* 0x0000004c39517221 */ /* 0x004fce0000010000 */
[----:B------:R-:W-:Y:S01]  /*6f90*/  MUFU.EX2 R69, R69 ;  /* 0x0000004500457308 */ /* 0x000fe20000000800 */
[----:B-1----:R-:W-:-:S07]  /*6fa0*/  FADD.FTZ R76, R72, R79 ;  /* 0x0000004f484c7221 */ /* 0x002fce0000010000 */
[----:B------:R-:W0:Y:S01]  /*6fb0*/  MUFU.EX2 R65, R65 ;  /* 0x0000004100417308 */ /* 0x000e220000000800 */
[----:B---3--:R-:W-:-:S07]  /*6fc0*/  FADD.FTZ R80, R56, R81 ;  /* 0x0000005138507221 */ /* 0x008fce0000010000 */
[----:B------:R-:W-:Y:S08]  /*6fd0*/  MUFU.EX2 R74, R74 ;  /* 0x0000004a004a7308 */ /* 0x000ff00000000800 */
[----:B------:R-:W1:Y:S01]  /*6fe0*/  MUFU.EX2 R58, R58 ;  /* 0x0000003a003a7308 */ /* 0x000e620000000800 */
[----:B0-----:R-:W-:-:S07]  /*6ff0*/  FADD.FTZ R3, R65, R80 ;  /* 0x0000005041037221 */ /* 0x001fce0000010000 */
[----:B------:R-:W-:Y:S08]  /*7000*/  MUFU.EX2 R71, R71 ;  /* 0x0000004700477308 */ /* 0x000ff00000000800 */
[----:B------:R-:W0:Y:S01]  /*7010*/  MUFU.EX2 R61, R61 ;  /* 0x0000003d003d7308 */ /* 0x000e220000000800 */
[----:B-1----:R-:W-:-:S07]  /*7020*/  FADD.FTZ R80, R58, R3 ;  /* 0x000000033a507221 */ /* 0x002fce0000010000 */
[----:B------:R1:W2:Y:S08]  /*7030*/  MUFU.EX2 R42, R77 ;  /* 0x0000004d002a7308 */ /* 0x0002b00000000800 */
[----:B------:R-:W3:Y:S01]  /*7040*/  MUFU.EX2 R54, R54 ;  /* 0x0000003600367308 */ /* 0x000ee20000000800 */
[----:B-1----:R-:W-:-:S04]  /*7050*/  FADD.FTZ R77, R69, R76 ;  /* 0x0000004c454d7221 */ /* 0x002fc80000010000 */
[----:B------:R-:W-:Y:S01]  /*7060*/  FADD.FTZ R76, R74, R77 ;  /* 0x0000004d4a4c7221 */ /* 0x000fe20000010000 */
[----:B0-----:R-:W-:-:S02]  /*7070*/  FADD.FTZ R77, R61, R80 ;  /* 0x000000503d4d7221 */ /* 0x001fc40000010000 */
[----:B------:R3:W0:Y:S01]  /*7080*/  MUFU.EX2 R62, R2 ;  /* 0x00000002003e7308 */ /* 0x0006220000000800 */
[----:B------:R-:W-:-:S04]  /*7090*/  FADD.FTZ R3, R71, R76 ;  /* 0x0000004c47037221 */ /* 0x000fc80000010000 */
[----:B--2---:R-:W-:-:S03]  /*70a0*/  FADD.FTZ R3, R42, R3 ;  /* 0x000000032a037221 */ /* 0x004fc60000010000 */
[----:B------:R-:W1:Y:S01]  /*70b0*/  MUFU.EX2 R63, R63 ;  /* 0x0000003f003f7308 */ /* 0x000e620000000800 */
[----:B---3--:R-:W-:-:S07]  /*70c0*/  FADD.FTZ R2, R54, R77 ;  /* 0x0000004d36027221 */ /* 0x008fce0000010000 */
[----:B------:R-:W2:Y:S01]  /*70d0*/  MUFU.EX2 R75, R75 ;  /* 0x0000004b004b7308 */ /* 0x000ea20000000800 */
[----:B0-----:R-:W-:-:S01]  /*70e0*/  FADD.FTZ R76, R62, R3 ;  /* 0x000000033e4c7221 */ /* 0x001fc20000010000 */
[----:B-1----:R-:W-:-:S03]  /*70f0*/  FADD.FTZ R3, R63, R2 ;  /* 0x000000023f037221 */ /* 0x002fc60000010000 */
[----:B--2---:R-:W-:Y:S01]  /*7100*/  FADD.FTZ R2, R75, R76 ;  /* 0x0000004c4b027221 */ /* 0x004fe20000010000 */
[----:B------:R-:W-:Y:S06]  /*7110*/  @!P1 BRA `(.L_x_1731) ;  /* 0x0000000000049947 */ /* 0x000fec0003800000 */
[----:B------:R-:W-:Y:S01]  /*7120*/  BPT.TRAP 0x1 ;  /* 0x000000040000795c */ /* 0x000fe20000300000 */
.L_x_1731:
        /* <DEDUP_REMOVED lines=8> */
[----:B------:R-:W-:Y:S01]  /*71b0*/  UMOV UR20, UR49 ;  /* 0x0000003100147c82 */ /* 0x000fe20008000000 */
        /* <DEDUP_REMOVED lines=82> */
.L_x_1722:
        /* <DEDUP_REMOVED lines=8> */
.L_x_1743:
[----:B------:R-:W-:-:S04]  /*7760*/  UIADD3 UR48, UR20, 0x1, URZ ;  /* 0x0000000114307890 */ /* 0x000fc8000fffe03f */
[----:B------:R-:W-:-:S04]  /*7770*/  UISETP.NE.AND UP0, UPT, UR48, 0x2, UPT ;  /* 0x000000023000788c */ /* 0x000fc8000bf05270 */
[----:B------:R-:W-:Y:S02]  /*7780*/  USEL UR49, URZ, 0x1, UP0 ;  /* 0x000000013f317887 */ /* 0x000fe40008000000 */
[----:B------:R-:W-:Y:S02]  /*7790*/  USEL UR48, UR48, URZ, UP0 ;  /* 0x0000003f30307287 */ /* 0x000fe40008000000 */
[----:B------:R-:W-:Y:S01]  /*77a0*/  ULOP3.LUT UR49, UR17, UR49, URZ, 0x3c, !UPT ;  /* 0x0000003111317292 */ /* 0x000fe2000f8e3c3f */
[----:B------:R-:W-:Y:S11]  /*77b0*/  @!P1 BRA `(.L_x_1734) ;  /* 0x0000000000049947 */ /* 0x000ff60003800000 */
[----:B------:R-:W-:Y:S01]  /*77c0*/  BPT.TRAP 0x1 ;  /* 0x000000040000795c */ /* 0x000fe20000300000 */
.L_x_1734:
[----:B------:R-:W-:Y:S01]  /*77d0*/  ULEA UR6, UR48, UR47, 0x3 ;  /* 0x0000002f30067291 */ /* 0x000fe2000f8e183f */
[----:B------:R-:W-:-:S05]  /*77e0*/  IMAD.U32 R6, RZ, RZ, UR49 ;  /* 0x00000031ff067e24 */ /* 0x000fca000f8e00ff */
[----:B------:R-:W-:-:S04]  /*77f0*/  SHF.L.U32 R6, R6, 0x1f, RZ ;  /* 0x0000001f06067819 */ /* 0x000fc800000006ff */
[----:B------:R0:W1:Y:S01]  /*7800*/  SYNCS.PHASECHK.TRANS64.TRYWAIT P2, [UR6+0x19c30], R6 ;  /* 0x019c3006ff0075a7 */ /* 0x0000620008040146 */
[----:B------:R-:W-:Y:S05]  /*7810*/  @!P1 BRA `(.L_x_1735) ;  /* 0x0000000000049947 */ /* 0x000fea0003800000 */
[----:B------:R-:W-:Y:S01]  /*7820*/  BPT.TRAP 0x1 ;  /* 0x000000040000795c */ /* 0x000fe20000300000 */
.L_x_1735:
[----:B-1----:R-:W-:Y:S05]  /*7830*/  @P2 BRA `(.L_x_1736) ;  /* 0x0000000000082947 */ /* 0x002fea0003800000 */
[----:B------:R-:W1:Y:S02]  /*7840*/  SYNCS.PHASECHK.TRANS64.TRYWAIT P2, [UR6+0x19c30], R6 ;  /* 0x019c3006ff0075a7 */ /* 0x000e640008040146 */
[----:B-1----:R-:W-:Y:S05]  /*7850*/  @!P2 BRA `(.L_x_1737) ;  /* 0x000000c00014a947 */ /* 0x002fea0003800000 */
.L_x_1736:
        /* <DEDUP_REMOVED lines=17> */
.L_x_1738:
[----:B------:R-:W-:Y:S01]  /*7970*/  ULEA UR11, UR20, UR47, 0x3 ;  /* 0x0000002f140b7291 */ /* 0x000fe2000f8e183f */
[----:B01----:R-:W-:-:S05]  /*7980*/  IMAD.U32 R6, RZ, RZ, UR17 ;  /* 0x00000011ff067e24 */ /* 0x003fca000f8e00ff */
[----:B------:R-:W-:-:S04]  /*7990*/  SHF.L.U32 R6, R6, 0x1f, RZ ;  /* 0x0000001f06067819 */ /* 0x000fc800000006ff */
[----:B------:R0:W1:Y:S01]  /*79a0*/  SYNCS.PHASECHK.TRANS64.TRYWAIT P2, [UR11+0x19c50], R6 ;  /* 0x019c5006ff0075a7 */ /* 0x000062000804014b */
[----:B------:R-:W-:Y:S05]  /*79b0*/  @!P1 BRA `(.L_x_1739) ;  /* 0x0000000000049947 */ /* 0x000fea0003800000 */
[----:B------:R-:W-:Y:S01]  /*79c0*/  BPT.TRAP 0x1 ;  /* 0x000000040000795c */ /* 0x000fe20000300000 */
.L_x_1739:
[----:B-1----:R-:W-:Y:S05]  /*79d0*/  @P2 BRA `(.L_x_1740) ;  /* 0x0000000000082947 */ /* 0x002fea0003800000 */
[----:B------:R-:W1:Y:S02]  /*79e0*/  SYNCS.PHASECHK.TRANS64.TRYWAIT P2, [UR11+0x19c50], R6 ;  /* 0x019c5006ff0075a7 */ /* 0x000e64000804014b */
[----:B-1----:R-:W-:Y:S05]  /*79f0*/  @!P2 BRA `(.L_x_1741) ;  /* 0x000000bc00c4a947 */ /* 0x002fea0003800000 */
.L_x_1740:
[C---:B01----:R-:W-:Y:S01]  /*7a00*/  FMUL.FTZ R6, R0.reuse, R24 ;  /* 0x0000001800067220 */ /* 0x043fe20000410000 */
[C---:B------:R-:W-:Y:S01]  /*7a10*/  FMUL.FTZ R7, R0.reuse, R25 ;  /* 0x0000001900077220 */ /* 0x040fe20000410000 */
[C---:B------:R-:W-:Y:S01]  /*7a20*/  FMUL.FTZ R8, R0.reuse, R26 ;  /* 0x0000001a00087220 */ /* 0x040fe20000410000 */
[----:B------:R-:W-:Y:S01]  /*7a30*/  UIADD3 UR6, UR47, 0x3000, URZ ;  /* 0x000030002f067890 */ /* 0x000fe2000fffe03f */
[C---:B------:R-:W-:Y:S01]  /*7a40*/  FMUL.FTZ R9, R0.reuse, R27 ;  /* 0x0000001b00097220 */ /* 0x040fe20000410000 */
[C---:B------:R-:W-:Y:S01]  /*7a50*/  FMUL.FTZ R10, R0.reuse, R28 ;  /* 0x0000001c000a7220 */ /* 0x040fe20000410000 */
[----:B------:R-:W0:Y:S01]  /*7a60*/  MUFU.TANH R6, R6 ;  /* 0x0000000600067308 */ /* 0x000e220000002400 */
[----:B------:R-:W-:Y:S01]  /*7a70*/  USHF.R.U32.HI UR6, URZ, 0x4, UR6 ;  /* 0x000000043f067899 */ /* 0x000fe20008011606 */
[C---:B------:R-:W-:Y:S01]  /*7a80*/  FMUL.FTZ R12, R0.reuse, R30 ;  /* 0x0000001e000c7220 */ /* 0x040fe20000410000 */
[C---:B------:R-:W-:Y:S01]  /*7a90*/  FMUL.FTZ R11, R0.reuse, R29 ;  /* 0x0000001d000b7220 */ /* 0x040fe20000410000 */
[C---:B------:R-:W-:Y:S01]  /*7aa0*/  FMUL.FTZ R13, R0.reuse, R31 ;  /* 0x0000001f000d7220 */ /* 0x040fe20000410000 */
[----:B------:R-:W-:Y:S01]  /*7ab0*/  ULOP3.LUT UR6, UR6, 0x3fff, URZ, 0xc0, !UPT ;  /* 0x00003fff06067892 */ /* 0x000fe2000f8ec03f */
[C---:B------:R-:W-:Y:S01]  /*7ac0*/  FMUL.FTZ R14, R0.reuse, R32 ;  /* 0x00000020000e7220 */ /* 0x040fe20000410000 */
[C---:B------:R-:W-:Y:S01]  /*7ad0*/  FMUL.FTZ R24, R0.reuse, R36 ;  /* 0x0000002400187220 */ /* 0x040fe20000410000 */
[----:B------:R-:W1:Y:S01]  /*7ae0*/  MUFU.TANH R7, R7 ;  /* 0x0000000700077308 */ /* 0x000e620000002400 */
[----:B------:R-:W-:Y:S01]  /*7af0*/  ULOP3.LUT UR6, UR6, 0x10000, URZ, 0xfc, !UPT ;  /* 0x0001000006067892 */ /* 0x000fe2000f8efc3f */
[C---:B------:R-:W-:Y:S01]  /*7b00*/  FMUL.FTZ R20, R0.reuse, R34 ;  /* 0x0000002200147220 */ /* 0x040fe20000410000 */
[C---:B------:R-:W-:Y:S01]  /*7b10*/  FMUL.FTZ R36, R0.reuse, R48 ;  /* 0x0000003000247220 */ /* 0x040fe20000410000 */
[C---:B------:R-:W-:Y:S01]  /*7b20*/  FMUL.FTZ R15, R0.reuse, R33 ;  /* 0x00000021000f7220 */ /* 0x040fe20000410000 */
[C---:B------:R-:W-:Y:S01]  /*7b30*/  FMUL.FTZ R48, R0.reuse, R60 ;  /* 0x0000003c00307220 */ /* 0x040fe20000410000 */
[----:B------:R-:W-:Y:S01]  /*7b40*/  UIMAD UR10, UR20, 0x300, UR6 ;  /* 0x00000300140a78a4 */ /* 0x000fe2000f8e0206 */
[----:B------:R-:W-:Y:S01]  /*7b50*/  FMUL.FTZ R29, R0, R41 ;  /* 0x00000029001d7220 */ /* 0x000fe20000410000 */
[----:B------:R-:W2:Y:S01]  /*7b60*/  MUFU.TANH R8, R8 ;  /* 0x0000000800087308 */ /* 0x000ea20000002400 */
[----:B0-----:R-:W-:Y:S01]  /*7b70*/  FMNMX.FTZ R60, R6, R5, !PT ;  /* 0x00000005063c7209 */ /* 0x001fe20007810000 */
[C---:B------:R-:W-:Y:S01]  /*7b80*/  FMUL.FTZ R21, R0.reuse, R35 ;  /* 0x0000002300157220 */ /* 0x040fe20000410000 */
[C---:B------:R-:W-:Y:S01]  /*7b90*/  FMUL.FTZ R41, R0.reuse, R53 ;  /* 0x0000003500297220 */ /* 0x040fe20000410000 */
[C---:B------:R-:W-:Y:S01]  /*7ba0*/  FMUL.FTZ R53, R0.reuse, R65 ;  /* 0x0000004100357220 */ /* 0x040fe20000410000 */
[----:B------:R-:W-:Y:S01]  /*7bb0*/  WARPGROUP.ARRIVE ;  /* 0x00000000000079c5 */ /* 0x000fe20000000000 */
[C---:B------:R-:W-:Y:S01]  /*7bc0*/  FMUL.FTZ R26, R0.reuse, R38 ;  /* 0x00000026001a7220 */ /* 0x040fe20000410000 */
[C---:B------:R-:W-:Y:S01]  /*7bd0*/  FMUL.FTZ R25, R0.reuse, R37 ;  /* 0x0000002500197220 */ /* 0x040fe20000410000 */
[----:B------:R-:W0:Y:S01]  /*7be0*/  MUFU.TANH R9, R9 ;  /* 0x0000000900097308 */ /* 0x000e220000002400 */
[----:B-1----:R-:W-:Y:S01]  /*7bf0*/  FMNMX.FTZ R65, R7, R60, !PT ;  /* 0x0000003c07417209 */ /* 0x002fe20007810000 */
[C---:B------:R-:W-:Y:S01]  /*7c00*/  FMUL.FTZ R30, R0.reuse, R42 ;  /* 0x0000002a001e7220 */ /* 0x040fe20000410000 */
[C---:B------:R-:W-:Y:S01]  /*7c10*/  FMUL.FTZ R35, R0.reuse, R47 ;  /* 0x0000002f00237220 */ /* 0x040fe20000410000 */
[----:B------:R-:W-:Y:S01]  /*7c20*/  UMOV UR6, UR10 ;  /* 0x0000000a00067c82 */ /* 0x000fe20008000000 */
[----:B------:R-:W-:Y:S01]  /*7c30*/  UMOV UR7, 0x40000040 ;  /* 0x4000004000077882 */ /* 0x000fe20000000000 */
[C---:B------:R-:W-:Y:S01]  /*7c40*/  FMUL.FTZ R42, R0.reuse, R54 ;  /* 0x00000036002a7220 */ /* 0x040fe20000410000 */
[----:B------:R-:W-:Y:S01]  /*7c50*/  FMUL.FTZ R47, R0, R59 ;  /* 0x0000003b002f7220 */ /* 0x000fe20000410000 */
[----:B------:R-:W1:Y:S01]  /*7c60*/  MUFU.TANH R10, R10 ;  /* 0x0000000a000a7308 */ /* 0x000e620000002400 */
[----:B--2---:R-:W-:Y:S01]  /*7c70*/  FMNMX.FTZ R60, R8, R4, !PT ;  /* 0x00000004083c7209 */ /* 0x004fe20007810000 */
[C---:B------:R-:W-:Y:S01]  /*7c80*/  FMUL.FTZ R54, R0.reuse, R66 ;  /* 0x0000004200367220 */ /* 0x040fe20000410000 */
[----:B------:R-:W-:Y:S01]  /*7c90*/  QGMMA.64x96x32.F32.E4M3.E4M3 R88, R148, gdesc[UR4], R88, gsb0 ;  /* 0x0160000494587df3 */ /* 0x000fe20008000858 */
[C---:B------:R-:W-:Y:S01]  /*7ca0*/  FMUL.FTZ R27, R0.reuse, R39 ;  /* 0x00000027001b7220 */ /* 0x040fe20000410000 */
[C---:B------:R-:W-:Y:S01]  /*7cb0*/  FMUL.FTZ R28, R0.reuse, R40 ;  /* 0x00000028001c7220 */ /* 0x040fe20000410000 */
[C---:B------:R-:W-:Y:S01]  /*7cc0*/  FMUL.FTZ R31, R0.reuse, R43 ;  /* 0x0000002b001f7220 */ /* 0x040fe20000410000 */
[C---:B------:R-:W-:Y:S01]  /*7cd0*/  FMUL.FTZ R43, R0.reuse, R55 ;  /* 0x00000037002b7220 */ /* 0x040fe20000410000 */
        /* <DEDUP_REMOVED lines=35> */
[----:B------:R-:W-:Y:S01]  /*7f10*/  UIADD3 UR6, UR10, 0x2, URZ ;  /* 0x000000020a067890 */ /* 0x000fe2000fffe03f */
[C---:B------:R-:W-:Y:S01]  /*7f20*/  FMUL.FTZ R80, R0.reuse, R80 ;  /* 0x0000005000507220 */ /* 0x040fe20000410000 */
[----:B------:R-:W-:Y:S01]  /*7f30*/  UMOV UR7, 0x40000040 ;  /* 0x4000004000077882 */ /* 0x000fe20000000000 */
[C---:B------:R-:W-:Y:S01]  /*7f40*/  FMUL.FTZ R83, R0.reuse, R83 ;  /* 0x0000005300537220 */ /* 0x040fe20000410000 */
[----:B------:R-:W-:Y:S01]  /*7f50*/  FMUL.FTZ R85, R0, R85 ;  /* 0x0000005500557220 */ /* 0x000fe20000410000 */
[----:B------:R-:W1:Y:S01]  /*7f60*/  MUFU.TANH R15, R15 ;  /* 0x0000000f000f7308 */ /* 0x000e620000002400 */
[----:B--2---:R-:W-:Y:S01]  /*7f70*/  FMNMX.FTZ R66, R14, R67, !PT ;  /* 0x000000430e427209 */ /* 0x004fe20007810000 */
[----:B------:R-:W-:-:S06]  /*7f80*/  FMUL.FTZ R87, R0, R87 ;  /* 0x0000005700577220 */ /* 0x000fcc0000410000 */
        /* <DEDUP_REMOVED lines=47> */
[----:B------:R-:W-:-:S06]  /*8280*/  FMUL.FTZ R71, R0, R81 ;  /* 0x0000005100477220 */ /* 0x000fcc0000410000 */
[----:B------:R-:W1:Y:S01]  /*8290*/  MUFU.TANH R43, R43 ;  /* 0x0000002b002b7308 */ /* 0x000e620000002400 */
[----:B--2---:R-:W-:-:S07]  /*82a0*/  FMNMX.FTZ R72, R42, R59, !PT ;  /* 0x0000003b2a487209 */ /* 0x004fce0007810000 */
[----:B------:R-:W2:Y:S01]  /*82b0*/  MUFU.TANH R44, R44 ;  /* 0x0000002c002c7308 */ /* 0x000ea20000002400 */
[----:B0-----:R-:W-:-:S07]  /*82c0*/  FMNMX.FTZ R59, R41, R60, !PT ;  /* 0x0000003c293b7209 */ /* 0x001fce0007810000 */
[----:B------:R-:W0:Y:S01]  /*82d0*/  MUFU.TANH R45, R45 ;  /* 0x0000002d002d7308 */ /* 0x000e220000002400 */
[----:B-1----:R-:W-:Y:S01]  /*82e0*/  FMNMX.FTZ R73, R43, R72, !PT ;  /* 0x000000482b497209 */ /* 0x002fe20007810000 */
[----:B------:R-:W-:Y:S01]  /*82f0*/  FMUL.FTZ R72, R0, R82 ;  /* 0x0000005200487220 */ /* 0x000fe20000410000 */
[----:B------:R-:W-:Y:S02]  /*8300*/  WARPGROUP.DEPBAR.LE gsb0, 0x0 ;  /* 0x00008000000079c5 */ /* 0x000fe40000010000 */
[----:B------:R-:W-:-:S03]  /*8310*/  WARPGROUP.ARRIVE ;  /* 0x00000000000079c5 */ /* 0x000fc60000000000 */
[----:B------:R-:W1:Y:S01]  /*8320*/  MUFU.TANH R46, R46 ;  /* 0x0000002e002e7308 */ /* 0x000e620000002400 */
[----:B--2---:R-:W-:Y:S02]  /*8330*/  FMNMX.FTZ R60, R44, R59, !PT ;  /* 0x0000003b2c3c7209 */ /* 0x004fe40007810000 */
[----:B------:R-:W-:Y:S01]  /*8340*/  QGMMA.64x96x32.F32.E4M3.E4M3 R88, R140, gdesc[UR4], R88, gsb0 ;  /* 0x016000048c587df3 */ /* 0x000fe20008000858 */
[----:B------:R-:W-:Y:S01]  /*8350*/  UIADD3 UR6, UR10, 0x6, URZ ;  /* 0x000000060a067890 */ /* 0x000fe2000fffe03f */
[----:B------:R-:W-:-:S03]  /*8360*/  UMOV UR7, 0x40000040 ;  /* 0x4000004000077882 */ /* 0x000fc60000000000 */
        /* <DEDUP_REMOVED lines=15> */
[----:B------:R-:W-:Y:S01]  /*8460*/  MUFU.TANH R54, R54 ;  /* 0x0000003600367308 */ /* 0x000fe20000002400 */
[----:B-1----:R-:W-:-:S07]  /*8470*/  FMNMX.FTZ R60, R52, R59, !PT ;  /* 0x0000003b343c7209 */ /* 0x002fce0007810000 */
[----:B------:R-:W-:Y:S01]  /*8480*/  MUFU.TANH R55, R55 ;  /* 0x0000003700377308 */ /* 0x000fe20000002400 */
[----:B--2---:R-:W-:-:S07]  /*8490*/  FMNMX.FTZ R59, R53, R60, !PT ;  /* 0x0000003c353b7209 */ /* 0x004fce0007810000 */
[----:B------:R-:W0:Y:S08]  /*84a0*/  MUFU.TANH R56, R56 ;  /* 0x0000003800387308 */ /* 0x000e300000002400 */
[----:B------:R-:W1:Y:S08]  /*84b0*/  MUFU.TANH R57, R57 ;  /* 0x0000003900397308 */ /* 0x000e700000002400 */
[----:B------:R-:W-:Y:S01]  /*84c0*/  MUFU.TANH R58, R58 ;  /* 0x0000003a003a7308 */ /* 0x000fe20000002400 */
[----:B0-----:R-:W-:-:S07]  /*84d0*/  FMNMX.FTZ R60, R56, R59, !PT ;  /* 0x0000003b383c7209 */ /* 0x001fce0007810000 */
[----:B------:R-:W-:Y:S01]  /*84e0*/  MUFU.TANH R61, R61 ;  /* 0x0000003d003d7308 */ /* 0x000fe20000002400 */
[----:B-1----:R-:W-:-:S07]  /*84f0*/  FMNMX.FTZ R59, R57, R60, !PT ;  /* 0x0000003c393b7209 */ /* 0x002fce0007810000 */
[----:B------:R-:W0:Y:S01]  /*8500*/  MUFU.TANH R62, R62 ;  /* 0x0000003e003e7308 */ /* 0x000e220000002400 */
[----:B------:R-:W-:Y:S02]  /*8510*/  WARPGROUP.DEPBAR.LE gsb0, 0x0 ;  /* 0x00008000000079c5 */ /* 0x000fe40000010000 */
[----:B------:R-:W-:-:S05]  /*8520*/  WARPGROUP.ARRIVE ;  /* 0x00000000000079c5 */ /* 0x000fca0000000000 */
[----:B------:R-:W1:Y:S01]  /*8530*/  MUFU.TANH R63, R63 ;  /* 0x0000003f003f7308 */ /* 0x000e620000002400 */
[----:B------:R-:W-:Y:S07]  /*8540*/  QGMMA.64x96x32.F32.E4M3.E4M3 R88, R136, gdesc[UR4], R88, gsb0 ;  /* 0x0160000488587df3 */ /* 0x000fee0008000858 */
[----:B------:R-:W-:Y:S01]  /*8550*/  MUFU.TANH R64, R64 ;  /* 0x0000004000407308 */ /* 0x000fe20000002400 */
[----:B0-----:R-:W-:-:S07]  /*8560*/  FMNMX.FTZ R60, R62, R59, !PT ;  /* 0x0000003b3e3c7209 */ /* 0x001fce0007810000 */
[----:B------:R0:W2:Y:S01]  /*8570*/  MUFU.TANH R66, R76 ;  /* 0x0000004c00427308 */ /* 0x0000a20000002400 */
[----:B-1----:R-:W-:-:S07]  /*8580*/  FMNMX.FTZ R59, R63, R60, !PT ;  /* 0x0000003c3f3b7209 */ /* 0x002fce0007810000 */
[----:B------:R-:W-:Y:S01]  /*8590*/  MUFU.TANH R65, R65 ;  /* 0x0000004100417308 */ /* 0x000fe20000002400 */
[----:B0-----:R-:W-:-:S04]  /*85a0*/  FMNMX.FTZ R76, R54, R75, !PT ;  /* 0x0000004b364c7209 */ /* 0x001fc80007810000 */
[----:B------:R-:W-:-:S03]  /*85b0*/  FMNMX.FTZ R75, R55, R76, !PT ;  /* 0x0000004c374b7209 */ /* 0x000fc60007810000 */
[----:B------:R-:W0:Y:S01]  /*85c0*/  MUFU.TANH R67, R67 ;  /* 0x0000004300437308 */ /* 0x000e220000002400 */
[----:B------:R-:W-:Y:S02]  /*85d0*/  FMNMX.FTZ R76, R58, R75, !PT ;  /* 0x0000004b3a4c7209 */ /* 0x000fe40007810000 */
[----:B--2---:R-:W-:Y:S02]  /*85e0*/  FMNMX.FTZ R60, R66, R59, !PT ;  /* 0x0000003b423c7209 */ /* 0x004fe40007810000 */
[----:B------:R-:W-:Y:S01]  /*85f0*/  FMNMX.FTZ R77, R61, R76, !PT ;  /* 0x0000004c3d4d7209 */ /* 0x000fe20007810000 */
[----:B------:R-:W-:Y:S02]  /*8600*/  FMUL.FTZ R76, R0, R86 ;  /* 0x00000056004c7220 */ /* 0x000fe40000410000 */
[----:B------:R1:W2:Y:S08]  /*8610*/  MUFU.TANH R68, R78 ;  /* 0x0000004e00447308 */ /* 0x0002b00000002400 */
[----:B------:R-:W3:Y:S01]  /*8620*/  MUFU.TANH R69, R69 ;  /* 0x0000004500457308 */ /* 0x000ee20000002400 */
[----:B-1----:R-:W-:-:S02]  /*8630*/  FMNMX.FTZ R78, R64, R77, !PT ;  /* 0x0000004d404e7209 */ /* 0x002fc40007810000 */
[----:B0-----:R-:W-:Y:S02]  /*8640*/  FMNMX.FTZ R59, R67, R60, !PT ;  /* 0x0000003c433b7209 */ /* 0x001fe40007810000 */
[----:B------:R-:W-:-:S03]  /*8650*/  FMNMX.FTZ R77, R65, R78, !PT ;  /* 0x0000004e414d7209 */ /* 0x000fc60007810000 */
[----:B------:R-:W0:Y:S01]  /*8660*/  MUFU.TANH R70, R80 ;  /* 0x0000005000467308 */ /* 0x000e220000002400 */
[----:B--2---:R-:W-:-:S07]  /*8670*/  FMNMX.FTZ R78, R68, R77, !PT ;  /* 0x0000004d444e7209 */ /* 0x004fce0007810000 */
[----:B------:R-:W1:Y:S01]  /*8680*/  MUFU.TANH R71, R71 ;  /* 0x0000004700477308 */ /* 0x000e620000002400 */
[----:B---3--:R-:W-:-:S07]  /*8690*/  FMNMX.FTZ R79, R69, R78, !PT ;  /* 0x0000004e454f7209 */ /* 0x008fce0007810000 */
        /* <DEDUP_REMOVED lines=12> */
[----:B--2---:R-:W-:Y:S02]  /*8760*/  FMNMX.FTZ R60, R75, R60, !PT ;  /* 0x0000003c4b3c7209 */ /* 0x004fe40007810000 */
[----:B0-----:R-:W-:-:S03]  /*8770*/  FMNMX.FTZ R78, R76, R79, !PT ;  /* 0x0000004f4c4e7209 */ /* 0x001fc60007810000 */
[----:B------:R-:W0:Y:S01]  /*8780*/  SHFL.BFLY PT, R79, R60, 0x2, 0x1f ;  /* 0x0c401f003c4f7f89 */ /* 0x000e2200000e0000 */
[----:B-1----:R-:W-:-:S05]  /*8790*/  FMNMX.FTZ R59, R77, R78, !PT ;  /* 0x0000004e4d3b7209 */ /* 0x002fca0007810000 */
[----:B------:R-:W1:Y:S01]  /*87a0*/  SHFL.BFLY PT, R78, R59, 0x2, 0x1f ;  /* 0x0c401f003b4e7f89 */ /* 0x000e6200000e0000 */
[----:B0-----:R-:W-:-:S05]  /*87b0*/  FMNMX.FTZ R60, R60, R79, !PT ;  /* 0x0000004f3c3c7209 */ /* 0x001fca0007810000 */
[----:B------:R-:W0:Y:S01]  /*87c0*/  SHFL.BFLY PT, R79, R60, 0x1, 0x1f ;  /* 0x0c201f003c4f7f89 */ /* 0x000e2200000e0000 */
[----:B-1----:R-:W-:-:S05]  /*87d0*/  FMNMX.FTZ R59, R59, R78, !PT ;  /* 0x0000004e3b3b7209 */ /* 0x002fca0007810000 */
[----:B------:R-:W1:Y:S01]  /*87e0*/  SHFL.BFLY PT, R78, R59, 0x1, 0x1f ;  /* 0x0c201f003b4e7f89 */ /* 0x000e6200000e0000 */
[----:B0-----:R-:W-:Y:S01]  /*87f0*/  FMNMX.FTZ R60, R60, R79, !PT ;  /* 0x0000004f3c3c7209 */ /* 0x001fe20007810000 */
[----:B------:R-:W-:-:S04]  /*8800*/  IMAD.U32 R79, RZ, RZ, UR19 ;  /* 0x00000013ff4f7e24 */ /* 0x000fc8000f8e00ff */
[----:B------:R-:W-:-:S04]  /*8810*/  FADD.FTZ R5, -R60, R5 ;  /* 0x000000053c057221 */ /* 0x000fc80000010100 */
[----:B------:R-:W-:Y:S01]  /*8820*/  FMUL.FTZ R80, R5, UR19 ;  /* 0x0000001305507c20 */ /* 0x000fe20008410000 */
[----:B-1----:R-:W-:Y:S01]  /*8830*/  FMNMX.FTZ R59, R59, R78, !PT ;  /* 0x0000004e3b3b7209 */ /* 0x002fe20007810000 */
[----:B------:R-:W-:-:S04]  /*8840*/  FFMA.FTZ R78, R60, R79, -8 ;  /* 0xc10000003c4e7423 */ /* 0x000fc8000001004f */
        /* <DEDUP_REMOVED lines=26> */
[----:B------:R-:W-:Y:S01]  /*89f0*/  FADD.FTZ R5, -R59, R4 ;  /* 0x000000043b057221 */ /* 0x000fe20000010100 */
[----:B------:R-:W-:-:S01]  /*8a00*/  FFMA.FTZ R63, R66, UR19, -R78 ;  /* 0x00000013423f7c23 */ /* 0x000fc2000801084e */
[----:B------:R0:W-:Y:S01]  /*8a10*/  MUFU.EX2 R4, R80 ;  /* 0x0000005000047308 */ /* 0x0001e20000000800 */
[----:B------:R-:W-:-:S01]  /*8a20*/  FFMA.FTZ R66, R67, UR19, -R78 ;  /* 0x0000001343427c23 */ /* 0x000fc2000801084e */
[--C-:B------:R-:W-:Y:S01]  /*8a30*/  FFMA.FTZ R67, R70, UR19, -R78.reuse ;  /* 0x0000001346437c23 */ /* 0x100fe2000801084e */
[----:B------:R-:W-:-:S01]  /*8a40*/  FFMA.FTZ R70, R71, UR19, -R78 ;  /* 0x0000001347467c23 */ /* 0x000fc2000801084e */
[--C-:B------:R-:W-:Y:S01]  /*8a50*/  FFMA.FTZ R71, R74, UR19, -R78.reuse ;  /* 0x000000134a477c23 */ /* 0x100fe2000801084e */
[----:B------:R-:W-:-:S01]  /*8a60*/  FFMA.FTZ R74, R75, UR19, -R78 ;  /* 0x000000134b4a7c23 */ /* 0x000fc2000801084e */
[----:B------:R-:W-:-:S02]  /*8a70*/  FMUL.FTZ R5, R5, UR19 ;  /* 0x0000001305057c20 */ /* 0x000fc40008410000 */
[----:B------:R-:W1:Y:S01]  /*8a80*/  MUFU.EX2 R79, R79 ;  /* 0x0000004f004f7308 */ /* 0x000e620000000800 */
[----:B0-----:R-:W-:-:S04]  /*8a90*/  IMAD.U32 R80, RZ, RZ, UR19 ;  /* 0x00000013ff507e24 */ /* 0x001fc8000f8e00ff */
[----:B------:R-:W-:-:S03]  /*8aa0*/  FFMA.FTZ R75, R59, R80, -8 ;  /* 0xc10000003b4b7423 */ /* 0x000fc60000010050 */
        /* <DEDUP_REMOVED lines=33> */
[----:B-1----:R-:W-:-:S01]  /*8cc0*/  FADD.FTZ R78, R6, R3 ;  /* 0x00000003064e7221 */ /* 0x002fc20000010000 */
[--C-:B------:R-:W-:Y:S01]  /*8cd0*/  FFMA.FTZ R68, R68, UR19, -R75.reuse ;  /* 0x0000001344447c23 */ /* 0x100fe2000801084b */
[----:B------:R-:W-:-:S01]  /*8ce0*/  FFMA.FTZ R69, R69, UR19, -R75 ;  /* 0x0000001345457c23 */ /* 0x000fc2000801084b */
[--C-:B------:R-:W-:Y:S01]  /*8cf0*/  FFMA.FTZ R72, R72, UR19, -R75.reuse ;  /* 0x0000001348487c23 */ /* 0x100fe2000801084b */
[----:B------:R-:W-:-:S03]  /*8d00*/  FFMA.FTZ R73, R73, UR19, -R75 ;  /* 0x0000001349497c23 */ /* 0x000fc6000801084b */
        /* <DEDUP_REMOVED lines=88> */
[----:B------:R-:W-:-:S05]  /*9290*/  IMAD.U32 R3, RZ, RZ, UR48 ;  /* 0x00000030ff037e24 */ /* 0x000fca000f8e00ff */
[----:B------:R-:W-:Y:S01]  /*92a0*/  @!P0 LEA R3, R3, UR47, 0x3 ;  /* 0x0000002f03038c11 */ /* 0x000fe2000f8e18ff */
[----:B------:R-:W2:Y:S01]  /*92b0*/  MUFU.EX2 R57, R57 ;  /* 0x0000003900397308 */ /* 0x000ea20000000800 */
[----:B0-----:R-:W-:-:S03]  /*92c0*/  FADD.FTZ R80, R56, R75 ;  /* 0x0000004b38507221 */ /* 0x001fc60000010000 */
[----:B------:R-:W-:-:S04]  /*92d0*/  @!P0 VIADD R3, R3, 0x19c40 ;  /* 0x00019c4003038836 */ /* 0x000fc80000000000 */
[----:B------:R-:W0:Y:S01]  /*92e0*/  MUFU.EX2 R64, R64 ;  /* 0x0000004000407308 */ /* 0x000e220000000800 */
[----:B-1----:R-:W-:-:S01]  /*92f0*/  FADD.FTZ R75, R61, R78 ;  /* 0x0000004e3d4b7221 */ /* 0x002fc20000010000 */
[----:B------:R-:W-:-:S04]  /*9300*/  @!P0 PRMT R3, RZ, 0x654, R3 ;  /* 0x00000654ff038816 */ /* 0x000fc80000000003 */
[----:B------:R1:W-:Y:S02]  /*9310*/  @!P0 SYNCS.ARRIVE.TRANS64.RED.A1T0 RZ, [R3+URZ], RZ ;  /* 0x000000ff03ff89a7 */ /* 0x0003e4000810043f */
[----:B------:R-:W3:Y:S01]  /*9320*/  MUFU.EX2 R62, R62 ;  /* 0x0000003e003e7308 */ /* 0x000ee20000000800 */
[----:B--2---:R-:W-:-:S07]  /*9330*/  FADD.FTZ R77, R57, R80 ;  /* 0x00000050394d7221 */ /* 0x004fce0000010000 */
[----:B------:R-:W2:Y:S01]  /*9340*/  MUFU.EX2 R65, R65 ;  /* 0x0000004100417308 */ /* 0x000ea20000000800 */
[----:B0-----:R-:W-:-:S07]  /*9350*/  FADD.FTZ R78, R64, R75 ;  /* 0x0000004b404e7221 */ /* 0x001fce0000010000 */
[----:B------:R-:W0:Y:S01]  /*9360*/  MUFU.EX2 R63, R63 ;  /* 0x0000003f003f7308 */ /* 0x000e220000000800 */
[----:B---3--:R-:W-:-:S07]  /*9370*/  FADD.FTZ R80, R62, R77 ;  /* 0x0000004d3e507221 */ /* 0x008fce0000010000 */
[----:B------:R-:W3:Y:S01]  /*9380*/  MUFU.EX2 R68, R68 ;  /* 0x0000004400447308 */ /* 0x000ee20000000800 */
[----:B--2---:R-:W-:-:S07]  /*9390*/  FADD.FTZ R77, R65, R78 ;  /* 0x0000004e414d7221 */ /* 0x004fce0000010000 */
[----:B------:R-:W2:Y:S01]  /*93a0*/  MUFU.EX2 R66, R66 ;  /* 0x0000004200427308 */ /* 0x000ea20000000800 */
[----:B0-----:R-:W-:-:S07]  /*93b0*/  FADD.FTZ R81, R63, R80 ;  /* 0x000000503f517221 */ /* 0x001fce0000010000 */
[----:B------:R-:W1:Y:S01]  /*93c0*/  MUFU.EX2 R69, R69 ;  /* 0x0000004500457308 */ /* 0x000e620000000800 */
[----:B---3--:R-:W-:-:S07]  /*93d0*/  FADD.FTZ R78, R68, R77 ;  /* 0x0000004d444e7221 */ /* 0x008fce0000010000 */
[----:B------:R-:W0:Y:S01]  /*93e0*/  MUFU.EX2 R67, R67 ;  /* 0x0000004300437308 */ /* 0x000e220000000800 */
[----:B--2---:R-:W-:-:S07]  /*93f0*/  FADD.FTZ R80, R66, R81 ;  /* 0x0000005142507221 */ /* 0x004fce0000010000 */
[----:B------:R-:W-:Y:S01]  /*9400*/  MUFU.EX2 R72, R72 ;  /* 0x0000004800487308 */ /* 0x000fe20000000800 */
[----:B-1----:R-:W-:-:S07]  /*9410*/  FADD.FTZ R3, R69, R78 ;  /* 0x0000004e45037221 */ /* 0x002fce0000010000 */
        /* <DEDUP_REMOVED lines=16> */
.L_x_1742:
        /* <DEDUP_REMOVED lines=91> */
.L_x_1733:
[----:B------:R-:W-:Y:S06]  /*9ad0*/  BAR.ARV 0x8, 0x200 ;  /* 0x0208000000007b1d */ /* 0x000fec0000002000 */
[----:B------:R-:W-:Y:S05]  /*9ae0*/  @!P1 BRA `(.L_x_1744) ;  /* 0x0000000000049947 */ /* 0x000fea0003800000 */
[----:B------:R-:W-:Y:S01]  /*9af0*/  BPT.TRAP 0x1 ;  /* 0x000000040000795c */ /* 0x000fe20000300000 */
.L_x_1744:
[----:B------:R-:W-:Y:S01]  /*9b00*/  ULEA UR5, UR48, UR47, 0x3 ;  /* 0x0000002f30057291 */ /* 0x000fe2000f8e183f */
[----:B------:R-:W-:-:S05]  /*9b10*/  IMAD.U32 R0, RZ, RZ, UR49 ;  /* 0x00000031ff007e24 */ /* 0x000fca000f8e00ff */
[----:B------:R-:W-:-:S04]  /*9b20*/  SHF.L.U32 R0, R0, 0x1f, RZ ;  /* 0x0000001f00007819 */ /* 0x000fc800000006ff */
[----:B------:R0:W1:Y:S01]  /*9b30*/  SYNCS.PHASECHK.TRANS64.TRYWAIT P0, [UR5+0x19c50], R0 ;  /* 0x019c5000ff0075a7 */ /* 0x0000620008000145 */
[----:B------:R-:W-:Y:S05]  /*9b40*/  @!P1 BRA `(.L_x_1745) ;  /* 0x0000000000049947 */ /* 0x000fea0003800000 */
[----:B------:R-:W-:Y:S01]  /*9b50*/  BPT.TRAP 0x1 ;  /* 0x000000040000795c */ /* 0x000fe20000300000 */
.L_x_1745:
[----:B-1----:R-:W-:Y:S05]  /*9b60*/  @P0 BRA `(.L_x_1746) ;  /* 0x0000000000080947 */ /* 0x002fea0003800000 */
[----:B------:R-:W1:Y:S02]  /*9b70*/  SYNCS.PHASECHK.TRANS64.TRYWAIT P0, [UR5+0x19c50], R0 ;  /* 0x019c5000ff0075a7 */ /* 0x000e640008000145 */
[----:B-1----:R-:W-:Y:S05]  /*9b80*/  @!P0 BRA `(.L_x_1747) ;  /* 0x0000009c00788947 */ /* 0x002fea0003800000 */
.L_x_1746:
[----:B------:R-:W-:Y:S01]  /*9b90*/  UIADD3 UR47, UR47, 0x3000, URZ ;  /* 0x000030002f2f7890 */ /* 0x000fe2000fffe03f */
[----:B------:R-:W-:Y:S01]  /*9ba0*/  WARPGROUP.ARRIVE ;  /* 0x00000000000079c5 */ /* 0x000fe20000000000 */
[----:B------:R-:W-:Y:S01]  /*9bb0*/  ULDC.64 UR8, c[0x0][0x9a0] ;  /* 0x0002680000087ab9 */ /* 0x000fe20000000a00 */
[----:B------:R-:W-:Y:S01]  /*9bc0*/  UMOV UR7, 0x40000040 ;  /* 0x4000004000077882 */ /* 0x000fe20000000000 */
[----:B------:R-:W-:Y:S01]  /*9bd0*/  USHF.R.U32.HI UR47, URZ, 0x4, UR47 ;  /* 0x000000043f2f7899 */ /* 0x000fe2000801162f */
[----:B------:R-:W-:-:S03]  /*9be0*/  ISETP.NE.U32.AND P0, PT, RZ, UR8, PT ;  /* 0x00000008ff007c0c */ /* 0x000fc6000bf05070 */
[----:B------:R-:W-:Y:S01]  /*9bf0*/  ULOP3.LUT UR47, UR47, 0x3fff, URZ, 0xc0, !UPT ;  /* 0x00003fff2f2f7892 */ /* 0x000fe2000f8ec03f */
[----:B------:R-:W-:-:S03]  /*9c00*/  ISETP.NE.AND.EX P0, PT, RZ, UR9, PT, P0 ;  /* 0x00000009ff007c0c */ /* 0x000fc6000bf05300 */
[----:B------:R-:W-:-:S04]  /*9c10*/  ULOP3.LUT UR4, UR47, 0x10000, URZ, 0xfc, !UPT ;  /* 0x000100002f047892 */ /* 0x000fc8000f8efc3f */
[----:B------:R-:W-:-:S06]  /*9c20*/  UIMAD UR4, UR48, 0x300, UR4 ;  /* 0x00000300300478a4 */ /* 0x000fcc000f8e0204 */
[----:B------:R-:W0:Y:S01]  /*9c30*/  @P0 LDC.64 R6, c[0x0][0x9c8] ;  /* 0x00027200ff060b82 */ /* 0x000e220000000a00 */
[----:B------:R-:W-:Y:S02]  /*9c40*/  UMOV UR6, UR4 ;  /* 0x0000000400067c82 */ /* 0x000fe40008000000 */
[----:B------:R-:W-:Y:S05]  /*9c50*/  QGMMA.64x96x32.F32.E4M3.E4M3 R88, R148, gdesc[UR4], R88, gsb0 ;  /* 0x0160000494587df3 */ /* 0x000fea0008000858 */
[----:B------:R-:W2:Y:S01]  /*9c60*/  @P0 LDC.64 R8, c[0x0][0x9d0] ;  /* 0x00027400ff080b82 */ /* 0x000ea20000000a00 */
[C---:B01----:R-:W-:Y:S02]  /*9c70*/  @P0 IMAD R0, R6.reuse, UR37, RZ ;  /* 0x0000002506000c24 */ /* 0x043fe4000f8e02ff */
[----:B------:R-:W-:-:S04]  /*9c80*/  @P0 IMAD.WIDE.U32 R4, R6, UR36, RZ ;  /* 0x0000002406040c25 */ /* 0x000fc8000f8e00ff */
[----:B------:R-:W-:-:S04]  /*9c90*/  @P0 IMAD R7, R7, UR36, R0 ;  /* 0x0000002407070c24 */ /* 0x000fc8000f8e0200 */
[----:B------:R-:W-:Y:S02]  /*9ca0*/  @P0 IMAD.IADD R5, R5, 0x1, R7 ;  /* 0x0000000105050824 */ /* 0x000fe400078e0207 */
[----:B--2---:R-:W-:-:S04]  /*9cb0*/  @P0 IMAD.WIDE.U32 R4, R8, UR38, R4 ;  /* 0x0000002608040c25 */ /* 0x004fc8000f8e0004 */
[----:B------:R-:W-:Y:S01]  /*9cc0*/  @P0 IMAD R5, R9, UR38, R5 ;  /* 0x0000002609050c24 */ /* 0x000fe2000f8e0205 */
[----:B------:R-:W-:-:S04]  /*9cd0*/  @P0 LEA R6, P2, R4, UR8, 0x2 ;  /* 0x0000000804060c11 */ /* 0x000fc8000f8410ff */
[----:B------:R-:W-:Y:S01]  /*9ce0*/  @P0 LEA.HI.X R7, R4, UR9, R5, 0x2, P2 ;  /* 0x0000000904070c11 */ /* 0x000fe200090f1405 */
[----:B------:R-:W-:-:S06]  /*9cf0*/  IMAD.MOV.U32 R4, RZ, RZ, 0x3f800000 ;  /* 0x3f800000ff047424 */ /* 0x000fcc00078e00ff */
        /* <DEDUP_REMOVED lines=8> */
[----:B------:R-:W1:Y:S04]  /*9d80*/  SHFL.BFLY PT, R0, R3, 0x2, 0x1f ;  /* 0x0c401f0003007f89 */ /* 0x000e6800000e0000 */
[----:B------:R-:W3:Y:S01]  /*9d90*/  SHFL.BFLY PT, R9, R2, 0x2, 0x1f ;  /* 0x0c401f0002097f89 */ /* 0x000ee200000e0000 */
[----:B------:R-:W-:Y:S02]  /*9da0*/  WARPGROUP.DEPBAR.LE gsb0, 0x0 ;  /* 0x00008000000079c5 */ /* 0x000fe40000010000 */
[----:B------:R-:W-:-:S06]  /*9db0*/  WARPGROUP.ARRIVE ;  /* 0x00000000000079c5 */ /* 0x000fcc0000000000 */
[----:B------:R-:W-:Y:S01]  /*9dc0*/  QGMMA.64x96x32.F32.E4M3.E4M3 R88, R140, gdesc[UR4], R88, gsb0 ;  /* 0x016000048c587df3 */ /* 0x000fe20008000858 */
[----:B------:R-:W-:Y:S01]  /*9dd0*/  UIADD3 UR6, UR4, 0x6, URZ ;  /* 0x0000000604067890 */ /* 0x000fe2000fffe03f */
[----:B------:R-:W-:Y:S01]  /*9de0*/  UMOV UR7, 0x40000040 ;  /* 0x4000004000077882 */ /* 0x000fe20000000000 */
[----:B-1----:R-:W-:-:S01]  /*9df0*/  FADD.FTZ R0, R0, R3 ;  /* 0x0000000300007221 */ /* 0x002fc20000010000 */
[----:B---3--:R-:W-:-:S04]  /*9e00*/  FADD.FTZ R9, R9, R2 ;  /* 0x0000000209097221 */ /* 0x008fc80000010000 */
[----:B------:R-:W1:Y:S04]  /*9e10*/  SHFL.BFLY PT, R5, R0, 0x1, 0x1f ;  /* 0x0c201f0000057f89 */ /* 0x000e6800000e0000 */
[----:B0-----:R-:W0:Y:S01]  /*9e20*/  SHFL.BFLY PT, R6, R9, 0x1, 0x1f ;  /* 0x0c201f0009067f89 */ /* 0x001e2200000e0000 */
[----:B------:R-:W-:Y:S02]  /*9e30*/  IMAD.MOV.U32 R3, RZ, RZ, RZ ;  /* 0x000000ffff037224 */ /* 0x000fe400078e00ff */
[----:B-1----:R-:W-:Y:S01]  /*9e40*/  FADD.FTZ R5, R0, R5 ;  /* 0x0000000500057221 */ /* 0x002fe20000010000 */
[----:B0-----:R-:W-:-:S04]  /*9e50*/  FADD.FTZ R10, R9, R6 ;  /* 0x00000006090a7221 */ /* 0x001fc80000010000 */
        /* <DEDUP_REMOVED lines=29> */
.L_x_1748:
        /* <DEDUP_REMOVED lines=58> */
.L_x_1715:
        /* <DEDUP_REMOVED lines=85> */
[----:B------:R-:W1:Y:S01]  /*a920*/  SHFL.IDX PT, R13, R13, R52, 0x1c1f ;  /* 0x001c1f340d0d7589 */ /* 0x000e6200000e0000 */
[----:B------:R-:W-:Y:S01]  /*a930*/  LOP3.LUT R4, R99, 0x180, RZ, 0xc0, !PT ;  /* 0x0000018063047812 */ /* 0x000fe200078ec0ff */
[--C-:B------:R-:W-:Y:S01]  /*a940*/  IMAD.X R9, RZ, RZ, R11.reuse, P5 ;  /* 0x000000ffff097224 */ /* 0x100fe200028e060b */
[----:B------:R-:W-:Y:S01]  /*a950*/  IADD3 R103, P3, R10, 0x3020, RZ ;  /* 0x000030200a677810 */ /* 0x000fe20007f7e0ff */
[--C-:B------:R-:W-:Y:S01]  /*a960*/  IMAD.X R79, RZ, RZ, R11.reuse, P4 ;  /* 0x000000ffff4f7224 */ /* 0x100fe200020e060b */
[----:B------:R-:W-:Y:S01]  /*a970*/  SHF.R.U64 R4, R4, 0x3, RZ ;  /* 0x0000000304047819 */ /* 0x000fe200000012ff */
[----:B------:R-:W-:Y:S01]  /*a980*/  SHFL.IDX PT, R51, R51, R12, 0x1c1f ;  /* 0x001c1f0c33337589 */ /* 0x000fe200000e0000 */
[----:B------:R-:W-:Y:S01]  /*a990*/  IADD3 R105, P2, R10, 0x6000, RZ ;  /* 0x000060000a697810 */ /* 0x000fe20007f5e0ff */
[----:B------:R-:W-:Y:S01]  /*a9a0*/  IMAD.X R7, RZ, RZ, R11, P3 ;  /* 0x000000ffff077224 */ /* 0x000fe200018e060b */
[----:B------:R-:W-:Y:S01]  /*a9b0*/  LOP3.LUT R8, R4, R99, RZ, 0x3c, !PT ;  /* 0x0000006304087212 */ /* 0x000fe200078e3cff */
[----:B------:R-:W-:Y:S01]  /*a9c0*/  SHFL.IDX PT, R54, R73, R12, 0x1c1f ;  /* 0x001c1f0c49367589 */ /* 0x000fe200000e0000 */
[----:B------:R-:W-:-:S02]  /*a9d0*/  LOP3.LUT R5, R10, 0x180, RZ, 0xc0, !PT ;  /* 0x000001800a057812 */ /* 0x000fc400078ec0ff */
[----:B------:R-:W-:Y:S01]  /*a9e0*/  LOP3.LUT R4, R101, 0x180, RZ, 0xc0, !PT ;  /* 0x0000018065047812 */ /* 0x000fe200078ec0ff */
[----:B------:R-:W-:Y:S01]  /*a9f0*/  SHFL.IDX PT, R62, R75, R12, 0x1c1f ;  /* 0x001c1f0c4b3e7589 */ /* 0x000fe200000e0000 */
[----:B------:R-:W-:Y:S02]  /*aa00*/  IADD3 R107, P1, R10, 0x6020, RZ ;  /* 0x000060200a6b7810 */ /* 0x000fe40007f3e0ff */
[----:B------:R-:W-:Y:S01]  /*aa10*/  LOP3.LUT R6, R103, 0x180, RZ, 0xc0, !PT ;  /* 0x0000018067067812 */ /* 0x000fe200078ec0ff */
[----:B------:R-:W2:Y:S01]  /*aa20*/  SHFL.IDX PT, R14, R14, R52, 0x1c1f ;  /* 0x001c1f340e0e7589 */ /* 0x000ea200000e0000 */
[----:B------:R-:W-:Y:S01]  /*aa30*/  LOP3.LUT R36, R105, 0x180, RZ, 0xc0, !PT ;  /* 0x0000018069247812 */ /* 0x000fe200078ec0ff */
[----:B------:R-:W-:Y:S01]  /*aa40*/  IMAD.X R81, RZ, RZ, R11, P1 ;  /* 0x000000ffff517224 */ /* 0x000fe200008e060b */
[----:B------:R-:W-:Y:S01]  /*aa50*/  SHF.R.U64 R5, R5, 0x3, RZ ;  /* 0x0000000305057819 */ /* 0x000fe200000012ff */
[----:B------:R-:W3:Y:S01]  /*aa60*/  SHFL.IDX PT, R57, R44, R52, 0x1c1f ;  /* 0x001c1f342c397589 */ /* 0x000ee200000e0000 */
[----:B------:R-:W-:-:S02]  /*aa70*/  SHF.R.U64 R4, R4, 0x3, RZ ;  /* 0x0000000304047819 */ /* 0x000fc400000012ff */
[----:B------:R-:W-:Y:S01]  /*aa80*/  LOP3.LUT R38, R107, 0x180, RZ, 0xc0, !PT ;  /* 0x000001806b267812 */ /* 0x000fe200078ec0ff */
[----:B------:R-:W-:Y:S01]  /*aa90*/  SHFL.IDX PT, R53, R53, R12, 0x1c1f ;  /* 0x001c1f0c35357589 */ /* 0x000fe200000e0000 */
[----:B------:R-:W-:Y:S02]  /*aaa0*/  SHF.R.U64 R6, R6, 0x3, RZ ;  /* 0x0000000306067819 */ /* 0x000fe400000012ff */
[----:B------:R-:W-:Y:S01]  /*aab0*/  SHF.R.U64 R36, R36, 0x3, RZ ;  /* 0x0000000324247819 */ /* 0x000fe200000012ff */
[----:B------:R-:W-:Y:S01]  /*aac0*/  SHFL.IDX PT, R47, R93, R12, 0x1c1f ;  /* 0x001c1f0c5d2f7589 */ /* 0x000fe200000e0000 */
[----:B------:R-:W-:Y:S01]  /*aad0*/  LOP3.LUT R10, R5, R10, RZ, 0x3c, !PT ;  /* 0x0000000a050a7212 */ /* 0x000fe200078e3cff */
[----:B------:R-:W-:Y:S01]  /*aae0*/  IMAD.X R5, RZ, RZ, R11, P2 ;  /* 0x000000ffff057224 */ /* 0x000fe200010e060b */
[----:B------:R-:W-:Y:S01]  /*aaf0*/  LOP3.LUT R78, R4, R101, RZ, 0x3c, !PT ;  /* 0x00000065044e7212 */ /* 0x000fe200078e3cff */
[----:B------:R-:W4:Y:S01]  /*ab00*/  SHFL.IDX PT, R66, R15, R52, 0x1c1f ;  /* 0x001c1f340f427589 */ /* 0x000f2200000e0000 */
[----:B------:R-:W-:-:S02]  /*ab10*/  SHF.R.U64 R38, R38, 0x3, RZ ;  /* 0x0000000326267819 */ /* 0x000fc400000012ff */
[----:B------:R-:W-:Y:S01]  /*ab20*/  LOP3.LUT R6, R6, R103, RZ, 0x3c, !PT ;  /* 0x0000006706067212 */ /* 0x000fe200078e3cff */
[----:B------:R-:W-:Y:S01]  /*ab30*/  SHFL.IDX PT, R40, R40, R52, 0x1c1f ;  /* 0x001c1f3428287589 */ /* 0x000fe200000e0000 */
[----:B------:R-:W-:Y:S02]  /*ab40*/  LOP3.LUT R4, R36, R105, RZ, 0x3c, !PT ;  /* 0x0000006924047212 */ /* 0x000fe400078e3cff */
[----:B------:R-:W-:Y:S01]  /*ab50*/  MOV R82, R8 ;  /* 0x0000000800527202 */ /* 0x000fe20000000f00 */
[----:B------:R-:W-:Y:S01]  /*ab60*/  SHFL.IDX PT, R55, R55, R12, 0x1c1f ;  /* 0x001c1f0c37377589 */ /* 0x000fe200000e0000 */
[----:B------:R-:W-:Y:S02]  /*ab70*/  LOP3.LUT R80, R38, R107, RZ, 0x3c, !PT ;  /* 0x0000006b26507212 */ /* 0x000fe400078e3cff */
[----:B------:R-:W-:Y:S01]  /*ab80*/  MOV R10, R10 ;  /* 0x0000000a000a7202 */ /* 0x000fe20000000f00 */
[----:B------:R-:W-:Y:S01]  /*ab90*/  SHFL.IDX PT, R8, R63, R12, 0x1c1f ;  /* 0x001c1f0c3f087589 */ /* 0x000fe200000e0000 */
[----:B------:R-:W-:-:S02]  /*aba0*/  MOV R78, R78 ;  /* 0x0000004e004e7202 */ /* 0x000fc40000000f00 */
[----:B------:R-:W-:Y:S01]  /*abb0*/  MOV R38, R6 ;  /* 0x0000000600267202 */ /* 0x000fe20000000f00 */
[----:B------:R-:W4:Y:S01]  /*abc0*/  SHFL.IDX PT, R63, R34, R52, 0x1c1f ;  /* 0x001c1f34223f7589 */ /* 0x000f2200000e0000 */
[----:B------:R-:W-:Y:S02]  /*abd0*/  MOV R79, R4 ;  /* 0x00000004004f7202 */ /* 0x000fe40000000f00 */
[----:B------:R-:W-:Y:S01]  /*abe0*/  MOV R80, R80 ;  /* 0x0000005000507202 */ /* 0x000fe20000000f00 */
[----:B------:R-:W-:Y:S01]  /*abf0*/  SHFL.IDX PT, R11, R59, R12, 0x1c1f ;  /* 0x001c1f0c3b0b7589 */ /* 0x000fe200000e0000 */
[----:B0-----:R-:W-:Y:S02]  /*ac00*/  SEL R72, R71, R70, P0 ;  /* 0x0000004647487207 */ /* 0x001fe40000000000 */
[----:B-1----:R-:W-:Y:S01]  /*ac10*/  SEL R76, R74, R13, P0 ;  /* 0x0000000d4a4c7207 */ /* 0x002fe20000000000 */
[----:B------:R-:W-:Y:S01]  /*ac20*/  SHFL.IDX PT, R50, R61, R12, 0x1c1f ;  /* 0x001c1f0c3d327589 */ /* 0x000fe200000e0000 */
[----:B------:R-:W-:-:S02]  /*ac30*/  SEL R70, R70, R71, P0 ;  /* 0x0000004746467207 */ /* 0x000fc40000000000 */
[----:B------:R-:W-:Y:S01]  /*ac40*/  SEL R74, R13, R74, P0 ;  /* 0x0000004a0d4a7207 */ /* 0x000fe20000000000 */
[----:B------:R-:W-:Y:S01]  /*ac50*/  SHFL.IDX PT, R42, R65, R12, 0x1c1f ;  /* 0x001c1f0c412a7589 */ /* 0x000fe200000e0000 */
[----:B--2---:R-:W-:Y:S02]  /*ac60*/  SEL R75, R14, R51, P0 ;  /* 0x000000330e4b7207 */ /* 0x004fe40000000000 */
[----:B---3--:R-:W-:Y:S01]  /*ac70*/  SEL R73, R54, R57, P0 ;  /* 0x0000003936497207 */ /* 0x008fe20000000000 */
[----:B------:R-:W-:Y:S01]  /*ac80*/  SHFL.IDX PT, R5, R67, R12, 0x1c1f ;  /* 0x001c1f0c43057589 */ /* 0x000fe200000e0000 */
[----:B------:R-:W-:Y:S02]  /*ac90*/  SEL R71, R57, R54, P0 ;  /* 0x0000003639477207 */ /* 0x000fe40000000000 */
[----:B----4-:R-:W-:Y:S01]  /*aca0*/  SEL R68, R53, R66, P0 ;  /* 0x0000004235447207 */ /* 0x010fe20000000000 */
[----:B------:R-:W-:Y:S01]  /*acb0*/  SHFL.IDX PT, R33, R33, R12, 0x1c1f ;  /* 0x001c1f0c21217589 */ /* 0x000fe200000e0000 */
[----:B------:R-:W-:-:S02]  /*acc0*/  SEL R66, R66, R53, P0 ;  /* 0x0000003542427207 */ /* 0x000fc40000000000 */
[----:B------:R-:W-:Y:S01]  /*acd0*/  F2FP.BF16.F32.PACK_AB R13, R73, R72 ;  /* 0x00000048490d723e */ /* 0x000fe200000010ff */
[----:B------:R-:W-:Y:S01]  /*ace0*/  SHFL.IDX PT, R4, R69, R12, 0x1c1f ;  /* 0x001c1f0c45047589 */ /* 0x000fe200000e0000 */
[----:B------:R-:W-:Y:S02]  /*acf0*/  SEL R64, R62, R63, P0 ;  /* 0x0000003f3e407207 */ /* 0x000fe40000000000 */
[----:B------:R-:W-:Y:S01]  /*ad00*/  SEL R62, R63, R62, P0 ;  /* 0x0000003e3f3e7207 */ /* 0x000fe20000000000 */
[----:B------:R0:W-:Y:S04]  /*ad10*/  SHFL.IDX PT, R56, R77, R12, 0x1c1f ;  /* 0x001c1f0c4d387589 */ /* 0x0001e800000e0000 */
[----:B------:R-:W-:Y:S04]  /*ad20*/  SHFL.IDX PT, R86, R83, R12, 0x1c1f ;  /* 0x001c1f0c53567589 */ /* 0x000fe800000e0000 */
[----:B------:R-:W-:Y:S01]  /*ad30*/  SHFL.IDX PT, R84, R97, R12, 0x1c1f ;  /* 0x001c1f0c61547589 */ /* 0x000fe200000e0000 */
[----:B0-----:R-:W-:-:S03]  /*ad40*/  SEL R77, R51, R14, P0 ;  /* 0x0000000e334d7207 */ /* 0x001fc60000000000 */
[----:B------:R-:W-:Y:S01]  /*ad50*/  SHFL.IDX PT, R9, R95, R12, 0x1c1f ;  /* 0x001c1f0c5f097589 */ /* 0x000fe200000e0000 */
[----:B------:R-:W-:-:S03]  /*ad60*/  F2FP.BF16.F32.PACK_AB R14, R75, R74 ;  /* 0x0000004a4b0e723e */ /* 0x000fc600000010ff */
[----:B------:R-:W-:Y:S04]  /*ad70*/  SHFL.IDX PT, R36, R89, R12, 0x1c1f ;  /* 0x001c1f0c59247589 */ /* 0x000fe800000e0000 */
[----:B------:R-:W-:Y:S04]  /*ad80*/  SHFL.IDX PT, R7, R91, R12, 0x1c1f ;  /* 0x001c1f0c5b077589 */ /* 0x000fe800000e0000 */
[----:B------:R-:W-:Y:S04]  /*ad90*/  SHFL.IDX PT, R59, R87, R12, 0x1c1f ;  /* 0x001c1f0c573b7589 */ /* 0x000fe800000e0000 */
[----:B------:R-:W-:Y:S04]  /*ada0*/  SHFL.IDX PT, R6, R85, R12, 0x1c1f ;  /* 0x001c1f0c55067589 */ /* 0x000fe800000e0000 */
[----:B------:R-:W0:Y:S04]  /*adb0*/  SHFL.IDX PT, R24, R24, R52, 0x1c1f ;  /* 0x001c1f3418187589 */ /* 0x000e2800000e0000 */
[----:B------:R-:W1:Y:S04]  /*adc0*/  SHFL.IDX PT, R35, R35, R52, 0x1c1f ;  /* 0x001c1f3423237589 */ /* 0x000e6800000e0000 */
[----:B------:R-:W-:Y:S04]  /*add0*/  SHFL.IDX PT, R15, R45, R52, 0x1c1f ;  /* 0x001c1f342d0f7589 */ /* 0x000fe800000e0000 */
[----:B------:R-:W2:Y:S04]  /*ade0*/  SHFL.IDX PT, R60, R135, R52, 0x1c1f ;  /* 0x001c1f34873c7589 */ /* 0x000ea800000e0000 */
[----:B------:R3:W-:Y:S04]  /*adf0*/  SHFL.IDX PT, R12, R46, R52, 0x1c1f ;  /* 0x001c1f342e0c7589 */ /* 0x0007e800000e0000 */
[----:B------:R-:W-:Y:S04]  /*ae00*/  SHFL.IDX PT, R25, R25, R52, 0x1c1f ;  /* 0x001c1f3419197589 */ /* 0x000fe800000e0000 */
[----:B------:R-:W-:Y:S01]  /*ae10*/  SHFL.IDX PT, R27, R27, R52, 0x1c1f ;  /* 0x001c1f341b1b7589 */ /* 0x000fe200000e0000 */
[----:B0-----:R-:W-:-:S02]  /*ae20*/  SEL R69, R55, R24, P0 ;  /* 0x0000001837457207 */ /* 0x001fc40000000000 */
[----:B---3--:R-:W-:Y:S01]  /*ae30*/  SEL R46, R40, R47, P0 ;  /* 0x0000002f282e7207 */ /* 0x008fe20000000000 */
[----:B------:R-:W0:Y:S01]  /*ae40*/  SHFL.IDX PT, R26, R26, R52, 0x1c1f ;  /* 0x001c1f341a1a7589 */ /* 0x000e2200000e0000 */
[----:B------:R-:W-:Y:S02]  /*ae50*/  SEL R67, R24, R55, P0 ;  /* 0x0000003718437207 */ /* 0x000fe40000000000 */
[----:B-1----:R-:W-:Y:S01]  /*ae60*/  SEL R65, R56, R35, P0 ;  /* 0x0000002338417207 */ /* 0x002fe20000000000 */
[----:B------:R-:W1:Y:S01]  /*ae70*/  SHFL.IDX PT, R41, R41, R52, 0x1c1f ;  /* 0x001c1f3429297589 */ /* 0x000e6200000e0000 */
[----:B------:R-:W-:Y:S02]  /*ae80*/  SEL R63, R35, R56, P0 ;  /* 0x00000038233f7207 */ /* 0x000fe40000000000 */
[----:B------:R-:W-:Y:S01]  /*ae90*/  F2FP.BF16.F32.PACK_AB R24, R69, R68 ;  /* 0x000000444518723e */ /* 0x000fe200000010ff */
[----:B------:R-:W3:Y:S04]  /*aea0*/  SHFL.IDX PT, R37, R37, R52, 0x1c1f ;  /* 0x001c1f3425257589 */ /* 0x000ee800000e0000 */
[----:B------:R2:W4:Y:S04]  /*aeb0*/  SHFL.IDX PT, R81, R29, R52, 0x1c1f ;  /* 0x001c1f341d517589 */ /* 0x00052800000e0000 */
[----:B------:R-:W4:Y:S04]  /*aec0*/  SHFL.IDX PT, R83, R28, R52, 0x1c1f ;  /* 0x001c1f341c537589 */ /* 0x000f2800000e0000 */
[----:B------:R-:W4:Y:S01]  /*aed0*/  SHFL.IDX PT, R32, R32, R52, 0x1c1f ;  /* 0x001c1f3420207589 */ /* 0x000f2200000e0000 */
[----:B--2---:R-:W-:-:S03]  /*aee0*/  SEL R29, R60, R59, P0 ;  /* 0x0000003b3c1d7207 */ /* 0x004fc60000000000 */
[----:B------:R-:W2:Y:S01]  /*aef0*/  SHFL.IDX PT, R30, R30, R52, 0x1c1f ;  /* 0x001c1f341e1e7589 */ /* 0x000ea200000e0000 */
[----:B0-----:R-:W-:-:S03]  /*af00*/  SEL R61, R11, R26, P0 ;  /* 0x0000001a0b3d7207 */ /* 0x001fc60000000000 */
[----:B------:R0:W2:Y:S01]  /*af10*/  SHFL.IDX PT, R88, R48, R52, 0x1c1f ;  /* 0x001c1f3430587589 */ /* 0x0000a200000e0000 */
[----:B-1----:R-:W-:Y:S02]  /*af20*/  SEL R57, R84, R41, P0 ;  /* 0x0000002954397207 */ /* 0x002fe40000000000 */
[----:B------:R-:W-:Y:S01]  /*af30*/  SEL R55, R41, R84, P0 ;  /* 0x0000005429377207 */ /* 0x000fe20000000000 */
[----:B------:R1:W2:Y:S01]  /*af40*/  SHFL.IDX PT, R85, R31, R52, 0x1c1f ;  /* 0x001c1f341f557589 */ /* 0x0002a200000e0000 */
[----:B---3--:R-:W-:Y:S02]  /*af50*/  SEL R56, R86, R37, P0 ;  /* 0x0000002556387207 */ /* 0x008fe40000000000 */
[----:B------:R-:W-:Y:S01]  /*af60*/  SEL R54, R37, R86, P0 ;  /* 0x0000005625367207 */ /* 0x000fe20000000000 */
[----:B------:R3:W2:Y:S01]  /*af70*/  SHFL.IDX PT, R87, R49, R52, 0x1c1f ;  /* 0x001c1f3431577589 */ /* 0x0006a200000e0000 */
[----:B----4-:R-:W-:Y:S02]  /*af80*/  SEL R53, R8, R81, P0 ;  /* 0x0000005108357207 */ /* 0x010fe40000000000 */
[----:B0-----:R-:W-:-:S02]  /*af90*/  SEL R48, R47, R40, P0 ;  /* 0x000000282f307207 */ /* 0x001fc40000000000 */
[----:B------:R-:W-:Y:S02]  /*afa0*/  SEL R40, R36, R15, P0 ;  /* 0x0000000f24287207 */ /* 0x000fe40000000000 */
[----:B-1----:R-:W-:Y:S02]  /*afb0*/  SEL R31, R59, R60, P0 ;  /* 0x0000003c3b1f7207 */ /* 0x002fe40000000000 */
[----:B------:R-:W-:Y:S02]  /*afc0*/  SEL R47, R12, R9, P0 ;  /* 0x000000090c2f7207 */ /* 0x000fe40000000000 */
[----:B---3--:R-:W-:Y:S02]  /*afd0*/  SEL R49, R9, R12, P0 ;  /* 0x0000000c09317207 */ /* 0x008fe40000000000 */
[----:B------:R-:W-:Y:S02]  /*afe0*/  SEL R36, R15, R36, P0 ;  /* 0x000000240f247207 */ /* 0x000fe40000000000 */
[----:B------:R-:W-:-:S02]  /*aff0*/  SEL R60, R58, R25, P0 ;  /* 0x000000193a3c7207 */ /* 0x000fc40000000000 */
[----:B------:R-:W-:Y:S02]  /*b000*/  SEL R52, R50, R27, P0 ;  /* 0x0000001b32347207 */ /* 0x000fe40000000000 */
[----:B------:R-:W-:Y:S02]  /*b010*/  F2FP.BF16.F32.PACK_AB R12, R77, R76 ;  /* 0x0000004c4d0c723e */ /* 0x000fe400000010ff */
[----:B------:R-:W-:Y:S02]  /*b020*/  F2FP.BF16.F32.PACK_AB R15, R71, R70 ;  /* 0x00000046470f723e */ /* 0x000fe400000010ff */
[----:B------:R-:W-:Y:S02]  /*b030*/  SEL R58, R25, R58, P0 ;  /* 0x0000003a193a7207 */ /* 0x000fe40000000000 */
[----:B------:R-:W-:Y:S01]  /*b040*/  SEL R59, R26, R11, P0 ;  /* 0x0000000b1a3b7207 */ /* 0x000fe20000000000 */
[----:B------:R-:W-:Y:S01]  /*b050*/  STSM.16.M88.4 [R10], R12 ;  /* 0x0000000c0a007844 */ /* 0x000fe20000000200 */
[----:B------:R-:W-:-:S02]  /*b060*/  SEL R50, R27, R50, P0 ;  /* 0x000000321b327207 */ /* 0x000fc40000000000 */
[----:B------:R-:W-:Y:S02]  /*b070*/  SEL R51, R81, R8, P0 ;  /* 0x0000000851337207 */ /* 0x000fe40000000000 */
[----:B------:R-:W-:Y:S02]  /*b080*/  SEL R44, R42, R83, P0 ;  /* 0x000000532a2c7207 */ /* 0x000fe40000000000 */
[----:B------:R-:W-:Y:S02]  /*b090*/  SEL R34, R33, R32, P0 ;  /* 0x0000002021227207 */ /* 0x000fe40000000000 */
[----:B------:R-:W-:Y:S02]  /*b0a0*/  F2FP.BF16.F32.PACK_AB R25, R65, R64 ;  /* 0x000000404119723e */ /* 0x000fe400000010ff */
[----:B------:R-:W-:Y:S02]  /*b0b0*/  F2FP.BF16.F32.PACK_AB R26, R67, R66 ;  /* 0x00000042431a723e */ /* 0x000fe400000010ff */
[----:B------:R-:W-:-:S02]  /*b0c0*/  F2FP.BF16.F32.PACK_AB R27, R63, R62 ;  /* 0x0000003e3f1b723e */ /* 0x000fc400000010ff */
[----:B------:R-:W-:Y:S01]  /*b0d0*/  SEL R42, R83, R42, P0 ;  /* 0x0000002a532a7207 */ /* 0x000fe20000000000 */
[----:B------:R-:W-:Y:S01]  /*b0e0*/  IMAD.U32 R83, RZ, RZ, UR9 ;  /* 0x00000009ff537e24 */ /* 0x000fe2000f8e00ff */
[----:B--2---:R-:W-:Y:S01]  /*b0f0*/  SEL R45, R5, R30, P0 ;  /* 0x0000001e052d7207 */ /* 0x004fe20000000000 */
[----:B------:R0:W-:Y:S01]  /*b100*/  STSM.16.M88.4 [R82], R24 ;  /* 0x0000001852007844 */ /* 0x0001e20000000200 */
[----:B------:R-:W-:Y:S02]  /*b110*/  SEL R43, R30, R5, P0 ;  /* 0x000000051e2b7207 */ /* 0x000fe40000000000 */
[----:B------:R-:W-:Y:S02]  /*b120*/  SEL R41, R7, R88, P0 ;  /* 0x0000005807297207 */ /* 0x000fe40000000000 */
[----:B------:R-:W-:Y:S02]  /*b130*/  SEL R37, R88, R7, P0 ;  /* 0x0000000758257207 */ /* 0x000fe40000000000 */
[----:B------:R-:W-:-:S02]  /*b140*/  SEL R32, R32, R33, P0 ;  /* 0x0000002120207207 */ /* 0x000fc40000000000 */
[----:B------:R-:W-:Y:S02]  /*b150*/  SEL R35, R4, R85, P0 ;  /* 0x0000005504237207 */ /* 0x000fe40000000000 */
[----:B------:R-:W-:Y:S02]  /*b160*/  SEL R33, R85, R4, P0 ;  /* 0x0000000455217207 */ /* 0x000fe40000000000 */
[----:B------:R-:W-:Y:S02]  /*b170*/  SEL R30, R6, R87, P0 ;  /* 0x00000057061e7207 */ /* 0x000fe40000000000 */
[----:B------:R-:W-:Y:S01]  /*b180*/  SEL R28, R87, R6, P0 ;  /* 0x00000006571c7207 */ /* 0x000fe20000000000 */
[----:B0-----:R-:W-:Y:S01]  /*b190*/  IMAD.U32 R82, RZ, RZ, UR8 ;  /* 0x00000008ff527e24 */ /* 0x001fe2000f8e00ff */
[----:B------:R-:W-:Y:S01]  /*b1a0*/  F2FP.BF16.F32.PACK_AB R4, R61, R60 ;  /* 0x0000003c3d04723e */ /* 0x000fe200000010ff */
[----:B------:R-:W-:Y:S01]  /*b1b0*/  ULDC.64 UR8, c[0x0][0xc08] ;  /* 0x0003020000087ab9 */ /* 0x000fe20000000a00 */
[----:B------:R-:W-:-:S02]  /*b1c0*/  F2FP.BF16.F32.PACK_AB R5, R57, R56 ;  /* 0x000000383905723e */ /* 0x000fc400000010ff */
[----:B------:R-:W-:Y:S02]  /*b1d0*/  F2FP.BF16.F32.PACK_AB R6, R59, R58 ;  /* 0x0000003a3b06723e */ /* 0x000fe400000010ff */
[----:B------:R-:W-:Y:S02]  /*b1e0*/  F2FP.BF16.F32.PACK_AB R7, R55, R54 ;  /* 0x000000363707723e */ /* 0x000fe400000010ff */
[----:B------:R-:W-:Y:S02]  /*b1f0*/  F2FP.BF16.F32.PACK_AB R8, R53, R52 ;  /* 0x000000343508723e */ /* 0x000fe400000010ff */
[----:B------:R-:W-:Y:S01]  /*b200*/  F2FP.BF16.F32.PACK_AB R9, R49, R48 ;  /* 0x000000303109723e */ /* 0x000fe200000010ff */
[----:B------:R0:W-:Y:S01]  /*b210*/  STSM.16.M88.4 [R78], R4 ;  /* 0x000000044e007844 */ /* 0x0001e20000000200 */
[----:B------:R-:W-:Y:S02]  /*b220*/  F2FP.BF16.F32.PACK_AB R10, R51, R50 ;  /* 0x00000032330a723e */ /* 0x000fe400000010ff */
[----:B------:R-:W-:-:S02]  /*b230*/  F2FP.BF16.F32.PACK_AB R11, R47, R46 ;  /* 0x0000002e2f0b723e */ /* 0x000fc400000010ff */
[----:B------:R-:W-:Y:S02]  /*b240*/  F2FP.BF16.F32.PACK_AB R12, R45, R44 ;  /* 0x0000002c2d0c723e */ /* 0x000fe400000010ff */
[----:B------:R-:W-:Y:S01]  /*b250*/  F2FP.BF16.F32.PACK_AB R13, R41, R40 ;  /* 0x00000028290d723e */ /* 0x000fe200000010ff */
[----:B------:R1:W-:Y:S01]  /*b260*/  STSM.16.M88.4 [R38], R8 ;  /* 0x0000000826007844 */ /* 0x0003e20000000200 */
[----:B------:R-:W-:Y:S02]  /*b270*/  F2FP.BF16.F32.PACK_AB R14, R43, R42 ;  /* 0x0000002a2b0e723e */ /* 0x000fe400000010ff */
[----:B------:R-:W-:Y:S02]  /*b280*/  F2FP.BF16.F32.PACK_AB R15, R37, R36 ;  /* 0x00000024250f723e */ /* 0x000fe400000010ff */
[----:B------:R-:W-:Y:S02]  /*b290*/  F2FP.BF16.F32.PACK_AB R24, R35, R34 ;  /* 0x000000222318723e */ /* 0x000fe400000010ff */
[----:B------:R-:W-:Y:S01]  /*b2a0*/  F2FP.BF16.F32.PACK_AB R25, R31, R30 ;  /* 0x0000001e1f19723e */ /* 0x000fe200000010ff */
[----:B------:R2:W-:Y:S01]  /*b2b0*/  STSM.16.M88.4 [R79], R12 ;  /* 0x0000000c4f007844 */ /* 0x0005e20000000200 */
[----:B------:R-:W-:Y:S01]  /*b2c0*/  F2FP.BF16.F32.PACK_AB R26, R33, R32 ;  /* 0x00000020211a723e */ /* 0x000fe200000010ff */
[----:B0-----:R-:W0:Y:S01]  /*b2d0*/  LDC R78, c[0x0][0xbe8] ;  /* 0x0002fa00ff4e7b82 */ /* 0x001e220000000800 */
[----:B------:R-:W-:-:S02]  /*b2e0*/  F2FP.BF16.F32.PACK_AB R27, R29, R28 ;  /* 0x0000001c1d1b723e */ /* 0x000fc400000010ff */
[----:B------:R-:W-:-:S03]  /*b2f0*/  ISETP.NE.U32.AND P0, PT, RZ, UR10, PT ;  /* 0x0000000aff007c0c */ /* 0x000fc6000bf05070 */
[----:B------:R3:W-:Y:S02]  /*b300*/  STSM.16.M88.4 [R80], R24 ;  /* 0x0000001850007844 */ /* 0x0007e40000000200 */
[----:B------:R-:W-:Y:S01]  /*b310*/  BAR.SYNC.DEFER_BLOCKING 0x1, 0x180 ;  /* 0x0046000000007b1d */ /* 0x000fe20000010000 */
[----:B------:R-:W-:-:S13]  /*b320*/  ISETP.NE.AND.EX P0, PT, RZ, UR11, PT, P0 ;  /* 0x0000000bff007c0c */ /* 0x000fda000bf05300 */
[----:B------:R-:W4:Y:S01]  /*b330*/  @P0 LDG.E R81, desc[UR44][R82.64] ;  /* 0x0000002c52510981 */ /* 0x000f22000c1e1900 */
[----:B------:R-:W-:Y:S01]  /*b340*/  UISETP.NE.U32.AND UP0, UPT, UR8, URZ, UPT ;  /* 0x0000003f0800728c */ /* 0x000fe2000bf05070 */
[----:B0-----:R-:W-:Y:S01]  /*b350*/  ISETP.NE.AND P1, PT, R78, 0x1, PT ;  /* 0x000000014e00780c */ /* 0x001fe20003f25270 */
[----:B------:R-:W-:Y:S02]  /*b360*/  ULDC UR4, c[0x0][0xa88] ;  /* 0x0002a20000047ab9 */ /* 0x000fe40000000800 */
[----:B------:R-:W-:Y:S01]  /*b370*/  UISETP.NE.AND.EX UP0, UPT, UR9, URZ, UPT, UP0 ;  /* 0x0000003f0900728c */ /* 0x000fe2000bf05300 */
[----:B-1----:R-:W-:Y:S01]  /*b380*/  IMAD.U32 R9, RZ, RZ, UR4 ;  /* 0x00000004ff097e24 */ /* 0x002fe2000f8e00ff */
[----:B------:R-:W-:-:S04]  /*b390*/  UMOV UR16, 0x9b8 ;  /* 0x000009b800107882 */ /* 0x000fc80000000000 */
[----:B------:R-:W-:-:S04]  /*b3a0*/  PLOP3.LUT P4, PT, PT, PT, UP0, 0x80, 0x0 ;  /* 0x000000000000781c */ /* 0x000fc80003f8f008 */
[----:B------:R-:W0:Y:S01]  /*b3b0*/  @P1 LDC R6, c[0x0][0xbec] ;  /* 0x0002fb00ff061b82 */ /* 0x000e220000000800 */
[----:B------:R-:W-:-:S04]  /*b3c0*/  @UP0 ULEA UR8, UP1, UR36, UR8, 0x2 ;  /* 0x0000000824080291 */ /* 0x000fc8000f82103f */
[----:B------:R-:W-:Y:S02]  /*b3d0*/  @UP0 ULEA.HI.X UR9, UR36, UR9, UR37, 0x2, UP1 ;  /* 0x0000000924090291 */ /* 0x000fe400088f1425 */
[----:B------:R-:W-:Y:S01]  /*b3e0*/  UISETP.GT.AND UP1, UPT, UR42, 0x1, UPT ;  /* 0x000000012a00788c */ /* 0x000fe2000bf24270 */
[----:B------:R-:W1:Y:S01]  /*b3f0*/  @P1 LDC R11, c[0x0][0xbf0] ;  /* 0x0002fc00ff0b1b82 */ /* 0x000e620000000800 */
[----:B------:R-:W-:Y:S02]  /*b400*/  IMAD.U32 R4, RZ, RZ, UR8 ;  /* 0x00000008ff047e24 */ /* 0x000fe4000f8e00ff */
[----:B------:R-:W-:Y:S01]  /*b410*/  USEL UR16, UR16, 0x978, UP1 ;  /* 0x0000097810107887 */ /* 0x000fe20008800000 */
[----:B------:R-:W-:Y:S01]  /*b420*/  IMAD.U32 R5, RZ, RZ, UR9 ;  /* 0x00000009ff057e24 */ /* 0x000fe2000f8e00ff */
[----:B------:R-:W-:Y:S01]  /*b430*/  UISETP.NE.U32.AND UP0, UPT, UR10, URZ, UPT ;  /* 0x0000003f0a00728c */ /* 0x000fe2000bf05070 */
[----:B--2---:R-:W-:Y:S01]  /*b440*/  VIADD R15, R17, UR39 ;  /* 0x00000027110f7c36 */ /* 0x004fe20008000000 */
[----:B------:R-:W-:-:S02]  /*b450*/  UMOV UR4, URZ ;  /* 0x0000003f00047c82 */ /* 0x000fc40008000000 */
[----:B------:R-:W-:Y:S01]  /*b460*/  UISETP.NE.AND.EX UP0, UPT, UR11, URZ, UPT, UP0 ;  /* 0x0000003f0b00728c */ /* 0x000fe2000bf05300 */
[----:B------:R0:W5:Y:S01]  /*b470*/  @P4 LDG.E R9, desc[UR44][R4.64] ;  /* 0x0000002c04094981 */ /* 0x000162000c1e1900 */
[----:B------:R-:W-:Y:S01]  /*b480*/  USEL UR7, UR41, URZ, UP1 ;  /* 0x0000003f29077287 */ /* 0x000fe20008800000 */
[----:B------:R-:W-:Y:S01]  /*b490*/  IMAD.MOV.U32 R7, RZ, RZ, R15 ;  /* 0x000000ffff077224 */ /* 0x000fe200078e000f */
[----:B------:R-:W-:Y:S02]  /*b4a0*/  USEL UR36, UR36, URZ, !UP0 ;  /* 0x0000003f24247287 */ /* 0x000fe4000c000000 */
[----:B------:R-:W-:Y:S01]  /*b4b0*/  ULDC.64 UR10, c[0x0][UR16+0x218] ;  /* 0x00008600100a7abb */ /* 0x000fe20008000a00 */
[----:B------:R-:W-:Y:S01]  /*b4c0*/  ULDC.64 UR14, c[0x0][UR16+0x228] ;  /* 0x00008a00100e7abb */ /* 0x000fe20008000a00 */
[----:B------:R-:W-:Y:S01]  /*b4d0*/  ULDC.64 UR12, c[0x0][UR16+0x220] ;  /* 0x00008800100c7abb */ /* 0x000fe20008000a00 */
[----:B------:R-:W-:Y:S02]  /*b4e0*/  UIMAD.WIDE.U32 UR8, UR10, UR38, URZ ;  /* 0x000000260a0872a5 */ /* 0x000fe4000f8e003f */
[----:B------:R-:W-:Y:S01]  /*b4f0*/  UIMAD.WIDE.U32 UR18, UR14, UR7, URZ ;  /* 0x000000070e1272a5 */ /* 0x000fe2000f8e003f */
[----:B0-----:R-:W-:Y:S01]  /*b500*/  @P1 IMAD.HI.U32 R4, R15, R6, RZ ;  /* 0x000000060f041227 */ /* 0x001fe200078e00ff */
[----:B------:R-:W-:-:S02]  /*b510*/  UIMAD UR10, UR11, UR38, URZ ;  /* 0x000000260b0a72a4 */ /* 0x000fc4000f8e023f */
[----:B------:R-:W-:Y:S02]  /*b520*/  UIMAD UR14, UR15, UR7, URZ ;  /* 0x000000070f0e72a4 */ /* 0x000fe4000f8e023f */
[----:B------:R-:W-:Y:S01]  /*b530*/  USEL UR37, UR37, URZ, !UP0 ;  /* 0x0000003f25257287 */ /* 0x000fe2000c000000 */
[----:B-1----:R-:W-:Y:S01]  /*b540*/  @P1 SHF.R.U32.HI R7, RZ, R11, R4 ;  /* 0x0000000bff071219 */ /* 0x002fe20000011604 */
[----:B------:R-:W-:Y:S01]  /*b550*/  UIMAD UR7, UR13, UR36, URZ ;  /* 0x000000240d0772a4 */ /* 0x000fe2000f8e023f */
[----:B------:R-:W-:Y:S01]  /*b560*/  IMAD.U32 R4, RZ, RZ, UR18 ;  /* 0x00000012ff047e24 */ /* 0x000fe2000f8e00ff */
[----:B------:R-:W-:Y:S01]  /*b570*/  UIADD3 UR9, UR9, UR10, URZ ;  /* 0x0000000a09097290 */ /* 0x000fe2000fffe03f */
[----:B------:R-:W-:Y:S01]  /*b580*/  IMAD.U32 R5, RZ, RZ, UR19 ;  /* 0x00000013ff057e24 */ /* 0x000fe2000f8e00ff */
[----:B------:R-:W-:Y:S01]  /*b590*/  UIMAD.WIDE.U32 UR10, UR12, UR36, URZ ;  /* 0x000000240c0a72a5 */ /* 0x000fe2000f8e003f */
[--C-:B------:R-:W-:Y:S01]  /*b5a0*/  IMAD.MOV R11, RZ, RZ, -R7.reuse ;  /* 0x000000ffff0b7224 */ /* 0x100fe200078e0a07 */
[----:B------:R-:W-:Y:S01]  /*b5b0*/  UIMAD UR7, UR12, UR37, UR7 ;  /* 0x000000250c0772a4 */ /* 0x000fe2000f8e0207 */
[----:B------:R-:W-:Y:S01]  /*b5c0*/  SHF.R.S32.HI R5, RZ, 0x1f, R7 ;  /* 0x0000001fff057819 */ /* 0x000fe20000011407 */
[----:B------:R-:W-:Y:S01]  /*b5d0*/  UIADD3 UR14, UR19, UR14, URZ ;  /* 0x0000000e130e7290 */ /* 0x000fe2000fffe03f */
[----:B------:R-:W-:Y:S01]  /*b5e0*/  IMAD R11, R78, R11, R15 ;  /* 0x0000000b4e0b7224 */ /* 0x000fe200078e020f */
[----:B------:R-:W-:-:S04]  /*b5f0*/  UIADD3 UR7, UR11, UR7, URZ ;  /* 0x000000070b077290 */ /* 0x000fc8000fffe03f */
[----:B------:R-:W-:Y:S01]  /*b600*/  IMAD.U32 R8, RZ, RZ, UR14 ;  /* 0x0000000eff087e24 */ /* 0x000fe2000f8e00ff */
[----:B------:R-:W-:Y:S02]  /*b610*/  SHF.R.S32.HI R6, RZ, 0x1f, R11 ;  /* 0x0000001fff067819 */ /* 0x000fe4000001140b */
[----:B----4-:R-:W-:-:S13]  /*b620*/  @P0 R2UR UR4, R81 ;  /* 0x00000000510402ca */ /* 0x010fda00000e0000 */
        /* <DEDUP_REMOVED lines=15> */
[----:B---3--:R-:W-:Y:S08]  /*b720*/  @P4 BRA `(.L_x_1751) ;  /* 0x0000000000104947 */ /* 0x008ff00003800000 */
[----:B------:R-:W-:Y:S05]  /*b730*/  @!P0 BRA `(.L_x_1751) ;  /* 0x00000000000c8947 */ /* 0x000fea0003800000 */
[----:B------:R-:W2:Y:S04]  /*b740*/  LDG.E R4, desc[UR44][R82.64] ;  /* 0x0000002c52047981 */ /* 0x000ea8000c1e1900 */
[----:B-----5:R-:W2:Y:S02]  /*b750*/  LDG.E R9, desc[UR44][R82.64+0x4] ;  /* 0x0000042c52097981 */ /* 0x020ea4000c1e1900 */
[----:B--2---:R-:W-:-:S07]  /*b760*/  IMAD.IADD R9, R9, 0x1, -R4 ;  /* 0x0000000109097824 */ /* 0x004fce00078e0a04 */
.L_x_1751:
        /* <DEDUP_REMOVED lines=63> */
[----:B------:R-:W-:Y:S01]  /*bb60*/  UIMAD.WIDE.U32 UR8, UR4, UR10, URZ ;  /* 0x0000000a040872a5 */ /* 0x000fe2000f8e003f */
[----:B------:R-:W5:Y:S04]  /*bb70*/  LD.E.128 R8, desc[UR44][R8.64] ;  /* 0x0000002c08087980 */ /* 0x000f68000c101d00 */
[----:B------:R-:W5:Y:S01]  /*bb80*/  LD.E.128 R12, desc[UR44][R12.64] ;  /* 0x0000002c0c0c7980 */ /* 0x000f62000c101d00 */
[----:B0-----:R-:W0:Y:S01]  /*bb90*/  @P1 LDC R21, c[0x0][0xbf0] ;  /* 0x0002fc00ff151b82 */ /* 0x001e220000000800 */
[----:B------:R-:W-:Y:S01]  /*bba0*/  UIMAD UR7, UR4, UR11, UR7 ;  /* 0x0000000b040772a4 */ /* 0x000fe2000f8e0207 */
[----:B------:R-:W-:Y:S01]  /*bbb0*/  IMAD.IADD R2, R80, 0x1, -R2 ;  /* 0x0000000150027824 */ /* 0x000fe200078e0a02 */
[----:B------:R-:W5:Y:S01]  /*bbc0*/  LD.E.128 R24, desc[UR44][R24.64] ;  /* 0x0000002c18187980 */ /* 0x000f62000c101d00 */
[----:B------:R-:W-:Y:S01]  /*bbd0*/  ULDC.64 UR10, c[0x0][0xae8] ;  /* 0x0002ba00000a7ab9 */ /* 0x000fe20000000a00 */
[----:B------:R-:W-:Y:S01]  /*bbe0*/  UIADD3 UR9, UR9, UR7, URZ ;  /* 0x0000000709097290 */ /* 0x000fe2000fffe03f */
[----:B------:R-:W-:Y:S01]  /*bbf0*/  IMAD R0, R2, 0x60, R79 ;  /* 0x0000006002007824 */ /* 0x000fe200078e024f */
[----:B------:R-:W5:Y:S02]  /*bc00*/  LD.E.128 R28, desc[UR44][R28.64] ;  /* 0x0000002c1c1c7980 */ /* 0x000f64000c101d00 */
        /* <DEDUP_REMOVED lines=16> */
[----:B------:R-:W-:Y:S01]  /*bd10*/  SHF.R.S32.HI R44, RZ, 0x1f, R22 ;  /* 0x0000001fff2c7819 */ /* 0x000fe20000011416 */
[----:B------:R-:W-:Y:S01]  /*bd20*/  VIADD R3, R3, 0x19c20 ;  /* 0x00019c2003037836 */ /* 0x000fe20000000000 */
[----:B------:R-:W-:Y:S01]  /*bd30*/  UIMAD UR4, UR36, UR11, UR4 ;  /* 0x0000000b240472a4 */ /* 0x000fe2000f8e0204 */
[----:B------:R-:W-:Y:S01]  /*bd40*/  SHF.R.S32.HI R45, RZ, 0x1f, R19 ;  /* 0x0000001fff2d7819 */ /* 0x000fe20000011413 */
[----:B------:R-:W-:Y:S01]  /*bd50*/  UIMAD.WIDE.U32 UR36, UR36, UR10, UR8 ;  /* 0x0000000a242472a5 */ /* 0x000fe2000f8e0008 */
[----:B0-----:R-:W-:-:S02]  /*bd60*/  @P1 SHF.R.U32.HI R37, RZ, R21, R0 ;  /* 0x00000015ff251219 */ /* 0x001fc40000011600 */
[----:B------:R-:W-:Y:S01]  /*bd70*/  ULDC.64 UR8, c[0x0][0xae0] ;  /* 0x0002b80000087ab9 */ /* 0x000fe20000000a00 */
[----:B------:R-:W-:Y:S01]  /*bd80*/  UIADD3 UR4, UR37, UR4, URZ ;  /* 0x0000000425047290 */ /* 0x000fe2000fffe03f */
[--C-:B------:R-:W-:Y:S01]  /*bd90*/  SHF.R.S32.HI R0, RZ, 0x1f, R37.reuse ;  /* 0x0000001fff007819 */ /* 0x100fe20000011425 */
[----:B------:R-:W-:Y:S01]  /*bda0*/  IMAD.MOV R41, RZ, RZ, -R37 ;  /* 0x000000ffff297224 */ /* 0x000fe200078e0a25 */
[----:B------:R-:W-:Y:S01]  /*bdb0*/  PRMT R3, RZ, 0x654, R3 ;  /* 0x00000654ff037816 */ /* 0x000fe20000000003 */
[----:B------:R-:W-:Y:S02]  /*bdc0*/  IMAD.U32 R21, RZ, RZ, UR37 ;  /* 0x00000025ff157e24 */ /* 0x000fe4000f8e00ff */
[----:B------:R-:W-:Y:S02]  /*bdd0*/  IMAD R0, R0, UR8, RZ ;  /* 0x0000000800007c24 */ /* 0x000fe4000f8e02ff */
[----:B------:R-:W-:Y:S02]  /*bde0*/  IMAD R41, R78, R41, R2 ;  /* 0x000000294e297224 */ /* 0x000fe400078e0202 */
[----:B------:R-:W-:-:S02]  /*bdf0*/  IMAD.U32 R20, RZ, RZ, UR36 ;  /* 0x00000024ff147e24 */ /* 0x000fc4000f8e00ff */
[----:B------:R-:W-:Y:S01]  /*be00*/  IMAD.U32 R21, RZ, RZ, UR4 ;  /* 0x00000004ff157e24 */ /* 0x000fe2000f8e00ff */
[----:B-1----:R0:W-:Y:S01]  /*be10*/  SYNCS.ARRIVE.TRANS64.RED.A1T0 RZ, [R3+URZ], RZ ;  /* 0x000000ff03ff79a7 */ /* 0x0021e2000810043f */
[C---:B------:R-:W-:Y:S01]  /*be20*/  IMAD R43, R37.reuse, UR9, R0 ;  /* 0x00000009252b7c24 */ /* 0x040fe2000f8e0200 */
[----:B------:R-:W-:Y:S01]  /*be30*/  SHF.R.S32.HI R0, RZ, 0x1f, R41 ;  /* 0x0000001fff007819 */ /* 0x000fe20000011429 */
[----:B------:R-:W-:Y:S01]  /*be40*/  IMAD.WIDE.U32 R20, R37, UR8, R20 ;  /* 0x0000000825147c25 */ /* 0x000fe2000f8e0014 */
[----:B------:R-:W-:-:S03]  /*be50*/  ULDC.64 UR8, c[0x0][0xad8] ;  /* 0x0002b60000087ab9 */ /* 0x000fc60000000a00 */
[----:B------:R-:W-:Y:S02]  /*be60*/  IMAD.IADD R21, R21, 0x1, R43 ;  /* 0x0000000115157824 */ /* 0x000fe400078e022b */
[----:B------:R-:W-:Y:S02]  /*be70*/  IMAD R0, R0, UR8, RZ ;  /* 0x0000000800007c24 */ /* 0x000fe4000f8e02ff */
        /* <DEDUP_REMOVED lines=17> */
[----:B0-2---:R-:W-:Y:S01]  /*bf90*/  @!P0 IMAD.WIDE R2, R18, 0x2, R20 ;  /* 0x0000000212028825 */ /* 0x005fe200078e0214 */
[-C--:B------:R-:W-:Y:S02]  /*bfa0*/  @!P1 LEA.HI.X R37, R19, R21.reuse, R45, 0x1, P3 ;  /* 0x0000001513259211 */ /* 0x080fe400018f0c2d */
[----:B------:R-:W-:Y:S02]  /*bfb0*/  @!P2 LEA.HI.X R41, R22, R21, R44, 0x1, P4 ;  /* 0x000000151629a211 */ /* 0x000fe400020f0c2c */
[----:B-----5:R3:W-:Y:S04]  /*bfc0*/  @!P0 ST.E.128 desc[UR44][R2.64], R4 ;  /* 0x0000000402008985 */ /* 0x0207e8000c101d2c */
[----:B------:R3:W-:Y:S04]  /*bfd0*/  @!P1 ST.E.128 desc[UR44][R36.64], R12 ;  /* 0x0000000c24009985 */ /* 0x0007e8000c101d2c */
[----:B------:R3:W-:Y:S02]  /*bfe0*/  @!P2 ST.E.128 desc[UR44][R40.64], R28 ;  /* 0x0000001c2800a985 */ /* 0x0007e4000c101d2c */
.L_x_1754:
[----:B------:R-:W-:Y:S05]  /*bff0*/  BSYNC B1 ;  /* 0x0000000000017941 */ /* 0x000fea0003800000 */
.L_x_1753:
        /* <DEDUP_REMOVED lines=8> */
[C---:B----4-:R-:W-:Y:S02]  /*c080*/  @!P2 LEA R6, P0, R19.reuse, R4, 0x1 ;  /* 0x000000041306a211 */ /* 0x050fe400078008ff */
        /* <DEDUP_REMOVED lines=10> */
.L_x_1752:
[----:B------:R-:W-:Y:S01]  /*c130*/  ULDC.64 UR10, c[0x0][0xb08] ;  /* 0x0002c200000a7ab9 */ /* 0x000fe20000000a00 */
[----:B------:R-:W0:Y:S01]  /*c140*/  @P1 LDC R0, c[0x0][0xbec] ;  /* 0x0002fb00ff001b82 */ /* 0x000e220000000800 */
[----:B------:R-:W-:Y:S01]  /*c150*/  UIMAD UR7, UR12, UR10, URZ ;  /* 0x0000000a0c0772a4 */ /* 0x000fe2000f8e023f */
[----:B------:R-:W-:Y:S01]  /*c160*/  IMAD.MOV.U32 R7, RZ, RZ, R15 ;  /* 0x000000ffff077224 */ /* 0x000fe200078e000f */
[----:B------:R-:W-:Y:S01]  /*c170*/  UIMAD.WIDE.U32 UR8, UR4, UR10, URZ ;  /* 0x0000000a040872a5 */ /* 0x000fe2000f8e003f */
[----:B------:R-:W-:Y:S01]  /*c180*/  ISETP.GE.AND P0, PT, R13, R38, PT ;  /* 0x000000260d00720c */ /* 0x000fe20003f06270 */
[----:B------:R-:W-:Y:S01]  /*c190*/  UIMAD UR7, UR4, UR11, UR7 ;  /* 0x0000000b040772a4 */ /* 0x000fe2000f8e0207 */
[----:B------:R-:W-:Y:S01]  /*c1a0*/  VIADD R2, R3, 0x19c20 ;  /* 0x00019c2003027836 */ /* 0x000fe20000000000 */
[----:B------:R-:W-:Y:S01]  /*c1b0*/  USHF.R.S32.HI UR4, URZ, 0x1f, UR36 ;  /* 0x0000001f3f047899 */ /* 0x000fe20008011424 */
[----:B------:R-:W1:Y:S01]  /*c1c0*/  @P1 LDC R5, c[0x0][0xbf0] ;  /* 0x0002fc00ff051b82 */ /* 0x000e620000000800 */
[----:B------:R-:W-:Y:S01]  /*c1d0*/  UIADD3 UR9, UR9, UR7, URZ ;  /* 0x0000000709097290 */ /* 0x000fe2000fffe03f */
[C---:B------:R-:W-:Y:S01]  /*c1e0*/  VIADD R21, R16.reuse, 0x8 ;  /* 0x0000000810157836 */ /* 0x040fe20000000000 */
[----:B------:R-:W-:Y:S01]  /*c1f0*/  ULDC.64 UR10, c[0x0][0xb38] ;  /* 0x0002ce00000a7ab9 */ /* 0x000fe20000000a00 */
[----:B------:R-:W-:Y:S01]  /*c200*/  PRMT R2, RZ, 0x654, R2 ;  /* 0x00000654ff027816 */ /* 0x000fe20000000002 */
[----:B------:R-:W-:Y:S01]  /*c210*/  UIMAD.WIDE.U32 UR8, UR38, UR10, UR8 ;  /* 0x0000000a260872a5 */ /* 0x000fe2000f8e0008 */
[C---:B------:R-:W-:Y:S01]  /*c220*/  VIADD R27, R16.reuse, 0x10 ;  /* 0x00000010101b7836 */ /* 0x040fe20000000000 */
[----:B------:R-:W-:Y:S01]  /*c230*/  BSSY B1, `(.L_x_1756) ;  /* 0x0000064000017945 */ /* 0x000fe20003800000 */
[C---:B------:R-:W-:Y:S01]  /*c240*/  VIADD R87, R16.reuse, 0x20 ;  /* 0x0000002010577836 */ /* 0x040fe20000000000 */
[----:B------:R-:W-:Y:S01]  /*c250*/  UIMAD UR9, UR38, UR11, UR9 ;  /* 0x0000000b260972a4 */ /* 0x000fe2000f8e0209 */
[C---:B------:R-:W-:Y:S01]  /*c260*/  VIADD R89, R16.reuse, 0x18 ;  /* 0x0000001810597836 */ /* 0x040fe20000000000 */
[----:B------:R2:W-:Y:S01]  /*c270*/  SYNCS.ARRIVE.TRANS64.RED.A1T0 RZ, [R2+URZ], RZ ;  /* 0x000000ff02ff79a7 */ /* 0x0005e2000810043f */
[----:B------:R-:W-:Y:S01]  /*c280*/  ULDC.64 UR10, c[0x0][0xb40] ;  /* 0x0002d000000a7ab9 */ /* 0x000fe20000000a00 */
[----:B------:R-:W-:Y:S01]  /*c290*/  SHF.R.S32.HI R24, RZ, 0x1f, R21 ;  /* 0x0000001fff187819 */ /* 0x000fe20000011415 */
[----:B------:R-:W-:Y:S01]  /*c2a0*/  UIMAD UR4, UR4, UR10, URZ ;  /* 0x0000000a040472a4 */ /* 0x000fe2000f8e023f */
[----:B------:R-:W-:Y:S01]  /*c2b0*/  SHF.R.S32.HI R26, RZ, 0x1f, R27 ;  /* 0x0000001fff1a7819 */ /* 0x000fe2000001141b */
[----:B0-----:R-:W-:Y:S01]  /*c2c0*/  @P1 IMAD.HI.U32 R0, R15, R0, RZ ;  /* 0x000000000f001227 */ /* 0x001fe200078e00ff */
[----:B------:R-:W-:Y:S01]  /*c2d0*/  SHF.R.S32.HI R79, RZ, 0x1f, R23 ;  /* 0x0000001fff4f7819 */ /* 0x000fe20000011417 */
[----:B------:R-:W-:Y:S01]  /*c2e0*/  UIMAD UR4, UR36, UR11, UR4 ;  /* 0x0000000b240472a4 */ /* 0x000fe2000f8e0204 */
[----:B------:R-:W-:Y:S01]  /*c2f0*/  SHF.R.S32.HI R80, RZ, 0x1f, R152 ;  /* 0x0000001fff507819 */ /* 0x000fe20000011498 */
[----:B------:R-:W-:Y:S01]  /*c300*/  UIMAD.WIDE.U32 UR36, UR36, UR10, UR8 ;  /* 0x0000000a242472a5 */ /* 0x000fe2000f8e0008 */
[----:B------:R-:W-:Y:S01]  /*c310*/  SHF.R.S32.HI R81, RZ, 0x1f, R153 ;  /* 0x0000001fff517819 */ /* 0x000fe20000011499 */
[C---:B------:R-:W-:Y:S01]  /*c320*/  VIADD R86, R16.reuse, 0x20 ;  /* 0x0000002010567836 */ /* 0x040fe20000000000 */
[----:B------:R-:W-:Y:S01]  /*c330*/  ULDC.64 UR10, c[0x0][0xb48] ;  /* 0x0002d200000a7ab9 */ /* 0x000fe20000000a00 */
[----:B------:R-:W-:Y:S01]  /*c340*/  UIADD3 UR9, UR37, UR4, URZ ;  /* 0x0000000425097290 */ /* 0x000fe2000fffe03f */
[----:B-1----:R-:W-:Y:S01]  /*c350*/  @P1 SHF.R.U32.HI R7, RZ, R5, R0 ;  /* 0x00000005ff071219 */ /* 0x002fe20000011600 */
[----:B------:R-:W-:Y:S01]  /*c360*/  VIADD R88, R16, 0x18 ;  /* 0x0000001810587836 */ /* 0x000fe20000000000 */
[----:B------:R-:W-:Y:S01]  /*c370*/  UMOV UR8, UR36 ;  /* 0x0000002400087c82 */ /* 0x000fe20008000000 */
        /* <DEDUP_REMOVED lines=27> */
[----:B------:R-:W-:Y:S02]  /*c530*/  LEA.HI.X R20, R4, UR9, R3, 0x2, P1 ;  /* 0x0000000904147c11 */ /* 0x000fe400088f1403 */
[----:B------:R2:W0:Y:S04]  /*c540*/  SHFL.IDX PT, R4, R0, RZ, 0x1c1f ;  /* 0x001c1fff00047589 */ /* 0x00042800000e0000 */
[----:B------:R2:W1:Y:S01]  /*c550*/  SHFL.IDX PT, R5, R20, RZ, 0x1c1f ;  /* 0x001c1fff14057589 */ /* 0x00046200000e0000 */
[----:B------:R-:W-:Y:S05]  /*c560*/  @P0 BRA `(.L_x_1757) ;  /* 0x0000000000c00947 */ /* 0x000fea0003800000 */
[----:B------:R-:W-:Y:S02]  /*c570*/  ULDC UR4, c[0x0][0xac8] ;  /* 0x0002b20000047ab9 */ /* 0x000fe40000000800 */
[----:B------:R-:W-:Y:S02]  /*c580*/  ISETP.GE.AND P1, PT, R21, UR4, PT ;  /* 0x0000000415007c0c */ /* 0x000fe4000bf26270 */
[----:B------:R-:W-:Y:S02]  /*c590*/  ISETP.GE.AND P2, PT, R16, UR4, PT ;  /* 0x0000000410007c0c */ /* 0x000fe4000bf46270 */
[----:B------:R-:W-:Y:S02]  /*c5a0*/  ISETP.GE.AND P0, PT, R27, UR4, PT ;  /* 0x000000041b007c0c */ /* 0x000fe4000bf06270 */
[----:B------:R-:W-:Y:S02]  /*c5b0*/  ISETP.GE.AND P3, PT, R88, UR4, PT ;  /* 0x0000000458007c0c */ /* 0x000fe4000bf66270 */
[----:B------:R-:W-:-:S05]  /*c5c0*/  ISETP.GE.AND P4, PT, R86, UR4, PT ;  /* 0x0000000456007c0c */ /* 0x000fca000bf86270 */
[CC--:B0-----:R-:W-:Y:S02]  /*c5d0*/  @!P1 LEA R6, P6, R21.reuse, R4.reuse, 0x2 ;  /* 0x0000000415069211 */ /* 0x0c1fe400078c10ff */
[----:B-12---:R-:W-:Y:S02]  /*c5e0*/  @!P2 IMAD.WIDE R2, R16, 0x4, R4 ;  /* 0x000000041002a825 */ /* 0x006fe400078e0204 */
[-C--:B------:R-:W-:Y:S02]  /*c5f0*/  @!P1 LEA.HI.X R7, R21, R5.reuse, R24, 0x2, P6 ;  /* 0x0000000515079211 */ /* 0x080fe400030f1418 */
[----:B------:R-:W-:Y:S01]  /*c600*/  @!P0 LEA R8, P5, R27, R4, 0x2 ;  /* 0x000000041b088211 */ /* 0x000fe200078a10ff */
[----:B------:R0:W-:Y:S01]  /*c610*/  @!P2 ST.E.64 desc[UR44][R2.64], R76 ;  /* 0x0000004c0200a985 */ /* 0x0001e2000c101b2c */
[----:B------:R-:W-:Y:S02]  /*c620*/  ISETP.GE.AND P2, PT, R157, UR4, PT ;  /* 0x000000049d007c0c */ /* 0x000fe4000bf46270 */
[----:B------:R-:W-:Y:S01]  /*c630*/  @!P0 LEA.HI.X R9, R27, R5, R26, 0x2, P5 ;  /* 0x000000051b098211 */ /* 0x000fe200028f141a */
[----:B------:R1:W-:Y:S01]  /*c640*/  @!P1 ST.E.64 desc[UR44][R6.64], R74 ;  /* 0x0000004a06009985 */ /* 0x0003e2000c101b2c */
        /* <DEDUP_REMOVED lines=12> */
[C---:B0-----:R-:W-:Y:S02]  /*c710*/  @!P1 LEA R2, P4, R156.reuse, R4, 0x2 ;  /* 0x000000049c029211 */ /* 0x041fe400078810ff */
[----:B------:R-:W-:Y:S01]  /*c720*/  ISETP.GE.AND P5, PT, R153, UR4, PT ;  /* 0x0000000499007c0c */ /* 0x000fe2000bfa6270 */
[----:B------:R0:W-:Y:S01]  /*c730*/  @!P2 ST.E.64 desc[UR44][R14.64], R58 ;  /* 0x0000003a0e00a985 */ /* 0x0001e2000c101b2c */
[----:B------:R-:W-:Y:S02]  /*c740*/  @!P1 LEA.HI.X R3, R156, R5, R84, 0x2, P4 ;  /* 0x000000059c039211 */ /* 0x000fe400020f1454 */
[----:B------:R-:W-:-:S02]  /*c750*/  ISETP.GE.AND P4, PT, R152, UR4, PT ;  /* 0x0000000498007c0c */ /* 0x000fc4000bf86270 */
[----:B------:R-:W-:Y:S01]  /*c760*/  ISETP.GE.AND P2, PT, R23, UR4, PT ;  /* 0x0000000417007c0c */ /* 0x000fe2000bf46270 */
[----:B------:R0:W-:Y:S01]  /*c770*/  @!P1 ST.E.64 desc[UR44][R2.64], R52 ;  /* 0x0000003402009985 */ /* 0x0001e2000c101b2c */
[CC--:B-1----:R-:W-:Y:S02]  /*c780*/  @!P0 LEA R6, P6, R155.reuse, R4.reuse, 0x2 ;  /* 0x000000049b068211 */ /* 0x0c2fe400078c10ff */
[C---:B--2---:R-:W-:Y:S02]  /*c790*/  @!P3 LEA R8, P1, R154.reuse, R4, 0x2 ;  /* 0x000000049a08b211 */ /* 0x044fe400078210ff */
[-C--:B------:R-:W-:Y:S02]  /*c7a0*/  @!P0 LEA.HI.X R7, R155, R5.reuse, R83, 0x2, P6 ;  /* 0x000000059b078211 */ /* 0x080fe400030f1453 */
[----:B------:R-:W-:-:S03]  /*c7b0*/  @!P3 LEA.HI.X R9, R154, R5, R82, 0x2, P1 ;  /* 0x000000059a09b211 */ /* 0x000fc600008f1452 */
[----:B------:R0:W-:Y:S01]  /*c7c0*/  @!P0 ST.E.64 desc[UR44][R6.64], R50 ;  /* 0x0000003206008985 */ /* 0x0001e2000c101b2c */
[-C--:B---3--:R-:W-:Y:S02]  /*c7d0*/  @!P5 LEA R10, P0, R153, R4.reuse, 0x2 ;  /* 0x00000004990ad211 */ /* 0x088fe400078010ff */
[CC--:B----4-:R-:W-:Y:S01]  /*c7e0*/  @!P4 LEA R12, P1, R152.reuse, R4.reuse, 0x2 ;  /* 0x00000004980cc211 */ /* 0x0d0fe200078210ff */
        /* <DEDUP_REMOVED lines=8> */
.L_x_1757:
[----:B------:R-:W-:Y:S05]  /*c870*/  BSYNC B1 ;  /* 0x0000000000017941 */ /* 0x000fea0003800000 */
.L_x_1756:
[----:B------:R-:W-:Y:S01]  /*c880*/  ISETP.GE.AND P0, PT, R25, R38, PT ;  /* 0x000000261900720c */ /* 0x000fe20003f06270 */
[----:B01----:R0:W1:Y:S04]  /*c890*/  SHFL.IDX PT, R5, R20, 0x1, 0x1c1f ;  /* 0x003c1f0014057f89 */ /* 0x00306800000e0000 */
[----:B------:R0:W3:Y:S08]  /*c8a0*/  SHFL.IDX PT, R4, R0, 0x1, 0x1c1f ;  /* 0x003c1f0000047f89 */ /* 0x0000f000000e0000 */
[----:B0-----:R-:W-:Y:S05]  /*c8b0*/  @P0 BRA `(.L_x_1755) ;  /* 0x0000000c00940947 */ /* 0x001fea0003800000 */
[----:B------:R-:W-:Y:S02]  /*c8c0*/  ULDC UR4, c[0x0][0xac8] ;  /* 0x0002b20000047ab9 */ /* 0x000fe40000000800 */
[----:B------:R-:W-:Y:S02]  /*c8d0*/  ISETP.GE.AND P6, PT, R21, UR4, PT ;  /* 0x0000000415007c0c */ /* 0x000fe4000bfc6270 */
[----:B------:R-:W-:Y:S02]  /*c8e0*/  ISETP.GE.AND P5, PT, R16, UR4, PT ;  /* 0x0000000410007c0c */ /* 0x000fe4000bfa6270 */
[----:B------:R-:W-:Y:S02]  /*c8f0*/  ISETP.GE.AND P2, PT, R27, UR4, PT ;  /* 0x000000041b007c0c */ /* 0x000fe4000bf46270 */
[----:B------:R-:W-:Y:S02]  /*c900*/  ISETP.GE.AND P4, PT, R88, UR4, PT ;  /* 0x0000000458007c0c */ /* 0x000fe4000bf86270 */
[----:B------:R-:W-:-:S05]  /*c910*/  ISETP.GE.AND P3, PT, R86, UR4, PT ;  /* 0x0000000456007c0c */ /* 0x000fca000bf66270 */
[CC--:B---3--:R-:W-:Y:S02]  /*c920*/  @!P6 LEA R6, P0, R21.reuse, R4.reuse, 0x2 ;  /* 0x000000041506e211 */ /* 0x0c8fe400078010ff */
[----:B-12---:R-:W-:Y:S02]  /*c930*/  @!P5 IMAD.WIDE R2, R16, 0x4, R4 ;  /* 0x000000041002d825 */ /* 0x006fe400078e0204 */
[-C--:B------:R-:W-:Y:S02]  /*c940*/  @!P6 LEA.HI.X R7, R21, R5.reuse, R24, 0x2, P0 ;  /* 0x000000051507e211 */ /* 0x080fe400000f1418 */
[----:B------:R-:W-:Y:S01]  /*c950*/  ISETP.GE.AND P0, PT, R157, UR4, PT ;  /* 0x000000049d007c0c */ /* 0x000fe2000bf06270 */
[----:B------:R0:W-:Y:S01]  /*c960*/  @!P5 ST.E.64 desc[UR44][R2.64], R72 ;  /* 0x000000480200d985 */ /* 0x0001e2000c101b2c */
[CC--:B------:R-:W-:Y:S02]  /*c970*/  @!P2 LEA R8, P1, R27.reuse, R4.reuse, 0x2 ;  /* 0x000000041b08a211 */ /* 0x0c0fe400078210ff */
[----:B------:R-:W-:Y:S01]  /*c980*/  @!P4 LEA R10, P5, R88, R4, 0x2 ;  /* 0x00000004580ac211 */ /* 0x000fe200078a10ff */
[----:B------:R1:W-:Y:S01]  /*c990*/  @!P6 ST.E.64 desc[UR44][R6.64], R70 ;  /* 0x000000460600e985 */ /* 0x0003e2000c101b2c */
[----:B------:R-:W-:-:S02]  /*c9a0*/  @!P2 LEA.HI.X R9, R27, R5, R26, 0x2, P1 ;  /* 0x000000051b09a211 */ /* 0x000fc400008f141a */
[-C--:B------:R-:W-:Y:S02]  /*c9b0*/  @!P4 LEA.HI.X R11, R88, R5.reuse, R89, 0x2, P5 ;  /* 0x00000005580bc211 */ /* 0x080fe400028f1459 */
[----:B------:R-:W-:Y:S01]  /*c9c0*/  ISETP.GE.AND P1, PT, R156, UR4, PT ;  /* 0x000000049c007c0c */ /* 0x000fe2000bf26270 */
[----:B------:R2:W-:Y:S01]  /*c9d0*/  @!P2 ST.E.64 desc[UR44][R8.64], R64 ;  /* 0x000000400800a985 */ /* 0x0005e2000c101b2c */
[CC--:B------:R-:W-:Y:S02]  /*c9e0*/  @!P3 LEA R12, P6, R86.reuse, R4.reuse, 0x2 ;  /* 0x00000004560cb211 */ /* 0x0c0fe400078c10ff */
[----:B------:R-:W-:Y:S01]  /*c9f0*/  ISETP.GE.AND P2, PT, R155, UR4, PT ;  /* 0x000000049b007c0c */ /* 0x000fe2000bf46270 */
[----:B------:R3:W-:Y:S01]  /*ca00*/  @!P4 ST.E.64 desc[UR44][R10.64], R62 ;  /* 0x0000003e0a00c985 */ /* 0x0007e2000c101b2c */
[----:B------:R-:W-:Y:S02]  /*ca10*/  @!P3 LEA.HI.X R13, R86, R5, R87, 0x2, P6 ;  /* 0x00000005560db211 */ /* 0x000fe400030f1457 */
        /* <DEDUP_REMOVED lines=28> */
.L_x_1750:
        /* <DEDUP_REMOVED lines=31> */
.L_x_1758:
[----:B------:R-:W-:Y:S01]  /*cdd0*/  USEL UR36, UR36, URZ, !UP0 ;  /* 0x0000003f24247287 */ /* 0x000fe2000c000000 */
[----:B------:R-:W-:Y:S01]  /*cde0*/  BSSY B1, `(.L_x_1759) ;  /* 0x0000037000017945 */ /* 0x000fe20003800000 */
[----:B------:R-:W-:-:S03]  /*cdf0*/  USEL UR37, UR37, URZ, !UP0 ;  /* 0x0000003f25257287 */ /* 0x000fc6000c000000 */
[----:B------:R-:W-:Y:S09]  /*ce00*/  @P0 BRA `(.L_x_1760) ;  /* 0x0000000000d00947 */ /* 0x000ff20003800000 */
        /* <DEDUP_REMOVED lines=16> */
[----:B------:R-:W-:Y:S01]  /*cf10*/  UIMAD UR7, UR11, UR36, URZ ;  /* 0x000000240b0772a4 */ /* 0x000fe2000f8e023f */
[----:B------:R-:W1:Y:S01]  /*cf20*/  @P0 LDC R7, c[0x0][0xbf0] ;  /* 0x0002fc00ff070b82 */ /* 0x000e620000000800 */
[----:B------:R-:W-:Y:S02]  /*cf30*/  UIMAD.WIDE.U32 UR14, UR8, UR38, URZ ;  /* 0x00000026080e72a5 */ /* 0x000fe4000f8e003f */
        /* <DEDUP_REMOVED lines=12> */
[----:B------:R-:W-:Y:S01]  /*d000*/  UIADD3.X UR7, UR7, UR11, UR16, UP0, UP1 ;  /* 0x0000000b07077290 */ /* 0x000fe200087e2410 */
[----:B-1----:R-:W-:Y:S01]  /*d010*/  @P0 SHF.R.U32.HI R5, RZ, R7, R2 ;  /* 0x00000007ff050219 */ /* 0x002fe20000011602 */
[----:B------:R-:W-:Y:S01]  /*d020*/  IMAD.U32 R2, RZ, RZ, UR20 ;  /* 0x00000014ff027e24 */ /* 0x000fe2000f8e00ff */
[----:B------:R-:W-:Y:S01]  /*d030*/  ULDC.64 UR8, c[0x0][UR17+0x210] ;  /* 0x0000840011087abb */ /* 0x000fe20008000a00 */
[----:B------:R-:W-:Y:S01]  /*d040*/  ULDC.64 UR10, c[0x0][0xba8] ;  /* 0x0002ea00000a7ab9 */ /* 0x000fe20000000a00 */
[----:B------:R-:W-:Y:S01]  /*d050*/  @!UP2 ULDC UR10, c[0x0][0xb50] ;  /* 0x0002d400000aaab9 */ /* 0x000fe20000000800 */
[--C-:B------:R-:W-:Y:S01]  /*d060*/  IMAD.MOV R7, RZ, RZ, -R5.reuse ;  /* 0x000000ffff077224 */ /* 0x100fe200078e0a05 */
[----:B------:R-:W-:Y:S01]  /*d070*/  IADD3 R2, P0, P1, R5, UR14, R2 ;  /* 0x0000000e05027c10 */ /* 0x000fe2000f91e002 */
[----:B------:R-:W-:Y:S01]  /*d080*/  @!UP2 ULDC UR11, c[0x0][0xb54] ;  /* 0x0002d500000baab9 */ /* 0x000fe20000000800 */
[----:B------:R-:W-:Y:S01]  /*d090*/  SHF.R.S32.HI R5, RZ, 0x1f, R5 ;  /* 0x0000001fff057819 */ /* 0x000fe20000011405 */
[----:B------:R-:W-:-:S03]  /*d0a0*/  IMAD R7, R9, R7, R4 ;  /* 0x0000000709077224 */ /* 0x000fc600078e0204 */
[----:B------:R-:W-:Y:S01]  /*d0b0*/  IADD3.X R3, R5, UR7, R6, P0, P1 ;  /* 0x0000000705037c10 */ /* 0x000fe200087e2406 */
[C---:B------:R-:W-:Y:S01]  /*d0c0*/  IMAD R9, R7.reuse, UR9, RZ ;  /* 0x0000000907097c24 */ /* 0x040fe2000f8e02ff */
[----:B------:R-:W-:Y:S01]  /*d0d0*/  SHF.R.S32.HI R4, RZ, 0x1f, R7 ;  /* 0x0000001fff047819 */ /* 0x000fe20000011407 */
[----:B------:R-:W-:-:S04]  /*d0e0*/  IMAD.WIDE.U32 R2, R7, UR8, R2 ;  /* 0x0000000807027c25 */ /* 0x000fc8000f8e0002 */
[----:B------:R-:W-:Y:S01]  /*d0f0*/  IMAD R9, R4, UR8, R9 ;  /* 0x0000000804097c24 */ /* 0x000fe2000f8e0209 */
[----:B------:R-:W-:-:S03]  /*d100*/  LEA R4, P0, R2, UR10, 0x2 ;  /* 0x0000000a02047c11 */ /* 0x000fc6000f8010ff */
[----:B------:R-:W-:-:S05]  /*d110*/  IMAD.IADD R3, R3, 0x1, R9 ;  /* 0x0000000103037824 */ /* 0x000fca00078e0209 */
[----:B------:R-:W-:Y:S01]  /*d120*/  LEA.HI.X R5, R2, UR11, R3, 0x2, P0 ;  /* 0x0000000b02057c11 */ /* 0x000fe200080f1403 */
[----:B------:R-:W-:-:S05]  /*d130*/  IMAD.MOV.U32 R3, RZ, RZ, -0x800000 ;  /* 0xff800000ff037424 */ /* 0x000fca00078e00ff */
[----:B------:R0:W-:Y:S02]  /*d140*/  STG.E desc[UR44][R4.64], R3 ;  /* 0x0000000304007986 */ /* 0x0001e4000c10192c */
.L_x_1760:
[----:B------:R-:W-:Y:S05]  /*d150*/  BSYNC B1 ;  /* 0x0000000000017941 */ /* 0x000fea0003800000 */
.L_x_1759:
        /* <DEDUP_REMOVED lines=27> */
[----:B------:R-:W-:-:S04]  /*d310*/  UIMAD UR37, UR37, UR10, URZ ;  /* 0x0000000a252572a4 */ /* 0x000fc8000f8e023f */
        /* <DEDUP_REMOVED lines=45> */
.L_x_1762:
[----:B------:R-:W-:Y:S05]  /*d5f0*/  BSYNC B1 ;  /* 0x0000000000017941 */ /* 0x000fea0003800000 */
.L_x_1761:
        /* <DEDUP_REMOVED lines=17> */
.L_x_1755:
[----:B------:R-:W-:Y:S05]  /*d710*/  BSYNC B0 ;  /* 0x0000000000007941 */ /* 0x000fea0003800000 */
.L_x_1749:
[----:B------:R-:W-:Y:S02]  /*d720*/  ULDC UR4, c[0x0][0xc3c] ;  /* 0x00030f0000047ab9 */ /* 0x000fe40000000800 */
[----:B------:R-:W-:-:S13]  /*d730*/  ISETP.GE.AND P0, PT, R39, UR4, PT ;  /* 0x0000000427007c0c */ /* 0x000fda000bf06270 */
[----:B------:R-:W-:Y:S05]  /*d740*/  @!P0 BRA `(.L_x_1763) ;  /* 0xffffff3400ec8947 */ /* 0x000fea000383ffff */
[----:B------:R-:W-:Y:S05]  /*d750*/  EXIT ;  /* 0x000000000000794d */ /* 0x000fea0003800000 */
.L_x_1709:
[----:B------:R-:W-:-:S08]  /*d760*/  NOP ;  /* 0x0000000000007918 */ /* 0x000fd00000000000 */
[----:B------:R-:W0:-:S00]  /*d770*/  USETMAXREG.DEALLOC.CTAPOOL 0x20 ;  /* 0x00000020000079c8 */ /* 0x000e0000080e0500 */
[----:B0-----:R-:W-:Y:S01]  /*d780*/  LOP3.LUT R0, R6, 0x3, RZ, 0xc0, !PT ;  /* 0x0000000306007812 */ /* 0x001fe200078ec0ff */
[----:B------:R-:W-:-:S05]  /*d790*/  IMAD.MOV.U32 R25, RZ, RZ, RZ ;  /* 0x000000ffff197224 */ /* 0x000fca00078e00ff */
[----:B------:R-:W0:Y:S02]  /*d7a0*/  SHFL.IDX PT, R0, R0, RZ, 0x1f ;  /* 0x00001fff00007589 */ /* 0x000e2400000e0000 */
[----:B0-----:R-:W-:-:S04]  /*d7b0*/  ISETP.NE.AND P0, PT, R0, RZ, PT ;  /* 0x000000ff0000720c */ /* 0x001fc80003f05270 */
[----:B------:R-:W-:-:S05]  /*d7c0*/  P2R R0, PR, RZ, 0x1 ;  /* 0x00000001ff007803 */ /* 0x000fca0000000000 */
[----:B------:R0:W-:Y:S04]  /*d7d0*/  STL [R1+0x14], R0 ;  /* 0x0000140001007387 */ /* 0x0001e80000100800 */
[----:B------:R-:W-:Y:S05]  /*d7e0*/  @!P0 BRA `(.L_x_1764) ;  /* 0x0000000000208947 */ /* 0x000fea0003800000 */
[----:B------:R-:W1:Y:S08]  /*d7f0*/  S2UR UR5, SR_CgaCtaId ;  /* 0x00000000000579c3 */ /* 0x000e700000008800 */
[----:B------:R-:W-:Y:S06]  /*d800*/  BAR.SYNC.DEFER_BLOCKING 0x5, 0x200 ;  /* 0x0148000000007b1d */ /* 0x000fec0000010000 */
[----:B------:R-:W-:-:S02]  /*d810*/  UMOV UR4, 0x400 ;  /* 0x0000040000047882 */ /* 0x000fc40000000000 */
[----:B-1----:R-:W-:-:S09]  /*d820*/  ULEA UR4, UR5, UR4, 0x18 ;  /* 0x0000000405047291 */ /* 0x002fd2000f8ec03f */
[----:B------:R-:W1:Y:S02]  /*d830*/  LDS.128 R24, [UR4+0x19cd0] ;  /* 0x019cd004ff187984 */ /* 0x000e640008000c00 */
[----:B-1----:R-:W-:Y:S01]  /*d840*/  R2UR UR43, R27 ;  /* 0x000000001b2b72ca */ /* 0x002fe200000e0000 */
[----:B------:R-:W-:Y:S06]  /*d850*/  BAR.ARV 0x4, 0x200 ;  /* 0x0108000000007b1d */ /* 0x000fec0000002000 */
[----:B------:R-:W-:Y:S08]  /*d860*/  BRA `(.L_x_1765) ;  /* 0x0000000c00b07947 */ /* 0x000ff00003800000 */
.L_x_1764:
[----:B0-----:R-:W0:Y:S01]  /*d870*/  S2R R0, SR_TID.X ;  /* 0x0000000000007919 */ /* 0x001e220000002100 */
        /* <DEDUP_REMOVED lines=43> */
.L_x_1768:
        /* <DEDUP_REMOVED lines=38> */
.L_x_1766:
        /* <DEDUP_REMOVED lines=17> */
.L_x_1769:
        /* <DEDUP_REMOVED lines=61> */
.L_x_1770:
        /* <DEDUP_REMOVED lines=63> */
.L_x_1771:
[----:B------:R-:W-:-:S05]  /*e660*/  LOP3.LUT R2, RZ, R2, RZ, 0x33, !PT ;  /* 0x00000002ff027212 */ /* 0x000fca00078e33ff */
[----:B------:R-:W-:Y:S01]  /*e670*/  IMAD.IADD R25, R25, 0x1, R2 ;  /* 0x0000000119197824 */ /* 0x000fe200078e0202 */
[----:B------:R-:W-:Y:S06]  /*e680*/  BRA `(.L_x_1772) ;  /* 0x00000000000c7947 */ /* 0x000fec0003800000 */
.L_x_1767:
[----:B------:R-:W-:Y:S02]  /*e690*/  IMAD.MOV.U32 R24, RZ, RZ, R7 ;  /* 0x000000ffff187224 */ /* 0x000fe400078e0007 */
[----:B------:R-:W-:Y:S02]  /*e6a0*/  IMAD.MOV.U32 R25, RZ, RZ, RZ ;  /* 0x000000ffff197224 */ /* 0x000fe400078e00ff */
[----:B------:R-:W-:-:S07]  /*e6b0*/  IMAD.MOV.U32 R26, RZ, RZ, RZ ;  /* 0x000000ffff1a7224 */ /* 0x000fce00078e00ff */
.L_x_1772:
[----:B------:R-:W-:Y:S01]  /*e6c0*/  ISETP.NE.AND P0, PT, R0, RZ, PT ;  /* 0x000000ff0000720c */ /* 0x000fe20003f05270 */
[----:B------:R-:W-:-:S12]  /*e6d0*/  IMAD.U32 R27, RZ, RZ, UR43 ;  /* 0x0000002bff1b7e24 */ /* 0x000fd8000f8e00ff */
[----:B------:R-:W0:Y:S01]  /*e6e0*/  @!P0 S2R R3, SR_CgaCtaId ;  /* 0x0000000000038919 */ /* 0x000e220000008800 */
[----:B------:R-:W-:-:S04]  /*e6f0*/  @!P0 MOV R0, 0x400 ;  /* 0x0000040000008802 */ /* 0x000fc80000000f00 */
[----:B0-----:R-:W-:-:S05]  /*e700*/  @!P0 LEA R0, R3, R0, 0x18 ;  /* 0x0000000003008211 */ /* 0x001fca00078ec0ff */
[----:B------:R1:W-:Y:S01]  /*e710*/  @!P0 STS.128 [R0+0x19cd0], R24 ;  /* 0x019cd01800008388 */ /* 0x0003e20000000c00 */
[----:B------:R-:W-:Y:S06]  /*e720*/  BAR.ARV 0x5, 0x200 ;  /* 0x0148000000007b1d */ /* 0x000fec0000002000 */
.L_x_1765:
[----:B------:R-:W-:Y:S01]  /*e730*/  ULDC UR4, c[0x0][0xc3c] ;  /* 0x00030f0000047ab9 */ /* 0x000fe20000000800 */
[----:B------:R2:W-:Y:S01]  /*e740*/  STL [R1+0x10], RZ ;  /* 0x000010ff01007387 */ /* 0x0005e20000100800 */
[----:B------:R-:W-:Y:S01]  /*e750*/  UISETP.GE.AND UP0, UPT, UR43, UR4, UPT ;  /* 0x000000042b00728c */ /* 0x000fe2000bf06270 */
[----:B------:R-:W-:Y:S02]  /*e760*/  IMAD.MOV.U32 R19, RZ, RZ, 0x1 ;  /* 0x00000001ff137424 */ /* 0x000fe400078e00ff */
[----:B------:R-:W-:-:S03]  /*e770*/  IMAD.MOV.U32 R18, RZ, RZ, RZ ;  /* 0x000000ffff127224 */ /* 0x000fc600078e00ff */
[----:B------:R-:W-:-:S13]  /*e780*/  PLOP3.LUT P0, PT, PT, PT, UP0, 0x80, 0x0 ;  /* 0x000000000000781c */ /* 0x000fda0003f0f008 */
[----:B--2---:R-:W-:Y:S05]  /*e790*/  @P0 BRA `(.L_x_1773) ;  /* 0x0000004800e40947 */ /* 0x004fea0003800000 */
[----:B------:R-:W2:Y:S01]  /*e7a0*/  S2R R13, SR_TID.X ;  /* 0x00000000000d7919 */ /* 0x000ea20000002100 */
[----:B------:R-:W3:Y:S01]  /*e7b0*/  S2UR UR5, SR_CgaCtaId ;  /* 0x00000000000579c3 */ /* 0x000ee20000008800 */
        /* <DEDUP_REMOVED lines=9> */
[----:B---3--:R-:W-:-:S06]  /*e850*/  ULEA UR4, UR5, UR4, 0x18 ;  /* 0x0000000405047291 */ /* 0x008fcc000f8ec03f */
[----:B------:R-:W-:Y:S01]  /*e860*/  IMAD.U32 R17, RZ, RZ, UR4 ;  /* 0x00000004ff117e24 */ /* 0x000fe2000f8e00ff */
[C---:B--2---:R-:W-:Y:S01]  /*e870*/  LOP3.LUT R12, R13.reuse, 0x7f, RZ, 0xc0, !PT ;  /* 0x0000007f0d0c7812 */ /* 0x044fe200078ec0ff */
[C---:B------:R-:W-:Y:S01]  /*e880*/  IMAD.SHL.U32 R2, R13.reuse, 0x20, RZ ;  /* 0x000000200d027824 */ /* 0x040fe200078e00ff */
[----:B------:R-:W-:Y:S01]  /*e890*/  SHF.R.U32.HI R3, RZ, 0x1, R13 ;  /* 0x00000001ff037819 */ /* 0x000fe2000001160d */
[C---:B------:R-:W-:Y:S01]  /*e8a0*/  IMAD.SHL.U32 R10, R13.reuse, 0x4, RZ ;  /* 0x000000040d0a7824 */ /* 0x040fe200078e00ff */
[C---:B------:R-:W-:Y:S01]  /*e8b0*/  LOP3.LUT P0, RZ, R13.reuse, 0x4, RZ, 0xc0, !PT ;  /* 0x000000040dff7812 */ /* 0x040fe2000780c0ff */
[----:B------:R-:W-:Y:S01]  /*e8c0*/  IMAD.SHL.U32 R5, R12, 0x10, RZ ;  /* 0x000000100c057824 */ /* 0x000fe200078e00ff */
[----:B01----:R-:W-:Y:S01]  /*e8d0*/  LOP3.LUT R0, R2, 0x80, RZ, 0xc0, !PT ;  /* 0x0000008002007812 */ /* 0x003fe200078ec0ff */
        /* <DEDUP_REMOVED lines=31> */
.L_x_1847:
[----:B------:R-:W-:Y:S01]  /*ead0*/  ULDC.64 UR4, c[0x0][0xc88] ;  /* 0x0003220000047ab9 */ /* 0x000fe20000000a00 */
[----:B------:R-:W-:Y:S01]  /*eae0*/  ULDC.64 UR6, c[0x0][0xa18] ;  /* 0x0002860000067ab9 */ /* 0x000fe20000000a00 */
[----:B------:R-:W-:Y:S01]  /*eaf0*/  UIMAD.WIDE UR4, UR43, 0x4, UR4 ;  /* 0x000000042b0478a5 */ /* 0x000fe2000f8e0204 */
[----:B0-----:R-:W0:Y:S01]  /*eb00*/  LDC R0, c[0x0][0x288] ;  /* 0x0000a200ff007b82 */ /* 0x001e220000000800 */
[----:B------:R-:W-:-:S04]  /*eb10*/  ULDC.64 UR8, c[0x0][0xa08] ;  /* 0x0002820000087ab9 */ /* 0x000fc80000000a00 */
[----:B------:R-:W-:Y:S02]  /*eb20*/  IMAD.U32 R2, RZ, RZ, UR4 ;  /* 0x00000004ff027e24 */ /* 0x000fe4000f8e00ff */
[----:B-1----:R-:W-:Y:S01]  /*eb30*/  IMAD.U32 R3, RZ, RZ, UR5 ;  /* 0x00000005ff037e24 */ /* 0x002fe2000f8e00ff */
[----:B------:R-:W-:Y:S01]  /*eb40*/  UISETP.NE.U32.AND UP1, UPT, UR6, URZ, UPT ;  /* 0x0000003f0600728c */ /* 0x000fe2000bf25070 */
[----:B------:R-:W1:Y:S01]  /*eb50*/  LDC.64 R6, c[0x0][0x418] ;  /* 0x00010600ff067b82 */ /* 0x000e620000000a00 */
[----:B------:R-:W-:Y:S02]  /*eb60*/  ULDC.64 UR4, c[0x0][0xa28] ;  /* 0x00028a0000047ab9 */ /* 0x000fe40000000a00 */
[----:B--2---:R-:W2:Y:S01]  /*eb70*/  LDG.E R2, desc[UR44][R2.64] ;  /* 0x0000002c02027981 */ /* 0x004ea2000c1e1900 */
[----:B------:R-:W-:Y:S02]  /*eb80*/  UISETP.NE.AND.EX UP1, UPT, UR7, URZ, UPT, UP1 ;  /* 0x0000003f0700728c */ /* 0x000fe4000bf25310 */
[----:B------:R-:W-:-:S04]  /*eb90*/  UISETP.NE.U32.AND UP0, UPT, UR4, URZ, UPT ;  /* 0x0000003f0400728c */ /* 0x000fc8000bf05070 */
[----:B------:R-:W-:Y:S01]  /*eba0*/  PLOP3.LUT P3, PT, PT, PT, UP1, 0x80, 0x0 ;  /* 0x000000000000781c */ /* 0x000fe20003f6f018 */
[----:B------:R-:W-:-:S06]  /*ebb0*/  UISETP.NE.AND.EX UP0, UPT, UR5, URZ, UPT, UP0 ;  /* 0x0000003f0500728c */ /* 0x000fcc000bf05300 */
[----:B------:R-:W-:Y:S02]  /*ebc0*/  PLOP3.LUT P4, PT, PT, PT, UP0, 0x80, 0x0 ;  /* 0x000000000000781c */ /* 0x000fe40003f8f008 */
[----:B--2---:R-:W-:-:S13]  /*ebd0*/  R2UR UR49, R2 ;  /* 0x00000000023172ca */ /* 0x004fda00000e0000 */
[----:B------:R-:W-:Y:S02]  /*ebe0*/  USHF.R.S32.HI UR48, URZ, 0x1f, UR49 ;  /* 0x0000001f3f307899 */ /* 0x000fe40008011431 */
[----:B------:R-:W-:Y:S02]  /*ebf0*/  USHF.L.U32 UR46, UR49, 0x2, URZ ;  /* 0x00000002312e7899 */ /* 0x000fe4000800063f */
[----:B------:R-:W-:Y:S02]  /*ec00*/  USHF.L.U64.HI UR47, UR49, 0x2, UR48 ;  /* 0x00000002312f7899 */ /* 0x000fe40008010230 */
[----:B------:R-:W-:-:S04]  /*ec10*/  @UP1 UIADD3 UR6, UP2, UR46, UR6, URZ ;  /* 0x000000062e061290 */ /* 0x000fc8000ff5e03f */
[----:B------:R-:W-:Y:S02]  /*ec20*/  @UP1 UIADD3.X UR7, UR47, UR7, URZ, UP2, !UPT ;  /* 0x000000072f071290 */ /* 0x000fe400097fe43f */
[----:B------:R-:W-:Y:S01]  /*ec30*/  IMAD.U32 R2, RZ, RZ, UR6 ;  /* 0x00000006ff027e24 */ /* 0x000fe2000f8e00ff */
[----:B------:R-:W-:-:S03]  /*ec40*/  @UP0 ULEA UR4, UP1, UR49, UR4, 0x2 ;  /* 0x0000000431040291 */ /* 0x000fc6000f82103f */
[----:B------:R-:W-:Y:S01]  /*ec50*/  IMAD.U32 R3, RZ, RZ, UR7 ;  /* 0x00000007ff037e24 */ /* 0x000fe2000f8e00ff */
[----:B------:R-:W-:Y:S01]  /*ec60*/  @UP0 ULEA.HI.X UR5, UR49, UR5, UR48, 0x2, UP1 ;  /* 0x0000000531050291 */ /* 0x000fe200088f1430 */
[----:B------:R-:W-:Y:S01]  /*ec70*/  ISETP.NE.U32.AND P2, PT, RZ, UR8, PT ;  /* 0x00000008ff007c0c */ /* 0x000fe2000bf45070 */
[----:B------:R-:W-:Y:S02]  /*ec80*/  ULDC.64 UR6, c[0x0][0xa00] ;  /* 0x0002800000067ab9 */ /* 0x000fe40000000a00 */
[----:B0-----:R0:W2:Y:S01]  /*ec90*/  @P3 LDG.E R0, desc[UR44][R2.64] ;  /* 0x0000002c02003981 */ /* 0x0010a2000c1e1900 */
[----:B------:R-:W-:Y:S02]  /*eca0*/  ISETP.NE.U32.AND P0, PT, RZ, UR6, PT ;  /* 0x00000006ff007c0c */ /* 0x000fe4000bf05070 */
[----:B-1----:R-:W-:Y:S02]  /*ecb0*/  ISETP.NE.U32.AND P1, PT, R6, RZ, PT ;  /* 0x000000ff0600720c */ /* 0x002fe40003f25070 */
[----:B------:R-:W-:Y:S01]  /*ecc0*/  ISETP.NE.AND.EX P2, PT, RZ, UR9, PT, P2 ;  /* 0x00000009ff007c0c */ /* 0x000fe2000bf45320 */
[----:B0-----:R-:W-:Y:S01]  /*ecd0*/  IMAD.U32 R2, RZ, RZ, UR4 ;  /* 0x00000004ff027e24 */ /* 0x001fe2000f8e00ff */
[----:B------:R-:W-:Y:S01]  /*ece0*/  UIADD3 UR4, UP0, UR46, UR6, URZ ;  /* 0x000000062e047290 */ /* 0x000fe2000ff1e03f */
[----:B------:R-:W-:Y:S01]  /*ecf0*/  IMAD.U32 R3, RZ, RZ, UR5 ;  /* 0x00000005ff037e24 */ /* 0x000fe2000f8e00ff */
[----:B------:R-:W-:Y:S01]  /*ed00*/  UIADD3 UR6, UP1, UR46, UR8, URZ ;  /* 0x000000082e067290 */ /* 0x000fe2000ff3e03f */
[----:B------:R-:W-:Y:S01]  /*ed10*/  ISETP.NE.AND.EX P0, PT, RZ, UR7, PT, P0 ;  /* 0x00000007ff007c0c */ /* 0x000fe2000bf05300 */
[----:B------:R-:W-:-:S02]  /*ed20*/  UIADD3.X UR5, UR47, UR7, URZ, UP0, !UPT ;  /* 0x000000072f057290 */ /* 0x000fc400087fe43f */
[----:B------:R0:W3:Y:S01]  /*ed30*/  @P4 LDG.E R6, desc[UR44][R2.64] ;  /* 0x0000002c02064981 */ /* 0x0000e2000c1e1900 */
[----:B------:R-:W-:Y:S01]  /*ed40*/  UIADD3.X UR7, UR47, UR9, URZ, UP1, !UPT ;  /* 0x000000092f077290 */ /* 0x000fe20008ffe43f */
[----:B------:R-:W-:-:S05]  /*ed50*/  IMAD.U32 R4, RZ, RZ, UR6 ;  /* 0x00000006ff047e24 */ /* 0x000fca000f8e00ff */
[----:B------:R-:W-:Y:S02]  /*ed60*/  IMAD.U32 R5, RZ, RZ, UR7 ;  /* 0x00000007ff057e24 */ /* 0x000fe4000f8e00ff */
[----:B0-----:R-:W-:Y:S02]  /*ed70*/  IMAD.U32 R2, RZ, RZ, UR4 ;  /* 0x00000004ff027e24 */ /* 0x001fe4000f8e00ff */
[----:B------:R-:W-:Y:S01]  /*ed80*/  IMAD.U32 R3, RZ, RZ, UR5 ;  /* 0x00000005ff037e24 */ /* 0x000fe2000f8e00ff */
[----:B------:R-:W4:Y:S04]  /*ed90*/  @P2 LDG.E R8, desc[UR44][R4.64] ;  /* 0x0000002c04082981 */ /* 0x000f28000c1e1900 */
[----:B--2---:R0:W-:Y:S01]  /*eda0*/  STL [R1+0x8], R0 ;  /* 0x0000080001007387 */ /* 0x0041e20000100800 */
[----:B------:R-:W-:-:S03]  /*edb0*/  IMAD.MOV.U32 R10, RZ, RZ, R0 ;  /* 0x000000ffff0a7224 */ /* 0x000fc600078e0000 */
[----:B0-----:R-:W2:Y:S01]  /*edc0*/  @P0 LDG.E R0, desc[UR44][R2.64] ;  /* 0x0000002c02000981 */ /* 0x001ea2000c1e1900 */
[----:B------:R-:W-:Y:S01]  /*edd0*/  UMOV UR4, URZ ;  /* 0x0000003f00047c82 */ /* 0x000fe20008000000 */
[----:B------:R-:W-:Y:S02]  /*ede0*/  ISETP.NE.AND.EX P1, PT, R7, RZ, PT, P1 ;  /* 0x000000ff0700720c */ /* 0x000fe40003f25310 */
        /* <DEDUP_REMOVED lines=18> */
.L_x_1774:
[----:B------:R-:W-:Y:S01]  /*ef10*/  ULDC.64 UR6, c[0x0][0xa20] ;  /* 0x0002880000067ab9 */ /* 0x000fe20000000a00 */
[----:B------:R-:W-:Y:S01]  /*ef20*/  SEL R6, R6, 0x1, P1 ;  /* 0x0000000106067807 */ /* 0x000fe20000800000 */
[----:B------:R-:W-:Y:S01]  /*ef30*/  ULOP3.LUT UR36, UR36, 0xffff, URZ, 0xc0, !UPT ;  /* 0x0000ffff24247892 */ /* 0x000fe2000f8ec03f */
[----:B------:R-:W-:Y:S01]  /*ef40*/  ISETP.NE.U32.AND P0, PT, RZ, UR6, PT ;  /* 0x00000006ff007c0c */ /* 0x000fe2000bf05070 */
[----:B------:R-:W-:Y:S01]  /*ef50*/  UIADD3 UR39, UR39, UR4, URZ ;  /* 0x0000000427277290 */ /* 0x000fe2000fffe03f */
[----:B------:R-:W-:Y:S02]  /*ef60*/  IMAD.U32 R22, RZ, RZ, UR49 ;  /* 0x00000031ff167e24 */ /* 0x000fe4000f8e00ff */
[----:B------:R-:W-:Y:S01]  /*ef70*/  ISETP.NE.AND.EX P0, PT, RZ, UR7, PT, P0 ;  /* 0x00000007ff007c0c */ /* 0x000fe2000bf05300 */
[----:B------:R-:W-:-:S12]  /*ef80*/  IMAD R2, R6, R7, RZ ;  /* 0x0000000706027224 */ /* 0x000fd800078e02ff */
[----:B------:R-:W-:Y:S05]  /*ef90*/  @!P0 BRA `(.L_x_1775) ;  /* 0x0000000000188947 */ /* 0x000fea0003800000 */
[----:B------:R-:W-:-:S04]  /*efa0*/  UIADD3 UR5, UP0, UR46, UR6, URZ ;  /* 0x000000062e057290 */ /* 0x000fc8000ff1e03f */
[----:B------:R-:W-:Y:S02]  /*efb0*/  UIADD3.X UR6, UR47, UR7, URZ, UP0, !UPT ;  /* 0x000000072f067290 */ /* 0x000fe400087fe43f */
[----:B------:R-:W-:-:S04]  /*efc0*/  IMAD.U32 R2, RZ, RZ, UR5 ;  /* 0x00000005ff027e24 */ /* 0x000fc8000f8e00ff */
[----:B------:R-:W-:-:S05]  /*efd0*/  IMAD.U32 R3, RZ, RZ, UR6 ;  /* 0x00000006ff037e24 */ /* 0x000fca000f8e00ff */
[----:B------:R1:W5:Y:S01]  /*efe0*/  LDG.E R2, desc[UR44][R2.64] ;  /* 0x0000002c02027981 */ /* 0x000362000c1e1900 */
[----:B------:R-:W-:Y:S05]  /*eff0*/  BRA `(.L_x_1776) ;  /* 0x0000000000107947 */ /* 0x000fea0003800000 */
.L_x_1775:
[----:B------:R-:W-:Y:S05]  /*f000*/  @!P2 BRA `(.L_x_1776) ;  /* 0x00000000000ca947 */ /* 0x000fea0003800000 */
[----:B------:R-:W2:Y:S04]  /*f010*/  LDG.E R3, desc[UR44][R4.64] ;  /* 0x0000002c04037981 */ /* 0x000ea8000c1e1900 */
[----:B------:R-:W2:Y:S02]  /*f020*/  LDG.E R2, desc[UR44][R4.64+0x4] ;  /* 0x0000042c04027981 */ /* 0x000ea4000c1e1900 */
[----:B--2---:R-:W-:-:S07]  /*f030*/  IMAD.IADD R2, R2, 0x1, -R3 ;  /* 0x0000000102027824 */ /* 0x004fce00078e0a03 */
.L_x_1776:
[----:B-1----:R-:W1:Y:S01]  /*f040*/  LDC R3, c[0x0][0x448] ;  /* 0x00011200ff037b82 */ /* 0x002e620000000800 */
[----:B-----5:R-:W-:Y:S01]  /*f050*/  VIADD R2, R2, -UR4 ;  /* 0x8000000402027c36 */ /* 0x020fe20008000000 */
[----:B------:R-:W-:Y:S02]  /*f060*/  LOP3.LUT R23, R0, 0xff, RZ, 0xc0, !PT ;  /* 0x000000ff00177812 */ /* 0x000fe400078ec0ff */
[----:B-1----:R-:W-:Y:S01]  /*f070*/  ISETP.NE.AND P0, PT, R3, 0x1, PT ;  /* 0x000000010300780c */ /* 0x002fe20003f05270 */
[----:B------:R-:W-:-:S04]  /*f080*/  IMAD R3, R25, 0xc0, RZ ;  /* 0x000000c019037824 */ /* 0x000fc800078e02ff */
[----:B------:R-:W-:-:S08]  /*f090*/  VIADD R3, R3, 0xbf ;  /* 0x000000bf03037836 */ /* 0x000fd00000000000 */
[----:B------:R-:W1:Y:S08]  /*f0a0*/  @P0 LDC R4, c[0x0][0x44c] ;  /* 0x00011300ff040b82 */ /* 0x000e700000000800 */
[----:B------:R-:W2:Y:S01]  /*f0b0*/  @P0 LDC R5, c[0x0][0x450] ;  /* 0x00011400ff050b82 */ /* 0x000ea20000000800 */
[----:B-1----:R-:W-:-:S05]  /*f0c0*/  @P0 IMAD.HI.U32 R4, R3, R4, RZ ;  /* 0x0000000403040227 */ /* 0x002fca00078e00ff */
[----:B--2---:R-:W-:Y:S02]  /*f0d0*/  @P0 SHF.R.U32.HI R3, RZ, R5, R4 ;  /* 0x00000005ff030219 */ /* 0x004fe40000011604 */
[C---:B------:R-:W-:Y:S01]  /*f0e0*/  IADD3 R4, R2.reuse, 0x80, -R10 ;  /* 0x0000008002047810 */ /* 0x040fe20007ffe80a */
[----:B------:R-:W-:-:S04]  /*f0f0*/  VIADD R2, R2, 0x7f ;  /* 0x0000007f02027836 */ /* 0x000fc80000000000 */
[----:B------:R-:W-:Y:S01]  /*f100*/  IMAD.IADD R4, R4, 0x1, R3 ;  /* 0x0000000104047824 */ /* 0x000fe200078e0203 */
[----:B------:R-:W-:-:S04]  /*f110*/  SHF.R.S32.HI R3, RZ, 0x1f, R2 ;  /* 0x0000001fff037819 */ /* 0x000fc80000011402 */
[----:B------:R-:W-:Y:S02]  /*f120*/  SHF.R.S32.HI R5, RZ, 0x1f, R4 ;  /* 0x0000001fff057819 */ /* 0x000fe40000011404 */
[----:B------:R-:W-:Y:S02]  /*f130*/  LEA.HI R3, R3, R2, RZ, 0x7 ;  /* 0x0000000203037211 */ /* 0x000fe400078f38ff */
[----:B------:R-:W-:Y:S02]  /*f140*/  LEA.HI R5, R5, R4, RZ, 0x7 ;  /* 0x0000000405057211 */ /* 0x000fe400078f38ff */
[----:B------:R-:W-:Y:S02]  /*f150*/  SHF.R.S32.HI R3, RZ, 0x7, R3 ;  /* 0x00000007ff037819 */ /* 0x000fe40000011403 */
[----:B------:R-:W-:Y:S02]  /*f160*/  SHF.R.S32.HI R4, RZ, 0x7, R5 ;  /* 0x00000007ff047819 */ /* 0x000fe40000011405 */
[----:B------:R-:W-:Y:S01]  /*f170*/  SHF.R.U32.HI R5, RZ, 0x10, R0 ;  /* 0x00000010ff057819 */ /* 0x000fe20000011600 */
[----:B------:R-:W-:Y:S01]  /*f180*/  IMAD.MOV.U32 R0, RZ, RZ, RZ ;  /* 0x000000ffff007224 */ /* 0x000fe200078e00ff */
[----:B------:R-:W-:-:S02]  /*f190*/  VIMNMX R4, R3, R4, PT ;  /* 0x0000000403047248 */ /* 0x000fc40003fe0100 */
[----:B------:R-:W-:Y:S02]  /*f1a0*/  ISETP.NE.AND P0, PT, R5, RZ, PT ;  /* 0x000000ff0500720c */ /* 0x000fe40003f05270 */
[----:B------:R-:W-:-:S11]  /*f1b0*/  ISETP.GE.AND P1, PT, R4, 0x1, PT ;  /* 0x000000010400780c */ /* 0x000fd60003f26270 */
[----:B------:R-:W1:Y:S02]  /*f1c0*/  @!P0 LDC R5, c[0x0][0x9f0] ;  /* 0x00027c00ff058b82 */ /* 0x000e640000000800 */
[----:B------:R-:W-:Y:S05]  /*f1d0*/  @!P1 BRA `(.L_x_1777) ;  /* 0x0000000000689947 */ /* 0x000fea0003800000 */
[----:B-1----:R-:W-:Y:S01]  /*f1e0*/  IABS R0, R5 ;  /* 0x0000000500007213 */ /* 0x002fe20000000000 */
[----:B------:R-:W-:-:S03]  /*f1f0*/  IMAD.MOV.U32 R2, RZ, RZ, RZ ;  /* 0x000000ffff027224 */ /* 0x000fc600078e00ff */
[----:B------:R-:W1:Y:S08]  /*f200*/  I2F.RP R7, R0 ;  /* 0x0000000000077306 */ /* 0x000e700000209400 */
[----:B-1----:R-:W1:Y:S02]  /*f210*/  MUFU.RCP R7, R7 ;  /* 0x0000000700077308 */ /* 0x002e640000001000 */
[----:B-1----:R-:W-:-:S06]  /*f220*/  VIADD R8, R7, 0xffffffe ;  /* 0x0ffffffe07087836 */ /* 0x002fcc0000000000 */
[----:B------:R-:W1:Y:S02]  /*f230*/  F2I.FTZ.U32.TRUNC.NTZ R3, R8 ;  /* 0x0000000800037305 */ /* 0x000e64000021f000 */
[----:B-1----:R-:W-:-:S04]  /*f240*/  IMAD.MOV R9, RZ, RZ, -R3 ;  /* 0x000000ffff097224 */ /* 0x002fc800078e0a03 */
[----:B------:R-:W-:-:S04]  /*f250*/  IMAD R9, R9, R0, RZ ;  /* 0x0000000009097224 */ /* 0x000fc800078e02ff */
[----:B------:R-:W-:Y:S01]  /*f260*/  IMAD.HI.U32 R3, R3, R9, R2 ;  /* 0x0000000903037227 */ /* 0x000fe200078e0002 */
[----:B------:R-:W-:Y:S02]  /*f270*/  IADD3 R2, R5, -0x1, R4 ;  /* 0xffffffff05027810 */ /* 0x000fe40007ffe004 */
[-C--:B------:R-:W-:Y:S02]  /*f280*/  IABS R9, R5.reuse ;  /* 0x0000000500097213 */ /* 0x080fe40000000000 */
[----:B------:R-:W-:Y:S02]  /*f290*/  IABS R6, R2 ;  /* 0x0000000200067213 */ /* 0x000fe40000000000 */
[----:B------:R-:W-:Y:S01]  /*f2a0*/  LOP3.LUT R2, R2, R5, RZ, 0x3c, !PT ;  /* 0x0000000502027212 */ /* 0x000fe200078e3cff */
[----:B------:R-:W-:Y:S02]  /*f2b0*/  IMAD.MOV R7, RZ, RZ, -R9 ;  /* 0x000000ffff077224 */ /* 0x000fe400078e0a09 */
        /* <DEDUP_REMOVED lines=12> */
.L_x_1777:
[-C--:B------:R-:W-:Y:S01]  /*f380*/  IMAD R23, R23, R0.reuse, RZ ;  /* 0x0000000017177224 */ /* 0x080fe200078e02ff */
        /* <DEDUP_REMOVED lines=9> */
[----:B-1----:R-:W1:Y:S01]  /*f420*/  S2R R5, SR_LANEID ;  /* 0x0000000000057919 */ /* 0x002e620000000000 */
        /* <DEDUP_REMOVED lines=12> */
.L_x_1779:
        /* <DEDUP_REMOVED lines=9> */
[----:B------:R-:W2:Y:S01]  /*f580*/  LDC.64 R2, c[0x4][R2] ;  /* 0x0100000002027b82 */ /* 0x000ea20000000a00 */
[----:B-1----:R-:W-:Y:S02]  /*f590*/  IMAD.U32 R5, RZ, RZ, UR7 ;  /* 0x00000007ff057e24 */ /* 0x002fe4000f8e00ff */
[----:B------:R-:W-:Y:S02]  /*f5a0*/  IMAD.U32 R6, RZ, RZ, UR8 ;  /* 0x00000008ff067e24 */ /* 0x000fe4000f8e00ff */
[----:B------:R-:W-:-:S02]  /*f5b0*/  IMAD.U32 R7, RZ, RZ, UR9 ;  /* 0x00000009ff077e24 */ /* 0x000fc4000f8e00ff */
[----:B0-----:R-:W-:Y:S02]  /*f5c0*/  IMAD.U32 R10, RZ, RZ, UR4 ;  /* 0x00000004ff0a7e24 */ /* 0x001fe4000f8e00ff */
[----:B------:R-:W-:Y:S02]  /*f5d0*/  IMAD.U32 R11, RZ, RZ, UR5 ;  /* 0x00000005ff0b7e24 */ /* 0x000fe4000f8e00ff */
[----:B------:R-:W-:Y:S02]  /*f5e0*/  IMAD.MOV.U32 R8, RZ, RZ, 0x70 ;  /* 0x00000070ff087424 */ /* 0x000fe400078e00ff */
[----:B------:R-:W-:Y:S02]  /*f5f0*/  IMAD.MOV.U32 R12, RZ, RZ, 0x1 ;  /* 0x00000001ff0c7424 */ /* 0x000fe400078e00ff */
[----:B------:R-:W-:-:S07]  /*f600*/  IMAD.MOV.U32 R13, RZ, RZ, RZ ;  /* 0x000000ffff0d7224 */ /* 0x000fce00078e00ff */
[----:B------:R-:W-:-:S07]  /*f610*/  LEPC R20, `(.L_x_1782) ;  /* 0x000000001014794e */ /* 0x000fce0000000000 */
[----:B--2---:R-:W-:Y:S05]  /*f620*/  CALL.ABS.NOINC R2 ;  /* 0x0000000002007343 */ /* 0x004fea0003c00000 */
.L_x_1782:
[----:B------:R-:W-:Y:S05]  /*f630*/  BSYNC B6 ;  /* 0x0000000000067941 */ /* 0x000fea0003800000 */
.L_x_1781:
[----:B------:R-:W-:Y:S01]  /*f640*/  VIADD R0, R17, 0x9000 ;  /* 0x0000900011007836 */ /* 0x000fe20000000000 */
[----:B------:R-:W-:Y:S04]  /*f650*/  BSSY B6, `(.L_x_1783) ;  /* 0x0000014000067945 */ /* 0x000fe80003800000 */
[----:B------:R-:W-:-:S04]  /*f660*/  LOP3.LUT P0, RZ, R0, 0x9f, RZ, 0xc0, !PT ;  /* 0x0000009f00ff7812 */ /* 0x000fc8000780c0ff */
[----:B------:R-:W-:-:S09]  /*f670*/  P2R R16, PR, RZ, 0x1 ;  /* 0x00000001ff107803 */ /* 0x000fd20000000000 */
        /* <DEDUP_REMOVED lines=17> */
.L_x_1784:
[----:B------:R-:W-:Y:S05]  /*f790*/  BSYNC B6 ;  /* 0x0000000000067941 */ /* 0x000fea0003800000 */
.L_x_1783:
        /* <DEDUP_REMOVED lines=20> */
.L_x_1786:
[----:B------:R-:W-:Y:S05]  /*f8e0*/  BSYNC B6 ;  /* 0x0000000000067941 */ /* 0x000fea0003800000 */
.L_x_1785:
[----:B------:R-:W-:Y:S01]  /*f8f0*/  ISETP.NE.AND P6, PT, R16, RZ, PT ;  /* 0x000000ff1000720c */ /* 0x000fe20003fc5270 */
[----:B------:R-:W-:-:S12]  /*f900*/  BSSY B6, `(.L_x_1787) ;  /* 0x0000012000067945 */ /* 0x000fd80003800000 */
        /* <DEDUP_REMOVED lines=17> */
.L_x_1788:
[----:B------:R-:W-:Y:S05]  /*fa20*/  BSYNC B6 ;  /* 0x0000000000067941 */ /* 0x000fea0003800000 */
.L_x_1787:
        /* <DEDUP_REMOVED lines=21> */
.L_x_1866:
[----:B---3--:R-:W-:Y:S02]  /*fb80*/  ISETP.NE.AND P0, PT, R14, RZ, PT ;  /* 0x000000ff0e00720c */ /* 0x008fe40003f05270 */
[----:B------:R-:W-:-:S04]  /*fb90*/  PLOP3.LUT P1, PT, PT, PT, PT, 0x8, 0x0 ;  /* 0x000000000000781c */ /* 0x000fc80003f2e170 */
[----:B------:R-:W-:-:S07]  /*fba0*/  P2R R27, PR, RZ, 0x2 ;  /* 0x00000002ff1b7803 */ /* 0x000fce0000000000 */
[----:B------:R-:W-:Y:S05]  /*fbb0*/  @P0 BRA `(.L_x_1790) ;  /* 0x0000000400b40947 */ /* 0x000fea0003800000 */
[----:B------:R-:W3:Y:S01]  /*fbc0*/  LDL R0, [R1+0xc] ;  /* 0x00000c0001007983 */ /* 0x000ee20000100800 */
[----:B------:R-:W-:Y:S01]  /*fbd0*/  UMOV UR4, 0xffffffff ;  /* 0xffffffff00047882 */ /* 0x000fe20000000000 */
[----:B---3--:R-:W-:Y:S02]  /*fbe0*/  VIADD R0, R0, 0xffffffff ;  /* 0xffffffff00007836 */ /* 0x008fe40000000000 */
[----:B------:R-:W-:Y:S05]  /*fbf0*/  BRA.DIV UR4, `(.L_x_1791) ;  /* 0x0000003e04947947 */ /* 0x000fea000b800000 */
[----:B------:R-:W-:-:S13]  /*fc00*/  ELECT P6, URZ, PT ;  /* 0x00000000003f782f */ /* 0x000fda00038c0000 */
.L_x_1869:
        /* <DEDUP_REMOVED lines=21> */
.L_x_1792:
[----:B---3--:R-:W3:Y:S01]  /*fd60*/  S2R R2, SR_TID.X ;  /* 0x0000000000027919 */ /* 0x008ee20000002100 */
[----:B------:R-:W-:Y:S01]  /*fd70*/  IMAD R3, R18, 0x8, R17 ;  /* 0x0000000812037824 */ /* 0x000fe200078e0211 */
[----:B---3--:R-:W-:Y:S02]  /*fd80*/  LOP3.LUT R4, R2, 0x7f, RZ, 0xc0, !PT ;  /* 0x0000007f02047812 */ /* 0x008fe400078ec0ff */
[----:B------:R-:W-:Y:S02]  /*fd90*/  SHF.L.U32 R2, R19, 0x1f, RZ ;  /* 0x0000001f13027819 */ /* 0x000fe400000006ff */
[----:B------:R-:W-:Y:S02]  /*fda0*/  ISETP.NE.AND P1, PT, R4, RZ, PT ;  /* 0x000000ff0400720c */ /* 0x000fe40003f25270 */
[----:B------:R-:W3:Y:S02]  /*fdb0*/  SYNCS.PHASECHK.TRANS64.TRYWAIT P0, [R3+URZ+0x19c80], R2 ;  /* 0x019c8002030075a7 */ /* 0x000ee4000800017f */
[----:B---3--:R-:W-:Y:S09]  /*fdc0*/  @!P0 BRA `(.L_x_1793) ;  /* 0x0000003c00408947 */ /* 0x008ff20003800000 */
.L_x_1870:
[----:B------:R-:W-:Y:S05]  /*fdd0*/  @P1 BRA `(.L_x_1794) ;  /* 0x00000000001c1947 */ /* 0x000fea0003800000 */
[----:B------:R-:W1:Y:S02]  /*fde0*/  S2R R4, SR_TID.X ;  /* 0x0000000000047919 */ /* 0x000e640000002100 */
[----:B-1----:R-:W-:Y:S01]  /*fdf0*/  LOP3.LUT R5, R4, 0x1f, RZ, 0xc0, !PT ;  /* 0x0000001f04057812 */ /* 0x002fe200078ec0ff */
[----:B------:R-:W-:-:S03]  /*fe00*/  IMAD.MOV.U32 R4, RZ, RZ, 0x3000 ;  /* 0x00003000ff047424 */ /* 0x000fc600078e00ff */
[----:B------:R-:W-:Y:S01]  /*fe10*/  ISETP.NE.AND P0, PT, R5, RZ, PT ;  /* 0x000000ff0500720c */ /* 0x000fe20003f05270 */
[----:B------:R4:W-:-:S12]  /*fe20*/  SYNCS.ARRIVE.TRANS64 RZ, [R3+URZ+0x19c70], R4 ;  /* 0x019c700403ff79a7 */ /* 0x0009d8000800003f */
[----:B----4-:R-:W-:Y:S05]  /*fe30*/  @!P0 BRA `(.L_x_1794) ;  /* 0x0000000000048947 */ /* 0x010fea0003800000 */
[----:B------:R-:W-:Y:S01]  /*fe40*/  BPT.TRAP 0x1 ;  /* 0x000000040000795c */ /* 0x000fe20000300000 */
.L_x_1794:
        /* <DEDUP_REMOVED lines=28> */
[----:B------:R-:W0:Y:S02]  /*10010*/  SYNCS.PHASECHK.TRANS64.TRYWAIT P0, [R3+URZ+0x19c40], R2 ;  /* 0x019c4002030075a7 */ /* 0x000e24000800017f */
[----:B0---4-:R-:W-:Y:S05]  /*10020*/  @!P0 BRA `(.L_x_1795) ;  /* 0x0000003800bc8947 */ /* 0x011fea0003800000 */
.L_x_1871:
[----:B------:R-:W-:Y:S05]  /*10030*/  @P1 BRA `(.L_x_1796) ;  /* 0x00000000001c1947 */ /* 0x000fea0003800000 */
[----:B-1----:R-:W1:Y:S01]  /*10040*/  S2R R5, SR_TID.X ;  /* 0x0000000000057919 */ /* 0x002e620000002100 */
[----:B0--3--:R-:W-:-:S04]  /*10050*/  IMAD.MOV.U32 R2, RZ, RZ, 0x3000 ;  /* 0x00003000ff027424 */ /* 0x009fc800078e00ff */
[----:B------:R4:W-:Y:S01]  /*10060*/  SYNCS.ARRIVE.TRANS64 RZ, [R3+URZ+0x19c30], R2 ;  /* 0x019c300203ff79a7 */ /* 0x0009e2000800003f */
[----:B-1----:R-:W-:-:S04]  /*10070*/  LOP3.LUT R5, R5, 0x1f, RZ, 0xc0, !PT ;  /* 0x0000001f05057812 */ /* 0x002fc800078ec0ff */
[----:B------:R-:W-:-:S13]  /*10080*/  ISETP.NE.AND P0, PT, R5, RZ, PT ;  /* 0x000000ff0500720c */ /* 0x000fda0003f05270 */
[----:B----4-:R-:W-:Y:S05]  /*10090*/  @!P0 BRA `(.L_x_1796) ;  /* 0x0000000000048947 */ /* 0x010fea0003800000 */
[----:B------:R-:W-:Y:S01]  /*100a0*/  BPT.TRAP 0x1 ;  /* 0x000000040000795c */ /* 0x000fe20000300000 */
.L_x_1796:
        /* <DEDUP_REMOVED lines=15> */
[----:B------:R-:W-:-:S02]  /*101a0*/  UIADD3 UR25, UR25, 0x19c30, URZ ;  /* 0x00019c3019197890 */ /* 0x000fc4000fffe03f */
[----:B------:R-:W-:Y:S01]  /*101b0*/  UIADD3 UR16, UR8, 0x14800, URZ ;  /* 0x0001480008107890 */ /* 0x000fe2000fffe03f */
[----:B------:R-:W-:Y:S01]  /*101c0*/  P2R R27, PR, RZ, 0x1 ;  /* 0x00000001ff1b7803 */ /* 0x000fe20000000000 */
        /* <DEDUP_REMOVED lines=9> */
[----:B------:R4:W-:Y:S01]  /*10260*/  UTMALDG.4D [UR16], [UR4], desc[UR6] ;  /* 0x00000610040075b4 */ /* 0x0009e20008019000 */
[----:B------:R4:W-:Y:S02]  /*10270*/  UTMALDG.4D [UR8], [UR4], desc[UR6] ;  /* 0x00000608040075b4 */ /* 0x0009e40008019000 */
[----:B----4-:R-:W-:Y:S01]  /*10280*/  NOP ;  /* 0x0000000000007918 */ /* 0x010fe20000000000 */
.L_x_1790:
        /* <DEDUP_REMOVED lines=17> */
[----:B0--3--:R-:W-:Y:S01]  /*103a0*/  MOV R2, 0x0 ;  /* 0x0000000000027802 */ /* 0x009fe20000000f00 */
[----:B------:R-:W-:Y:S01]  /*103b0*/  ULDC.64 UR6, c[0x4][0x98] ;  /* 0x0100260000067ab9 */ /* 0x000fe20000000a00 */
[----:B------:R-:W-:Y:S01]  /*103c0*/  ULDC.64 UR8, c[0x4][0xa0] ;  /* 0x0100280000087ab9 */ /* 0x000fe20000000a00 */
[----:B------:R-:W-:Y:S01]  /*103d0*/  ULDC.64 UR4, c[0x4][0x28] ;  /* 0x01000a0000047ab9 */ /* 0x000fe20000000a00 */
[----:B------:R-:W-:Y:S02]  /*103e0*/  IMAD.U32 R4, RZ, RZ, UR6 ;  /* 0x00000006ff047e24 */ /* 0x000fe4000f8e00ff */
[----:B------:R-:W0:Y:S01]  /*103f0*/  LDC.64 R2, c[0x4][R2] ;  /* 0x0100000002027b82 */ /* 0x000e220000000a00 */
[----:B-1----:R-:W-:Y:S02]  /*10400*/  IMAD.U32 R5, RZ, RZ, UR7 ;  /* 0x00000007ff057e24 */ /* 0x002fe4000f8e00ff */
        /* <DEDUP_REMOVED lines=8> */
[----:B0-----:R-:W-:Y:S05]  /*10490*/  CALL.ABS.NOINC R2 ;  /* 0x0000000002007343 */ /* 0x001fea0003c00000 */
.L_x_1798:
[----:B------:R-:W-:Y:S05]  /*104a0*/  BSYNC B6 ;  /* 0x0000000000067941 */ /* 0x000fea0003800000 */
.L_x_1797:
[----:B------:R-:W4:Y:S01]  /*104b0*/  LDC R8, c[0x0][0x448] ;  /* 0x00011200ff087b82 */ /* 0x000f220000000800 */
[----:B0--3--:R-:W2:Y:S01]  /*104c0*/  S2R R2, SR_TID.X ;  /* 0x0000000000027919 */ /* 0x009ea20000002100 */
[----:B------:R-:W-:Y:S01]  /*104d0*/  ULDC.64 UR6, c[0x0][0x2d8] ;  /* 0x0000b60000067ab9 */ /* 0x000fe20000000a00 */
[----:B------:R-:W-:Y:S01]  /*104e0*/  UMOV UR4, UR46 ;  /* 0x0000002e00047c82 */ /* 0x000fe20008000000 */
[----:B------:R-:W-:Y:S01]  /*104f0*/  UMOV UR5, UR37 ;  /* 0x0000002500057c82 */ /* 0x000fe20008000000 */
[----:B------:R-:W-:Y:S01]  /*10500*/  ULDC.64 UR8, c[0x0][0x2e0] ;  /* 0x0000b80000087ab9 */ /* 0x000fe20000000a00 */
[----:B------:R-:W-:Y:S01]  /*10510*/  UIMAD.WIDE.U32 UR4, UR36, UR6, UR4 ;  /* 0x00000006240472a5 */ /* 0x000fe2000f8e0004 */
[----:B------:R-:W0:Y:S01]  /*10520*/  S2R R9, SR_TID.X ;  /* 0x0000000000097919 */ /* 0x000e220000002100 */
[----:B------:R-:W-:Y:S02]  /*10530*/  UIMAD UR6, UR48, UR8, URZ ;  /* 0x00000008300672a4 */ /* 0x000fe4000f8e023f */
[----:B------:R-:W-:Y:S01]  /*10540*/  UIMAD UR5, UR36, UR7, UR5 ;  /* 0x00000007240572a4 */ /* 0x000fe2000f8e0205 */
[----:B------:R3:W5:Y:S01]  /*10550*/  LDL R21, [R1+0x8] ;  /* 0x0000080001157983 */ /* 0x0007620000100800 */
[----:B------:R-:W-:-:S02]  /*10560*/  UIMAD UR6, UR49, UR9, UR6 ;  /* 0x00000009310672a4 */ /* 0x000fc4000f8e0206 */
[----:B------:R-:W-:Y:S01]  /*10570*/  UIMAD.WIDE.U32 UR4, UR49, UR8, UR4 ;  /* 0x00000008310472a5 */ /* 0x000fe2000f8e0004 */
[----:B------:R-:W-:Y:S02]  /*10580*/  ULDC.64 UR10, c[0x0][0x280] ;  /* 0x0000a000000a7ab9 */ /* 0x000fe40000000a00 */
[----:B------:R-:W-:Y:S01]  /*10590*/  ULDC.64 UR8, c[0x0][0x2c8] ;  /* 0x0000b20000087ab9 */ /* 0x000fe20000000a00 */
[----:B------:R-:W-:-:S03]  /*105a0*/  UIADD3 UR5, UR5, UR6, URZ ;  /* 0x0000000605057290 */ /* 0x000fc6000fffe03f */
[----:B------:R-:W-:Y:S02]  /*105b0*/  ULDC.64 UR6, c[0x0][0x2d0] ;  /* 0x0000b40000067ab9 */ /* 0x000fe40000000a00 */
[----:B-1----:R-:W-:Y:S01]  /*105c0*/  IMAD.U32 R5, RZ, RZ, UR6 ;  /* 0x00000006ff057e24 */ /* 0x002fe2000f8e00ff */
[----:B----4-:R-:W-:Y:S02]  /*105d0*/  ISETP.NE.AND P1, PT, R8, 0x1, PT ;  /* 0x000000010800780c */ /* 0x010fe40003f25270 */
[C---:B--2---:R-:W-:Y:S01]  /*105e0*/  LOP3.LUT R20, R2.reuse, 0x7f, RZ, 0xc0, !PT ;  /* 0x0000007f02147812 */ /* 0x044fe200078ec0ff */
[----:B------:R-:W-:-:S10]  /*105f0*/  IMAD.SHL.U32 R2, R2, 0x40, RZ ;  /* 0x0000004002027824 */ /* 0x000fd400078e00ff */
[----:B------:R-:W1:Y:S01]  /*10600*/  @P1 LDC R3, c[0x0][0x44c] ;  /* 0x00011300ff031b82 */ /* 0x000e620000000800 */
[----:B------:R-:W-:-:S04]  /*10610*/  SHF.R.U32.HI R20, RZ, 0x1, R20 ;  /* 0x00000001ff147819 */ /* 0x000fc80000011614 */
[----:B------:R-:W-:Y:S01]  /*10620*/  LOP3.LUT R2, R20, 0x40, R2, 0xf8, !PT ;  /* 0x0000004014027812 */ /* 0x000fe200078ef802 */
[----:B0-----:R-:W-:Y:S01]  /*10630*/  IMAD.SHL.U32 R9, R9, 0x10, RZ ;  /* 0x0000001009097824 */ /* 0x001fe200078e00ff */
[----:B------:R-:W0:Y:S01]  /*10640*/  S2R R20, SR_TID.X ;  /* 0x0000000000147919 */ /* 0x000e220000002100 */
[----:B------:R-:W2:Y:S02]  /*10650*/  @P1 LDC R0, c[0x0][0x450] ;  /* 0x00011400ff001b82 */ /* 0x000ea40000000800 */
[----:B------:R-:W-:-:S04]  /*10660*/  IMAD R6, R25, 0xc0, R2 ;  /* 0x000000c019067824 */ /* 0x000fc800078e0202 */
[----:B------:R-:W-:Y:S02]  /*10670*/  IMAD.MOV.U32 R2, RZ, RZ, R6 ;  /* 0x000000ffff027224 */ /* 0x000fe400078e0006 */
[----:B-1----:R-:W-:-:S05]  /*10680*/  @P1 IMAD.HI.U32 R3, R6, R3, RZ ;  /* 0x0000000306031227 */ /* 0x002fca00078e00ff */
[----:B--2---:R-:W-:-:S04]  /*10690*/  @P1 SHF.R.U32.HI R2, RZ, R0, R3 ;  /* 0x00000000ff021219 */ /* 0x004fc80000011603 */
[--C-:B------:R-:W-:Y:S01]  /*106a0*/  SHF.R.S32.HI R4, RZ, 0x1f, R2.reuse ;  /* 0x0000001fff047819 */ /* 0x100fe20000011402 */
[----:B------:R-:W-:Y:S01]  /*106b0*/  IMAD.MOV R0, RZ, RZ, -R2 ;  /* 0x000000ffff007224 */ /* 0x000fe200078e0a02 */
[----:B------:R-:W-:Y:S01]  /*106c0*/  LOP3.LUT R9, R9, 0x10, RZ, 0xc0, !PT ;  /* 0x0000001009097812 */ /* 0x000fe200078ec0ff */
[----:B0-----:R-:W-:Y:S02]  /*106d0*/  IMAD.SHL.U32 R10, R20, 0x10, RZ ;  /* 0x00000010140a7824 */ /* 0x001fe400078e00ff */
        /* <DEDUP_REMOVED lines=23> */
[----:B------:R-:W-:Y:S01]  /*10850*/  SHF.R.S32.HI R5, RZ, 0x1f, R6 ;  /* 0x0000001fff057819 */ /* 0x000fe20000011406 */
[----:B------:R-:W-:Y:S02]  /*10860*/  ULDC UR4, c[0x0][0x2b8] ;  /* 0x0000ae0000047ab9 */ /* 0x000fe40000000800 */
[----:B------:R-:W-:Y:S02]  /*10870*/  IMAD.IADD R3, R3, 0x1, R7 ;  /* 0x0000000103037824 */ /* 0x000fe400078e0207 */
[----:B------:R-:W-:Y:S02]  /*10880*/  IMAD R5, R5, UR8, RZ ;  /* 0x0000000805057c24 */ /* 0x000fe4000f8e02ff */
[----:B------:R-:W-:Y:S01]  /*10890*/  IMAD.WIDE.U32 R2, R6, UR8, R2 ;  /* 0x0000000806027c25 */ /* 0x000fe2000f8e0002 */
[----:B------:R-:W-:-:S02]  /*108a0*/  LOP3.LUT R11, R9, 0x20, RZ, 0xfc, !PT ;  /* 0x00000020090b7812 */ /* 0x000fc400078efcff */
[----:B------:R-:W-:Y:S01]  /*108b0*/  LOP3.LUT R9, R9, 0x40, RZ, 0xfc, !PT ;  /* 0x0000004009097812 */ /* 0x000fe200078efcff */
[----:B------:R-:W-:Y:S01]  /*108c0*/  IMAD R6, R6, UR9, R5 ;  /* 0x0000000906067c24 */ /* 0x000fe2000f8e0205 */
[----:B------:R-:W-:-:S04]  /*108d0*/  IADD3 R5, P0, R2, UR10, RZ ;  /* 0x0000000a02057c10 */ /* 0x000fc8000ff1e0ff */
[----:B------:R-:W-:Y:S02]  /*108e0*/  IADD3.X R6, R3, UR11, R6, P0, !PT ;  /* 0x0000000b03067c10 */ /* 0x000fe400087fe406 */
[----:B------:R-:W-:Y:S02]  /*108f0*/  ISETP.GE.AND P0, PT, R9, UR4, PT ;  /* 0x0000000409007c0c */ /* 0x000fe4000bf06270 */
[----:B------:R3:W5:Y:S01]  /*10900*/  LDL R9, [R1+0x4] ;  /* 0x0000040001097983 */ /* 0x0007620000100800 */
[----:B------:R-:W-:Y:S02]  /*10910*/  LOP3.LUT R10, R10, 0x10, RZ, 0xc0, !PT ;  /* 0x000000100a0a7812 */ /* 0x000fe400078ec0ff */
[----:B------:R-:W-:Y:S02]  /*10920*/  ISETP.GE.AND P1, PT, R11, UR4, PT ;  /* 0x000000040b007c0c */ /* 0x000fe4000bf26270 */
[----:B------:R-:W-:Y:S01]  /*10930*/  ISETP.GE.AND P2, PT, R10, UR4, PT ;  /* 0x000000040a007c0c */ /* 0x000fe2000bf46270 */
[----:B------:R-:W-:Y:S01]  /*10940*/  UMOV UR4, 0xffffffff ;  /* 0xffffffff00047882 */ /* 0x000fe20000000000 */
[----:B------:R-:W-:-:S04]  /*10950*/  LOP3.LUT R20, R20, 0x7f, RZ, 0xc0, !PT ;  /* 0x0000007f14147812 */ /* 0x000fc800078ec0ff */
[----:B------:R-:W-:Y:S01]  /*10960*/  SHF.R.U32.HI R20, RZ, 0x1, R20 ;  /* 0x00000001ff147819 */ /* 0x000fe20000011614 */
[----:B---3--:R-:W-:Y:S06]  /*10970*/  BRA.DIV UR4, `(.L_x_1799) ;  /* 0x00000032047c7947 */ /* 0x008fec000b800000 */
[----:B------:R-:W0:Y:S01]  /*10980*/  SHFL.IDX PT, R3, R4, RZ, 0x1e1f ;  /* 0x001e1fff04037589 */ /* 0x000e2200000e0000 */
[----:B-----5:R-:W-:Y:S02]  /*10990*/  IMAD R7, R21, R8, RZ ;  /* 0x0000000815077224 */ /* 0x020fe400078e02ff */
[----:B------:R-:W-:Y:S01]  /*109a0*/  IMAD R25, R25, 0xc0, R20 ;  /* 0x000000c019197824 */ /* 0x000fe200078e0214 */
[----:B------:R-:W1:Y:S04]  /*109b0*/  SHFL.IDX PT, R2, R0, RZ, 0x1e1f ;  /* 0x001e1fff00027589 */ /* 0x000e6800000e0000 */
[----:B------:R-:W-:Y:S01]  /*109c0*/  ISETP.GE.AND P4, PT, R25, R7, PT ;  /* 0x000000071900720c */ /* 0x000fe20003f86270 */
[----:B------:R-:W2:Y:S04]  /*109d0*/  SHFL.IDX PT, R4, R4, 0x1, 0x1e1f ;  /* 0x003e1f0004047f89 */ /* 0x000ea800000e0000 */
[----:B------:R-:W3:Y:S04]  /*109e0*/  SHFL.IDX PT, R0, R0, 0x1, 0x1e1f ;  /* 0x003e1f0000007f89 */ /* 0x000ee800000e0000 */
[----:B------:R-:W4:Y:S04]  /*109f0*/  SHFL.IDX PT, R6, R6, RZ, 0x1e1f ;  /* 0x001e1fff06067589 */ /* 0x000f2800000e0000 */
[----:B------:R1:W2:Y:S01]  /*10a00*/  SHFL.IDX PT, R14, R5, RZ, 0x1e1f ;  /* 0x001e1fff050e7589 */ /* 0x0002a200000e0000 */
        /* <DEDUP_REMOVED lines=11> */
[----:B---3--:R-:W-:-:S04]  /*10ac0*/  @!P4 IMAD.X R0, RZ, RZ, R0, P3 ;  /* 0x000000ffff00c224 */ /* 0x008fc800018e0600 */
[----:B------:R-:W-:-:S05]  /*10ad0*/  @!P4 IMAD.MOV.U32 R3, RZ, RZ, R0 ;  /* 0x000000ffff03c224 */ /* 0x000fca00078e0000 */
[----:B------:R0:W-:Y:S04]  /*10ae0*/  @!P4 LDGSTS.E.BYPASS.LTC128B.128 [R9+0xf800], desc[UR44][R2.64], !P2 ;  /* 0x0f8000000209cfae */ /* 0x0001e8000d101d6c */
[----:B------:R0:W-:Y:S04]  /*10af0*/  @!P4 LDGSTS.E.BYPASS.LTC128B.128 [R9+0x11000], desc[UR44][R2.64+0x20], !P1 ;  /* 0x110000200209cfae */ /* 0x0001e8000c901d6c */
[----:B----4-:R0:W-:Y:S02]  /*10b00*/  @!P4 LDGSTS.E.BYPASS.LTC128B.128 [R9+0x12800], desc[UR44][R2.64+0x40], !P0 ;  /* 0x128000400209cfae */ /* 0x0101e4000c101d6c */
.L_x_1878:
        /* <DEDUP_REMOVED lines=12> */
.L_x_1801:
[----:B------:R-:W-:Y:S05]  /*10bd0*/  BSYNC B0 ;  /* 0x0000000000007941 */ /* 0x000fea0003800000 */
.L_x_1800:
[----:B------:R-:W-:Y:S01]  /*10be0*/  NOP ;  /* 0x0000000000007918 */ /* 0x000fe20000000000 */
[----:B------:R-:W-:-:S13]  /*10bf0*/  PLOP3.LUT P0, PT, PT, PT, PT, 0x80, 0x0 ;  /* 0x000000000000781c */ /* 0x000fda0003f0f070 */
.L_x_1802:
        /* <DEDUP_REMOVED lines=21> */
.L_x_1879:
[----:B------:R-:W-:Y:S05]  /*10d50*/  BSYNC B0 ;  /* 0x0000000000007941 */ /* 0x000fea0003800000 */
.L_x_1803:
[----:B------:R-:W-:Y:S05]  /*10d60*/  @!P1 BRA `(.L_x_1805) ;  /* 0x0000000c00f49947 */ /* 0x000fea0003800000 */
[----:B------:R-:W-:Y:S02]  /*10d70*/  IMAD.MOV.U32 R6, RZ, RZ, R19 ;  /* 0x000000ffff067224 */ /* 0x000fe400078e0013 */
[----:B------:R-:W-:-:S07]  /*10d80*/  IMAD.MOV.U32 R7, RZ, RZ, R18 ;  /* 0x000000ffff077224 */ /* 0x000fce00078e0012 */
.L_x_1829:
[----:B------:R-:W-:Y:S01]  /*10d90*/  ISETP.NE.AND P1, PT, R27, RZ, PT ;  /* 0x000000ff1b00720c */ /* 0x000fe20003f25270 */
        /* <DEDUP_REMOVED lines=30> */
.L_x_1808:
        /* <DEDUP_REMOVED lines=8> */
.L_x_1880:
[----:B------:R-:W-:Y:S05]  /*11000*/  BSYNC B1 ;  /* 0x0000000000017941 */ /* 0x000fea0003800000 */
.L_x_1809:
        /* <DEDUP_REMOVED lines=9> */
.L_x_1812:
[----:B------:R-:W-:Y:S05]  /*110a0*/  BSYNC B1 ;  /* 0x0000000000017941 */ /* 0x000fea0003800000 */
.L_x_1811:
        /* <DEDUP_REMOVED lines=11> */
.L_x_1813:
        /* <DEDUP_REMOVED lines=16> */
.L_x_1814:
        /* <DEDUP_REMOVED lines=16> */
.L_x_1815:
        /* <DEDUP_REMOVED lines=13> */
.L_x_1881:
[----:B------:R-:W-:Y:S05]  /*11430*/  BSYNC B1 ;  /* 0x0000000000017941 */ /* 0x000fea0003800000 */
.L_x_1816:
        /* <DEDUP_REMOVED lines=11> */
.L_x_1819:
[----:B------:R-:W-:Y:S05]  /*114f0*/  BSYNC B1 ;  /* 0x0000000000017941 */ /* 0x000fea0003800000 */
.L_x_1818:
        /* <DEDUP_REMOVED lines=8> */
.L_x_1820:
        /* <DEDUP_REMOVED lines=15> */
.L_x_1821:
        /* <DEDUP_REMOVED lines=15> */
.L_x_1822:
        /* <DEDUP_REMOVED lines=10> */
.L_x_1807:
[----:B------:R-:W-:Y:S05]  /*11800*/  BSYNC B0 ;  /* 0x0000000000007941 */ /* 0x000fea0003800000 */
.L_x_1806:
[----:B------:R-:W-:-:S06]  /*11810*/  UISETP.NE.AND UP0, UPT, UR38, 0x3, UPT ;  /* 0x000000032600788c */ /* 0x000fcc000bf05270 */
[----:B------:R-:W-:-:S13]  /*11820*/  PLOP3.LUT P0, PT, PT, PT, UP0, 0x80, 0x0 ;  /* 0x000000000000781c */ /* 0x000fda0003f0f008 */
[----:B------:R-:W-:Y:S05]  /*11830*/  @!P0 BRA `(.L_x_1823) ;  /* 0x0000000000048947 */ /* 0x000fea0003800000 */
[----:B------:R-:W-:Y:S01]  /*11840*/  BPT.TRAP 0x1 ;  /* 0x000000040000795c */ /* 0x000fe20000300000 */
.L_x_1823:
        /* <DEDUP_REMOVED lines=8> */
.L_x_1882:
[----:B------:R-:W-:Y:S05]  /*118d0*/  BSYNC B0 ;  /* 0x0000000000007941 */ /* 0x000fea0003800000 */
.L_x_1824:
[----:B------:R-:W-:Y:S05]  /*118e0*/  @!P1 BRA `(.L_x_1826) ;  /* 0x0000000000049947 */ /* 0x000fea0003800000 */
[----:B------:R-:W-:Y:S01]  /*118f0*/  BPT.TRAP 0x1 ;  /* 0x000000040000795c */ /* 0x000fe20000300000 */
.L_x_1826:
[----:B0-----:R-:W-:Y:S01]  /*11900*/  SHF.L.U32 R2, R6, 0x1f, RZ ;  /* 0x0000001f06027819 */ /* 0x001fe200000006ff */
[----:B------:R-:W-:-:S03]  /*11910*/  IMAD R10, R7, 0x3000, RZ ;  /* 0x00003000070a7824 */ /* 0x000fc600078e02ff */
[----:B------:R-:W0:Y:S02]  /*11920*/  SYNCS.PHASECHK.TRANS64.TRYWAIT P0, [R3+URZ+0x19c60], R2 ;  /* 0x019c6002030075a7 */ /* 0x000e24000800017f */
[----:B0-----:R-:W-:Y:S05]  /*11930*/  @!P0 BRA `(.L_x_1827) ;  /* 0x0000002400cc8947 */ /* 0x001fea0003800000 */
.L_x_1883:
        /* <DEDUP_REMOVED lines=51> */
.L_x_1828:
        /* <DEDUP_REMOVED lines=13> */
.L_x_1805:
        /* <DEDUP_REMOVED lines=17> */
.L_x_1831:
[----:B------:R-:W-:Y:S05]  /*11e50*/  BSYNC B0 ;  /* 0x0000000000007941 */ /* 0x000fea0003800000 */
.L_x_1830:
[----:B------:R-:W-:-:S06]  /*11e60*/  UISETP.NE.AND UP0, UPT, UR38, 0x3, UPT ;  /* 0x000000032600788c */ /* 0x000fcc000bf05270 */
[----:B------:R-:W-:-:S13]  /*11e70*/  PLOP3.LUT P1, PT, PT, PT, UP0, 0x80, 0x0 ;  /* 0x000000000000781c */ /* 0x000fda0003f2f008 */
[----:B------:R-:W-:Y:S05]  /*11e80*/  @!P1 BRA `(.L_x_1832) ;  /* 0x0000000000049947 */ /* 0x000fea0003800000 */
[----:B------:R-:W-:Y:S01]  /*11e90*/  BPT.TRAP 0x1 ;  /* 0x000000040000795c */ /* 0x000fe20000300000 */
.L_x_1832:
        /* <DEDUP_REMOVED lines=8> */
.L_x_1884:
[----:B------:R-:W-:Y:S05]  /*11f20*/  BSYNC B0 ;  /* 0x0000000000007941 */ /* 0x000fea0003800000 */
.L_x_1833:
[----:B------:R-:W-:Y:S05]  /*11f30*/  @!P2 BRA `(.L_x_1835) ;  /* 0x000000000004a947 */ /* 0x000fea0003800000 */
[----:B------:R-:W-:Y:S01]  /*11f40*/  BPT.TRAP 0x1 ;  /* 0x000000040000795c */ /* 0x000fe20000300000 */
.L_x_1835:
[----:B0-----:R-:W-:-:S04]  /*11f50*/  SHF.L.U32 R0, R19, 0x1f, RZ ;  /* 0x0000001f13007819 */ /* 0x001fc800000006ff */
[----:B------:R-:W0:Y:S02]  /*11f60*/  SYNCS.PHASECHK.TRANS64.TRYWAIT P1, [R3+URZ+0x19c60], R0 ;  /* 0x019c6000030075a7 */ /* 0x000e24000802017f */
[----:B0-----:R-:W-:Y:S05]  /*11f70*/  @!P1 BRA `(.L_x_1836) ;  /* 0x0000002000649947 */ /* 0x001fea0003800000 */
.L_x_1885:
        /* <DEDUP_REMOVED lines=52> */
.L_x_1837:
        /* <DEDUP_REMOVED lines=10> */
.L_x_1780:
[----:B------:R-:W-:Y:S05]  /*12360*/  BSYNC B7 ;  /* 0x0000000000077941 */ /* 0x000fea0003800000 */
.L_x_1778:
[----:B------:R-:W2:Y:S02]  /*12370*/  LDL R0, [R1+0x14] ;  /* 0x0000140001007983 */ /* 0x000ea40000100800 */
[----:B--2---:R-:W-:-:S13]  /*12380*/  ISETP.NE.AND P0, PT, R0, RZ, PT ;  /* 0x000000ff0000720c */ /* 0x004fda0003f05270 */
        /* <DEDUP_REMOVED lines=10> */
.L_x_1838:
        /* <DEDUP_REMOVED lines=45> */
.L_x_1842:
        /* <DEDUP_REMOVED lines=38> */
.L_x_1840:
        /* <DEDUP_REMOVED lines=14> */
.L_x_1843:
        /* <DEDUP_REMOVED lines=60> */
.L_x_1844:
        /* <DEDUP_REMOVED lines=62> */
.L_x_1845:
[----:B------:R-:W-:-:S05]  /*131e0*/  LOP3.LUT R3, RZ, R3, RZ, 0x33, !PT ;  /* 0x00000003ff037212 */ /* 0x000fca00078e33ff */
[----:B------:R-:W-:Y:S01]  /*131f0*/  IMAD.IADD R25, R0, 0x1, R3 ;  /* 0x0000000100197824 */ /* 0x000fe200078e0203 */
[----:B------:R-:W-:Y:S06]  /*13200*/  BRA `(.L_x_1846) ;  /* 0x0000000000107947 */ /* 0x000fec0003800000 */
.L_x_1841:
[----:B------:R-:W-:Y:S01]  /*13210*/  IMAD.MOV.U32 R24, RZ, RZ, R7 ;  /* 0x000000ffff187224 */ /* 0x000fe200078e0007 */
[----:B------:R-:W-:Y:S01]  /*13220*/  ULDC UR43, c[0x0][0xc3c] ;  /* 0x00030f00002b7ab9 */ /* 0x000fe20000000800 */
[----:B------:R-:W-:Y:S02]  /*13230*/  IMAD.MOV.U32 R25, RZ, RZ, RZ ;  /* 0x000000ffff197224 */ /* 0x000fe400078e00ff */
[----:B------:R-:W-:-:S07]  /*13240*/  IMAD.MOV.U32 R26, RZ, RZ, RZ ;  /* 0x000000ffff1a7224 */ /* 0x000fce00078e00ff */
.L_x_1846:
        /* <DEDUP_REMOVED lines=10> */
.L_x_1839:
[----:B------:R-:W-:Y:S02]  /*132f0*/  ULDC UR4, c[0x0][0xc3c] ;  /* 0x00030f0000047ab9 */ /* 0x000fe40000000800 */
[----:B------:R-:W-:-:S06]  /*13300*/  UISETP.GE.AND UP0, UPT, UR43, UR4, UPT ;  /* 0x000000042b00728c */ /* 0x000fcc000bf06270 */
[----:B------:R-:W-:-:S13]  /*13310*/  PLOP3.LUT P0, PT, PT, PT, UP0, 0x80, 0x0 ;  /* 0x000000000000781c */ /* 0x000fda0003f0f008 */
[----:B------:R-:W-:Y:S05]  /*13320*/  @!P0 BRA `(.L_x_1847) ;  /* 0xffffffb400e88947 */ /* 0x000fea000383ffff */
.L_x_1773:
[----:B01----:R-:W3:Y:S01]  /*13330*/  LDL.LU R0, [R1+0x10] ;  /* 0x0000100001007983 */ /* 0x003ee20000300800 */
        /* <DEDUP_REMOVED lines=11> */
.L_x_1886:
[----:B------:R-:W-:Y:S05]  /*133f0*/  BSYNC B0 ;  /* 0x0000000000007941 */ /* 0x000fea0003800000 */
.L_x_1848:
[----:B------:R-:W-:-:S03]  /*13400*/  UMOV UR4, 0xffffffff ;  /* 0xffffffff00047882 */ /* 0x000fc60000000000 */
[----:B------:R-:W-:Y:S05]  /*13410*/  BRA.DIV UR4, `(.L_x_1850) ;  /* 0x0000000e04647947 */ /* 0x000fea000b800000 */
[----:B0-----:R-:W0:Y:S02]  /*13420*/  S2R R0, SR_TID.X ;  /* 0x0000000000007919 */ /* 0x001e240000002100 */
[----:B0-----:R-:W-:-:S04]  /*13430*/  SHF.R.U32.HI R0, RZ, 0x5, R0 ;  /* 0x00000005ff007819 */ /* 0x001fc80000011600 */
[----:B------:R-:W-:-:S05]  /*13440*/  LOP3.LUT R0, R0, 0x3, RZ, 0xc0, !PT ;  /* 0x0000000300007812 */ /* 0x000fca00078ec0ff */
[----:B------:R0:W1:Y:S02]  /*13450*/  SHFL.IDX PT, R14, R0, RZ, 0x1f ;  /* 0x00001fff000e7589 */ /* 0x00006400000e0000 */
.L_x_1889:
[----:B-1----:R-:W-:Y:S01]  /*13460*/  ISETP.NE.AND P0, PT, R14, RZ, PT ;  /* 0x000000ff0e00720c */ /* 0x002fe20003f05270 */
[----:B------:R-:W-:-:S12]  /*13470*/  BSSY B0, `(.L_x_1851) ;  /* 0x000002b000007945 */ /* 0x000fd80003800000 */
[----:B------:R-:W-:Y:S05]  /*13480*/  @P0 BRA `(.L_x_1852) ;  /* 0x0000000000a40947 */ /* 0x000fea0003800000 */
[----:B------:R-:W-:-:S03]  /*13490*/  UMOV UR4, 0xffffffff ;  /* 0xffffffff00047882 */ /* 0x000fc60000000000 */
[----:B------:R-:W-:Y:S05]  /*134a0*/  BRA.DIV UR4, `(.L_x_1853) ;  /* 0x0000000e04747947 */ /* 0x000fea000b800000 */
[----:B------:R-:W-:-:S13]  /*134b0*/  ELECT P6, URZ, PT ;  /* 0x00000000003f782f */ /* 0x000fda00038c0000 */
.L_x_1892:
[----:B------:R-:W-:Y:S05]  /*134c0*/  @!P6 BRA `(.L_x_1852) ;  /* 0x000000000094e947 */ /* 0x000fea0003800000 */
[----:B------:R-:W-:-:S06]  /*134d0*/  ULOP3.LUT UR4, UR40, 0x2, URZ, 0xfc, !UPT ;  /* 0x0000000228047892 */ /* 0x000fcc000f8efc3f */
[----:B0-----:R-:W-:-:S05]  /*134e0*/  IMAD.U32 R0, RZ, RZ, UR4 ;  /* 0x00000004ff007e24 */ /* 0x001fca000f8e00ff */
[----:B------:R-:W-:-:S13]  /*134f0*/  ISETP.NE.AND P0, PT, R0, 0x3, PT ;  /* 0x000000030000780c */ /* 0x000fda0003f05270 */
[----:B------:R-:W-:Y:S05]  /*13500*/  @!P0 BRA `(.L_x_1854) ;  /* 0x0000000000048947 */ /* 0x000fea0003800000 */
[----:B------:R-:W-:Y:S01]  /*13510*/  BPT.TRAP 0x1 ;  /* 0x000000040000795c */ /* 0x000fe20000300000 */
.L_x_1854:
        /* <DEDUP_REMOVED lines=12> */
.L_x_1893:
[----:B------:R-:W1:Y:S02]  /*135e0*/  SYNCS.PHASECHK.TRANS64.TRYWAIT P1, [R3+URZ], R0 ;  /* 0x00000000030075a7 */ /* 0x000e64000802017f */
[----:B-1----:R-:W-:Y:S05]  /*135f0*/  @!P1 BRA `(.L_x_1856) ;  /* 0x0000000c00549947 */ /* 0x002fea0003800000 */
.L_x_1894:
[----:B------:R-:W-:Y:S05]  /*13600*/  @!P0 BRA `(.L_x_1857) ;  /* 0x0000000000048947 */ /* 0x000fea0003800000 */
[----:B------:R-:W-:Y:S01]  /*13610*/  BPT.TRAP 0x1 ;  /* 0x000000040000795c */ /* 0x000fe20000300000 */
.L_x_1857:
[----:B-1----:R-:W-:-:S04]  /*13620*/  IMAD R3, R18, 0x8, R7 ;  /* 0x0000000812037824 */ /* 0x002fc800078e0207 */
[----:B------:R-:W1:Y:S02]  /*13630*/  SYNCS.PHASECHK.TRANS64.TRYWAIT P1, [R3+URZ+0x19c60], R4 ;  /* 0x019c6004030075a7 */ /* 0x000e64000802017f */
[----:B-1----:R-:W-:Y:S05]  /*13640*/  @!P1 BRA `(.L_x_1858) ;  /* 0x0000000c00549947 */ /* 0x002fea0003800000 */
.L_x_1895:
[----:B------:R-:W-:Y:S05]  /*13650*/  @!P0 BRA `(.L_x_1859) ;  /* 0x0000000000048947 */ /* 0x000fea0003800000 */
[----:B------:R-:W-:Y:S01]  /*13660*/  BPT.TRAP 0x1 ;  /* 0x000000040000795c */ /* 0x000fe20000300000 */
.L_x_1859:
[----:B0-----:R-:W-:-:S04]  /*13670*/  IMAD R5, R6, 0x8, R7 ;  /* 0x0000000806057824 */ /* 0x001fc800078e0207 */
[----:B------:R-:W0:Y:S02]  /*13680*/  SYNCS.PHASECHK.TRANS64.TRYWAIT P1, [R5+URZ+0x19c60], R0 ;  /* 0x019c6000050075a7 */ /* 0x000e24000802017f */
[----:B0-----:R-:W-:Y:S05]  /*13690*/  @!P1 BRA `(.L_x_1860) ;  /* 0x0000000c00549947 */ /* 0x001fea0003800000 */
.L_x_1896:
[----:B------:R-:W-:Y:S05]  /*136a0*/  @!P0 BRA `(.L_x_1861) ;  /* 0x0000000000048947 */ /* 0x000fea0003800000 */
[----:B------:R-:W-:Y:S01]  /*136b0*/  BPT.TRAP 0x1 ;  /* 0x000000040000795c */ /* 0x000fe20000300000 */
.L_x_1861:
[----:B------:R-:W3:Y:S02]  /*136c0*/  SYNCS.PHASECHK.TRANS64.TRYWAIT P0, [R3+URZ+0x19c80], R4 ;  /* 0x019c8004030075a7 */ /* 0x000ee4000800017f */
[----:B---3--:R-:W-:Y:S05]  /*136d0*/  @!P0 BRA `(.L_x_1862) ;  /* 0x0000000c00588947 */ /* 0x008fea0003800000 */
.L_x_1863:
[----:B----4-:R4:W0:Y:S02]  /*136e0*/  SYNCS.PHASECHK.TRANS64.TRYWAIT P0, [R5+URZ+0x19c80], R0 ;  /* 0x019c8000050075a7 */ /* 0x010824000800017f */
[----:B0-----:R-:W-:Y:S05]  /*136f0*/  @!P0 NANOSLEEP.SYNCS 0x989680 ;  /* 0x009896800000895d */ /* 0x001fea0003900000 */
[----:B------:R-:W0:Y:S02]  /*13700*/  @!P0 SYNCS.PHASECHK.TRANS64 P0, [R5+URZ+0x19c80], R0 ;  /* 0x019c8000050085a7 */ /* 0x000e24000800007f */
[----:B0-----:R-:W-:Y:S05]  /*13710*/  @!P0 BRA `(.L_x_1863) ;  /* 0xfffffffc00f08947 */ /* 0x001fea000383ffff */
.L_x_1852:
[----:B------:R-:W-:Y:S05]  /*13720*/  BSYNC B0 ;  /* 0x0000000000007941 */ /* 0x000fea0003800000 */
.L_x_1851:
[----:B------:R-:W-:Y:S05]  /*13730*/  EXIT ;  /* 0x000000000000794d */ /* 0x000fea0003800000 */
.L_x_1717:
[----:B0-----:R-:W-:-:S04]  /*13740*/  IMAD.U32 R3, RZ, RZ, UR47 ;  /* 0x0000002fff037e24 */ /* 0x001fc8000f8e00ff */
[----:B------:R0:W1:Y:S03]  /*13750*/  SYNCS.PHASECHK.TRANS64.TRYWAIT P0, [R3+URZ+0x19c00], R2 ;  /* 0x019c0002030075a7 */ /* 0x000066000800017f */
[----:B-1----:R-:W-:Y:S05]  /*13760*/  @!P0 NANOSLEEP.SYNCS 0x989680 ;  /* 0x009896800000895d */ /* 0x002fea0003900000 */
[----:B------:R-:W1:Y:S02]  /*13770*/  @!P0 SYNCS.PHASECHK.TRANS64 P0, [R3+URZ+0x19c00], R2 ;  /* 0x019c0002030085a7 */ /* 0x000e64000800007f */
[----:B-1----:R-:W-:Y:S05]  /*13780*/  @!P0 BRA `(.L_x_1717) ;  /* 0xfffffffc00ec8947 */ /* 0x002fea000383ffff */
[----:B------:R-:W-:Y:S05]  /*13790*/  BRA `(.L_x_1864) ;  /* 0xfffffee400e87947 */ /* 0x000fea000383ffff */
.L_x_1721:
[----:B-1----:R1:W2:Y:S02]  /*137a0*/  SYNCS.PHASECHK.TRANS64.TRYWAIT P2, [R2+URZ+0x19c30], R3 ;  /* 0x019c3003020075a7 */ /* 0x0022a4000804017f */
[----:B--2---:R-:W-:Y:S05]  /*137b0*/  @!P2 NANOSLEEP.SYNCS 0x989680 ;  /* 0x009896800000a95d */ /* 0x004fea0003900000 */
[----:B------:R-:W2:Y:S02]  /*137c0*/  @!P2 SYNCS.PHASECHK.TRANS64 P2, [R2+URZ+0x19c30], R3 ;  /* 0x019c30030200a5a7 */ /* 0x000ea4000804007f */
[----:B--2---:R-:W-:Y:S05]  /*137d0*/  @!P2 BRA `(.L_x_1721) ;  /* 0xfffffffc00f0a947 */ /* 0x004fea000383ffff */
[----:B------:R-:W-:Y:S05]  /*137e0*/  BRA `(.L_x_1720) ;  /* 0xfffffee8000c7947 */ /* 0x000fea000383ffff */
.L_x_1726:
[----:B-1----:R-:W-:-:S04]  /*137f0*/  IMAD.U32 R7, RZ, RZ, UR22 ;  /* 0x00000016ff077e24 */ /* 0x002fc8000f8e00ff */
[----:B------:R1:W2:Y:S03]  /*13800*/  SYNCS.PHASECHK.TRANS64.TRYWAIT P3, [R7+URZ+0x19c30], R6 ;  /* 0x019c3006070075a7 */ /* 0x0002a6000806017f */
[----:B--2---:R-:W-:Y:S05]  /*13810*/  @!P3 NANOSLEEP.SYNCS 0x989680 ;  /* 0x009896800000b95d */ /* 0x004fea0003900000 */
[----:B------:R-:W2:Y:S02]  /*13820*/  @!P3 SYNCS.PHASECHK.TRANS64 P3, [R7+URZ+0x19c30], R6 ;  /* 0x019c30060700b5a7 */ /* 0x000ea4000806007f */
[----:B--2---:R-:W-:Y:S05]  /*13830*/  @!P3 BRA `(.L_x_1726) ;  /* 0xfffffffc00ecb947 */ /* 0x004fea000383ffff */
[----:B------:R-:W-:Y:S05]  /*13840*/  BRA `(.L_x_1725) ;  /* 0xffffff1000bc7947 */ /* 0x000fea000383ffff */
.L_x_1730:
[----:B-1----:R-:W-:-:S04]  /*13850*/  IMAD.U32 R7, RZ, RZ, UR11 ;  /* 0x0000000bff077e24 */ /* 0x002fc8000f8e00ff */
[----:B------:R1:W2:Y:S03]  /*13860*/  SYNCS.PHASECHK.TRANS64.TRYWAIT P3, [R7+URZ+0x19c50], R6 ;  /* 0x019c5006070075a7 */ /* 0x0002a6000806017f */
[----:B--2---:R-:W-:Y:S05]  /*13870*/  @!P3 NANOSLEEP.SYNCS 0x989680 ;  /* 0x009896800000b95d */ /* 0x004fea0003900000 */
[----:B------:R-:W2:Y:S02]  /*13880*/  @!P3 SYNCS.PHASECHK.TRANS64 P3, [R7+URZ+0x19c50], R6 ;  /* 0x019c50060700b5a7 */ /* 0x000ea4000806007f */
[----:B--2---:R-:W-:Y:S05]  /*13890*/  @!P3 BRA `(.L_x_1730) ;  /* 0xfffffffc00ecb947 */ /* 0x004fea000383ffff */
[----:B------:R-:W-:Y:S05]  /*138a0*/  BRA `(.L_x_1729) ;  /* 0xffffff14000c7947 */ /* 0x000fea000383ffff */
.L_x_1737:
[----:B-1----:R-:W-:-:S04]  /*138b0*/  IMAD.U32 R7, RZ, RZ, UR6 ;  /* 0x00000006ff077e24 */ /* 0x002fc8000f8e00ff */
[----:B------:R1:W2:Y:S03]  /*138c0*/  SYNCS.PHASECHK.TRANS64.TRYWAIT P2, [R7+URZ+0x19c30], R6 ;  /* 0x019c3006070075a7 */ /* 0x0002a6000804017f */
[----:B--2---:R-:W-:Y:S05]  /*138d0*/  @!P2 NANOSLEEP.SYNCS 0x989680 ;  /* 0x009896800000a95d */ /* 0x004fea0003900000 */
[----:B------:R-:W2:Y:S02]  /*138e0*/  @!P2 SYNCS.PHASECHK.TRANS64 P2, [R7+URZ+0x19c30], R6 ;  /* 0x019c30060700a5a7 */ /* 0x000ea4000804007f */
[----:B--2---:R-:W-:Y:S05]  /*138f0*/  @!P2 BRA `(.L_x_1737) ;  /* 0xfffffffc00eca947 */ /* 0x004fea000383ffff */
[----:B------:R-:W-:Y:S05]  /*13900*/  BRA `(.L_x_1736) ;  /* 0xffffff3c00d47947 */ /* 0x000fea000383ffff */
.L_x_1741:
[----:B-1----:R-:W-:-:S04]  /*13910*/  IMAD.U32 R7, RZ, RZ, UR11 ;  /* 0x0000000bff077e24 */ /* 0x002fc8000f8e00ff */
[----:B------:R1:W2:Y:S03]  /*13920*/  SYNCS.PHASECHK.TRANS64.TRYWAIT P2, [R7+URZ+0x19c50], R6 ;  /* 0x019c5006070075a7 */ /* 0x0002a6000804017f */
[----:B--2---:R-:W-:Y:S05]  /*13930*/  @!P2 NANOSLEEP.SYNCS 0x989680 ;  /* 0x009896800000a95d */ /* 0x004fea0003900000 */
[----:B------:R-:W2:Y:S02]  /*13940*/  @!P2 SYNCS.PHASECHK.TRANS64 P2, [R7+URZ+0x19c50], R6 ;  /* 0x019c50060700a5a7 */ /* 0x000ea4000804007f */
[----:B--2---:R-:W-:Y:S05]  /*13950*/  @!P2 BRA `(.L_x_1741) ;  /* 0xfffffffc00eca947 */ /* 0x004fea000383ffff */
[----:B------:R-:W-:Y:S05]  /*13960*/  BRA `(.L_x_1740) ;  /* 0xffffff4000247947 */ /* 0x000fea000383ffff */
.L_x_1747:
[----:B-1----:R-:W-:-:S04]  /*13970*/  IMAD.U32 R5, RZ, RZ, UR5 ;  /* 0x00000005ff057e24 */ /* 0x002fc8000f8e00ff */
[----:B------:R1:W2:Y:S03]  /*13980*/  SYNCS.PHASECHK.TRANS64.TRYWAIT P0, [R5+URZ+0x19c50], R0 ;  /* 0x019c5000050075a7 */ /* 0x0002a6000800017f */
[----:B--2---:R-:W-:Y:S05]  /*13990*/  @!P0 NANOSLEEP.SYNCS 0x989680 ;  /* 0x009896800000895d */ /* 0x004fea0003900000 */
[----:B------:R-:W2:Y:S02]  /*139a0*/  @!P0 SYNCS.PHASECHK.TRANS64 P0, [R5+URZ+0x19c50], R0 ;  /* 0x019c5000050085a7 */ /* 0x000ea4000800007f */
[----:B--2---:R-:W-:Y:S05]  /*139b0*/  @!P0 BRA `(.L_x_1747) ;  /* 0xfffffffc00ec8947 */ /* 0x004fea000383ffff */
[----:B------:R-:W-:Y:S05]  /*139c0*/  BRA `(.L_x_1746) ;  /* 0xffffff6000707947 */ /* 0x000fea000383ffff */
.L_x_1789:
[----:B------:R-:W-:Y:S02]  /*139d0*/  IMAD.MOV.U32 R13, RZ, RZ, R20 ;  /* 0x000000ffff0d7224 */ /* 0x000fe400078e0014 */
[----:B------:R-:W-:Y:S02]  /*139e0*/  IMAD.MOV.U32 R12, RZ, RZ, RZ ;  /* 0x000000ffff0c7224 */ /* 0x000fe400078e00ff */
[----:B------:R-:W-:Y:S02]  /*139f0*/  IMAD.MOV.U32 R11, RZ, RZ, 0x1f ;  /* 0x0000001fff0b7424 */ /* 0x000fe400078e00ff */
[----:B------:R-:W-:-:S07]  /*13a00*/  IMAD.MOV.U32 R15, RZ, RZ, -0x1 ;  /* 0xffffffffff0f7424 */ /* 0x000fce00078e00ff */
[----:B01----:R-:W-:Y:S05]  /*13a10*/  WARPSYNC.COLLECTIVE R15, `(.L_x_1865) ;  /* 0x000000000f087348 */ /* 0x003fea0003c00000 */
[----:B------:R2:W3:Y:S02]  /*13a20*/  SHFL.IDX P6, R14, R13, R12, R11 ;  /* 0x0000000c0d0e7389 */ /* 0x0004e400000c000b */
[----:B0123--:R-:W-:Y:S01]  /*13a30*/  ENDCOLLECTIVE ;  /* 0x000000000000791b */ /* 0x00ffe20003800000 */
.L_x_1865:
[----:B------:R-:W-:Y:S05]  /*13a40*/  BRA `(.L_x_1866) ;  /* 0xffffffc0004c7947 */ /* 0x000fea000383ffff */
.L_x_1791:
[----:B------:R-:W-:Y:S01]  /*13a50*/  BSSY B0, `(.L_x_1867) ;  /* 0x0000006000007945 */ /* 0x000fe20003800000 */
[----:B------:R-:W-:-:S07]  /*13a60*/  IMAD.MOV.U32 R15, RZ, RZ, -0x1 ;  /* 0xffffffffff0f7424 */ /* 0x000fce00078e00ff */
[----:B012---:R-:W-:Y:S05]  /*13a70*/  WARPSYNC.COLLECTIVE R15, `(.L_x_1868) ;  /* 0x000000000f0c7348 */ /* 0x007fea0003c00000 */
[----:B------:R-:W-:Y:S02]  /*13a80*/  ELECT P6, UR62, PT ;  /* 0x00000000003e782f */ /* 0x000fe400038c0000 */
[----:B------:R-:W-:Y:S01]  /*13a90*/  MOV R14, UR62 ;  /* 0x0000003e000e7c02 */ /* 0x000fe20008000f00 */
[----:B012---:R-:W-:Y:S10]  /*13aa0*/  ENDCOLLECTIVE ;  /* 0x000000000000791b */ /* 0x007ff40003800000 */
.L_x_1868:
[----:B------:R-:W-:Y:S05]  /*13ab0*/  BSYNC B0 ;  /* 0x0000000000007941 */ /* 0x000fea0003800000 */
.L_x_1867:
[----:B------:R-:W-:Y:S05]  /*13ac0*/  BRA `(.L_x_1869) ;  /* 0xffffffc000507947 */ /* 0x000fea000383ffff */
.L_x_1793:
[----:B---3--:R3:W4:Y:S02]  /*13ad0*/  SYNCS.PHASECHK.TRANS64.TRYWAIT P0, [R3+URZ+0x19c80], R2 ;  /* 0x019c8002030075a7 */ /* 0x008724000800017f */
[----:B----4-:R-:W-:Y:S05]  /*13ae0*/  @!P0 NANOSLEEP.SYNCS 0x989680 ;  /* 0x009896800000895d */ /* 0x010fea0003900000 */
[----:B------:R-:W4:Y:S02]  /*13af0*/  @!P0 SYNCS.PHASECHK.TRANS64 P0, [R3+URZ+0x19c80], R2 ;  /* 0x019c8002030085a7 */ /* 0x000f24000800007f */
[----:B----4-:R-:W-:Y:S05]  /*13b00*/  @!P0 BRA `(.L_x_1793) ;  /* 0xfffffffc00f08947 */ /* 0x010fea000383ffff */
[----:B------:R-:W-:Y:S05]  /*13b10*/  BRA `(.L_x_1870) ;  /* 0xffffffc000ac7947 */ /* 0x000fea000383ffff */
.L_x_1795:
[----:B0-----:R0:W4:Y:S02]  /*13b20*/  SYNCS.PHASECHK.TRANS64.TRYWAIT P0, [R3+URZ+0x19c40], R2 ;  /* 0x019c4002030075a7 */ /* 0x001124000800017f */
[----:B----4-:R-:W-:Y:S05]  /*13b30*/  @!P0 NANOSLEEP.SYNCS 0x989680 ;  /* 0x009896800000895d */ /* 0x010fea0003900000 */
[----:B------:R-:W4:Y:S02]  /*13b40*/  @!P0 SYNCS.PHASECHK.TRANS64 P0, [R3+URZ+0x19c40], R2 ;  /* 0x019c4002030085a7 */ /* 0x000f24000800007f */
[----:B----4-:R-:W-:Y:S05]  /*13b50*/  @!P0 BRA `(.L_x_1795) ;  /* 0xfffffffc00f08947 */ /* 0x010fea000383ffff */
[----:B------:R-:W-:Y:S05]  /*13b60*/  BRA `(.L_x_1871) ;  /* 0xffffffc400307947 */ /* 0x000fea000383ffff */
.L_x_1799:
        /* <DEDUP_REMOVED lines=9> */
.L_x_1872:
[----:B------:R-:W-:Y:S01]  /*13c00*/  ISETP.GE.AND P4, PT, R25, R7, PT ;  /* 0x000000071900720c */ /* 0x000fe20003f86270 */
[----:B------:R-:W-:Y:S02]  /*13c10*/  IMAD.MOV.U32 R13, RZ, RZ, R4 ;  /* 0x000000ffff0d7224 */ /* 0x000fe400078e0004 */
[----:B------:R-:W-:-:S10]  /*13c20*/  IMAD.MOV.U32 R2, RZ, RZ, R14 ;  /* 0x000000ffff027224 */ /* 0x000fd400078e000e */
[----:B------:R-:W-:Y:S05]  /*13c30*/  WARPSYNC.COLLECTIVE R15, `(.L_x_1873) ;  /* 0x000000000f087348 */ /* 0x000fea0003c00000 */
[----:B------:R0:W1:Y:S02]  /*13c40*/  SHFL.IDX P6, R14, R13, R12, R11 ;  /* 0x0000000c0d0e7389 */ /* 0x00006400000c000b */
[----:B01----:R-:W-:Y:S01]  /*13c50*/  ENDCOLLECTIVE ;  /* 0x000000000000791b */ /* 0x003fe20003800000 */
.L_x_1873:
[----:B------:R-:W-:Y:S02]  /*13c60*/  IMAD.MOV.U32 R13, RZ, RZ, R0 ;  /* 0x000000ffff0d7224 */ /* 0x000fe400078e0000 */
[----:B------:R-:W-:Y:S02]  /*13c70*/  IMAD.MOV.U32 R12, RZ, RZ, 0x1 ;  /* 0x00000001ff0c7424 */ /* 0x000fe400078e00ff */
[----:B------:R-:W-:-:S07]  /*13c80*/  IMAD.MOV.U32 R3, RZ, RZ, R14 ;  /* 0x000000ffff037224 */ /* 0x000fce00078e000e */
[----:B------:R-:W-:Y:S05]  /*13c90*/  WARPSYNC.COLLECTIVE R15, `(.L_x_1874) ;  /* 0x000000000f087348 */ /* 0x000fea0003c00000 */
[----:B------:R0:W1:Y:S02]  /*13ca0*/  SHFL.IDX P6, R14, R13, R12, R11 ;  /* 0x0000000c0d0e7389 */ /* 0x00006400000c000b */
[----:B01----:R-:W-:Y:S01]  /*13cb0*/  ENDCOLLECTIVE ;  /* 0x000000000000791b */ /* 0x003fe20003800000 */
.L_x_1874:
        /* <DEDUP_REMOVED lines=10> */
.L_x_1875:
        /* <DEDUP_REMOVED lines=13> */
.L_x_1876:
[----:B------:R-:W-:-:S13]  /*13e30*/  ISETP.GE.AND P4, PT, R2, R7, PT ;  /* 0x000000070200720c */ /* 0x000fda0003f86270 */
[----:B------:R-:W-:Y:S01]  /*13e40*/  @!P4 IADD3 R2, P3, R10, R4, RZ ;  /* 0x000000040a02c210 */ /* 0x000fe20007f7e0ff */
[----:B------:R-:W-:-:S04]  /*13e50*/  IMAD.MOV.U32 R13, RZ, RZ, R5 ;  /* 0x000000ffff0d7224 */ /* 0x000fc800078e0005 */
[----:B------:R-:W-:-:S04]  /*13e60*/  @!P4 IMAD.X R0, RZ, RZ, R0, P3 ;  /* 0x000000ffff00c224 */ /* 0x000fc800018e0600 */
[----:B------:R-:W-:Y:S02]  /*13e70*/  @!P4 IMAD.MOV.U32 R3, RZ, RZ, R0 ;  /* 0x000000ffff03c224 */ /* 0x000fe400078e0000 */
[----:B------:R-:W-:-:S07]  /*13e80*/  IMAD.MOV.U32 R6, RZ, RZ, R14 ;  /* 0x000000ffff067224 */ /* 0x000fce00078e000e */
[----:B------:R-:W-:Y:S05]  /*13e90*/  WARPSYNC.COLLECTIVE R15, `(.L_x_1877) ;  /* 0x000000000f087348 */ /* 0x000fea0003c00000 */
[----:B------:R0:W1:Y:S02]  /*13ea0*/  SHFL.IDX P6, R14, R13, R12, R11 ;  /* 0x0000000c0d0e7389 */ /* 0x00006400000c000b */
[----:B01----:R-:W-:Y:S01]  /*13eb0*/  ENDCOLLECTIVE ;  /* 0x000000000000791b */ /* 0x003fe20003800000 */
.L_x_1877:
[----:B------:R-:W-:Y:S01]  /*13ec0*/  @!PT LDS RZ, [RZ] ;  /* 0x00000000fffff984 */ /* 0x000fe20000000800 */
[----:B------:R-:W-:Y:S01]  /*13ed0*/  @!PT LDS RZ, [RZ] ;  /* 0x00000000fffff984 */ /* 0x000fe20000000800 */
[----:B------:R-:W-:Y:S01]  /*13ee0*/  @!PT LDS RZ, [RZ] ;  /* 0x00000000fffff984 */ /* 0x000fe20000000800 */
[----:B------:R1:W-:Y:S04]  /*13ef0*/  @!P4 LDGSTS.E.BYPASS.LTC128B.128 [R9+0xf800], desc[UR44][R2.64], !P2 ;  /* 0x0f8000000209cfae */ /* 0x0003e8000d101d6c */
[----:B------:R1:W-:Y:S04]  /*13f00*/  @!P4 LDGSTS.E.BYPASS.LTC128B.128 [R9+0x11000], desc[UR44][R2.64+0x20], !P1 ;  /* 0x110000200209cfae */ /* 0x0003e8000c901d6c */
[----:B------:R1:W-:Y:S01]  /*13f10*/  @!P4 LDGSTS.E.BYPASS.LTC128B.128 [R9+0x12800], desc[UR44][R2.64+0x40], !P0 ;  /* 0x128000400209cfae */ /* 0x0003e2000c101d6c */
[----:B------:R-:W-:Y:S05]  /*13f20*/  BRA `(.L_x_1878) ;  /* 0xffffffc800f87947 */ /* 0x000fea000383ffff */
.L_x_1804:
[----:B0-----:R0:W1:Y:S02]  /*13f30*/  SYNCS.PHASECHK.TRANS64.TRYWAIT P0, [R17+URZ+0x19c20], R2 ;  /* 0x019c2002110075a7 */ /* 0x001064000800017f */
[----:B-1----:R-:W-:Y:S05]  /*13f40*/  @!P0 NANOSLEEP.SYNCS 0x989680 ;  /* 0x009896800000895d */ /* 0x002fea0003900000 */
[----:B------:R-:W1:Y:S02]  /*13f50*/  @!P0 SYNCS.PHASECHK.TRANS64 P0, [R17+URZ+0x19c20], R2 ;  /* 0x019c2002110085a7 */ /* 0x000e64000800007f */
[----:B-1----:R-:W-:Y:S05]  /*13f60*/  @!P0 BRA `(.L_x_1804) ;  /* 0xfffffffc00f08947 */ /* 0x002fea000383ffff */
[----:B------:R-:W-:Y:S05]  /*13f70*/  BRA `(.L_x_1879) ;  /* 0xffffffcc00747947 */ /* 0x000fea000383ffff */
.L_x_1810:
[----:B0-----:R0:W1:Y:S02]  /*13f80*/  SYNCS.PHASECHK.TRANS64.TRYWAIT P0, [R4+URZ+0x19c80], R2 ;  /* 0x019c8002040075a7 */ /* 0x001064000800017f */
[----:B-1----:R-:W-:Y:S05]  /*13f90*/  @!P0 NANOSLEEP.SYNCS 0x989680 ;  /* 0x009896800000895d */ /* 0x002fea0003900000 */
[----:B------:R-:W1:Y:S02]  /*13fa0*/  @!P0 SYNCS.PHASECHK.TRANS64 P0, [R4+URZ+0x19c80], R2 ;  /* 0x019c8002040085a7 */ /* 0x000e64000800007f */
[----:B-1----:R-:W-:Y:S05]  /*13fb0*/  @!P0 BRA `(.L_x_1810) ;  /* 0xfffffffc00f08947 */ /* 0x002fea000383ffff */
[----:B------:R-:W-:Y:S05]  /*13fc0*/  BRA `(.L_x_1880) ;  /* 0xffffffd0000c7947 */ /* 0x000fea000383ffff */
.L_x_1817:
[----:B-1----:R1:W2:Y:S02]  /*13fd0*/  SYNCS.PHASECHK.TRANS64.TRYWAIT P0, [R4+URZ+0x19c40], R2 ;  /* 0x019c4002040075a7 */ /* 0x0022a4000800017f */
[----:B--2---:R-:W-:Y:S05]  /*13fe0*/  @!P0 NANOSLEEP.SYNCS 0x989680 ;  /* 0x009896800000895d */ /* 0x004fea0003900000 */
[----:B------:R-:W2:Y:S02]  /*13ff0*/  @!P0 SYNCS.PHASECHK.TRANS64 P0, [R4+URZ+0x19c40], R2 ;  /* 0x019c4002040085a7 */ /* 0x000ea4000800007f */
[----:B--2---:R-:W-:Y:S05]  /*14000*/  @!P0 BRA `(.L_x_1817) ;  /* 0xfffffffc00f08947 */ /* 0x004fea000383ffff */
[----:B------:R-:W-:Y:S05]  /*14010*/  BRA `(.L_x_1881) ;  /* 0xffffffd400047947 */ /* 0x000fea000383ffff */
.L_x_1825:
[----:B0-----:R0:W1:Y:S02]  /*14020*/  SYNCS.PHASECHK.TRANS64.TRYWAIT P0, [R3+URZ+0x19c70], R2 ;  /* 0x019c7002030075a7 */ /* 0x001064000800017f */
[----:B-1----:R-:W-:Y:S05]  /*14030*/  @!P0 NANOSLEEP.SYNCS 0x989680 ;  /* 0x009896800000895d */ /* 0x002fea0003900000 */
[----:B------:R-:W1:Y:S02]  /*14040*/  @!P0 SYNCS.PHASECHK.TRANS64 P0, [R3+URZ+0x19c70], R2 ;  /* 0x019c7002030085a7 */ /* 0x000e64000800007f */
[----:B-1----:R-:W-:Y:S05]  /*14050*/  @!P0 BRA `(.L_x_1825) ;  /* 0xfffffffc00f08947 */ /* 0x002fea000383ffff */
[----:B------:R-:W-:Y:S05]  /*14060*/  BRA `(.L_x_1882) ;  /* 0xffffffd800187947 */ /* 0x000fea000383ffff */
.L_x_1827:
[----:B0-----:R0:W1:Y:S02]  /*14070*/  SYNCS.PHASECHK.TRANS64.TRYWAIT P0, [R3+URZ+0x19c60], R2 ;  /* 0x019c6002030075a7 */ /* 0x001064000800017f */
[----:B-1----:R-:W-:Y:S05]  /*14080*/  @!P0 NANOSLEEP.SYNCS 0x989680 ;  /* 0x009896800000895d */ /* 0x002fea0003900000 */
[----:B------:R-:W1:Y:S02]  /*14090*/  @!P0 SYNCS.PHASECHK.TRANS64 P0, [R3+URZ+0x19c60], R2 ;  /* 0x019c6002030085a7 */ /* 0x000e64000800007f */
[----:B-1----:R-:W-:Y:S05]  /*140a0*/  @!P0 BRA `(.L_x_1827) ;  /* 0xfffffffc00f08947 */ /* 0x002fea000383ffff */
[----:B------:R-:W-:Y:S05]  /*140b0*/  BRA `(.L_x_1883) ;  /* 0xffffffd800207947 */ /* 0x000fea000383ffff */
.L_x_1834:
[----:B0-----:R0:W1:Y:S02]  /*140c0*/  SYNCS.PHASECHK.TRANS64.TRYWAIT P1, [R3+URZ+0x19c70], R0 ;  /* 0x019c7000030075a7 */ /* 0x001064000802017f */
[----:B-1----:R-:W-:Y:S05]  /*140d0*/  @!P1 NANOSLEEP.SYNCS 0x989680 ;  /* 0x009896800000995d */ /* 0x002fea0003900000 */
[----:B------:R-:W1:Y:S02]  /*140e0*/  @!P1 SYNCS.PHASECHK.TRANS64 P1, [R3+URZ+0x19c70], R0 ;  /* 0x019c7000030095a7 */ /* 0x000e64000802007f */
[----:B-1----:R-:W-:Y:S05]  /*140f0*/  @!P1 BRA `(.L_x_1834) ;  /* 0xfffffffc00f09947 */ /* 0x002fea000383ffff */
[----:B------:R-:W-:Y:S05]  /*14100*/  BRA `(.L_x_1884) ;  /* 0xffffffdc00847947 */ /* 0x000fea000383ffff */
.L_x_1836:
[----:B0-----:R0:W1:Y:S02]  /*14110*/  SYNCS.PHASECHK.TRANS64.TRYWAIT P1, [R3+URZ+0x19c60], R0 ;  /* 0x019c6000030075a7 */ /* 0x001064000802017f */
[----:B-1----:R-:W-:Y:S05]  /*14120*/  @!P1 NANOSLEEP.SYNCS 0x989680 ;  /* 0x009896800000995d */ /* 0x002fea0003900000 */
[----:B------:R-:W1:Y:S02]  /*14130*/  @!P1 SYNCS.PHASECHK.TRANS64 P1, [R3+URZ+0x19c60], R0 ;  /* 0x019c6000030095a7 */ /* 0x000e64000802007f */
[----:B-1----:R-:W-:Y:S05]  /*14140*/  @!P1 BRA `(.L_x_1836) ;  /* 0xfffffffc00f09947 */ /* 0x002fea000383ffff */
[----:B------:R-:W-:Y:S05]  /*14150*/  BRA `(.L_x_1885) ;  /* 0xffffffdc00887947 */ /* 0x000fea000383ffff */
.L_x_1849:
[----:B0-----:R0:W1:Y:S02]  /*14160*/  SYNCS.PHASECHK.TRANS64.TRYWAIT P0, [R7+URZ+0x19c20], R0 ;  /* 0x019c2000070075a7 */ /* 0x001064000800017f */
[----:B-1----:R-:W-:Y:S05]  /*14170*/  @!P0 NANOSLEEP.SYNCS 0x989680 ;  /* 0x009896800000895d */ /* 0x002fea0003900000 */
[----:B------:R-:W1:Y:S02]  /*14180*/  @!P0 SYNCS.PHASECHK.TRANS64 P0, [R7+URZ+0x19c20], R0 ;  /* 0x019c2000070085a7 */ /* 0x000e64000800007f */
[----:B-1----:R-:W-:Y:S05]  /*14190*/  @!P0 BRA `(.L_x_1849) ;  /* 0xfffffffc00f08947 */ /* 0x002fea000383ffff */
[----:B------:R-:W-:Y:S05]  /*141a0*/  BRA `(.L_x_1886) ;  /* 0xfffffff000907947 */ /* 0x000fea000383ffff */
.L_x_1850:
        /* <DEDUP_REMOVED lines=8> */
[----:B0-2---:R-:W-:Y:S05]  /*14230*/  WARPSYNC.COLLECTIVE R15, `(.L_x_1888) ;  /* 0x000000000f087348 */ /* 0x005fea0003c00000 */
[----:B------:R1:W3:Y:S02]  /*14240*/  SHFL.IDX P6, R14, R13, R12, R11 ;  /* 0x0000000c0d0e7389 */ /* 0x0002e400000c000b */
[----:B0123--:R-:W-:Y:S01]  /*14250*/  ENDCOLLECTIVE ;  /* 0x000000000000791b */ /* 0x00ffe20003800000 */
.L_x_1888:
[----:B------:R-:W-:Y:S05]  /*14260*/  BSYNC B0 ;  /* 0x0000000000007941 */ /* 0x000fea0003800000 */
.L_x_1887:
[----:B------:R-:W-:Y:S05]  /*14270*/  BRA `(.L_x_1889) ;  /* 0xfffffff000787947 */ /* 0x000fea000383ffff */
.L_x_1853:
[----:B------:R-:W-:Y:S01]  /*14280*/  BSSY B1, `(.L_x_1890) ;  /* 0x0000006000017945 */ /* 0x000fe20003800000 */
[----:B------:R-:W-:-:S07]  /*14290*/  IMAD.MOV.U32 R15, RZ, RZ, -0x1 ;  /* 0xffffffffff0f7424 */ /* 0x000fce00078e00ff */
[----:B0-2---:R-:W-:Y:S05]  /*142a0*/  WARPSYNC.COLLECTIVE R15, `(.L_x_1891) ;  /* 0x000000000f0c7348 */ /* 0x005fea0003c00000 */
[----:B------:R-:W-:Y:S02]  /*142b0*/  ELECT P6, UR62, PT ;  /* 0x00000000003e782f */ /* 0x000fe400038c0000 */
[----:B------:R-:W-:Y:S01]  /*142c0*/  MOV R14, UR62 ;  /* 0x0000003e000e7c02 */ /* 0x000fe20008000f00 */
[----:B0-2---:R-:W-:Y:S10]  /*142d0*/  ENDCOLLECTIVE ;  /* 0x000000000000791b */ /* 0x005ff40003800000 */
.L_x_1891:
[----:B------:R-:W-:Y:S05]  /*142e0*/  BSYNC B1 ;  /* 0x0000000000017941 */ /* 0x000fea0003800000 */
.L_x_1890:
[----:B------:R-:W-:Y:S05]  /*142f0*/  BRA `(.L_x_1892) ;  /* 0xfffffff000707947 */ /* 0x000fea000383ffff */
.L_x_1855:
[----:B0-----:R0:W1:Y:S02]  /*14300*/  SYNCS.PHASECHK.TRANS64.TRYWAIT P1, [R5+URZ], R4 ;  /* 0x00000004050075a7 */ /* 0x001064000802017f */
[----:B-1----:R-:W-:Y:S05]  /*14310*/  @!P1 NANOSLEEP.SYNCS 0x989680 ;  /* 0x009896800000995d */ /* 0x002fea0003900000 */
[----:B------:R-:W1:Y:S02]  /*14320*/  @!P1 SYNCS.PHASECHK.TRANS64 P1, [R5+URZ], R4 ;  /* 0x00000004050095a7 */ /* 0x000e64000802007f */
[----:B-1----:R-:W-:Y:S05]  /*14330*/  @!P1 BRA `(.L_x_1855) ;  /* 0xfffffffc00f09947 */ /* 0x002fea000383ffff */
[----:B------:R-:W-:Y:S05]  /*14340*/  BRA `(.L_x_1893) ;  /* 0xfffffff000a47947 */ /* 0x000fea000383ffff */
.L_x_1856:
[----:B-1----:R1:W3:Y:S02]  /*14350*/  SYNCS.PHASECHK.TRANS64.TRYWAIT P1, [R3+URZ], R0 ;  /* 0x00000000030075a7 */ /* 0x0022e4000802017f */
[----:B---3--:R-:W-:Y:S05]  /*14360*/  @!P1 NANOSLEEP.SYNCS 0x989680 ;  /* 0x009896800000995d */ /* 0x008fea0003900000 */
[----:B------:R-:W3:Y:S02]  /*14370*/  @!P1 SYNCS.PHASECHK.TRANS64 P1, [R3+URZ], R0 ;  /* 0x00000000030095a7 */ /* 0x000ee4000802007f */
[----:B---3--:R-:W-:Y:S05]  /*14380*/  @!P1 BRA `(.L_x_1856) ;  /* 0xfffffffc00f09947 */ /* 0x008fea000383ffff */
[----:B------:R-:W-:Y:S05]  /*14390*/  BRA `(.L_x_1894) ;  /* 0xfffffff000987947 */ /* 0x000fea000383ffff */
.L_x_1858:
[----:B-1----:R1:W3:Y:S02]  /*143a0*/  SYNCS.PHASECHK.TRANS64.TRYWAIT P1, [R3+URZ+0x19c60], R4 ;  /* 0x019c6004030075a7 */ /* 0x0022e4000802017f */
[----:B---3--:R-:W-:Y:S05]  /*143b0*/  @!P1 NANOSLEEP.SYNCS 0x989680 ;  /* 0x009896800000995d */ /* 0x008fea0003900000 */
[----:B------:R-:W3:Y:S02]  /*143c0*/  @!P1 SYNCS.PHASECHK.TRANS64 P1, [R3+URZ+0x19c60], R4 ;  /* 0x019c6004030095a7 */ /* 0x000ee4000802007f */
[----:B---3--:R-:W-:Y:S05]  /*143d0*/  @!P1 BRA `(.L_x_1858) ;  /* 0xfffffffc00f09947 */ /* 0x008fea000383ffff */
[----:B------:R-:W-:Y:S05]  /*143e0*/  BRA `(.L_x_1895) ;  /* 0xfffffff000987947 */ /* 0x000fea000383ffff */
.L_x_1860:
[----:B0-----:R0:W3:Y:S02]  /*143f0*/  SYNCS.PHASECHK.TRANS64.TRYWAIT P1, [R5+URZ+0x19c60], R0 ;  /* 0x019c6000050075a7 */ /* 0x0010e4000802017f */
[----:B---3--:R-:W-:Y:S05]  /*14400*/  @!P1 NANOSLEEP.SYNCS 0x989680 ;  /* 0x009896800000995d */ /* 0x008fea0003900000 */
[----:B------:R-:W3:Y:S02]  /*14410*/  @!P1 SYNCS.PHASECHK.TRANS64 P1, [R5+URZ+0x19c60], R0 ;  /* 0x019c6000050095a7 */ /* 0x000ee4000802007f */
[----:B---3--:R-:W-:Y:S05]  /*14420*/  @!P1 BRA `(.L_x_1860) ;  /* 0xfffffffc00f09947 */ /* 0x008fea000383ffff */
[----:B------:R-:W-:Y:S05]  /*14430*/  BRA `(.L_x_1896) ;  /* 0xfffffff000987947 */ /* 0x000fea000383ffff */
.L_x_1862:
[----:B---3--:R3:W4:Y:S02]  /*14440*/  SYNCS.PHASECHK.TRANS64.TRYWAIT P0, [R3+URZ+0x19c80], R4 ;  /* 0x019c8004030075a7 */ /* 0x008724000800017f */
[----:B----4-:R-:W-:Y:S05]  /*14450*/  @!P0 NANOSLEEP.SYNCS 0x989680 ;  /* 0x009896800000895d */ /* 0x010fea0003900000 */
[----:B------:R-:W4:Y:S02]  /*14460*/  @!P0 SYNCS.PHASECHK.TRANS64 P0, [R3+URZ+0x19c80], R4 ;  /* 0x019c8004030085a7 */ /* 0x000f24000800007f */
[----:B----4-:R-:W-:Y:S05]  /*14470*/  @!P0 BRA `(.L_x_1862) ;  /* 0xfffffffc00f08947 */ /* 0x010fea000383ffff */
[----:B------:R-:W-:Y:S05]  /*14480*/  BRA `(.L_x_1863) ;  /* 0xfffffff000947947 */ /* 0x000fea000383ffff */
.L_x_1897:
        /* <DEDUP_REMOVED lines=15> */
.L_x_2283:


//--------------------- .text._ZN7cutlass13device_kernelIN5flash11enable_sm90INS1_16FlashAttnFwdSm90INS1_25CollectiveMainloopFwdSm90ILi2EN4cute5tupleIJNS5_1CILi1EEES8_S8_EEENS6_IJNS7_ILi192EEENS7_ILi128EEENS7_ILi96EEEEEELi96ENS_12float_e4m3_tEfNS_4arch4Sm90ELb1ELb0ELb1ELb1ELb0ELb1ELb0ELb1ELb1ELb1ELb1ELb0EEENS1_21CollectiveEpilogueFwdINS6_IJSA_SC_SB_EEES9_NS_10bfloat16_tESG_Li384ELb1ELb1ELb1ELb1EEENS1_36VarlenDynamicPersistentTileSchedulerILi192ELi128ELi384ELi128ELb1ELb1ELb1ELb1ELb1ELb1EEEEEEEEEvNT_6ParamsE --------------------------
	.section	.text._ZN7cutlass13device_kernelIN5flash11enable_sm90INS1_16FlashAttnFwdSm90INS1_25CollectiveMainloopFwdSm90ILi2EN4cute5tupleIJNS5_1CILi1EEES8_S8_EEENS6_IJNS7_ILi192EEENS7_ILi128EEENS7_ILi96EEEEEELi96ENS_12float_e4m3_tEfNS_4arch4Sm90ELb1ELb0ELb1ELb1ELb0ELb1ELb0ELb1ELb1ELb1ELb1ELb0EEENS1_21CollectiveEpilogueFwdINS6_IJSA_SC_SB_EEES9_NS_10bfloat16_tESG_Li384ELb1ELb1ELb1ELb1EEENS1_36VarlenDynamicPersistentTileSchedulerILi192ELi128ELi384ELi128ELb1ELb1ELb1ELb1ELb1ELb1EEEEEEEEEvNT_6ParamsE,"ax",@progbits
	.align	128
.text._ZN7cutlass13device_kernelIN5flash11enable_sm90INS1_16FlashAttnFwdSm90INS1_25CollectiveMainloopFwdSm90ILi2EN4cute5tupleIJNS5_1CILi1EEES8_S8_EEENS6_IJNS7_ILi192EEENS7_ILi128EEENS7_ILi96EEEEEELi96ENS_12float_e4m3_tEfNS_4arch4Sm90ELb1ELb0ELb1ELb1ELb0ELb1ELb0ELb1ELb1ELb1ELb1ELb0EEENS1_21CollectiveEpilogueFwdINS6_IJSA_SC_SB_EEES9_NS_10bfloat16_tESG_Li384ELb1ELb1ELb1ELb1EEENS1_36VarlenDynamicPersistentTileSchedulerILi192ELi128ELi384ELi128ELb1ELb1ELb1ELb1ELb1ELb1EEEEEEEEEvNT_6ParamsE:
        .type           _ZN7cutlass13device_kernelIN5flash11enable_sm90INS1_16FlashAttnFwdSm90INS1_25CollectiveMainloopFwdSm90ILi2EN4cute5tupleIJNS5_1CILi1EEES8_S8_EEENS6_IJNS7_ILi192EEENS7_ILi128EEENS7_ILi96EEEEEELi96ENS_12float_e4m3_tEfNS_4arch4Sm90ELb1ELb0ELb1ELb1ELb0ELb1ELb0ELb1ELb1ELb1ELb1ELb0EEENS1_21CollectiveEpilogueFwdINS6_IJSA_SC_SB_EEES9_NS_10bfloat16_tESG_Li384ELb1ELb1ELb1ELb1EEENS1_36VarlenDynamicPersistentTileSchedulerILi192ELi128ELi384ELi128ELb1ELb1ELb1ELb1ELb1ELb1EEEEEEEEEvNT_6ParamsE,@function
        .size           _ZN7cutlass13device_kernelIN5flash11enable_sm90INS1_16FlashAttnFwdSm90INS1_25CollectiveMainloopFwdSm90ILi2EN4cute5tupleIJNS5_1CILi1EEES8_S8_EEENS6_IJNS7_ILi192EEENS7_ILi128EEENS7_ILi96EEEEEELi96ENS_12float_e4m3_tEfNS_4arch4Sm90ELb1ELb0ELb1ELb1ELb0ELb1ELb0ELb1ELb1ELb1ELb1ELb0EEENS1_21CollectiveEpilogueFwdINS6_IJSA_SC_SB_EEES9_NS_10bfloat16_tESG_Li384ELb1ELb1ELb1ELb1EEENS1_36VarlenDynamicPersistentTileSchedulerILi192ELi128ELi384ELi128ELb1ELb1ELb1ELb1ELb1ELb1EEEEEEEEEvNT_6ParamsE,(.L_x_2284 - _ZN7cutlass13device_kernelIN5flash11enable_sm90INS1_16FlashAttnFwdSm90INS1_25CollectiveMainloopFwdSm90ILi2EN4cute5tupleIJNS5_1CILi1EEES8_S8_EEENS6_IJNS7_ILi192EEENS7_ILi128EEENS7_ILi96EEEEEELi96ENS_12float_e4m3_tEfNS_4arch4Sm90ELb1ELb0ELb1ELb1ELb0ELb1ELb0ELb1ELb1ELb1ELb1ELb0EEENS1_21CollectiveEpilogueFwdINS6_IJSA_SC_SB_EEES9_NS_10bfloat16_tESG_Li384ELb1ELb1ELb1ELb1EEENS1_36VarlenDynamicPersistentTileSchedulerILi192ELi128ELi384ELi128ELb1ELb1ELb1ELb1ELb1ELb1EEEEEEEEEvNT_6ParamsE)
        .other          _ZN7cutlass13device_kernelIN5flash11enable_sm90INS1_16FlashAttnFwdSm90INS1_25CollectiveMainloopFwdSm90ILi2EN4cute5tupleIJNS5_1CILi1EEES8_S8_EEENS6_IJNS7_ILi192EEENS7_ILi128EEENS7_ILi96EEEEEELi96ENS_12float_e4m3_tEfNS_4arch4Sm90ELb1ELb0ELb1ELb1ELb0ELb1ELb0ELb1ELb1ELb1ELb1ELb0EEENS1_21CollectiveEpilogueFwdINS6_IJSA_SC_SB_EEES9_NS_10bfloat16_tESG_Li384ELb1ELb1ELb1ELb1EEENS1_36VarlenDynamicPersistentTileSchedulerILi192ELi128ELi384ELi128ELb1ELb1ELb1ELb1ELb1ELb1EEEEEEEEEvNT_6ParamsE,@"STO_CUDA_ENTRY STV_DEFAULT"
_ZN7cutlass13device_kernelIN5flash11enable_sm90INS1_16FlashAttnFwdSm90INS1_25CollectiveMainloopFwdSm90ILi2EN4cute5tupleIJNS5_1CILi1EEES8_S8_EEENS6_IJNS7_ILi192EEENS7_ILi128EEENS7_ILi96EEEEEELi96ENS_12float_e4m3_tEfNS_4arch4Sm90ELb1ELb0ELb1ELb1ELb0ELb1ELb0ELb1ELb1ELb1ELb1ELb0EEENS1_21CollectiveEpilogueFwdINS6_IJSA_SC_SB_EEES9_NS_10bfloat16_tESG_Li384ELb1ELb1ELb1ELb1EEENS1_36VarlenDynamicPersistentTileSchedulerILi192ELi128ELi384ELi128ELb1ELb1ELb1ELb1ELb1ELb1EEEEEEEEEvNT_6ParamsE:
[----:B------:R-:W0:Y:S02]  /*0000*/  LDC R1, c[0x0][0x28] ;  /* 0x00000a00ff017b82 */ /* 0x000e240000000800 */
[----:B0-----:R-:W-:Y:S01]  /*0010*/  VIADD R1, R1, 0xffffff78 ;  /* 0xffffff7801017836 */ /* 0x001fe20000000000 */
[----:B------:R-:W0:Y:S01]  /*0020*/  S2R R2, SR_TID.X ;  /* 0x0000000000027919 */ /* 0x000e220000002100 */
[----:B------:R-:W-:Y:S01]  /*0030*/  ELECT P0, URZ, PT ;  /* 0x00000000003f782f */ /* 0x000fe20003800000 */
[----:B------:R-:W-:Y:S01]  /*0040*/  BSSY B0, `(.L_x_1898) ;  /* 0x0000014000007945 */ /* 0x000fe20003800000 */
[--C-:B0-----:R-:W-:Y:S02]  /*0050*/  SHF.R.U32.HI R6, RZ, 0x5, R2.reuse ;  /* 0x00000005ff067819 */ /* 0x101fe40000011602 */
[----:B------:R-:W-:-:S03]  /*0060*/  SHF.R.U32.HI R2, RZ, 0x7, R2 ;  /* 0x00000007ff027819 */ /* 0x000fc60000011602 */
        /* <DEDUP_REMOVED lines=17> */
.L_x_1899:
[----:B------:R-:W-:Y:S05]  /*0180*/  BSYNC B0 ;  /* 0x0000000000007941 */ /* 0x000fea0003800000 */
.L_x_1898:
        /* <DEDUP_REMOVED lines=41> */
.L_x_1900:
        /* <DEDUP_REMOVED lines=22> */
.L_x_1901:
        /* <DEDUP_REMOVED lines=18> */
.L_x_1902:
        /* <DEDUP_REMOVED lines=22> */
.L_x_1903:
        /* <DEDUP_REMOVED lines=22> */
.L_x_1904:
[----:B------:R-:W-:Y:S01]  /*0960*/  PLOP3.LUT P0, PT, PT, PT, UP0, 0x80, 0x0 ;  /* 0x000000000000781c */ /* 0x000fe20003f0f008 */
[----:B------:R-:W-:Y:S01]  /*0970*/  UMOV UR37, 0x1 ;  /* 0x0000000100257882 */ /* 0x000fe20000000000 */
[----:B------:R-:W-:Y:S01]  /*0980*/  NOP ;  /* 0x0000000000007918 */ /* 0x000fe20000000000 */
[----:B------:R-:W-:Y:S01]  /*0990*/  USEL UR37, UR37, 0x2, !UP0 ;  /* 0x0000000225257887 */ /* 0x000fe2000c000000 */
[----:B------:R-:W-:Y:S01]  /*09a0*/  BSSY B8, `(.L_x_1905) ;  /* 0x0001e83000087945 */ /* 0x000fe20003800000 */
[----:B------:R-:W-:Y:S01]  /*09b0*/  ULDC.64 UR42, c[0x0][0x208] ;  /* 0x00008200002a7ab9 */ /* 0x000fe20000000a00 */
[----:B012-4-:R-:W-:Y:S07]  /*09c0*/  BAR.SYNC.DEFER_BLOCKING 0x0 ;  /* 0x0000000000007b1d */ /* 0x017fee0000010000 */
[----:B------:R-:W-:Y:S05]  /*09d0*/  @!P0 BRA `(.L_x_1906) ;  /* 0x0000016c00a08947 */ /* 0x000fea0003800000 */
.L_x_1907:
[----:B------:R-:W-:-:S08]  /*09e0*/  NOP ;  /* 0x0000000000007918 */ /* 0x000fd00000000000 */
[----:B------:R-:W0:Y:S02]  /*09f0*/  USETMAXREG.TRY_ALLOC.CTAPOOL UP0, 0xa0 ;  /* 0x000000a0000079c8 */ /* 0x000e240008000600 */
[----:B0-----:R-:W-:-:S13]  /*0a00*/  PLOP3.LUT P0, PT, PT, PT, UP0, 0x80, 0x0 ;  /* 0x000000000000781c */ /* 0x001fda0003f0f008 */
[----:B------:R-:W-:Y:S05]  /*0a10*/  @!P0 BRA `(.L_x_1907) ;  /* 0xfffffffc00f08947 */ /* 0x000fea000383ffff */
[----:B------:R-:W0:Y:S08]  /*0a20*/  S2UR UR4, SR_CgaCtaId ;  /* 0x00000000000479c3 */ /* 0x000e300000008800 */
[----:B------:R-:W-:Y:S06]  /*0a30*/  BAR.ARV 0x8, 0x200 ;  /* 0x0208000000007b1d */ /* 0x000fec0000002000 */
[----:B------:R-:W-:-:S02]  /*0a40*/  MOV R16, 0x400 ;  /* 0x0000040000107802 */ /* 0x000fc40000000f00 */
[----:B------:R-:W-:Y:S01]  /*0a50*/  BAR.SYNC.DEFER_BLOCKING 0x5, 0x200 ;  /* 0x0148000000007b1d */ /* 0x000fe20000010000 */
[----:B0-----:R-:W-:-:S05]  /*0a60*/  IMAD.U32 R0, RZ, RZ, UR4 ;  /* 0x00000004ff007e24 */ /* 0x001fca000f8e00ff */
[----:B------:R-:W-:Y:S01]  /*0a70*/  ULDC UR4, c[0x0][0xc3c] ;  /* 0x00030f0000047ab9 */ /* 0x000fe20000000800 */
[----:B------:R-:W-:Y:S01]  /*0a80*/  LEA R16, R0, R16, 0x18 ;  /* 0x0000001000107211 */ /* 0x000fe200078ec0ff */
[----:B------:R-:W-:Y:S04]  /*0a90*/  STL [R1+0x10], R0 ;  /* 0x0000100001007387 */ /* 0x000fe80000100800 */
[----:B------:R-:W0:Y:S01]  /*0aa0*/  LDS.128 R28, [R16+0x19cd0] ;  /* 0x019cd000101c7984 */ /* 0x000e220000000c00 */
[----:B------:R-:W-:Y:S06]  /*0ab0*/  BAR.ARV 0x4, 0x200 ;  /* 0x0108000000007b1d */ /* 0x000fec0000002000 */
[----:B0-----:R-:W-:-:S13]  /*0ac0*/  ISETP.GE.AND P0, PT, R31, UR4, PT ;  /* 0x000000041f007c0c */ /* 0x001fda000bf06270 */
[----:B------:R-:W-:Y:S05]  /*0ad0*/  @P0 BRA `(.L_x_1908) ;  /* 0x000001e400bc0947 */ /* 0x000fea0003800000 */
[----:B------:R-:W0:Y:S01]  /*0ae0*/  S2R R0, SR_TID.X ;  /* 0x0000000000007919 */ /* 0x000e220000002100 */
[----:B------:R-:W-:Y:S01]  /*0af0*/  CS2R R152, SRZ ;  /* 0x0000000000987805 */ /* 0x000fe2000001ff00 */
[----:B------:R-:W-:Y:S01]  /*0b00*/  IMAD.MOV.U32 R18, RZ, RZ, RZ ;  /* 0x000000ffff127224 */ /* 0x000fe200078e00ff */
[----:B------:R-:W-:Y:S01]  /*0b10*/  ULOP3.LUT UR36, UR37, 0x1, URZ, 0xfc, !UPT ;  /* 0x0000000125247892 */ /* 0x000fe2000f8efc3f */
[----:B0-----:R-:W-:-:S05]  /*0b20*/  VIADD R22, R0, 0xffffff80 ;  /* 0xffffff8000167836 */ /* 0x001fca0000000000 */
[----:B------:R-:W-:Y:S02]  /*0b30*/  SHF.R.S32.HI R0, RZ, 0x1f, R22 ;  /* 0x0000001fff007819 */ /* 0x000fe40000011416 */
[-C--:B------:R-:W-:Y:S02]  /*0b40*/  LEA.HI R3, R22, R22.reuse, RZ, 0x1 ;  /* 0x0000001616037211 */ /* 0x080fe400078f08ff */
[CC--:B------:R-:W-:Y:S02]  /*0b50*/  LEA.HI R2, R0.reuse, R22.reuse, RZ, 0x5 ;  /* 0x0000001600027211 */ /* 0x0c0fe400078f28ff */
[----:B------:R-:W-:Y:S02]  /*0b60*/  LEA.HI R5, R0, R22, RZ, 0x4 ;  /* 0x0000001600057211 */ /* 0x000fe400078f20ff */
[----:B------:R-:W-:Y:S01]  /*0b70*/  SHF.R.S32.HI R19, RZ, 0x1, R3 ;  /* 0x00000001ff137819 */ /* 0x000fe20000011403 */
[----:B------:R-:W-:Y:S01]  /*0b80*/  IMAD.SHL.U32 R4, R2, 0x10, RZ ;  /* 0x0000001002047824 */ /* 0x000fe200078e00ff */
[----:B------:R-:W-:-:S02]  /*0b90*/  LOP3.LUT R2, R5, 0x7fffff0, RZ, 0xc0, !PT ;  /* 0x07fffff005027812 */ /* 0x000fc400078ec0ff */
[----:B------:R-:W-:Y:S02]  /*0ba0*/  SHF.R.S32.HI R6, RZ, 0x1f, R3 ;  /* 0x0000001fff067819 */ /* 0x000fe40000011403 */
[----:B------:R-:W-:Y:S01]  /*0bb0*/  LOP3.LUT R7, R4, 0xfffffe00, RZ, 0xc0, !PT ;  /* 0xfffffe0004077812 */ /* 0x000fe200078ec0ff */
[----:B------:R-:W-:Y:S01]  /*0bc0*/  IMAD.IADD R4, R22, 0x1, -R2 ;  /* 0x0000000116047824 */ /* 0x000fe200078e0a02 */
[-C--:B------:R-:W-:Y:S02]  /*0bd0*/  LEA.HI R2, R0, R22.reuse, RZ, 0x7 ;  /* 0x0000001600027211 */ /* 0x080fe400078f38ff */
[----:B------:R-:W-:Y:S01]  /*0be0*/  LOP3.LUT R3, R3, 0xfffffffe, RZ, 0xc0, !PT ;  /* 0xfffffffe03037812 */ /* 0x000fe200078ec0ff */
[----:B------:R-:W-:Y:S01]  /*0bf0*/  IMAD R9, R4, 0x20, R7 ;  /* 0x0000002004097824 */ /* 0x000fe200078e0207 */
[----:B------:R-:W-:Y:S02]  /*0c00*/  LOP3.LUT R7, R2, 0xffffff80, RZ, 0xc0, !PT ;  /* 0xffffff8002077812 */ /* 0x000fe400078ec0ff */
[----:B------:R-:W-:Y:S01]  /*0c10*/  LEA.HI R6, R6, R19, RZ, 0x2 ;  /* 0x0000001306067211 */ /* 0x000fe200078f10ff */
[----:B------:R-:W-:Y:S01]  /*0c20*/  IMAD.IADD R21, R22, 0x1, -R3 ;  /* 0x0000000116157824 */ /* 0x000fe200078e0a03 */
[----:B------:R-:W-:Y:S01]  /*0c30*/  LEA.HI R4, R0, R22, RZ, 0x3 ;  /* 0x0000001600047211 */ /* 0x000fe200078f18ff */
[----:B------:R-:W-:Y:S01]  /*0c40*/  IMAD.IADD R15, R22, 0x1, -R7 ;  /* 0x00000001160f7824 */ /* 0x000fe200078e0a07 */
[----:B------:R-:W-:Y:S01]  /*0c50*/  LOP3.LUT R6, R6, 0x7fffffc, RZ, 0xc0, !PT ;  /* 0x07fffffc06067812 */ /* 0x000fe200078ec0ff */
[----:B------:R-:W-:Y:S01]  /*0c60*/  IMAD.SHL.U32 R154, R21, 0x8, RZ ;  /* 0x00000008159a7824 */ /* 0x000fe200078e00ff */
[----:B------:R-:W-:-:S02]  /*0c70*/  SHF.R.S32.HI R7, RZ, 0x4, R5 ;  /* 0x00000004ff077819 */ /* 0x000fc40000011405 */
[----:B------:R-:W-:Y:S01]  /*0c80*/  SHF.R.S32.HI R8, RZ, 0x1f, R15 ;  /* 0x0000001fff087819 */ /* 0x000fe2000001140f */
[----:B------:R-:W-:Y:S01]  /*0c90*/  IMAD.IADD R6, R19, 0x1, -R6 ;  /* 0x0000000113067824 */ /* 0x000fe200078e0a06 */
[----:B------:R-:W-:Y:S01]  /*0ca0*/  LEA.HI R5, R5, R7, RZ, 0x1 ;  /* 0x0000000705057211 */ /* 0x000fe200078f08ff */
[C---:B------:R-:W-:Y:S01]  /*0cb0*/  VIADD R11, R154.reuse, 0x20 ;  /* 0x000000209a0b7836 */ /* 0x040fe20000000000 */
[----:B------:R-:W-:Y:S01]  /*0cc0*/  SHF.R.S32.HI R17, RZ, 0x7, R2 ;  /* 0x00000007ff117819 */ /* 0x000fe20000011402 */
[----:B------:R-:W-:Y:S01]  /*0cd0*/  IMAD R13, R7, 0x8, R6 ;  /* 0x00000008070d7824 */ /* 0x000fe200078e0206 */
[----:B------:R-:W-:Y:S01]  /*0ce0*/  LOP3.LUT R2, R5, 0x1ffffffe, RZ, 0xc0, !PT ;  /* 0x1ffffffe05027812 */ /* 0x000fe200078ec0ff */
[----:B------:R-:W-:Y:S01]  /*0cf0*/  IMAD.IADD R6, R154, 0x1, R11 ;  /* 0x000000019a067824 */ /* 0x000fe200078e020b */
[----:B------:R-:W-:Y:S01]  /*0d00*/  LEA.HI R10, R8, R15, RZ, 0x2 ;  /* 0x0000000f080a7211 */ /* 0x000fe200078f10ff */
[----:B------:R0:W-:Y:S01]  /*0d10*/  STL [R1+0x8], R11 ;  /* 0x0000080b01007387 */ /* 0x0001e20000100800 */
[----:B------:R-:W-:Y:S01]  /*0d20*/  SHF.R.S32.HI R4, RZ, 0x3, R4 ;  /* 0x00000003ff047819 */ /* 0x000fe20000011404 */
[----:B------:R-:W-:Y:S01]  /*0d30*/  IMAD.IADD R2, R7, 0x1, -R2 ;  /* 0x0000000107027824 */ /* 0x000fe200078e0a02 */
[--C-:B------:R-:W-:Y:S01]  /*0d40*/  SHF.R.S32.HI R5, RZ, 0x2, R10.reuse ;  /* 0x00000002ff057819 */ /* 0x100fe2000001140a */
[----:B------:R-:W-:Y:S01]  /*0d50*/  IMAD.SHL.U32 R13, R13, 0x20, RZ ;  /* 0x000000200d0d7824 */ /* 0x000fe200078e00ff */
[----:B------:R-:W-:Y:S01]  /*0d60*/  SHF.R.S32.HI R12, RZ, 0x1f, R10 ;  /* 0x0000001fff0c7819 */ /* 0x000fe2000001140a */
[----:B------:R-:W-:Y:S01]  /*0d70*/  IMAD.SHL.U32 R4, R4, 0x80, RZ ;  /* 0x0000008004047824 */ /* 0x000fe200078e00ff */
[----:B------:R-:W-:Y:S01]  /*0d80*/  SHF.R.S32.HI R7, RZ, 0x1f, R6 ;  /* 0x0000001fff077819 */ /* 0x000fe20000011406 */
[----:B------:R-:W-:Y:S01]  /*0d90*/  IMAD.HI R3, R17, 0x55555556, RZ ;  /* 0x5555555611037827 */ /* 0x000fe200078e02ff */
[----:B------:R-:W-:-:S02]  /*0da0*/  LEA.HI R12, R12, R5, RZ, 0x3 ;  /* 0x000000050c0c7211 */ /* 0x000fc400078f18ff */
[CC--:B0-----:R-:W-:Y:S02]  /*0db0*/  LEA.HI R11, R7.reuse, R6.reuse, RZ, 0x4 ;  /* 0x00000006070b7211 */ /* 0x0c1fe400078f20ff */
[----:B------:R-:W-:Y:S02]  /*0dc0*/  LEA.HI R6, R7, R6, RZ, 0x5 ;  /* 0x0000000607067211 */ /* 0x000fe400078f28ff */
[----:B------:R-:W-:Y:S02]  /*0dd0*/  LOP3.LUT R20, R4, 0x80, RZ, 0xc0, !PT ;  /* 0x0000008004147812 */ /* 0x000fe400078ec0ff */
[----:B------:R-:W-:Y:S02]  /*0de0*/  LOP3.LUT R12, R12, 0xfffffff8, RZ, 0xc0, !PT ;  /* 0xfffffff80c0c7812 */ /* 0x000fe400078ec0ff */
[----:B------:R-:W-:Y:S01]  /*0df0*/  LEA.HI R8, R8, R15, RZ, 0x5 ;  /* 0x0000000f08087211 */ /* 0x000fe200078f28ff */
[----:B------:R-:W-:Y:S01]  /*0e00*/  STL [R1], R20 ;  /* 0x0000001401007387 */ /* 0x000fe20000100800 */
[----:B------:R-:W-:Y:S01]  /*0e10*/  SHF.R.S32.HI R6, RZ, 0x5, R6 ;  /* 0x00000005ff067819 */ /* 0x000fe20000011406 */
[----:B------:R-:W-:Y:S01]  /*0e20*/  IMAD.IADD R5, R5, 0x1, -R12 ;  /* 0x0000000105057824 */ /* 0x000fe200078e0a0c */
[----:B------:R-:W-:Y:S01]  /*0e30*/  SHF.R.U32.HI R14, RZ, 0x3, R20 ;  /* 0x00000003ff0e7819 */ /* 0x000fe20000011614 */
[----:B------:R-:W-:Y:S01]  /*0e40*/  STL [R1+0xc], R13 ;  /* 0x00000c0d01007387 */ /* 0x000fe20000100800 */
[----:B------:R-:W-:Y:S01]  /*0e50*/  LOP3.LUT R4, R20, 0x10, R11, 0xf8, !PT ;  /* 0x0000001014047812 */ /* 0x000fe200078ef80b */
[----:B------:R-:W-:Y:S01]  /*0e60*/  IMAD R7, R6, 0x1800, R13 ;  /* 0x0000180006077824 */ /* 0x000fe200078e020d */
[----:B------:R-:W-:Y:S01]  /*0e70*/  SHF.R.S32.HI R8, RZ, 0x5, R8 ;  /* 0x00000005ff087819 */ /* 0x000fe20000011408 */
[----:B------:R-:W-:Y:S01]  /*0e80*/  STL [R1+0x74], R14 ;  /* 0x0000740e01007387 */ /* 0x000fe20000100800 */
[----:B------:R-:W-:-:S02]  /*0e90*/  LOP3.LUT R4, R4, R14, RZ, 0x3c, !PT ;  /* 0x0000000e04047212 */ /* 0x000fc400078e3cff */
[----:B------:R-:W-:Y:S01]  /*0ea0*/  LEA.HI R0, R0, R22, RZ, 0x2 ;  /* 0x0000001600007211 */ /* 0x000fe200078f10ff */
[----:B------:R-:W-:Y:S01]  /*0eb0*/  IMAD R8, R8, 0x10, R5 ;  /* 0x0000001008087824 */ /* 0x000fe200078e0205 */
[----:B------:R-:W-:Y:S01]  /*0ec0*/  LEA.HI R3, R3, R3, RZ, 0x1 ;  /* 0x0000000303037211 */ /* 0x000fe200078f08ff */
[----:B------:R-:W-:Y:S01]  /*0ed0*/  IMAD R5, R2, 0x8, R9 ;  /* 0x0000000802057824 */ /* 0x000fe200078e0209 */
[----:B------:R-:W-:Y:S02]  /*0ee0*/  IADD3 R2, R16, R7, R4 ;  /* 0x0000000710027210 */ /* 0x000fe40007ffe004 */
[----:B------:R-:W-:Y:S01]  /*0ef0*/  LOP3.LUT R10, R10, 0x7ffffffc, RZ, 0xc0, !PT ;  /* 0x7ffffffc0a0a7812 */ /* 0x000fe200078ec0ff */
[----:B------:R-:W-:Y:S01]  /*0f00*/  IMAD R3, R3, -0x3, R17 ;  /* 0xfffffffd03037824 */ /* 0x000fe200078e0211 */
[----:B------:R0:W-:Y:S01]  /*0f10*/  STL [R1+0x7c], R5 ;  /* 0x00007c0501007387 */ /* 0x0001e20000100800 */
[----:B------:R-:W-:Y:S02]  /*0f20*/  IMAD.MOV.U32 R17, RZ, RZ, RZ ;  /* 0x000000ffff117224 */ /* 0x000fe400078e00ff */
[----:B------:R-:W-:Y:S01]  /*0f30*/  IMAD R3, R3, 0x40, R8 ;  /* 0x0000004003037824 */ /* 0x000fe200078e0208 */
[----:B------:R1:W-:Y:S01]  /*0f40*/  STL [R1+0x70], R2 ;  /* 0x0000700201007387 */ /* 0x0003e20000100800 */
[----:B------:R-:W-:-:S03]  /*0f50*/  IMAD.IADD R10, R15, 0x1, -R10 ;  /* 0x000000010f0a7824 */ /* 0x000fc600078e0a0a */
[----:B------:R-:W-:Y:S01]  /*0f60*/  STL [R1+0x78], R3 ;  /* 0x0000780301007387 */ /* 0x000fe20000100800 */
[----:B0-----:R-:W-:-:S03]  /*0f70*/  VIADD R5, R154, 0x10 ;  /* 0x000000109a057836 */ /* 0x001fc60000000000 */
[----:B------:R-:W-:Y:S01]  /*0f80*/  STL [R1+0x4c], RZ ;  /* 0x00004cff01007387 */ /* 0x000fe20000100800 */
[----:B-1----:R-:W-:-:S05]  /*0f90*/  LOP3.LUT R2, R0, 0xfffffffc, RZ, 0xc0, !PT ;  /* 0xfffffffc00027812 */ /* 0x002fca00078ec0ff */
[----:B------:R-:W-:Y:S01]  /*0fa0*/  IMAD.IADD R7, R22, 0x1, -R2 ;  /* 0x0000000116077824 */ /* 0x000fe200078e0a02 */
[----:B------:R-:W-:Y:S01]  /*0fb0*/  SHF.R.S32.HI R2, RZ, 0x2, R0 ;  /* 0x00000002ff027819 */ /* 0x000fe20000011400 */
[----:B------:R-:W-:Y:S01]  /*0fc0*/  IMAD.SHL.U32 R22, R21, 0x10, RZ ;  /* 0x0000001015167824 */ /* 0x000fe200078e00ff */
[----:B------:R-:W-:Y:S01]  /*0fd0*/  SHF.R.S32.HI R0, RZ, 0x1f, R19 ;  /* 0x0000001fff007819 */ /* 0x000fe20000011413 */
[C---:B------:R-:W-:Y:S01]  /*0fe0*/  IMAD.SHL.U32 R4, R7.reuse, 0x8, RZ ;  /* 0x0000000807047824 */ /* 0x040fe200078e00ff */
[----:B------:R-:W-:-:S03]  /*0ff0*/  LEA.HI R0, R7, R7, RZ, 0x1 ;  /* 0x0000000707007211 */ /* 0x000fc600078f08ff */
[----:B------:R-:W-:Y:S01]  /*1000*/  VIADD R6, R4, 0x20 ;  /* 0x0000002004067836 */ /* 0x000fe20000000000 */
[----:B------:R-:W-:Y:S01]  /*1010*/  LOP3.LUT R2, R0, 0x1ffffffe, RZ, 0xc0, !PT ;  /* 0x1ffffffe00027812 */ /* 0x000fe200078ec0ff */
[----:B------:R0:W-:Y:S01]  /*1020*/  STL [R1+0x3c], R4 ;  /* 0x00003c0401007387 */ /* 0x0001e20000100800 */
[----:B------:R-:W-:-:S03]  /*1030*/  LOP3.LUT R0, R20, 0x10, R22, 0xf8, !PT ;  /* 0x0000001014007812 */ /* 0x000fc600078ef816 */
[----:B------:R1:W-:Y:S01]  /*1040*/  STL [R1+0x4], R5 ;  /* 0x0000040501007387 */ /* 0x0003e20000100800 */
[----:B------:R-:W-:Y:S01]  /*1050*/  IMAD.IADD R2, R7, 0x1, -R2 ;  /* 0x0000000107027824 */ /* 0x000fe200078e0a02 */
[----:B------:R-:W-:Y:S02]  /*1060*/  SHF.R.S32.HI R7, RZ, 0x1f, R6 ;  /* 0x0000001fff077819 */ /* 0x000fe40000011406 */
[----:B------:R-:W-:Y:S01]  /*1070*/  LOP3.LUT R0, R0, R14, RZ, 0x3c, !PT ;  /* 0x0000000e00007212 */ /* 0x000fe200078e3cff */
[----:B------:R2:W-:Y:S01]  /*1080*/  STL [R1+0x54], R6 ;  /* 0x0000540601007387 */ /* 0x0005e20000100800 */
[----:B0-----:R-:W-:Y:S02]  /*1090*/  VIADD R4, R4, 0x40 ;  /* 0x0000004004047836 */ /* 0x001fe40000000000 */
[----:B-1----:R-:W-:-:S03]  /*10a0*/  IMAD.SHL.U32 R5, R10, 0x2, RZ ;  /* 0x000000020a057824 */ /* 0x002fc600078e00ff */
[----:B------:R0:W-:Y:S01]  /*10b0*/  STL [R1+0x60], R4 ;  /* 0x0000600401007387 */ /* 0x0001e20000100800 */
[----:B--2---:R-:W-:-:S03]  /*10c0*/  SHF.R.S32.HI R6, RZ, 0x1f, R4 ;  /* 0x0000001fff067819 */ /* 0x004fc60000011404 */
[----:B------:R-:W-:Y:S04]  /*10d0*/  STL [R1+0x20], R5 ;  /* 0x0000200501007387 */ /* 0x000fe80000100800 */
[----:B------:R1:W-:Y:S01]  /*10e0*/  STL [R1+0x84], R7 ;  /* 0x0000840701007387 */ /* 0x0003e20000100800 */
[----:B0-----:R-:W-:-:S03]  /*10f0*/  VIADD R4, R5, 0x58 ;  /* 0x0000005805047836 */ /* 0x001fc60000000000 */
[----:B------:R0:W-:Y:S01]  /*1100*/  STL [R1+0x80], R6 ;  /* 0x0000800601007387 */ /* 0x0001e20000100800 */
[----:B-1----:R-:W-:Y:S02]  /*1110*/  IMAD.IADD R7, R13, 0x1, R0 ;  /* 0x000000010d077824 */ /* 0x002fe400078e0200 */
[----:B------:R-:W-:Y:S01]  /*1120*/  VIADD R0, R5, 0x50 ;  /* 0x0000005005007836 */ /* 0x000fe20000000000 */
[----:B0-----:R-:W-:Y:S02]  /*1130*/  SHF.R.S32.HI R6, RZ, 0x4, R11 ;  /* 0x00000004ff067819 */ /* 0x001fe4000001140b */
[----:B------:R-:W-:Y:S04]  /*1140*/  STL [R1+0x30], R7 ;  /* 0x0000300701007387 */ /* 0x000fe80000100800 */
[----:B------:R0:W-:Y:S04]  /*1150*/  STL [R1+0x64], R4 ;  /* 0x0000640401007387 */ /* 0x0001e80000100800 */
[----:B------:R-:W-:Y:S04]  /*1160*/  STL [R1+0x68], R6 ;  /* 0x0000680601007387 */ /* 0x000fe80000100800 */
[----:B------:R1:W-:Y:S01]  /*1170*/  STL [R1+0x5c], R0 ;  /* 0x00005c0001007387 */ /* 0x0003e20000100800 */
[----:B0-----:R-:W-:Y:S01]  /*1180*/  SHF.R.S32.HI R4, RZ, 0x1f, R4 ;  /* 0x0000001fff047819 */ /* 0x001fe20000011404 */
[----:B-1----:R-:W-:-:S05]  /*1190*/  IMAD R0, R2, 0x8, R3 ;  /* 0x0000000802007824 */ /* 0x002fca00078e0203 */
[----:B------:R0:W-:Y:S04]  /*11a0*/  STL [R1+0x34], R0 ;  /* 0x0000340001007387 */ /* 0x0001e80000100800 */
[----:B------:R0:W-:Y:S02]  /*11b0*/  STL [R1+0x6c], R4 ;  /* 0x00006c0401007387 */ /* 0x0001e40000100800 */
.L_x_2044:
[----:B012-4-:R-:W1:Y:S01]  /*11c0*/  LDC.64 R2, c[0x0][0xc88] ;  /* 0x00032200ff027b82 */ /* 0x017e620000000a00 */
[----:B------:R-:W-:Y:S01]  /*11d0*/  ULDC.64 UR4, c[0x0][0xa28] ;  /* 0x00028a0000047ab9 */ /* 0x000fe20000000a00 */
[----:B------:R-:W-:Y:S01]  /*11e0*/  ULDC.64 UR8, c[0x0][0xa18] ;  /* 0x0002860000087ab9 */ /* 0x000fe20000000a00 */
[----:B------:R-:W-:Y:S01]  /*11f0*/  ULDC.64 UR6, c[0x0][0xa08] ;  /* 0x0002820000067ab9 */ /* 0x000fe20000000a00 */
[----:B-1----:R-:W-:-:S05]  /*1200*/  IMAD.WIDE R2, R31, 0x4, R2 ;  /* 0x000000041f027825 */ /* 0x002fca00078e0202 */
[----:B------:R-:W0:Y:S01]  /*1210*/  LDG.E R32, desc[UR42][R2.64] ;  /* 0x0000002a02207981 */ /* 0x000e22000c1e1900 */
        /* <DEDUP_REMOVED lines=8> */
[----:B0-----:R-:W-:Y:S01]  /*12a0*/  SHF.R.S32.HI R0, RZ, 0x1f, R32 ;  /* 0x0000001fff007819 */ /* 0x001fe20000011420 */
[C---:B------:R-:W-:Y:S02]  /*12b0*/  IMAD.SHL.U32 R34, R32.reuse, 0x4, RZ ;  /* 0x0000000420227824 */ /* 0x040fe400078e00ff */
[C---:B------:R-:W-:Y:S01]  /*12c0*/  @P2 LEA R2, P3, R32.reuse, UR4, 0x2 ;  /* 0x0000000420022c11 */ /* 0x040fe2000f8610ff */
[----:B------:R-:W-:Y:S01]  /*12d0*/  STL [R1+0x38], R32 ;  /* 0x0000382001007387 */ /* 0x000fe20000100800 */
[C-C-:B------:R-:W-:Y:S02]  /*12e0*/  SHF.L.U64.HI R33, R32.reuse, 0x2, R0.reuse ;  /* 0x0000000220217819 */ /* 0x140fe40000010200 */
[----:B------:R-:W-:Y:S01]  /*12f0*/  @P2 LEA.HI.X R3, R32, UR5, R0, 0x2, P3 ;  /* 0x0000000520032c11 */ /* 0x000fe200098f1400 */
[----:B------:R-:W-:Y:S01]  /*1300*/  ULDC UR4, c[0x0][0x288] ;  /* 0x0000a20000047ab9 */ /* 0x000fe20000000800 */
[----:B------:R0:W-:Y:S01]  /*1310*/  STL [R1+0x50], R0 ;  /* 0x0000500001007387 */ /* 0x0001e20000100800 */
[----:B------:R-:W-:-:S03]  /*1320*/  IADD3 R6, P4, R34, UR6, RZ ;  /* 0x0000000622067c10 */ /* 0x000fc6000ff9e0ff */
[----:B-----5:R1:W5:Y:S01]  /*1330*/  @P2 LDG.E R8, desc[UR42][R2.64] ;  /* 0x0000002a02082981 */ /* 0x020362000c1e1900 */
[----:B---3--:R-:W-:Y:S02]  /*1340*/  @P1 IADD3 R4, P2, R34, UR8, RZ ;  /* 0x0000000822041c10 */ /* 0x008fe4000ff5e0ff */
[C---:B------:R-:W-:Y:S01]  /*1350*/  IADD3.X R7, R33.reuse, UR7, RZ, P4, !PT ;  /* 0x0000000721077c10 */ /* 0x040fe2000a7fe4ff */
[----:B------:R-:W-:Y:S01]  /*1360*/  STL [R1+0x44], R34 ;  /* 0x0000442201007387 */ /* 0x000fe20000100800 */
[----:B------:R-:W-:Y:S01]  /*1370*/  @P1 IADD3.X R5, R33, UR9, RZ, P2, !PT ;  /* 0x0000000921051c10 */ /* 0x000fe200097fe4ff */
[----:B0-----:R-:W-:Y:S01]  /*1380*/  IMAD.U32 R0, RZ, RZ, UR4 ;  /* 0x00000004ff007e24 */ /* 0x001fe2000f8e00ff */
[----:B------:R-:W-:Y:S01]  /*1390*/  LOP3.LUT R28, R30, 0xffff, RZ, 0xc0, !PT ;  /* 0x0000ffff1e1c7812 */ /* 0x000fe200078ec0ff */
[----:B------:R0:W5:Y:S01]  /*13a0*/  @P0 LDG.E R48, desc[UR42][R6.64] ;  /* 0x0000002a06300981 */ /* 0x000162000c1e1900 */
[----:B------:R-:W-:Y:S01]  /*13b0*/  ULDC.64 UR4, c[0x0][0x418] ;  /* 0x0001060000047ab9 */ /* 0x000fe20000000a00 */
[----:B------:R-:W-:-:S02]  /*13c0*/  ULDC.64 UR8, c[0x0][0xa20] ;  /* 0x0002880000087ab9 */ /* 0x000fc40000000a00 */
[----:B------:R-:W2:Y:S04]  /*13d0*/  @P1 LDG.E R0, desc[UR42][R4.64] ;  /* 0x0000002a04001981 */ /* 0x000ea8000c1e1900 */
[----:B------:R-:W-:Y:S01]  /*13e0*/  STL [R1+0x48], R33 ;  /* 0x0000482101007387 */ /* 0x000fe20000100800 */
[----:B------:R-:W-:Y:S01]  /*13f0*/  UISETP.NE.U32.AND UP0, UPT, UR4, URZ, UPT ;  /* 0x0000003f0400728c */ /* 0x000fe2000bf05070 */
[----:B-1----:R-:W-:Y:S02]  /*1400*/  LOP3.LUT R2, R30, 0xff000000, RZ, 0xc0, !PT ;  /* 0xff0000001e027812 */ /* 0x002fe400078ec0ff */
[----:B------:R-:W-:Y:S01]  /*1410*/  ULDC UR4, c[0x0][0x424] ;  /* 0x0001090000047ab9 */ /* 0x000fe20000000800 */
[----:B------:R-:W-:Y:S01]  /*1420*/  UISETP.NE.AND.EX UP0, UPT, UR5, URZ, UPT, UP0 ;  /* 0x0000003f0500728c */ /* 0x000fe2000bf05300 */
[----:B------:R-:W-:-:S02]  /*1430*/  ISETP.NE.U32.AND P2, PT, RZ, UR8, PT ;  /* 0x00000008ff007c0c */ /* 0x000fc4000bf45070 */
[----:B------:R-:W-:Y:S01]  /*1440*/  ULDC UR5, c[0x0][0x2f0] ;  /* 0x0000bc0000057ab9 */ /* 0x000fe20000000800 */
[----:B------:R-:W-:Y:S01]  /*1450*/  USEL UR4, UR4, 0x1, UP0 ;  /* 0x0000000104047887 */ /* 0x000fe20008000000 */
[----:B------:R-:W-:Y:S02]  /*1460*/  SHF.R.U32.HI R3, RZ, 0x8, R2 ;  /* 0x00000008ff037819 */ /* 0x000fe40000011602 */
[----:B------:R-:W-:Y:S01]  /*1470*/  ISETP.NE.AND.EX P2, PT, RZ, UR9, PT, P2 ;  /* 0x00000009ff007c0c */ /* 0x000fe2000bf45320 */
[----:B------:R-:W-:-:S03]  /*1480*/  UIMAD UR4, UR4, UR5, URZ ;  /* 0x00000005040472a4 */ /* 0x000fc6000f8e023f */
[----:B------:R-:W-:Y:S01]  /*1490*/  ULDC UR5, c[0x0][0x348] ;  /* 0x0000d20000057ab9 */ /* 0x000fe20000000800 */
[----:B--2---:R1:W-:Y:S04]  /*14a0*/  STL [R1+0x1c], R0 ;  /* 0x00001c0001007387 */ /* 0x0043e80000100800 */
[----:B------:R0:W-:Y:S01]  /*14b0*/  STL [R1+0x2c], R28 ;  /* 0x00002c1c01007387 */ /* 0x0001e20000100800 */
[----:B------:R-:W-:Y:S01]  /*14c0*/  IMAD.MOV.U32 R11, RZ, RZ, R0 ;  /* 0x000000ffff0b7224 */ /* 0x000fe200078e0000 */
[----:B-1----:R-:W-:-:S04]  /*14d0*/  LOP3.LUT R0, R30, 0xff0000, RZ, 0xc0, !PT ;  /* 0x00ff00001e007812 */ /* 0x002fc800078ec0ff */
[----:B------:R-:W-:Y:S01]  /*14e0*/  LEA.HI R10, R0, R3, RZ, 0x10 ;  /* 0x00000003000a7211 */ /* 0x000fe200078f80ff */
[----:B------:R-:W-:Y:S06]  /*14f0*/  @P1 BRA `(.L_x_1909) ;  /* 0x0000000000281947 */ /* 0x000fec0003800000 */
[----:B------:R-:W-:Y:S02]  /*1500*/  ULDC.64 UR6, c[0x0][0xa00] ;  /* 0x0002800000067ab9 */ /* 0x000fe40000000a00 */
[----:B------:R-:W-:-:S04]  /*1510*/  ISETP.NE.U32.AND P1, PT, RZ, UR6, PT ;  /* 0x00000006ff007c0c */ /* 0x000fc8000bf25070 */
[----:B------:R-:W-:-:S13]  /*1520*/  ISETP.NE.AND.EX P1, PT, RZ, UR7, PT, P1 ;  /* 0x00000007ff007c0c */ /* 0x000fda000bf25310 */
[----:B------:R-:W-:Y:S05]  /*1530*/  @!P1 BRA `(.L_x_1909) ;  /* 0x0000000000189947 */ /* 0x000fea0003800000 */
[----:B------:R-:W1:Y:S02]  /*1540*/  LDC.64 R2, c[0x0][0xa00] ;  /* 0x00028000ff027b82 */ /* 0x000e640000000a00 */
[----:B-1----:R-:W-:-:S05]  /*1550*/  IMAD.WIDE R2, R32, 0x4, R2 ;  /* 0x0000000420027825 */ /* 0x002fca00078e0202 */
[----:B------:R-:W2:Y:S04]  /*1560*/  LDG.E R0, desc[UR42][R2.64] ;  /* 0x0000002a02007981 */ /* 0x000ea8000c1e1900 */
[----:B------:R-:W2:Y:S02]  /*1570*/  LDG.E R5, desc[UR42][R2.64+0x4] ;  /* 0x0000042a02057981 */ /* 0x000ea4000c1e1900 */
[----:B--2---:R-:W-:-:S05]  /*1580*/  IMAD.IADD R11, R5, 0x1, -R0 ;  /* 0x00000001050b7824 */ /* 0x004fca00078e0a00 */
[----:B------:R1:W-:Y:S02]  /*1590*/  STL [R1+0x1c], R11 ;  /* 0x00001c0b01007387 */ /* 0x0003e40000100800 */
.L_x_1909:
[----:B------:R-:W-:Y:S02]  /*15a0*/  IMAD.U32 R27, RZ, RZ, UR5 ;  /* 0x00000005ff1b7e24 */ /* 0x000fe4000f8e00ff */
[----:B------:R-:W-:Y:S01]  /*15b0*/  IMAD.U32 R31, RZ, RZ, UR4 ;  /* 0x00000004ff1f7e24 */ /* 0x000fe2000f8e00ff */
[----:B------:R-:W-:Y:S06]  /*15c0*/  @!P2 BRA `(.L_x_1910) ;  /* 0x000000000010a947 */ /* 0x000fec0003800000 */
[----:B------:R-:W-:-:S04]  /*15d0*/  IADD3 R2, P0, R34, UR8, RZ ;  /* 0x0000000822027c10 */ /* 0x000fc8000ff1e0ff */
[----:B------:R-:W-:-:S05]  /*15e0*/  IADD3.X R3, R33, UR9, RZ, P0, !PT ;  /* 0x0000000921037c10 */ /* 0x000fca00087fe4ff */
[----:B------:R2:W5:Y:S01]  /*15f0*/  LDG.E R31, desc[UR42][R2.64] ;  /* 0x0000002a021f7981 */ /* 0x000562000c1e1900 */
[----:B------:R-:W-:Y:S05]  /*1600*/  BRA `(.L_x_1911) ;  /* 0x0000000000107947 */ /* 0x000fea0003800000 */
.L_x_1910:
[----:B------:R-:W-:Y:S05]  /*1610*/  @!P0 BRA `(.L_x_1911) ;  /* 0x00000000000c8947 */ /* 0x000fea0003800000 */
[----:B------:R-:W2:Y:S04]  /*1620*/  LDG.E R0, desc[UR42][R6.64] ;  /* 0x0000002a06007981 */ /* 0x000ea8000c1e1900 */
[----:B------:R-:W2:Y:S02]  /*1630*/  LDG.E R31, desc[UR42][R6.64+0x4] ;  /* 0x0000042a061f7981 */ /* 0x000ea4000c1e1900 */
[----:B--2---:R-:W-:-:S07]  /*1640*/  IMAD.IADD R31, R31, 0x1, -R0 ;  /* 0x000000011f1f7824 */ /* 0x004fce00078e0a00 */
.L_x_1911:
[----:B------:R-:W-:Y:S01]  /*1650*/  ULDC.64 UR4, c[0x0][0xa10] ;  /* 0x0002840000047ab9 */ /* 0x000fe20000000a00 */
[----:B0-----:R-:W0:Y:S01]  /*1660*/  LDC R6, c[0x0][0x448] ;  /* 0x00011200ff067b82 */ /* 0x001e220000000800 */
[----:B------:R-:W-:-:S04]  /*1670*/  ISETP.NE.U32.AND P0, PT, RZ, UR4, PT ;  /* 0x00000004ff007c0c */ /* 0x000fc8000bf05070 */
[----:B------:R-:W-:Y:S01]  /*1680*/  ISETP.NE.AND.EX P0, PT, RZ, UR5, PT, P0 ;  /* 0x00000005ff007c0c */ /* 0x000fe2000bf05300 */
[----:B------:R-:W-:-:S12]  /*1690*/  ULDC.64 UR4, c[0x0][0xa30] ;  /* 0x00028c0000047ab9 */ /* 0x000fd80000000a00 */
[----:B--2---:R-:W2:Y:S02]  /*16a0*/  @P0 LDC.64 R2, c[0x0][0xa10] ;  /* 0x00028400ff020b82 */ /* 0x004ea40000000a00 */
[----:B--2---:R-:W-:-:S05]  /*16b0*/  @P0 IMAD.WIDE R2, R32, 0x4, R2 ;  /* 0x0000000420020825 */ /* 0x004fca00078e0202 */
[----:B------:R-:W2:Y:S04]  /*16c0*/  @P0 LDG.E R0, desc[UR42][R2.64] ;  /* 0x0000002a02000981 */ /* 0x000ea8000c1e1900 */
[----:B------:R3:W2:Y:S01]  /*16d0*/  @P0 LDG.E R7, desc[UR42][R2.64+0x4] ;  /* 0x0000042a02070981 */ /* 0x0006a2000c1e1900 */
[----:B------:R-:W-:Y:S01]  /*16e0*/  ISETP.NE.U32.AND P1, PT, RZ, UR4, PT ;  /* 0x00000004ff007c0c */ /* 0x000fe2000bf25070 */
[----:B-----5:R-:W-:-:S03]  /*16f0*/  IMAD.MOV.U32 R24, RZ, RZ, R31 ;  /* 0x000000ffff187224 */ /* 0x020fc600078e001f */
[----:B------:R-:W-:-:S13]  /*1700*/  ISETP.NE.AND.EX P1, PT, RZ, UR5, PT, P1 ;  /* 0x00000005ff007c0c */ /* 0x000fda000bf25310 */
[----:B------:R-:W-:-:S04]  /*1710*/  @P1 IADD3 R4, P2, R34, UR4, RZ ;  /* 0x0000000422041c10 */ /* 0x000fc8000ff5e0ff */
[----:B------:R-:W-:-:S05]  /*1720*/  @P1 IADD3.X R5, R33, UR5, RZ, P2, !PT ;  /* 0x0000000521051c10 */ /* 0x000fca00097fe4ff */
[----:B------:R4:W5:Y:S01]  /*1730*/  @P1 LDG.E R24, desc[UR42][R4.64] ;  /* 0x0000002a04181981 */ /* 0x000962000c1e1900 */
[----:B0-----:R-:W-:Y:S01]  /*1740*/  ISETP.NE.AND P1, PT, R6, 0x1, PT ;  /* 0x000000010600780c */ /* 0x001fe20003f25270 */
[----:B------:R-:W-:Y:S01]  /*1750*/  IMAD R12, R29, 0xc0, RZ ;  /* 0x000000c01d0c7824 */ /* 0x000fe200078e02ff */
[----:B------:R-:W-:Y:S01]  /*1760*/  BSSY B0, `(.L_x_1912) ;  /* 0x000003a000007945 */ /* 0x000fe20003800000 */
[----:B------:R-:W-:Y:S02]  /*1770*/  IMAD.IADD R8, R31, 0x1, -R8 ;  /* 0x000000011f087824 */ /* 0x000fe400078e0a08 */
[----:B---3--:R-:W-:Y:S01]  /*1780*/  VIADD R2, R12, 0xbf ;  /* 0x000000bf0c027836 */ /* 0x008fe20000000000 */
[----:B------:R0:W-:Y:S07]  /*1790*/  STL [R1+0x18], R12 ;  /* 0x0000180c01007387 */ /* 0x0001ee0000100800 */
[----:B------:R-:W3:Y:S01]  /*17a0*/  @P1 LDC R9, c[0x0][0x44c] ;  /* 0x00011300ff091b82 */ /* 0x000ee20000000800 */
[----:B0-----:R-:W-:-:S07]  /*17b0*/  LOP3.LUT R12, R10, 0xff, RZ, 0xc0, !PT ;  /* 0x000000ff0a0c7812 */ /* 0x001fce00078ec0ff */
[----:B------:R-:W0:Y:S01]  /*17c0*/  @P1 LDC R3, c[0x0][0x450] ;  /* 0x00011400ff031b82 */ /* 0x000e220000000800 */
[----:B--2---:R-:W-:Y:S02]  /*17d0*/  @P0 IMAD.IADD R27, R7, 0x1, -R0 ;  /* 0x00000001071b0824 */ /* 0x004fe400078e0a00 */
[----:B---3--:R-:W-:-:S04]  /*17e0*/  @P1 IMAD.HI.U32 R0, R2, R9, RZ ;  /* 0x0000000902001227 */ /* 0x008fc800078e00ff */
[----:B----4-:R-:W-:Y:S01]  /*17f0*/  IMAD.IADD R4, R8, 0x1, R27 ;  /* 0x0000000108047824 */ /* 0x010fe200078e021b */
[----:B0-----:R-:W-:-:S03]  /*1800*/  @P1 SHF.R.U32.HI R2, RZ, R3, R0 ;  /* 0x00000003ff021219 */ /* 0x001fc60000011600 */
[C---:B------:R-:W-:Y:S01]  /*1810*/  VIADD R0, R4.reuse, 0x7f ;  /* 0x0000007f04007836 */ /* 0x040fe20000000000 */
[----:B------:R-:W-:Y:S01]  /*1820*/  IADD3 R26, R4, 0x80, -R11 ;  /* 0x00000080041a7810 */ /* 0x000fe20007ffe80b */
[----:B------:R0:W-:Y:S03]  /*1830*/  STL [R1+0x24], R4 ;  /* 0x0000240401007387 */ /* 0x0001e60000100800 */
[----:B------:R-:W-:Y:S01]  /*1840*/  SHF.R.S32.HI R3, RZ, 0x1f, R0 ;  /* 0x0000001fff037819 */ /* 0x000fe20000011400 */
[----:B------:R-:W-:Y:S01]  /*1850*/  IMAD.IADD R2, R26, 0x1, R2 ;  /* 0x000000011a027824 */ /* 0x000fe200078e0202 */
[----:B------:R2:W-:Y:S02]  /*1860*/  STL [R1+0x58], R12 ;  /* 0x0000580c01007387 */ /* 0x0005e40000100800 */
[----:B------:R-:W-:Y:S02]  /*1870*/  LEA.HI R3, R3, R0, RZ, 0x7 ;  /* 0x0000000003037211 */ /* 0x000fe400078f38ff */
[----:B------:R-:W-:-:S02]  /*1880*/  SHF.R.S32.HI R5, RZ, 0x1f, R2 ;  /* 0x0000001fff057819 */ /* 0x000fc40000011402 */
[----:B0-----:R-:W-:Y:S02]  /*1890*/  SHF.R.U32.HI R4, RZ, 0x10, R10 ;  /* 0x00000010ff047819 */ /* 0x001fe4000001160a */
[----:B------:R-:W-:Y:S02]  /*18a0*/  LEA.HI R5, R5, R2, RZ, 0x7 ;  /* 0x0000000205057211 */ /* 0x000fe400078f38ff */
[----:B------:R-:W-:Y:S01]  /*18b0*/  SHF.R.S32.HI R89, RZ, 0x7, R3 ;  /* 0x00000007ff597819 */ /* 0x000fe20000011403 */
[----:B------:R2:W-:Y:S01]  /*18c0*/  STL [R1+0x40], R4 ;  /* 0x0000400401007387 */ /* 0x0005e20000100800 */
[----:B------:R-:W-:-:S04]  /*18d0*/  SHF.R.S32.HI R0, RZ, 0x7, R5 ;  /* 0x00000007ff007819 */ /* 0x000fc80000011405 */
[----:B------:R-:W-:Y:S01]  /*18e0*/  VIMNMX R6, R89, R0, PT ;  /* 0x0000000059067248 */ /* 0x000fe20003fe0100 */
[----:B------:R-:W-:-:S03]  /*18f0*/  IMAD.MOV.U32 R0, RZ, RZ, RZ ;  /* 0x000000ffff007224 */ /* 0x000fc600078e00ff */
[----:B------:R-:W-:-:S13]  /*1900*/  ISETP.GE.AND P0, PT, R6, 0x1, PT ;  /* 0x000000010600780c */ /* 0x000fda0003f06270 */
[----:B--2---:R-:W-:Y:S05]  /*1910*/  @!P0 BRA `(.L_x_1913) ;  /* 0x0000000000788947 */ /* 0x004fea0003800000 */
[----:B------:R-:W-:Y:S01]  /*1920*/  ISETP.NE.AND P0, PT, R4, RZ, PT ;  /* 0x000000ff0400720c */ /* 0x000fe20003f05270 */
[----:B------:R-:W-:-:S03]  /*1930*/  ULDC UR4, c[0x0][0x9f0] ;  /* 0x00027c0000047ab9 */ /* 0x000fc60000000800 */
[----:B------:R-:W-:-:S04]  /*1940*/  SEL R9, R4, UR4, P0 ;  /* 0x0000000404097c07 */ /* 0x000fc80008000000 */
[-C--:B------:R-:W-:Y:S02]  /*1950*/  IABS R5, R9.reuse ;  /* 0x0000000900057213 */ /* 0x080fe40000000000 */
[----:B------:R-:W-:Y:S02]  /*1960*/  IADD3 R0, R9, -0x1, R6 ;  /* 0xffffffff09007810 */ /* 0x000fe40007ffe006 */
[----:B------:R-:W0:Y:S01]  /*1970*/  I2F.RP R4, R5 ;  /* 0x0000000500047306 */ /* 0x000e220000209400 */
[----:B-1----:R-:W-:-:S05]  /*1980*/  IABS R11, R9 ;  /* 0x00000009000b7213 */ /* 0x002fca0000000000 */
[----:B------:R-:W-:Y:S02]  /*1990*/  IMAD.MOV R11, RZ, RZ, -R11 ;  /* 0x000000ffff0b7224 */ /* 0x000fe400078e0a0b */
[----:B0-----:R-:W0:Y:S02]  /*19a0*/  MUFU.RCP R4, R4 ;  /* 0x0000000400047308 */ /* 0x001e240000001000 */
[----:B0-----:R-:W-:Y:S01]  /*19b0*/  VIADD R2, R4, 0xffffffe ;  /* 0x0ffffffe04027836 */ /* 0x001fe20000000000 */
[----:B------:R-:W-:Y:S02]  /*19c0*/  IABS R4, R0 ;  /* 0x0000000000047213 */ /* 0x000fe40000000000 */
[----:B------:R-:W-:-:S03]  /*19d0*/  LOP3.LUT R0, R0, R9, RZ, 0x3c, !PT ;  /* 0x0000000900007212 */ /* 0x000fc600078e3cff */
[----:B------:R0:W1:Y:S01]  /*19e0*/  F2I.FTZ.U32.TRUNC.NTZ R3, R2 ;  /* 0x0000000200037305 */ /* 0x000062000021f000 */
[----:B------:R-:W-:Y:S01]  /*19f0*/  ISETP.GE.AND P2, PT, R0, RZ, PT ;  /* 0x000000ff0000720c */ /* 0x000fe20003f46270 */
[----:B0-----:R-:W-:Y:S02]  /*1a00*/  IMAD.MOV.U32 R2, RZ, RZ, RZ ;  /* 0x000000ffff027224 */ /* 0x001fe400078e00ff */
[----:B-1----:R-:W-:-:S04]  /*1a10*/  IMAD.MOV R10, RZ, RZ, -R3 ;  /* 0x000000ffff0a7224 */ /* 0x002fc800078e0a03 */
[----:B------:R-:W-:-:S04]  /*1a20*/  IMAD R7, R10, R5, RZ ;  /* 0x000000050a077224 */ /* 0x000fc800078e02ff */
[----:B------:R-:W-:-:S04]  /*1a30*/  IMAD.HI.U32 R3, R3, R7, R2 ;  /* 0x0000000703037227 */ /* 0x000fc800078e0002 */
        /* <DEDUP_REMOVED lines=12> */
.L_x_1913:
[----:B------:R-:W-:Y:S05]  /*1b00*/  BSYNC B0 ;  /* 0x0000000000007941 */ /* 0x000fea0003800000 */
.L_x_1912:
        /* <DEDUP_REMOVED lines=24> */
[----:B------:R0:W2:Y:S01]  /*1c90*/  LDC.64 R14, c[0x4][R0] ;  /* 0x01000000000e7b82 */ /* 0x0000a20000000a00 */
[----:B------:R-:W-:Y:S01]  /*1ca0*/  IMAD.U32 R5, RZ, RZ, UR5 ;  /* 0x00000005ff057e24 */ /* 0x000fe2000f8e00ff */
[----:B------:R-:W-:Y:S01]  /*1cb0*/  ULDC.64 UR4, c[0x4][0xa0] ;  /* 0x0100280000047ab9 */ /* 0x000fe20000000a00 */
[----:B------:R-:W-:Y:S02]  /*1cc0*/  IMAD.U32 R10, RZ, RZ, UR6 ;  /* 0x00000006ff0a7e24 */ /* 0x000fe4000f8e00ff */
[----:B------:R-:W-:Y:S02]  /*1cd0*/  IMAD.U32 R6, RZ, RZ, UR4 ;  /* 0x00000004ff067e24 */ /* 0x000fe4000f8e00ff */
[----:B------:R-:W-:-:S02]  /*1ce0*/  IMAD.U32 R7, RZ, RZ, UR5 ;  /* 0x00000005ff077e24 */ /* 0x000fc4000f8e00ff */
[----:B-1----:R-:W-:Y:S02]  /*1cf0*/  IMAD.U32 R11, RZ, RZ, UR7 ;  /* 0x00000007ff0b7e24 */ /* 0x002fe4000f8e00ff */
[----:B------:R-:W-:Y:S02]  /*1d00*/  IMAD.MOV.U32 R8, RZ, RZ, 0x70 ;  /* 0x00000070ff087424 */ /* 0x000fe400078e00ff */
[----:B------:R-:W-:Y:S02]  /*1d10*/  IMAD.MOV.U32 R12, RZ, RZ, 0x1 ;  /* 0x00000001ff0c7424 */ /* 0x000fe400078e00ff */
[----:B0-----:R-:W-:-:S07]  /*1d20*/  IMAD.MOV.U32 R13, RZ, RZ, RZ ;  /* 0x000000ffff0d7224 */ /* 0x001fce00078e00ff */
[----:B------:R-:W-:-:S07]  /*1d30*/  LEPC R20, `(.L_x_1916) ;  /* 0x000000001014794e */ /* 0x000fce0000000000 */
[----:B--2--5:R-:W-:Y:S05]  /*1d40*/  CALL.ABS.NOINC R14 ;  /* 0x000000000e007343 */ /* 0x024fea0003c00000 */
.L_x_1916:
[----:B------:R-:W-:Y:S05]  /*1d50*/  BSYNC B6 ;  /* 0x0000000000067941 */ /* 0x000fea0003800000 */
.L_x_1915:
        /* <DEDUP_REMOVED lines=20> */
.L_x_1918:
[----:B------:R-:W-:Y:S05]  /*1ea0*/  BSYNC B6 ;  /* 0x0000000000067941 */ /* 0x000fea0003800000 */
.L_x_1917:
[----:B------:R-:W-:Y:S01]  /*1eb0*/  ULDC.64 UR4, c[0x0][0x9f8] ;  /* 0x00027e0000047ab9 */ /* 0x000fe20000000a00 */
[----:B------:R-:W-:Y:S01]  /*1ec0*/  IMAD.MOV.U32 R0, RZ, RZ, R32 ;  /* 0x000000ffff007224 */ /* 0x000fe200078e0020 */
[----:B------:R-:W-:Y:S01]  /*1ed0*/  ISETP.NE.U32.AND P0, PT, RZ, UR4, PT ;  /* 0x00000004ff007c0c */ /* 0x000fe2000bf05070 */
[----:B------:R-:W0:Y:S01]  /*1ee0*/  LDC.64 R6, c[0x0][0x300] ;  /* 0x0000c000ff067b82 */ /* 0x000e220000000a00 */
[----:B------:R-:W-:Y:S01]  /*1ef0*/  IMAD.IADD R48, R48, 0x1, R31 ;  /* 0x0000000130307824 */ /* 0x000fe200078e021f */
[----:B------:R-:W-:Y:S01]  /*1f00*/  SHF.R.S32.HI R23, RZ, 0x1f, R22 ;  /* 0x0000001fff177819 */ /* 0x000fe20000011416 */
[----:B------:R-:W2:Y:S01]  /*1f10*/  LDL R31, [R1] ;  /* 0x00000000011f7983 */ /* 0x000ea20000100800 */
[----:B------:R-:W-:Y:S01]  /*1f20*/  ISETP.NE.AND.EX P0, PT, RZ, UR5, PT, P0 ;  /* 0x00000005ff007c0c */ /* 0x000fe2000bf05300 */
[----:B------:R-:W-:Y:S01]  /*1f30*/  ULDC.64 UR6, c[0x0][0x330] ;  /* 0x0000cc0000067ab9 */ /* 0x000fe20000000a00 */
[----:B------:R-:W-:Y:S01]  /*1f40*/  ULDC.64 UR8, c[0x0][0xa08] ;  /* 0x0002820000087ab9 */ /* 0x000fe20000000a00 */
[----:B------:R-:W3:Y:S01]  /*1f50*/  LDL R30, [R1+0x74] ;  /* 0x00007400011e7983 */ /* 0x000ee20000100800 */
[----:B------:R-:W4:Y:S09]  /*1f60*/  LDC.64 R64, c[0x0][0x408] ;  /* 0x00010200ff407b82 */ /* 0x000f320000000a00 */
[----:B------:R-:W-:-:S04]  /*1f70*/  @P0 IADD3 R4, P1, R34, UR4, RZ ;  /* 0x0000000422040c10 */ /* 0x000fc8000ff3e0ff */
[----:B------:R-:W-:Y:S01]  /*1f80*/  @P0 IADD3.X R5, R33, UR5, RZ, P1, !PT ;  /* 0x0000000521050c10 */ /* 0x000fe20008ffe4ff */
[----:B------:R-:W-:-:S04]  /*1f90*/  ULDC.64 UR4, c[0x0][0x308] ;  /* 0x0000c20000047ab9 */ /* 0x000fc80000000a00 */
[----:B------:R1:W2:Y:S01]  /*1fa0*/  @P0 LDG.E R0, desc[UR42][R4.64] ;  /* 0x0000002a04000981 */ /* 0x0002a2000c1e1900 */
[----:B------:R-:W-:Y:S01]  /*1fb0*/  SHF.R.S32.HI R3, RZ, 0x1f, R48 ;  /* 0x0000001fff037819 */ /* 0x000fe20000011430 */
[----:B0-----:R-:W-:Y:S01]  /*1fc0*/  IMAD.WIDE.U32 R8, R48, R6, RZ ;  /* 0x0000000630087225 */ /* 0x001fe200078e00ff */
[----:B------:R-:W-:-:S03]  /*1fd0*/  ISETP.NE.U32.AND P0, PT, RZ, UR8, PT ;  /* 0x00000008ff007c0c */ /* 0x000fc6000bf05070 */
[----:B------:R-:W-:Y:S01]  /*1fe0*/  IMAD R10, R3, R6, RZ ;  /* 0x00000006030a7224 */ /* 0x000fe200078e02ff */
[----:B------:R-:W-:Y:S01]  /*1ff0*/  ISETP.NE.AND.EX P0, PT, RZ, UR9, PT, P0 ;  /* 0x00000009ff007c0c */ /* 0x000fe2000bf05300 */
[----:B------:R-:W-:-:S04]  /*2000*/  IMAD.WIDE.U32 R58, R28, UR6, R22 ;  /* 0x000000061c3a7c25 */ /* 0x000fc8000f8e0016 */
[----:B-1----:R-:W-:Y:S02]  /*2010*/  IMAD R11, R48, R7, R10 ;  /* 0x00000007300b7224 */ /* 0x002fe400078e020a */
[C---:B------:R-:W-:Y:S01]  /*2020*/  IMAD R59, R28.reuse, UR7, R59 ;  /* 0x000000071c3b7c24 */ /* 0x040fe2000f8e023b */
[----:B------:R-:W-:Y:S01]  /*2030*/  SHF.R.S32.HI R20, RZ, 0x1f, R19 ;  /* 0x0000001fff147819 */ /* 0x000fe20000011413 */
[----:B------:R-:W-:Y:S01]  /*2040*/  IMAD.IADD R9, R9, 0x1, R11 ;  /* 0x0000000109097824 */ /* 0x000fe200078e020b */
[----:B------:R-:W-:Y:S01]  /*2050*/  ULDC.64 UR6, c[0x0][0x338] ;  /* 0x0000ce0000067ab9 */ /* 0x000fe20000000a00 */
[----:B------:R-:W0:Y:S01]  /*2060*/  LDC R11, c[0x0][0x3f4] ;  /* 0x0000fd00ff0b7b82 */ /* 0x000e220000000800 */
[----:B------:R-:W-:-:S04]  /*2070*/  IMAD.WIDE.U32 R4, R28, UR4, R8 ;  /* 0x000000041c047c25 */ /* 0x000fc8000f8e0008 */
[----:B------:R-:W-:Y:S01]  /*2080*/  IMAD R61, R28, UR5, R5 ;  /* 0x000000051c3d7c24 */ /* 0x000fe2000f8e0205 */
[----:B------:R-:W-:Y:S01]  /*2090*/  ULDC.64 UR4, c[0x0][0x310] ;  /* 0x0000c40000047ab9 */ /* 0x000fe20000000a00 */
[----:B------:R-:W3:Y:S01]  /*20a0*/  LDL R28, [R1+0xc] ;  /* 0x00000c00011c7983 */ /* 0x000ee20000100800 */
[----:B------:R-:W-:Y:S02]  /*20b0*/  IMAD.MOV.U32 R60, RZ, RZ, R4 ;  /* 0x000000ffff3c7224 */ /* 0x000fe400078e0004 */
[-C--:B------:R-:W-:Y:S02]  /*20c0*/  IMAD R14, R20, R6.reuse, RZ ;  /* 0x00000006140e7224 */ /* 0x080fe400078e02ff */
[----:B------:R-:W-:-:S04]  /*20d0*/  IMAD.WIDE.U32 R8, R19, R6, R22 ;  /* 0x0000000613087225 */ /* 0x000fc800078e0016 */
[----:B------:R-:W-:Y:S02]  /*20e0*/  VIADD R82, R22, 0x20 ;  /* 0x0000002016527836 */ /* 0x000fe40000000000 */
[----:B------:R-:W-:-:S03]  /*20f0*/  IMAD R75, R19, R7, R14 ;  /* 0x00000007134b7224 */ /* 0x000fc600078e020e */
[----:B0-----:R-:W-:Y:S02]  /*2100*/  ISETP.GE.AND P2, PT, R82, R11, PT ;  /* 0x0000000b5200720c */ /* 0x001fe40003f46270 */
[----:B------:R-:W-:Y:S01]  /*2110*/  SHF.R.S32.HI R155, RZ, 0x1f, R154 ;  /* 0x0000001fff9b7819 */ /* 0x000fe2000001149a */
[----:B----4-:R-:W-:Y:S01]  /*2120*/  IMAD.WIDE.U32 R50, R19, R64, R22 ;  /* 0x0000004013327225 */ /* 0x010fe200078e0016 */
[----:B------:R-:W-:-:S03]  /*2130*/  P2R R83, PR, RZ, 0x4 ;  /* 0x00000004ff537803 */ /* 0x000fc60000000000 */
[----:B------:R-:W-:Y:S01]  /*2140*/  IMAD.WIDE.U32 R52, R19, R64, R154 ;  /* 0x0000004013347225 */ /* 0x000fe200078e009a */
[----:B------:R-:W-:-:S03]  /*2150*/  SHF.L.U64.HI R70, R6, 0x7, R7 ;  /* 0x0000000706467819 */ /* 0x000fc60000010207 */
[----:B------:R-:W-:Y:S02]  /*2160*/  VIADD R66, R22, 0x40 ;  /* 0x0000004016427836 */ /* 0x000fe40000000000 */
[----:B------:R-:W-:Y:S02]  /*2170*/  IMAD.SHL.U32 R69, R6, 0x80, RZ ;  /* 0x0000008006457824 */ /* 0x000fe400078e00ff */
[----:B------:R-:W-:Y:S01]  /*2180*/  IMAD.SHL.U32 R62, R11, 0x2, RZ ;  /* 0x000000020b3e7824 */ /* 0x000fe200078e00ff */
[----:B--2---:R-:W-:Y:S02]  /*2190*/  SHF.R.S32.HI R5, RZ, 0x1f, R0 ;  /* 0x0000001fff057819 */ /* 0x004fe40000011400 */
[----:B------:R-:W-:Y:S02]  /*21a0*/  SEL R13, R0, RZ, !P0 ;  /* 0x000000ff000d7207 */ /* 0x000fe40004000000 */
[----:B------:R-:W-:Y:S02]  /*21b0*/  SEL R12, R5, RZ, !P0 ;  /* 0x000000ff050c7207 */ /* 0x000fe40004000000 */
[----:B------:R-:W0:Y:S01]  /*21c0*/  LDC.64 R4, c[0x0][0x3f8] ;  /* 0x0000fe00ff047b82 */ /* 0x000e220000000a00 */
[----:B------:R-:W-:-:S04]  /*21d0*/  IMAD.WIDE.U32 R60, R13, UR4, R60 ;  /* 0x000000040d3c7c25 */ /* 0x000fc8000f8e003c */
[----:B------:R-:W-:Y:S01]  /*21e0*/  IMAD R0, R12, UR4, RZ ;  /* 0x000000040c007c24 */ /* 0x000fe2000f8e02ff */
[----:B------:R-:W-:Y:S02]  /*21f0*/  ULDC UR4, c[0x0][0x2f4] ;  /* 0x0000bd0000047ab9 */ /* 0x000fe40000000800 */
[----:B------:R-:W-:Y:S01]  /*2200*/  ISETP.GE.AND P0, PT, R22, UR4, PT ;  /* 0x0000000416007c0c */ /* 0x000fe2000bf06270 */
[----:B------:R-:W-:-:S03]  /*2210*/  IMAD R15, R13, UR5, R0 ;  /* 0x000000050d0f7c24 */ /* 0x000fc6000f8e0200 */
[----:B------:R-:W-:Y:S01]  /*2220*/  SEL R0, RZ, 0x1, P0 ;  /* 0x00000001ff007807 */ /* 0x000fe20000000000 */
[----:B------:R-:W-:Y:S01]  /*2230*/  IMAD.IADD R76, R61, 0x1, R15 ;  /* 0x000000013d4c7824 */ /* 0x000fe200078e020f */
[----:B------:R-:W-:Y:S01]  /*2240*/  IADD3 R77, P0, R60, R8, RZ ;  /* 0x000000083c4d7210 */ /* 0x000fe20007f1e0ff */
[----:B------:R-:W-:Y:S01]  /*2250*/  IMAD R12, R12, UR6, RZ ;  /* 0x000000060c0c7c24 */ /* 0x000fe2000f8e02ff */
[----:B------:R-:W-:Y:S02]  /*2260*/  ISETP.GE.AND P1, PT, R82, UR4, PT ;  /* 0x0000000452007c0c */ /* 0x000fe4000bf26270 */
[----:B------:R-:W-:Y:S02]  /*2270*/  IADD3.X R75, R76, R9, R75, P0, !PT ;  /* 0x000000094c4b7210 */ /* 0x000fe400007fe44b */
[----:B------:R-:W-:Y:S01]  /*2280*/  ISETP.GE.AND P0, PT, R22, R11, PT ;  /* 0x0000000b1600720c */ /* 0x000fe20003f06270 */
[----:B------:R-:W-:Y:S01]  /*2290*/  IMAD.WIDE.U32 R58, R13, UR6, R58 ;  /* 0x000000060d3a7c25 */ /* 0x000fe2000f8e003a */
[----:B------:R-:W-:-:S02]  /*22a0*/  SEL R10, RZ, 0xffffffff, P1 ;  /* 0xffffffffff0a7807 */ /* 0x000fc40000800000 */
[----:B------:R-:W-:Y:S01]  /*22b0*/  SEL R9, R11, RZ, P0 ;  /* 0x000000ff0b097207 */ /* 0x000fe20000000000 */
[----:B------:R-:W-:Y:S01]  /*22c0*/  IMAD R33, R13, UR7, R12 ;  /* 0x000000070d217c24 */ /* 0x000fe2000f8e020c */
[----:B------:R-:W-:Y:S01]  /*22d0*/  SEL R13, R11, RZ, P2 ;  /* 0x000000ff0b0d7207 */ /* 0x000fe20001000000 */
[----:B------:R-:W-:Y:S02]  /*22e0*/  IMAD.SHL.U32 R21, R10, 0x2, RZ ;  /* 0x000000020a157824 */ /* 0x000fe400078e00ff */
[C---:B0-----:R-:W-:Y:S02]  /*22f0*/  IMAD R8, R20.reuse, R4, RZ ;  /* 0x0000000414087224 */ /* 0x041fe400078e02ff */
[----:B------:R-:W-:Y:S02]  /*2300*/  IMAD R10, R20, R64, RZ ;  /* 0x00000040140a7224 */ /* 0x000fe400078e02ff */
[----:B------:R-:W-:Y:S02]  /*2310*/  IMAD.IADD R9, R22, 0x1, R9 ;  /* 0x0000000116097824 */ /* 0x000fe400078e0209 */
[----:B------:R-:W-:Y:S01]  /*2320*/  IMAD.IADD R13, R82, 0x1, R13 ;  /* 0x00000001520d7824 */ /* 0x000fe200078e020d */
[----:B------:R-:W-:Y:S01]  /*2330*/  LOP3.LUT R0, R21, 0x2, R0, 0xe2, !PT ;  /* 0x0000000215007812 */ /* 0x000fe200078ee200 */
[C---:B------:R-:W-:Y:S01]  /*2340*/  IMAD R15, R19.reuse, R5, R8 ;  /* 0x00000005130f7224 */ /* 0x040fe200078e0208 */
[----:B------:R-:W-:Y:S01]  /*2350*/  SHF.R.S32.HI R8, RZ, 0x1f, R9 ;  /* 0x0000001fff087819 */ /* 0x000fe20000011409 */
[----:B------:R-:W-:Y:S01]  /*2360*/  IMAD R21, R19, R65, R10 ;  /* 0x0000004113157224 */ /* 0x000fe200078e020a */
[----:B------:R-:W-:-:S02]  /*2370*/  SHF.R.S32.HI R10, RZ, 0x1f, R13 ;  /* 0x0000001fff0a7819 */ /* 0x000fc4000001140d */
[----:B------:R-:W-:Y:S02]  /*2380*/  LEA.HI R74, R8, R9, RZ, 0x4 ;  /* 0x00000009084a7211 */ /* 0x000fe400078f20ff */
[----:B------:R-:W-:Y:S02]  /*2390*/  LEA.HI R73, R10, R13, RZ, 0x4 ;  /* 0x0000000d0a497211 */ /* 0x000fe400078f20ff */
[----:B------:R-:W-:Y:S02]  /*23a0*/  LEA.HI R8, R8, R9, RZ, 0x5 ;  /* 0x0000000908087211 */ /* 0x000fe400078f28ff */
[----:B------:R-:W-:-:S03]  /*23b0*/  LEA.HI R10, R10, R13, RZ, 0x5 ;  /* 0x0000000d0a0a7211 */ /* 0x000fc600078f28ff */
[----:B------:R-:W-:Y:S01]  /*23c0*/  IMAD.SHL.U32 R9, R8, 0x80, RZ ;  /* 0x0000008008097824 */ /* 0x000fe200078e00ff */
[C---:B------:R-:W-:Y:S01]  /*23d0*/  LOP3.LUT R8, R31.reuse, 0x10, R74, 0xf8, !PT ;  /* 0x000000101f087812 */ /* 0x040fe200078ef84a */
[----:B------:R-:W-:Y:S01]  /*23e0*/  IMAD.SHL.U32 R12, R10, 0x80, RZ ;  /* 0x000000800a0c7824 */ /* 0x000fe200078e00ff */
[----:B------:R-:W-:Y:S02]  /*23f0*/  LOP3.LUT R10, R31, 0x10, R73, 0xf8, !PT ;  /* 0x000000101f0a7812 */ /* 0x000fe400078ef849 */
[----:B------:R-:W-:Y:S02]  /*2400*/  LOP3.LUT R9, R9, 0xfffff000, RZ, 0xc0, !PT ;  /* 0xfffff00009097812 */ /* 0x000fe400078ec0ff */
[-C--:B---3--:R-:W-:Y:S02]  /*2410*/  LOP3.LUT R8, R8, R30.reuse, RZ, 0x3c, !PT ;  /* 0x0000001e08087212 */ /* 0x088fe400078e3cff */
[----:B------:R-:W-:Y:S02]  /*2420*/  LOP3.LUT R12, R12, 0xfffff000, RZ, 0xc0, !PT ;  /* 0xfffff0000c0c7812 */ /* 0x000fe400078ec0ff */
[----:B------:R-:W-:-:S02]  /*2430*/  LOP3.LUT R71, R10, R30, RZ, 0x3c, !PT ;  /* 0x0000001e0a477212 */ /* 0x000fc400078e3cff */
[--C-:B------:R-:W-:Y:S02]  /*2440*/  IADD3 R72, R8, R9, R28.reuse ;  /* 0x0000000908487210 */ /* 0x100fe40007ffe01c */
[----:B------:R-:W-:Y:S02]  /*2450*/  IADD3 R71, R71, R12, R28 ;  /* 0x0000000c47477210 */ /* 0x000fe40007ffe01c */
[----:B------:R-:W0:Y:S01]  /*2460*/  S2R R28, SR_TID.X ;  /* 0x00000000001c7919 */ /* 0x000e220000002100 */
[----:B-----5:R-:W-:Y:S01]  /*2470*/  SHF.R.S32.HI R13, RZ, 0x1f, R24 ;  /* 0x0000001fff0d7819 */ /* 0x020fe20000011418 */
[C---:B------:R-:W-:Y:S01]  /*2480*/  IMAD.WIDE.U32 R56, R19.reuse, R4, R154 ;  /* 0x0000000413387225 */ /* 0x040fe200078e009a */
[----:B------:R-:W-:-:S03]  /*2490*/  IADD3 R48, P2, R19, R48, RZ ;  /* 0x0000003013307210 */ /* 0x000fc60007f5e0ff */
[----:B------:R-:W-:-:S04]  /*24a0*/  IMAD.WIDE.U32 R54, R19, R4, R22 ;  /* 0x0000000413367225 */ /* 0x000fc800078e0016 */
[----:B------:R-:W-:Y:S02]  /*24b0*/  IMAD.IADD R57, R57, 0x1, R15 ;  /* 0x0000000139397824 */ /* 0x000fe400078e020f */
[----:B------:R-:W-:Y:S02]  /*24c0*/  IMAD R8, R13, R4, RZ ;  /* 0x000000040d087224 */ /* 0x000fe400078e02ff */
[----:B------:R-:W-:Y:S02]  /*24d0*/  IMAD.IADD R55, R15, 0x1, R55 ;  /* 0x000000010f377824 */ /* 0x000fe400078e0237 */
[----:B------:R-:W-:Y:S02]  /*24e0*/  IMAD.IADD R53, R53, 0x1, R21 ;  /* 0x0000000135357824 */ /* 0x000fe400078e0215 */
[----:B------:R-:W-:Y:S02]  /*24f0*/  IMAD.IADD R51, R21, 0x1, R51 ;  /* 0x0000000115337824 */ /* 0x000fe400078e0233 */
[----:B------:R-:W-:Y:S01]  /*2500*/  IMAD R13, R13, R64, RZ ;  /* 0x000000400d0d7224 */ /* 0x000fe200078e02ff */
[----:B------:R-:W-:Y:S01]  /*2510*/  LOP3.LUT R7, R73, 0xfffffff0, RZ, 0xc0, !PT ;  /* 0xfffffff049077812 */ /* 0x000fe200078ec0ff */
[----:B------:R-:W-:-:S02]  /*2520*/  IMAD R21, R24, R5, R8 ;  /* 0x0000000518157224 */ /* 0x000fc400078e0208 */
[----:B------:R-:W-:-:S04]  /*2530*/  IMAD.WIDE.U32 R56, R24, R4, R56 ;  /* 0x0000000418387225 */ /* 0x000fc800078e0038 */
[----:B------:R-:W-:Y:S01]  /*2540*/  IMAD.X R49, R20, 0x1, R3, P2 ;  /* 0x0000000114317824 */ /* 0x000fe200010e0603 */
[----:B------:R-:W-:Y:S02]  /*2550*/  LOP3.LUT R20, R74, 0xfffffff0, RZ, 0xc0, !PT ;  /* 0xfffffff04a147812 */ /* 0x000fe400078ec0ff */
[----:B0-----:R-:W-:Y:S01]  /*2560*/  SHF.R.U32.HI R28, RZ, 0x7, R28 ;  /* 0x00000007ff1c7819 */ /* 0x001fe2000001161c */
[----:B------:R-:W-:Y:S01]  /*2570*/  IMAD.WIDE.U32 R54, R24, R4, R54 ;  /* 0x0000000418367225 */ /* 0x000fe200078e0036 */
[----:B------:R-:W-:-:S03]  /*2580*/  SHF.L.U64.HI R68, R4, 0x7, R5 ;  /* 0x0000000704447819 */ /* 0x000fc60000010205 */
[C---:B------:R-:W-:Y:S02]  /*2590*/  IMAD R13, R24.reuse, R65, R13 ;  /* 0x00000041180d7224 */ /* 0x040fe400078e020d */
[----:B------:R-:W-:Y:S01]  /*25a0*/  IMAD.WIDE.U32 R52, R24, R64, R52 ;  /* 0x0000004018347225 */ /* 0x000fe200078e0034 */
[----:B------:R-:W-:-:S03]  /*25b0*/  SHF.L.U64.HI R65, R64, 0x7, R65 ;  /* 0x0000000740417819 */ /* 0x000fc60000010241 */
[----:B------:R-:W-:Y:S01]  /*25c0*/  IMAD.WIDE.U32 R50, R24, R64, R50 ;  /* 0x0000004018327225 */ /* 0x000fe200078e0032 */
[C---:B------:R-:W-:Y:S02]  /*25d0*/  LOP3.LUT R31, R0.reuse, 0x1, RZ, 0xc0, !PT ;  /* 0x00000001001f7812 */ /* 0x040fe400078ec0ff */
[----:B------:R-:W-:Y:S01]  /*25e0*/  LOP3.LUT R30, R0, 0x2, RZ, 0xc0, !PT ;  /* 0x00000002001e7812 */ /* 0x000fe200078ec0ff */
[----:B------:R-:W-:Y:S01]  /*25f0*/  VIADD R63, R28, 0x8 ;  /* 0x000000081c3f7836 */ /* 0x000fe20000000000 */
[----:B------:R-:W-:Y:S01]  /*2600*/  ISETP.GE.AND P1, PT, R66, UR4, PT ;  /* 0x0000000442007c0c */ /* 0x000fe2000bf26270 */
[----:B------:R-:W-:Y:S01]  /*2610*/  IMAD.SHL.U32 R67, R4, 0x80, RZ ;  /* 0x0000008004437824 */ /* 0x000fe200078e00ff */
[----:B------:R-:W-:Y:S01]  /*2620*/  SHF.R.S32.HI R4, RZ, 0x1f, R20 ;  /* 0x0000001fff047819 */ /* 0x000fe20000011414 */
[----:B------:R-:W-:Y:S01]  /*2630*/  IMAD.IADD R28, R57, 0x1, R21 ;  /* 0x00000001391c7824 */ /* 0x000fe200078e0215 */
[----:B------:R-:W-:Y:S01]  /*2640*/  SHF.R.S32.HI R3, RZ, 0x1f, R7 ;  /* 0x0000001fff037819 */ /* 0x000fe20000011407 */
[----:B------:R-:W-:-:S02]  /*2650*/  IMAD.SHL.U32 R64, R64, 0x80, RZ ;  /* 0x0000008040407824 */ /* 0x000fc400078e00ff */
[----:B------:R-:W-:Y:S02]  /*2660*/  IMAD.IADD R21, R21, 0x1, R55 ;  /* 0x0000000115157824 */ /* 0x000fe400078e0237 */
[----:B------:R-:W-:Y:S02]  /*2670*/  IMAD.IADD R6, R53, 0x1, R13 ;  /* 0x0000000135067824 */ /* 0x000fe400078e020d */
[----:B------:R-:W-:Y:S02]  /*2680*/  IMAD.IADD R5, R13, 0x1, R51 ;  /* 0x000000010d057824 */ /* 0x000fe400078e0233 */
[----:B------:R-:W-:-:S07]  /*2690*/  IMAD.IADD R0, R59, 0x1, R33 ;  /* 0x000000013b007824 */ /* 0x000fce00078e0221 */
.L_x_1958:
[----:B------:R-:W2:Y:S01]  /*26a0*/  LDL R8, [R1+0x30] ;  /* 0x0000300001087983 */ /* 0x000ea20000100800 */
[----:B------:R-:W0:Y:S01]  /*26b0*/  LDC R88, c[0x0][0x3f4] ;  /* 0x0000fd00ff587b82 */ /* 0x000e220000000800 */
        /* <DEDUP_REMOVED lines=40> */
[----:B------:R-:W-:Y:S01]  /*2940*/  ULDC.64 UR4, c[0x0][0x3e8] ;  /* 0x0000fa0000047ab9 */ /* 0x000fe20000000a00 */
[----:B------:R-:W-:Y:S02]  /*2950*/  ULDC.64 UR6, c[0x0][0x400] ;  /* 0x0001000000067ab9 */ /* 0x000fe40000000a00 */
[----:B------:R-:W3:Y:S01]  /*2960*/  LDL R80, [R1+0x8] ;  /* 0x0000080001507983 */ /* 0x000ee20000100800 */
[----:B------:R-:W-:Y:S02]  /*2970*/  IADD3 R44, P3, P5, R56, UR4, R44 ;  /* 0x00000004382c7c10 */ /* 0x000fe4000fd7e02c */
[----:B------:R-:W-:Y:S02]  /*2980*/  CS2R R38, SRZ ;  /* 0x0000000000267805 */ /* 0x000fe4000001ff00 */
[----:B------:R-:W-:Y:S02]  /*2990*/  CS2R R40, SRZ ;  /* 0x0000000000287805 */ /* 0x000fe4000001ff00 */
[----:B------:R-:W-:-:S02]  /*29a0*/  IADD3.X R45, R28, UR5, R46, P3, P5 ;  /* 0x000000051c2d7c10 */ /* 0x000fc40009fea42e */
[----:B------:R-:W-:-:S04]  /*29b0*/  IADD3 R42, P3, P5, R52, UR6, R42 ;  /* 0x00000006342a7c10 */ /* 0x000fc8000fd7e02a */
[----:B------:R-:W-:Y:S02]  /*29c0*/  IADD3.X R43, R6, UR7, R47, P3, P5 ;  /* 0x00000007062b7c10 */ /* 0x000fe40009fea42f */
[----:B------:R-:W-:Y:S02]  /*29d0*/  ISETP.GE.AND P5, PT, R154, R88, PT ;  /* 0x000000589a00720c */ /* 0x000fe40003fa6270 */
[----:B------:R-:W-:Y:S02]  /*29e0*/  CS2R R32, SRZ ;  /* 0x0000000000207805 */ /* 0x000fe4000001ff00 */
[----:B------:R-:W-:Y:S02]  /*29f0*/  CS2R R12, SRZ ;  /* 0x00000000000c7805 */ /* 0x000fe4000001ff00 */
[----:B------:R-:W-:Y:S02]  /*2a00*/  CS2R R34, SRZ ;  /* 0x0000000000227805 */ /* 0x000fe4000001ff00 */
[----:B------:R-:W-:-:S05]  /*2a10*/  CS2R R14, SRZ ;  /* 0x00000000000e7805 */ /* 0x000fca000001ff00 */
[----:B------:R0:W5:Y:S04]  /*2a20*/  @!P5 LDG.E.64 R38, desc[UR42][R44.64] ;  /* 0x0000002a2c26d981 */ /* 0x000168000c1e1b00 */
[----:B------:R0:W5:Y:S01]  /*2a30*/  @!P5 LDG.E.64 R40, desc[UR42][R42.64] ;  /* 0x0000002a2a28d981 */ /* 0x000162000c1e1b00 */
[-C--:B--2---:R-:W-:Y:S02]  /*2a40*/  ISETP.GE.AND P3, PT, R84, R88.reuse, PT ;  /* 0x000000585400720c */ /* 0x084fe40003f66270 */
[----:B---3--:R-:W-:-:S11]  /*2a50*/  ISETP.GE.AND P5, PT, R80, R88, PT ;  /* 0x000000585000720c */ /* 0x008fd60003fa6270 */
[----:B------:R0:W5:Y:S04]  /*2a60*/  @!P3 LDG.E.64 R32, desc[UR42][R44.64+0x10] ;  /* 0x0000102a2c20b981 */ /* 0x000168000c1e1b00 */
[----:B------:R0:W5:Y:S04]  /*2a70*/  @!P5 LDG.E.64 R12, desc[UR42][R44.64+0x20] ;  /* 0x0000202a2c0cd981 */ /* 0x000168000c1e1b00 */
[----:B------:R0:W5:Y:S04]  /*2a80*/  @!P3 LDG.E.64 R34, desc[UR42][R42.64+0x10] ;  /* 0x0000102a2a22b981 */ /* 0x000168000c1e1b00 */
[----:B------:R0:W5:Y:S02]  /*2a90*/  @!P5 LDG.E.64 R14, desc[UR42][R42.64+0x20] ;  /* 0x0000202a2a0ed981 */ /* 0x000164000c1e1b00 */
.L_x_1923:
[----:B------:R-:W-:Y:S05]  /*2aa0*/  BSYNC B1 ;  /* 0x0000000000017941 */ /* 0x000fea0003800000 */
.L_x_1922:
[----:B------:R-:W-:Y:S01]  /*2ab0*/  UISETP.NE.AND UP0, UPT, UR36, 0x3, UPT ;  /* 0x000000032400788c */ /* 0x000fe2000bf05270 */
[----:B0----5:R-:W-:Y:S01]  /*2ac0*/  IMAD.MOV.U32 R42, RZ, RZ, R12 ;  /* 0x000000ffff2a7224 */ /* 0x021fe200078e000c */
[----:B------:R-:W-:Y:S01]  /*2ad0*/  MOV R45, R34 ;  /* 0x00000022002d7202 */ /* 0x000fe20000000f00 */
[----:B------:R-:W-:Y:S02]  /*2ae0*/  IMAD.MOV.U32 R44, RZ, RZ, R32 ;  /* 0x000000ffff2c7224 */ /* 0x000fe400078e0020 */
[----:B------:R-:W-:Y:S01]  /*2af0*/  IMAD.MOV.U32 R46, RZ, RZ, R38 ;  /* 0x000000ffff2e7224 */ /* 0x000fe200078e0026 */
[----:B------:R-:W-:Y:S01]  /*2b00*/  PLOP3.LUT P3, PT, PT, PT, UP0, 0x80, 0x0 ;  /* 0x000000000000781c */ /* 0x000fe20003f6f008 */
[----:B------:R-:W-:Y:S02]  /*2b10*/  IMAD.MOV.U32 R43, RZ, RZ, R14 ;  /* 0x000000ffff2b7224 */ /* 0x000fe400078e000e */
[----:B------:R-:W-:-:S10]  /*2b20*/  IMAD.MOV.U32 R47, RZ, RZ, R40 ;  /* 0x000000ffff2f7224 */ /* 0x000fd400078e0028 */
[----:B------:R-:W-:Y:S05]  /*2b30*/  @!P3 BRA `(.L_x_1924) ;  /* 0x000000000004b947 */ /* 0x000fea0003800000 */
[----:B------:R-:W-:Y:S01]  /*2b40*/  BPT.TRAP 0x1 ;  /* 0x000000040000795c */ /* 0x000fe20000300000 */
.L_x_1924:
[----:B------:R-:W-:Y:S01]  /*2b50*/  IMAD R84, R17, 0x8, R16 ;  /* 0x0000000811547824 */ /* 0x000fe200078e0210 */
[----:B------:R-:W-:Y:S01]  /*2b60*/  SHF.L.U32 R87, R153, 0x1f, RZ ;  /* 0x0000001f99577819 */ /* 0x000fe200000006ff */
[----:B------:R-:W-:Y:S03]  /*2b70*/  BSSY B1, `(.L_x_1925) ;  /* 0x0000003000017945 */ /* 0x000fe60003800000 */
[----:B------:R-:W0:Y:S02]  /*2b80*/  SYNCS.PHASECHK.TRANS64.TRYWAIT P5, [R84+URZ+0x19c90], R87 ;  /* 0x019c9057540075a7 */ /* 0x000e2400080a017f */
[----:B0-----:R-:W-:Y:S05]  /*2b90*/  @!P5 BRA `(.L_x_1926) ;  /* 0x000001c40094d947 */ /* 0x001fea0003800000 */
.L_x_2189:
[----:B------:R-:W-:Y:S05]  /*2ba0*/  BSYNC B1 ;  /* 0x0000000000017941 */ /* 0x000fea0003800000 */
.L_x_1925:
        /* <DEDUP_REMOVED lines=32> */
[-C--:B------:R-:W-:Y:S01]  /*2db0*/  FMUL.FTZ R93, R41, R90.reuse ;  /* 0x0000005a295d7220 */ /* 0x080fe20000410000 */
[--C-:B------:R-:W-:Y:S02]  /*2dc0*/  HADD2.F32 R81, -RZ, R80.reuse.H0_H0 ;  /* 0x20000050ff517230 */ /* 0x100fe40000004100 */
[C---:B------:R-:W-:Y:S01]  /*2dd0*/  FMUL.FTZ R90, R8.reuse, R90 ;  /* 0x0000005a085a7220 */ /* 0x040fe20000410000 */
[--C-:B------:R-:W-:Y:S02]  /*2de0*/  HADD2.F32 R79, -RZ, R9.reuse.H1_H1 ;  /* 0x30000009ff4f7230 */ /* 0x100fe40000004100 */
[----:B------:R-:W-:Y:S02]  /*2df0*/  HADD2.F32 R78, -RZ, R9.H0_H0 ;  /* 0x20000009ff4e7230 */ /* 0x000fe40000004100 */
[----:B------:R-:W-:Y:S01]  /*2e00*/  FFMA.FTZ R8, R8, R81, -R93 ;  /* 0x0000005108087223 */ /* 0x000fe2000001085d */
[----:B------:R-:W-:Y:S02]  /*2e10*/  HADD2.F32 R80, -RZ, R80.H1_H1 ;  /* 0x30000050ff507230 */ /* 0x000fe40000004100 */
[----:B------:R-:W-:Y:S01]  /*2e20*/  FMUL.FTZ R93, R79, R91 ;  /* 0x0000005b4f5d7220 */ /* 0x000fe20000410000 */
[----:B------:R-:W-:Y:S01]  /*2e30*/  FFMA.FTZ R9, R41, R81, R90 ;  /* 0x0000005129097223 */ /* 0x000fe2000001005a */
[C---:B------:R-:W-:Y:S01]  /*2e40*/  FMUL.FTZ R92, R78.reuse, R91 ;  /* 0x0000005b4e5c7220 */ /* 0x040fe20000410000 */
[----:B------:R-:W-:Y:S01]  /*2e50*/  F2FP.F16.E4M3.UNPACK_B R41, R40.H1 ;  /* 0x00000028ff29723e */ /* 0x000fe200030006ff */
[----:B------:R-:W-:Y:S01]  /*2e60*/  FFMA.FTZ R93, R78, R80, -R93 ;  /* 0x000000504e5d7223 */ /* 0x000fe2000001085d */
[----:B------:R-:W-:Y:S01]  /*2e70*/  F2FP.F16.E4M3.UNPACK_B R40, R40 ;  /* 0x00000028ff28723e */ /* 0x000fe200020006ff */
[----:B------:R-:W-:Y:S01]  /*2e80*/  FFMA.FTZ R94, R79, R80, R92 ;  /* 0x000000504f5e7223 */ /* 0x000fe2000001005c */
[--C-:B------:R-:W-:Y:S01]  /*2e90*/  HADD2.F32 R81, -RZ, R47.reuse.H1_H1 ;  /* 0x3000002fff517230 */ /* 0x100fe20000004100 */
[----:B------:R-:W-:Y:S01]  /*2ea0*/  F2FP.F16.E4M3.UNPACK_B R79, R46 ;  /* 0x0000002eff4f723e */ /* 0x000fe200020006ff */
[----:B------:R-:W-:-:S02]  /*2eb0*/  HADD2.F32 R80, -RZ, R47.H0_H0 ;  /* 0x2000002fff507230 */ /* 0x000fc40000004100 */
[--C-:B------:R-:W-:Y:S02]  /*2ec0*/  HADD2.F32 R47, -RZ, R41.reuse.H0_H0 ;  /* 0x20000029ff2f7230 */ /* 0x100fe40000004100 */
[----:B------:R-:W-:Y:S02]  /*2ed0*/  HADD2.F32 R78, -RZ, R41.H1_H1 ;  /* 0x30000029ff4e7230 */ /* 0x000fe40000004100 */
[--C-:B------:R-:W-:Y:S02]  /*2ee0*/  HADD2.F32 R46, -RZ, R40.reuse.H1_H1 ;  /* 0x30000028ff2e7230 */ /* 0x100fe40000004100 */
[-C--:B------:R-:W-:Y:S01]  /*2ef0*/  FMUL.FTZ R91, R47, R81.reuse ;  /* 0x000000512f5b7220 */ /* 0x080fe20000410000 */
[----:B------:R-:W-:Y:S02]  /*2f00*/  HADD2.F32 R41, -RZ, R40.H0_H0 ;  /* 0x20000028ff297230 */ /* 0x000fe40000004100 */
[----:B------:R-:W-:Y:S01]  /*2f10*/  FMUL.FTZ R92, R78, R81 ;  /* 0x000000514e5c7220 */ /* 0x000fe20000410000 */
        /* <DEDUP_REMOVED lines=35> */
[----:B------:R-:W-:Y:S02]  /*3150*/  HADD2.F32 R80, -RZ, R10.H0_H0 ;  /* 0x2000000aff507230 */ /* 0x000fe40000004100 */
[----:B------:R-:W-:Y:S01]  /*3160*/  FFMA.FTZ R11, R91, R93, R98 ;  /* 0x0000005d5b0b7223 */ /* 0x000fe20000010062 */
[----:B------:R-:W-:Y:S01]  /*3170*/  HADD2.F32 R81, -RZ, R90.H0_H0 ;  /* 0x2000005aff517230 */ /* 0x000fe20000004100 */
[----:B------:R-:W-:Y:S01]  /*3180*/  F2FP.SATFINITE.E4M3.F32.PACK_AB_MERGE_C R9, R9, R8, R46 ;  /* 0x000000080909723e */ /* 0x000fe2000480702e */
[----:B------:R-:W-:Y:S01]  /*3190*/  HADD2.F32 R10, -RZ, R10.H1_H1 ;  /* 0x3000000aff0a7230 */ /* 0x000fe20000004100 */
[----:B------:R-:W-:Y:S01]  /*31a0*/  F2FP.SATFINITE.E4M3.F32.PACK_AB_MERGE_C R96, R96, R97, RZ ;  /* 0x000000616060723e */ /* 0x000fe200048070ff */
[----:B------:R-:W-:Y:S02]  /*31b0*/  HADD2.F32 R90, -RZ, R90.H1_H1 ;  /* 0x3000005aff5a7230 */ /* 0x000fe40000004100 */
[----:B------:R-:W-:Y:S01]  /*31c0*/  FMUL.FTZ R93, R81, R94 ;  /* 0x0000005e515d7220 */ /* 0x000fe20000410000 */
[----:B------:R-:W-:-:S02]  /*31d0*/  HADD2.F32 R78, -RZ, R78.H0_H0 ;  /* 0x2000004eff4e7230 */ /* 0x000fc40000004100 */
[-C--:B------:R-:W-:Y:S01]  /*31e0*/  FMUL.FTZ R91, R10, R79.reuse ;  /* 0x0000004f0a5b7220 */ /* 0x080fe20000410000 */
[----:B------:R-:W-:Y:S02]  /*31f0*/  HADD2.F32 R39, -RZ, R39.H0_H0 ;  /* 0x20000027ff277230 */ /* 0x000fe40000004100 */
[----:B------:R-:W-:Y:S01]  /*3200*/  FMUL.FTZ R92, R90, R94 ;  /* 0x0000005e5a5c7220 */ /* 0x000fe20000410000 */
[----:B------:R-:W-:Y:S01]  /*3210*/  FMUL.FTZ R79, R80, R79 ;  /* 0x0000004f504f7220 */ /* 0x000fe20000410000 */
[----:B------:R-:W-:Y:S01]  /*3220*/  FFMA.FTZ R93, R90, R78, R93 ;  /* 0x0000004e5a5d7223 */ /* 0x000fe2000001005d */
[----:B------:R-:W-:Y:S01]  /*3230*/  F2FP.SATFINITE.E4M3.F32.PACK_AB_MERGE_C R11, R11, R38, RZ ;  /* 0x000000260b0b723e */ /* 0x000fe200048070ff */
[----:B------:R-:W-:Y:S01]  /*3240*/  FFMA.FTZ R92, R81, R78, -R92 ;  /* 0x0000004e515c7223 */ /* 0x000fe2000001085c */
[-C--:B------:R-:W-:Y:S01]  /*3250*/  FFMA.FTZ R91, R80, R39.reuse, -R91 ;  /* 0x00000027505b7223 */ /* 0x080fe2000001085b */
[----:B------:R-:W-:Y:S01]  /*3260*/  FFMA.FTZ R10, R10, R39, R79 ;  /* 0x000000270a0a7223 */ /* 0x000fe2000001004f */
[----:B------:R-:W-:-:S02]  /*3270*/  F2FP.SATFINITE.E4M3.F32.PACK_AB_MERGE_C R8, R41, R40, R47 ;  /* 0x000000282908723e */ /* 0x000fc4000480702f */
[----:B------:R-:W-:Y:S02]  /*3280*/  F2FP.SATFINITE.E4M3.F32.PACK_AB_MERGE_C R11, R93, R92, R11 ;  /* 0x0000005c5d0b723e */ /* 0x000fe4000480700b */
[----:B------:R-:W-:-:S07]  /*3290*/  F2FP.SATFINITE.E4M3.F32.PACK_AB_MERGE_C R10, R10, R91, R96 ;  /* 0x0000005b0a0a723e */ /* 0x000fce0004807060 */
.L_x_1931:
[----:B------:R-:W-:Y:S05]  /*32a0*/  BSYNC B2 ;  /* 0x0000000000027941 */ /* 0x000fea0003800000 */
.L_x_1930:
[----:B--2---:R1:W-:Y:S02]  /*32b0*/  STG.E.128 desc[UR42][R36.64], R8 ;  /* 0x0000000824007986 */ /* 0x0043e4000c101d2a */
.L_x_1929:
[----:B------:R-:W-:Y:S05]  /*32c0*/  BSYNC B1 ;  /* 0x0000000000017941 */ /* 0x000fea0003800000 */
.L_x_1928:
        /* <DEDUP_REMOVED lines=111> */
.L_x_1935:
[----:B------:R-:W-:Y:S05]  /*39c0*/  BSYNC B2 ;  /* 0x0000000000027941 */ /* 0x000fea0003800000 */
.L_x_1934:
[----:B------:R2:W-:Y:S02]  /*39d0*/  STG.E.128 desc[UR42][R36.64+0x20], R8 ;  /* 0x0000200824007986 */ /* 0x0005e4000c101d2a */
.L_x_1933:
[----:B------:R-:W-:Y:S05]  /*39e0*/  BSYNC B1 ;  /* 0x0000000000017941 */ /* 0x000fea0003800000 */
.L_x_1932:
        /* <DEDUP_REMOVED lines=109> */
.L_x_1937:
[----:B------:R-:W-:Y:S05]  /*40c0*/  BSYNC B1 ;  /* 0x0000000000017941 */ /* 0x000fea0003800000 */
.L_x_1936:
[----:B------:R1:W-:Y:S01]  /*40d0*/  STG.E.128 desc[UR42][R36.64+0x40], R8 ;  /* 0x0000400824007986 */ /* 0x0003e2000c101d2a */
[----:B------:R-:W-:Y:S05]  /*40e0*/  BRA `(.L_x_1927) ;  /* 0x0000002000f87947 */ /* 0x000fea0003800000 */
.L_x_1921:
        /* <DEDUP_REMOVED lines=27> */
.L_x_1939:
[----:B------:R-:W-:Y:S05]  /*42a0*/  BSYNC B1 ;  /* 0x0000000000017941 */ /* 0x000fea0003800000 */
.L_x_1938:
[----:B------:R-:W-:Y:S01]  /*42b0*/  UISETP.NE.AND UP0, UPT, UR36, 0x3, UPT ;  /* 0x000000032400788c */ /* 0x000fe2000bf05270 */
[----:B-----5:R-:W-:Y:S02]  /*42c0*/  IMAD.MOV.U32 R91, RZ, RZ, R10 ;  /* 0x000000ffff5b7224 */ /* 0x020fe400078e000a */
[----:B------:R-:W-:Y:S02]  /*42d0*/  IMAD.MOV.U32 R90, RZ, RZ, R8 ;  /* 0x000000ffff5a7224 */ /* 0x000fe400078e0008 */
[----:B------:R-:W-:Y:S01]  /*42e0*/  IMAD.MOV.U32 R100, RZ, RZ, R14 ;  /* 0x000000ffff647224 */ /* 0x000fe200078e000e */
[----:B------:R-:W-:Y:S01]  /*42f0*/  PLOP3.LUT P3, PT, PT, PT, UP0, 0x80, 0x0 ;  /* 0x000000000000781c */ /* 0x000fe20003f6f008 */
[----:B------:R-:W-:Y:S02]  /*4300*/  IMAD.MOV.U32 R97, RZ, RZ, R12 ;  /* 0x000000ffff617224 */ /* 0x000fe400078e000c */
[----:B------:R-:W-:Y:S02]  /*4310*/  IMAD.MOV.U32 R92, RZ, RZ, R34 ;  /* 0x000000ffff5c7224 */ /* 0x000fe400078e0022 */
[----:B------:R-:W-:-:S02]  /*4320*/  IMAD.MOV.U32 R93, RZ, RZ, R32 ;  /* 0x000000ffff5d7224 */ /* 0x000fc400078e0020 */
[----:B------:R-:W-:Y:S02]  /*4330*/  IMAD.MOV.U32 R99, RZ, RZ, R38 ;  /* 0x000000ffff637224 */ /* 0x000fe400078e0026 */
[----:B------:R-:W-:-:S04]  /*4340*/  IMAD.MOV.U32 R98, RZ, RZ, R36 ;  /* 0x000000ffff627224 */ /* 0x000fc800078e0024 */
[----:B------:R-:W-:Y:S05]  /*4350*/  @!P3 BRA `(.L_x_1940) ;  /* 0x000000000004b947 */ /* 0x000fea0003800000 */
[----:B------:R-:W-:Y:S01]  /*4360*/  BPT.TRAP 0x1 ;  /* 0x000000040000795c */ /* 0x000fe20000300000 */
.L_x_1940:
[----:B------:R-:W-:Y:S01]  /*4370*/  IMAD R84, R17, 0x8, R16 ;  /* 0x0000000811547824 */ /* 0x000fe200078e0210 */
[----:B------:R-:W-:Y:S01]  /*4380*/  SHF.L.U32 R87, R153, 0x1f, RZ ;  /* 0x0000001f99577819 */ /* 0x000fe200000006ff */
[----:B------:R-:W-:Y:S03]  /*4390*/  BSSY B1, `(.L_x_1941) ;  /* 0x0000003000017945 */ /* 0x000fe60003800000 */
[----:B------:R-:W1:Y:S02]  /*43a0*/  SYNCS.PHASECHK.TRANS64.TRYWAIT P5, [R84+URZ+0x19c90], R87 ;  /* 0x019c9057540075a7 */ /* 0x000e6400080a017f */
[----:B-1----:R-:W-:Y:S05]  /*43b0*/  @!P5 BRA `(.L_x_1942) ;  /* 0x000001ac00a0d947 */ /* 0x002fea0003800000 */
.L_x_2190:
[----:B------:R-:W-:Y:S05]  /*43c0*/  BSYNC B1 ;  /* 0x0000000000017941 */ /* 0x000fea0003800000 */
.L_x_1941:
        /* <DEDUP_REMOVED lines=13> */
[----:B------:R-:W2:Y:S04]  /*44a0*/  LDL R45, [R1] ;  /* 0x00000000012d7983 */ /* 0x000ea80000100800 */
        /* <DEDUP_REMOVED lines=20> */
[----:B------:R-:W0:Y:S04]  /*45f0*/  LDS.128 R40, [R41+0x13800] ;  /* 0x0138000029287984 */ /* 0x000e280000000c00 */
        /* <DEDUP_REMOVED lines=9> */
[----:B------:R-:W-:Y:S01]  /*4690*/  IMAD.SHL.U32 R13, R13, 0x100, RZ ;  /* 0x000001000d0d7824 */ /* 0x000fe200078e00ff */
[----:B--2---:R-:W-:-:S02]  /*46a0*/  F2FP.F16.E4M3.UNPACK_B R103, R45 ;  /* 0x0000002dff67723e */ /* 0x004fc400020006ff */
[----:B------:R-:W-:Y:S01]  /*46b0*/  F2FP.F16.E4M3.UNPACK_B R45, R45.H1 ;  /* 0x0000002dff2d723e */ /* 0x000fe200030006ff */
[----:B------:R-:W-:Y:S01]  /*46c0*/  IMAD.U32 R38, R38, 0x10000, RZ ;  /* 0x0001000026267824 */ /* 0x000fe200078e00ff */
[----:B------:R-:W-:Y:S01]  /*46d0*/  LOP3.LUT R37, R36, 0xff00, R13, 0xf8, !PT ;  /* 0x0000ff0024257812 */ /* 0x000fe200078ef80d */
[----:B------:R-:W-:Y:S01]  /*46e0*/  IMAD.SHL.U32 R13, R102, 0x100, RZ ;  /* 0x00000100660d7824 */ /* 0x000fe200078e00ff */
[-C--:B0-----:R-:W-:Y:S02]  /*46f0*/  F2FP.F16.E4M3.UNPACK_B R102, R41.reuse ;  /* 0x00000029ff66723e */ /* 0x081fe400020006ff */
[----:B------:R-:W-:Y:S02]  /*4700*/  LOP3.LUT R38, R37, 0xff0000, R38, 0xf8, !PT ;  /* 0x00ff000025267812 */ /* 0x000fe400078ef826 */
[----:B------:R-:W-:Y:S01]  /*4710*/  LOP3.LUT R13, R14, 0xff00, R13, 0xf8, !PT ;  /* 0x0000ff000e0d7812 */ /* 0x000fe200078ef80d */
[--C-:B------:R-:W-:Y:S01]  /*4720*/  HADD2.F32 R14, -RZ, R103.reuse.H0_H0 ;  /* 0x20000067ff0e7230 */ /* 0x100fe20000004100 */
[----:B------:R-:W-:Y:S01]  /*4730*/  F2FP.F16.E4M3.UNPACK_B R36, R38 ;  /* 0x00000026ff24723e */ /* 0x000fe200020006ff */
[----:B------:R-:W-:Y:S01]  /*4740*/  HADD2.F32 R104, -RZ, R102.H0_H0 ;  /* 0x20000066ff687230 */ /* 0x000fe20000004100 */
[----:B------:R-:W-:Y:S01]  /*4750*/  LOP3.LUT R12, R13, 0xff0000, R12, 0xf8, !PT ;  /* 0x00ff00000d0c7812 */ /* 0x000fe200078ef80c */
[----:B------:R-:W-:Y:S01]  /*4760*/  HADD2.F32 R103, -RZ, R103.H1_H1 ;  /* 0x30000067ff677230 */ /* 0x000fe20000004100 */
[----:B------:R-:W-:Y:S01]  /*4770*/  F2FP.F16.E4M3.UNPACK_B R41, R41.H1 ;  /* 0x00000029ff29723e */ /* 0x000fe200030006ff */
[--C-:B------:R-:W-:Y:S01]  /*4780*/  HADD2.F32 R37, -RZ, R36.reuse.H0_H0 ;  /* 0x20000024ff257230 */ /* 0x100fe20000004100 */
[----:B------:R-:W-:Y:S01]  /*4790*/  F2FP.F16.E4M3.UNPACK_B R13, R12 ;  /* 0x0000000cff0d723e */ /* 0x000fe200020006ff */
[----:B------:R-:W-:-:S02]  /*47a0*/  HADD2.F32 R36, -RZ, R36.H1_H1 ;  /* 0x30000024ff247230 */ /* 0x000fc40000004100 */
[----:B------:R-:W-:Y:S02]  /*47b0*/  HADD2.F32 R102, -RZ, R102.H1_H1 ;  /* 0x30000066ff667230 */ /* 0x000fe40000004100 */
[-C--:B------:R-:W-:Y:S01]  /*47c0*/  FMUL.FTZ R107, R14, R37.reuse ;  /* 0x000000250e6b7220 */ /* 0x080fe20000410000 */
[--C-:B------:R-:W-:Y:S02]  /*47d0*/  HADD2.F32 R105, -RZ, R13.reuse.H0_H0 ;  /* 0x2000000dff697230 */ /* 0x100fe40000004100 */
[C---:B------:R-:W-:Y:S01]  /*47e0*/  FMUL.FTZ R109, R104.reuse, R37 ;  /* 0x00000025686d7220 */ /* 0x040fe20000410000 */
[----:B------:R-:W-:Y:S02]  /*47f0*/  HADD2.F32 R13, -RZ, R13.H1_H1 ;  /* 0x3000000dff0d7230 */ /* 0x000fe40000004100 */
[-C--:B------:R-:W-:Y:S01]  /*4800*/  FFMA.FTZ R37, R104, R105.reuse, -R107 ;  /* 0x0000006968257223 */ /* 0x080fe2000001086b */
[----:B------:R-:W-:Y:S01]  /*4810*/  FFMA.FTZ R14, R14, R105, R109 ;  /* 0x000000690e0e7223 */ /* 0x000fe2000001006d */
[-C--:B------:R-:W-:Y:S01]  /*4820*/  FMUL.FTZ R105, R103, R36.reuse ;  /* 0x0000002467697220 */ /* 0x080fe20000410000 */
[----:B------:R-:W-:-:S03]  /*4830*/  FMUL.FTZ R104, R102, R36 ;  /* 0x0000002466687220 */ /* 0x000fc60000410000 */
[-C--:B------:R-:W-:Y:S01]  /*4840*/  FFMA.FTZ R36, R102, R13.reuse, -R105 ;  /* 0x0000000d66247223 */ /* 0x080fe20000010869 */
[----:B------:R-:W-:Y:S01]  /*4850*/  F2FP.F16.E4M3.UNPACK_B R102, R38.H1 ;  /* 0x00000026ff66723e */ /* 0x000fe200030006ff */
[----:B------:R-:W-:Y:S01]  /*4860*/  FFMA.FTZ R13, R103, R13, R104 ;  /* 0x0000000d670d7223 */ /* 0x000fe20000010068 */
[----:B------:R-:W-:Y:S01]  /*4870*/  F2FP.F16.E4M3.UNPACK_B R103, R12.H1 ;  /* 0x0000000cff67723e */ /* 0x000fe200030006ff */
[----:B------:R-:W-:Y:S02]  /*4880*/  HADD2.F32 R12, -RZ, R45.H0_H0 ;  /* 0x2000002dff0c7230 */ /* 0x000fe40000004100 */
[----:B------:R-:W-:Y:S02]  /*4890*/  HADD2.F32 R107, -RZ, R102.H0_H0 ;  /* 0x20000066ff6b7230 */ /* 0x000fe40000004100 */
[----:B------:R-:W-:Y:S02]  /*48a0*/  HADD2.F32 R38, -RZ, R41.H0_H0 ;  /* 0x20000029ff267230 */ /* 0x000fe40000004100 */
[----:B------:R-:W-:-:S02]  /*48b0*/  HADD2.F32 R105, -RZ, R103.H0_H0 ;  /* 0x20000067ff697230 */ /* 0x000fc40000004100 */
[-C--:B------:R-:W-:Y:S01]  /*48c0*/  FMUL.FTZ R109, R12, R107.reuse ;  /* 0x0000006b0c6d7220 */ /* 0x080fe20000410000 */
[----:B------:R-:W-:Y:S02]  /*48d0*/  HADD2.F32 R104, -RZ, R45.H1_H1 ;  /* 0x3000002dff687230 */ /* 0x000fe40000004100 */
[C---:B------:R-:W-:Y:S01]  /*48e0*/  FMUL.FTZ R107, R38.reuse, R107 ;  /* 0x0000006b266b7220 */ /* 0x040fe20000410000 */
[----:B------:R-:W-:Y:S02]  /*48f0*/  HADD2.F32 R102, -RZ, R102.H1_H1 ;  /* 0x30000066ff667230 */ /* 0x000fe40000004100 */
[-C--:B------:R-:W-:Y:S01]  /*4900*/  FFMA.FTZ R38, R38, R105.reuse, -R109 ;  /* 0x0000006926267223 */ /* 0x080fe2000001086d */
[----:B------:R-:W-:Y:S02]  /*4910*/  HADD2.F32 R41, -RZ, R41.H1_H1 ;  /* 0x30000029ff297230 */ /* 0x000fe40000004100 */
[----:B------:R-:W-:Y:S01]  /*4920*/  FFMA.FTZ R12, R12, R105, R107 ;  /* 0x000000690c0c7223 */ /* 0x000fe2000001006b */
[----:B------:R-:W-:-:S02]  /*4930*/  HADD2.F32 R103, -RZ, R103.H1_H1 ;  /* 0x30000067ff677230 */ /* 0x000fc40000004100 */
[CC--:B------:R-:W-:Y:S01]  /*4940*/  FMUL.FTZ R106, R104.reuse, R102.reuse ;  /* 0x00000066686a7220 */ /* 0x0c0fe20000410000 */
[C---:B------:R-:W-:Y:S01]  /*4950*/  FMUL.FTZ R105, R41.reuse, R102 ;  /* 0x0000006629697220 */ /* 0x040fe20000410000 */
[----:B------:R-:W-:Y:S02]  /*4960*/  SHF.R.U32.HI R102, RZ, 0x10, R15 ;  /* 0x00000010ff667819 */ /* 0x000fe4000001160f */
[-C--:B------:R-:W-:Y:S01]  /*4970*/  FFMA.FTZ R45, R41, R103.reuse, -R106 ;  /* 0x00000067292d7223 */ /* 0x080fe2000001086a */
[----:B------:R-:W-:Y:S01]  /*4980*/  LOP3.LUT R106, R39, 0xff0000ff, RZ, 0xc0, !PT ;  /* 0xff0000ff276a7812 */ /* 0x000fe200078ec0ff */
[----:B------:R-:W-:Y:S01]  /*4990*/  FFMA.FTZ R41, R104, R103, R105 ;  /* 0x0000006768297223 */ /* 0x000fe20000010069 */
[----:B------:R-:W-:Y:S01]  /*49a0*/  SHF.R.U32.HI R103, RZ, 0x8, R39 ;  /* 0x00000008ff677819 */ /* 0x000fe20000011627 */
[----:B------:R-:W-:Y:S01]  /*49b0*/  IMAD.U32 R102, R102, 0x10000, RZ ;  /* 0x0001000066667824 */ /* 0x000fe200078e00ff */
[----:B------:R-:W-:Y:S02]  /*49c0*/  SHF.R.U32.HI R105, RZ, 0x8, R15 ;  /* 0x00000008ff697819 */ /* 0x000fe4000001160f */
[----:B------:R-:W-:Y:S01]  /*49d0*/  LOP3.LUT R104, R15, 0xff0000ff, RZ, 0xc0, !PT ;  /* 0xff0000ff0f687812 */ /* 0x000fe200078ec0ff */
[----:B------:R-:W-:Y:S01]  /*49e0*/  IMAD.SHL.U32 R103, R103, 0x100, RZ ;  /* 0x0000010067677824 */ /* 0x000fe200078e00ff */
[----:B------:R-:W-:Y:S01]  /*49f0*/  SHF.R.U32.HI R15, RZ, 0x10, R39 ;  /* 0x00000010ff0f7819 */ /* 0x000fe20000011627 */
[----:B------:R-:W-:Y:S01]  /*4a00*/  IMAD.SHL.U32 R39, R105, 0x100, RZ ;  /* 0x0000010069277824 */ /* 0x000fe200078e00ff */
[----:B------:R-:W-:-:S02]  /*4a10*/  F2FP.SATFINITE.E4M3.F32.PACK_AB_MERGE_C R38, R45, R38, RZ ;  /* 0x000000262d26723e */ /* 0x000fc400048070ff */
[----:B------:R-:W-:Y:S01]  /*4a20*/  LOP3.LUT R106, R106, 0xff00, R103, 0xf8, !PT ;  /* 0x0000ff006a6a7812 */ /* 0x000fe200078ef867 */
[----:B------:R-:W-:Y:S01]  /*4a30*/  IMAD.U32 R103, R15, 0x10000, RZ ;  /* 0x000100000f677824 */ /* 0x000fe200078e00ff */
[----:B------:R-:W-:Y:S01]  /*4a40*/  LOP3.LUT R39, R104, 0xff00, R39, 0xf8, !PT ;  /* 0x0000ff0068277812 */ /* 0x000fe200078ef827 */
[----:B------:R-:W-:Y:S01]  /*4a50*/  IMAD.MOV.U32 R104, RZ, RZ, R43 ;  /* 0x000000ffff687224 */ /* 0x000fe200078e002b */
        /* <DEDUP_REMOVED lines=21> */
[----:B------:R-:W-:Y:S01]  /*4bb0*/  FMUL.FTZ R108, R43, R105 ;  /* 0x000000692b6c7220 */ /* 0x000fe20000410000 */
[----:B------:R-:W-:-:S02]  /*4bc0*/  F2FP.F16.E4M3.UNPACK_B R15, R15.H1 ;  /* 0x0000000fff0f723e */ /* 0x000fc400030006ff */
[----:B------:R-:W-:Y:S01]  /*4bd0*/  F2FP.F16.E4M3.UNPACK_B R45, R44.H1 ;  /* 0x0000002cff2d723e */ /* 0x000fe200030006ff */
[----:B------:R-:W-:Y:S01]  /*4be0*/  FMUL.FTZ R102, R103, R105 ;  /* 0x0000006967667220 */ /* 0x000fe20000410000 */
[----:B------:R-:W-:Y:S01]  /*4bf0*/  F2FP.F16.E4M3.UNPACK_B R41, R40.H1 ;  /* 0x00000028ff29723e */ /* 0x000fe200030006ff */
[----:B------:R-:W-:Y:S01]  /*4c00*/  HADD2.F32 R105, -RZ, R15.H0_H0 ;  /* 0x2000000fff697230 */ /* 0x000fe20000004100 */
[----:B------:R-:W-:Y:S01]  /*4c10*/  F2FP.F16.E4M3.UNPACK_B R44, R44 ;  /* 0x0000002cff2c723e */ /* 0x000fe200020006ff */
[-C--:B------:R-:W-:Y:S01]  /*4c20*/  FFMA.FTZ R102, R43, R106.reuse, -R102 ;  /* 0x0000006a2b667223 */ /* 0x080fe20000010866 */
[----:B------:R-:W-:Y:S01]  /*4c30*/  FFMA.FTZ R43, R103, R106, R108 ;  /* 0x0000006a672b7223 */ /* 0x000fe2000001006c */
[----:B------:R-:W-:Y:S01]  /*4c40*/  F2FP.F16.E4M3.UNPACK_B R103, R104.H1 ;  /* 0x00000068ff67723e */ /* 0x000fe200030006ff */
[----:B------:R-:W-:Y:S01]  /*4c50*/  HADD2.F32 R104, -RZ, R47.H0_H0 ;  /* 0x2000002fff687230 */ /* 0x000fe20000004100 */
[----:B------:R-:W-:Y:S01]  /*4c60*/  F2FP.F16.E4M3.UNPACK_B R40, R40 ;  /* 0x00000028ff28723e */ /* 0x000fe200020006ff */
[----:B------:R-:W-:-:S02]  /*4c70*/  HADD2.F32 R108, -RZ, R39.H0_H0 ;  /* 0x20000027ff6c7230 */ /* 0x000fc40000004100 */
[----:B------:R-:W-:Y:S02]  /*4c80*/  HADD2.F32 R106, -RZ, R103.H0_H0 ;  /* 0x20000067ff6a7230 */ /* 0x000fe40000004100 */
[----:B------:R-:W-:Y:S02]  /*4c90*/  HADD2.F32 R47, -RZ, R47.H1_H1 ;  /* 0x3000002fff2f7230 */ /* 0x000fe40000004100 */
[-C--:B------:R-:W-:Y:S01]  /*4ca0*/  FMUL.FTZ R109, R104, R108.reuse ;  /* 0x0000006c686d7220 */ /* 0x080fe20000410000 */
[----:B------:R-:W-:Y:S02]  /*4cb0*/  HADD2.F32 R103, -RZ, R103.H1_H1 ;  /* 0x30000067ff677230 */ /* 0x000fe40000004100 */
[----:B------:R-:W-:Y:S02]  /*4cc0*/  HADD2.F32 R15, -RZ, R15.H1_H1 ;  /* 0x3000000fff0f7230 */ /* 0x000fe40000004100 */
[C---:B------:R-:W-:Y:S01]  /*4cd0*/  FFMA.FTZ R109, R106.reuse, R105, -R109 ;  /* 0x000000696a6d7223 */ /* 0x040fe2000001086d */
[----:B------:R-:W-:-:S04]  /*4ce0*/  FMUL.FTZ R106, R106, R108 ;  /* 0x0000006c6a6a7220 */ /* 0x000fc80000410000 */
[----:B------:R-:W-:Y:S01]  /*4cf0*/  FFMA.FTZ R104, R104, R105, R106 ;  /* 0x0000006968687223 */ /* 0x000fe2000001006a */
[----:B------:R-:W-:-:S05]  /*4d00*/  HADD2.F32 R105, -RZ, R39.H1_H1 ;  /* 0x30000027ff697230 */ /* 0x000fca0000004100 */
[-C--:B------:R-:W-:Y:S01]  /*4d10*/  FMUL.FTZ R39, R47, R105.reuse ;  /* 0x000000692f277220 */ /* 0x080fe20000410000 */
[C---:B------:R-:W-:Y:S01]  /*4d20*/  FMUL.FTZ R106, R103.reuse, R105 ;  /* 0x00000069676a7220 */ /* 0x040fe20000410000 */
[----:B------:R-:W-:Y:S02]  /*4d30*/  HADD2.F32 R105, -RZ, R41.H0_H0 ;  /* 0x20000029ff697230 */ /* 0x000fe40000004100 */
[-C--:B------:R-:W-:Y:S01]  /*4d40*/  FFMA.FTZ R39, R103, R15.reuse, -R39 ;  /* 0x0000000f67277223 */ /* 0x080fe20000010827 */
[----:B------:R-:W-:Y:S01]  /*4d50*/  FFMA.FTZ R15, R47, R15, R106 ;  /* 0x0000000f2f0f7223 */ /* 0x000fe2000001006a */
[--C-:B------:R-:W-:Y:S01]  /*4d60*/  HADD2.F32 R47, -RZ, R45.reuse.H0_H0 ;  /* 0x2000002dff2f7230 */ /* 0x100fe20000004100 */
[----:B------:R-:W-:Y:S01]  /*4d70*/  F2FP.F16.E4M3.UNPACK_B R103, R97.H1 ;  /* 0x00000061ff67723e */ /* 0x000fe200030006ff */
[----:B------:R-:W-:Y:S01]  /*4d80*/  HADD2.F32 R45, -RZ, R45.H1_H1 ;  /* 0x3000002dff2d7230 */ /* 0x000fe20000004100 */
[----:B------:R-:W-:Y:S01]  /*4d90*/  F2FP.SATFINITE.E4M3.F32.PACK_AB_MERGE_C R109, R39, R109, RZ ;  /* 0x0000006d276d723e */ /* 0x000fe200048070ff */
[----:B------:R-:W-:Y:S01]  /*4da0*/  HADD2.F32 R41, -RZ, R41.H1_H1 ;  /* 0x30000029ff297230 */ /* 0x000fe20000004100 */
[-C--:B------:R-:W-:Y:S01]  /*4db0*/  F2FP.F16.E4M3.UNPACK_B R39, R98.reuse.H1 ;  /* 0x00000062ff27723e */ /* 0x080fe200030006ff */
[--C-:B------:R-:W-:Y:S01]  /*4dc0*/  HADD2.F32 R106, -RZ, R103.reuse.H0_H0 ;  /* 0x20000067ff6a7230 */ /* 0x100fe20000004100 */
[----:B------:R-:W-:Y:S01]  /*4dd0*/  F2FP.F16.E4M3.UNPACK_B R98, R98 ;  /* 0x00000062ff62723e */ /* 0x000fe200020006ff */
[----:B------:R-:W-:Y:S01]  /*4de0*/  HADD2.F32 R103, -RZ, R103.H1_H1 ;  /* 0x30000067ff677230 */ /* 0x000fe20000004100 */
[----:B------:R-:W-:Y:S01]  /*4df0*/  F2FP.F16.E4M3.UNPACK_B R97, R97 ;  /* 0x00000061ff61723e */ /* 0x000fe200020006ff */
[--C-:B------:R-:W-:Y:S01]  /*4e00*/  HADD2.F32 R111, -RZ, R39.reuse.H0_H0 ;  /* 0x20000027ff6f7230 */ /* 0x100fe20000004100 */
[----:B------:R-:W-:Y:S01]  /*4e10*/  F2FP.SATFINITE.E4M3.F32.PACK_AB_MERGE_C R104, R15, R104, RZ ;  /* 0x000000680f68723e */ /* 0x000fe200048070ff */
[----:B------:R-:W-:Y:S01]  /*4e20*/  HADD2.F32 R39, -RZ, R39.H1_H1 ;  /* 0x30000027ff277230 */ /* 0x000fe20000004100 */
[----:B------:R-:W-:-:S02]  /*4e30*/  F2FP.SATFINITE.E4M3.F32.PACK_AB_MERGE_C R109, R102, R110, R109 ;  /* 0x0000006e666d723e */ /* 0x000fc4000480706d */
[-C--:B------:R-:W-:Y:S01]  /*4e40*/  FMUL.FTZ R108, R47, R111.reuse ;  /* 0x0000006f2f6c7220 */ /* 0x080fe20000410000 */
[----:B------:R-:W-:-:S03]  /*4e50*/  FMUL.FTZ R111, R105, R111 ;  /* 0x0000006f696f7220 */ /* 0x000fc60000410000 */
[-C--:B------:R-:W-:Y:S01]  /*4e60*/  FFMA.FTZ R108, R105, R106.reuse, -R108 ;  /* 0x0000006a696c7223 */ /* 0x080fe2000001086c */
[----:B------:R-:W-:Y:S01]  /*4e70*/  FFMA.FTZ R111, R47, R106, R111 ;  /* 0x0000006a2f6f7223 */ /* 0x000fe2000001006f */
[-C--:B------:R-:W-:Y:S01]  /*4e80*/  FMUL.FTZ R47, R45, R39.reuse ;  /* 0x000000272d2f7220 */ /* 0x080fe20000410000 */
[C---:B------:R-:W-:Y:S01]  /*4e90*/  FMUL.FTZ R39, R41.reuse, R39 ;  /* 0x0000002729277220 */ /* 0x040fe20000410000 */
[----:B------:R-:W-:Y:S02]  /*4ea0*/  HADD2.F32 R106, -RZ, R98.H0_H0 ;  /* 0x20000062ff6a7230 */ /* 0x000fe40000004100 */
[-C--:B------:R-:W-:Y:S01]  /*4eb0*/  FFMA.FTZ R41, R41, R103.reuse, -R47 ;  /* 0x0000006729297223 */ /* 0x080fe2000001082f */
[----:B------:R-:W-:Y:S01]  /*4ec0*/  FFMA.FTZ R39, R45, R103, R39 ;  /* 0x000000672d277223 */ /* 0x000fe20000010027 */
[----:B------:R-:W-:Y:S02]  /*4ed0*/  HADD2.F32 R45, -RZ, R44.H0_H0 ;  /* 0x2000002cff2d7230 */ /* 0x000fe40000004100 */
[----:B------:R-:W-:Y:S01]  /*4ee0*/  HADD2.F32 R103, -RZ, R40.H0_H0 ;  /* 0x20000028ff677230 */ /* 0x000fe20000004100 */
[----:B------:R-:W-:Y:S01]  /*4ef0*/  F2FP.SATFINITE.E4M3.F32.PACK_AB_MERGE_C R41, R41, R108, RZ ;  /* 0x0000006c2929723e */ /* 0x000fe200048070ff */
[----:B------:R-:W-:-:S02]  /*4f00*/  HADD2.F32 R47, -RZ, R97.H0_H0 ;  /* 0x20000061ff2f7230 */ /* 0x000fc40000004100 */
[-C--:B------:R-:W-:Y:S01]  /*4f10*/  FMUL.FTZ R105, R45, R106.reuse ;  /* 0x0000006a2d697220 */ /* 0x080fe20000410000 */
[----:B------:R-:W-:Y:S02]  /*4f20*/  HADD2.F32 R98, -RZ, R98.H1_H1 ;  /* 0x30000062ff627230 */ /* 0x000fe40000004100 */
[----:B------:R-:W-:Y:S01]  /*4f30*/  FMUL.FTZ R106, R103, R106 ;  /* 0x0000006a676a7220 */ /* 0x000fe20000410000 */
[----:B------:R-:W-:Y:S01]  /*4f40*/  F2FP.SATFINITE.E4M3.F32.PACK_AB_MERGE_C R39, R39, R111, RZ ;  /* 0x0000006f2727723e */ /* 0x000fe200048070ff */
[-C--:B------:R-:W-:Y:S02]  /*4f50*/  FFMA.FTZ R105, R103, R47.reuse, -R105 ;  /* 0x0000002f67697223 */ /* 0x080fe40000010869 */
[----:B------:R-:W-:Y:S01]  /*4f60*/  FFMA.FTZ R106, R45, R47, R106 ;  /* 0x0000002f2d6a7223 */ /* 0x000fe2000001006a */
[----:B------:R-:W-:Y:S02]  /*4f70*/  HADD2.F32 R45, -RZ, R44.H1_H1 ;  /* 0x3000002cff2d7230 */ /* 0x000fe40000004100 */
[----:B------:R-:W-:-:S02]  /*4f80*/  HADD2.F32 R47, -RZ, R40.H1_H1 ;  /* 0x30000028ff2f7230 */ /* 0x000fc40000004100 */
[----:B------:R-:W-:Y:S02]  /*4f90*/  HADD2.F32 R40, -RZ, R97.H1_H1 ;  /* 0x30000061ff287230 */ /* 0x000fe40000004100 */
[----:B------:R-:W-:Y:S01]  /*4fa0*/  FMUL.FTZ R44, R45, R98 ;  /* 0x000000622d2c7220 */ /* 0x000fe20000410000 */
[----:B------:R-:W-:Y:S01]  /*4fb0*/  F2FP.F16.E4M3.UNPACK_B R97, R100.H1 ;  /* 0x00000064ff61723e */ /* 0x000fe200030006ff */
[C---:B------:R-:W-:Y:S01]  /*4fc0*/  FMUL.FTZ R98, R47.reuse, R98 ;  /* 0x000000622f627220 */ /* 0x040fe20000410000 */
[----:B------:R-:W-:Y:S01]  /*4fd0*/  F2FP.F16.E4M3.UNPACK_B R100, R100 ;  /* 0x00000064ff64723e */ /* 0x000fe200020006ff */
[-C--:B------:R-:W-:Y:S02]  /*4fe0*/  FFMA.FTZ R44, R47, R40.reuse, -R44 ;  /* 0x000000282f2c7223 */ /* 0x080fe4000001082c */
[----:B------:R-:W-:Y:S01]  /*4ff0*/  FFMA.FTZ R40, R45, R40, R98 ;  /* 0x000000282d287223 */ /* 0x000fe20000010062 */
[----:B------:R-:W-:Y:S01]  /*5000*/  F2FP.F16.E4M3.UNPACK_B R45, R46.H1 ;  /* 0x0000002eff2d723e */ /* 0x000fe200030006ff */
[--C-:B------:R-:W-:Y:S01]  /*5010*/  HADD2.F32 R103, -RZ, R97.reuse.H0_H0 ;  /* 0x20000061ff677230 */ /* 0x100fe20000004100 */
[----:B------:R-:W-:Y:S01]  /*5020*/  F2FP.SATFINITE.E4M3.F32.PACK_AB_MERGE_C R105, R44, R105, R41 ;  /* 0x000000692c69723e */ /* 0x000fe20004807029 */
[----:B------:R-:W-:Y:S01]  /*5030*/  HADD2.F32 R97, -RZ, R97.H1_H1 ;  /* 0x30000061ff617230 */ /* 0x000fe20000004100 */
[----:B------:R-:W-:Y:S01]  /*5040*/  F2FP.F16.E4M3.UNPACK_B R41, R99.H1 ;  /* 0x00000063ff29723e */ /* 0x000fe200030006ff */
[----:B------:R-:W-:Y:S01]  /*5050*/  HADD2.F32 R47, -RZ, R45.H0_H0 ;  /* 0x2000002dff2f7230 */ /* 0x000fe20000004100 */
[----:B------:R-:W-:-:S02]  /*5060*/  F2FP.F16.E4M3.UNPACK_B R44, R42.H1 ;  /* 0x0000002aff2c723e */ /* 0x000fc400030006ff */
[----:B------:R-:W-:Y:S01]  /*5070*/  F2FP.F16.E4M3.UNPACK_B R99, R99 ;  /* 0x00000063ff63723e */ /* 0x000fe200020006ff */
[--C-:B------:R-:W-:Y:S01]  /*5080*/  HADD2.F32 R112, -RZ, R41.reuse.H0_H0 ;  /* 0x20000029ff707230 */ /* 0x100fe20000004100 */
[----:B------:R-:W-:Y:S01]  /*5090*/  F2FP.F16.E4M3.UNPACK_B R46, R46 ;  /* 0x0000002eff2e723e */ /* 0x000fe200020006ff */
[--C-:B------:R-:W-:Y:S01]  /*50a0*/  HADD2.F32 R98, -RZ, R44.reuse.H0_H0 ;  /* 0x2000002cff627230 */ /* 0x100fe20000004100 */
[----:B------:R-:W-:Y:S01]  /*50b0*/  F2FP.F16.E4M3.UNPACK_B R42, R42 ;  /* 0x0000002aff2a723e */ /* 0x000fe200020006ff */
[----:B------:R-:W-:Y:S02]  /*50c0*/  HADD2.F32 R41, -RZ, R41.H1_H1 ;  /* 0x30000029ff297230 */ /* 0x000fe40000004100 */
[-C--:B------:R-:W-:Y:S01]  /*50d0*/  FMUL.FTZ R108, R47, R112.reuse ;  /* 0x000000702f6c7220 */ /* 0x080fe20000410000 */
[----:B------:R-:W-:Y:S02]  /*50e0*/  HADD2.F32 R44, -RZ, R44.H1_H1 ;  /* 0x3000002cff2c7230 */ /* 0x000fe40000004100 */
[----:B------:R-:W-:Y:S01]  /*50f0*/  FMUL.FTZ R112, R98, R112 ;  /* 0x0000007062707220 */ /* 0x000fe20000410000 */
[----:B------:R-:W-:Y:S01]  /*5100*/  F2FP.SATFINITE.E4M3.F32.PACK_AB_MERGE_C R39, R40, R106, R39 ;  /* 0x0000006a2827723e */ /* 0x000fe20004807027 */
[----:B------:R-:W-:Y:S01]  /*5110*/  FFMA.FTZ R108, R98, R103, -R108 ;  /* 0x00000067626c7223 */ /* 0x000fe2000001086c */
[----:B------:R-:W-:-:S02]  /*5120*/  HADD2.F32 R98, -RZ, R45.H1_H1 ;  /* 0x3000002dff627230 */ /* 0x000fc40000004100 */
[----:B------:R-:W-:Y:S01]  /*5130*/  FFMA.FTZ R112, R47, R103, R112 ;  /* 0x000000672f707223 */ /* 0x000fe20000010070 */
[--C-:B------:R-:W-:Y:S02]  /*5140*/  HADD2.F32 R103, -RZ, R99.reuse.H0_H0 ;  /* 0x20000063ff677230 */ /* 0x100fe40000004100 */
[----:B------:R-:W-:Y:S02]  /*5150*/  HADD2.F32 R47, -RZ, R100.H0_H0 ;  /* 0x20000064ff2f7230 */ /* 0x000fe40000004100 */
[-C--:B------:R-:W-:Y:S01]  /*5160*/  FMUL.FTZ R45, R98, R41.reuse ;  /* 0x00000029622d7220 */ /* 0x080fe20000410000 */
[C---:B------:R-:W-:Y:S01]  /*5170*/  FMUL.FTZ R41, R44.reuse, R41 ;  /* 0x000000292c297220 */ /* 0x040fe20000410000 */
[----:B------:R-:W-:Y:S02]  /*5180*/  HADD2.F32 R99, -RZ, R99.H1_H1 ;  /* 0x30000063ff637230 */ /* 0x000fe40000004100 */
[-C--:B------:R-:W-:Y:S01]  /*5190*/  FFMA.FTZ R44, R44, R97.reuse, -R45 ;  /* 0x000000612c2c7223 */ /* 0x080fe2000001082d */
[----:B------:R-:W-:Y:S01]  /*51a0*/  FFMA.FTZ R41, R98, R97, R41 ;  /* 0x0000006162297223 */ /* 0x000fe20000010029 */
[----:B------:R-:W-:-:S02]  /*51b0*/  HADD2.F32 R45, -RZ, R46.H0_H0 ;  /* 0x2000002eff2d7230 */ /* 0x000fc40000004100 */
[----:B------:R-:W-:Y:S01]  /*51c0*/  HADD2.F32 R97, -RZ, R42.H0_H0 ;  /* 0x2000002aff617230 */ /* 0x000fe20000004100 */
[----:B------:R-:W-:Y:S01]  /*51d0*/  F2FP.SATFINITE.E4M3.F32.PACK_AB_MERGE_C R44, R44, R108, RZ ;  /* 0x0000006c2c2c723e */ /* 0x000fe200048070ff */
[----:B------:R-:W-:Y:S02]  /*51e0*/  HADD2.F32 R46, -RZ, R46.H1_H1 ;  /* 0x3000002eff2e7230 */ /* 0x000fe40000004100 */
[-C--:B------:R-:W-:Y:S01]  /*51f0*/  FMUL.FTZ R98, R45, R103.reuse ;  /* 0x000000672d627220 */ /* 0x080fe20000410000 */
[----:B------:R-:W-:Y:S02]  /*5200*/  HADD2.F32 R42, -RZ, R42.H1_H1 ;  /* 0x3000002aff2a7230 */ /* 0x000fe40000004100 */
[----:B------:R-:W-:Y:S01]  /*5210*/  FMUL.FTZ R103, R97, R103 ;  /* 0x0000006761677220 */ /* 0x000fe20000410000 */
[----:B------:R-:W-:Y:S01]  /*5220*/  F2FP.SATFINITE.E4M3.F32.PACK_AB_MERGE_C R41, R41, R112, RZ ;  /* 0x000000702929723e */ /* 0x000fe200048070ff */
[----:B------:R-:W-:Y:S01]  /*5230*/  FFMA.FTZ R98, R97, R47, -R98 ;  /* 0x0000002f61627223 */ /* 0x000fe20000010862 */
[----:B------:R-:W-:-:S02]  /*5240*/  IMAD.MOV.U32 R40, RZ, RZ, R105 ;  /* 0x000000ffff287224 */ /* 0x000fc400078e0069 */
[----:B------:R-:W-:Y:S01]  /*5250*/  FFMA.FTZ R103, R45, R47, R103 ;  /* 0x0000002f2d677223 */ /* 0x000fe20000010067 */
[----:B------:R-:W-:Y:S02]  /*5260*/  HADD2.F32 R45, -RZ, R100.H1_H1 ;  /* 0x30000064ff2d7230 */ /* 0x000fe40000004100 */
[-C--:B------:R-:W-:Y:S01]  /*5270*/  FMUL.FTZ R47, R46, R99.reuse ;  /* 0x000000632e2f7220 */ /* 0x080fe20000410000 */
[----:B------:R-:W-:-:S03]  /*5280*/  FMUL.FTZ R99, R42, R99 ;  /* 0x000000632a637220 */ /* 0x000fc60000410000 */
[-C--:B------:R-:W-:Y:S01]  /*5290*/  FFMA.FTZ R47, R42, R45.reuse, -R47 ;  /* 0x0000002d2a2f7223 */ /* 0x080fe2000001082f */
[----:B------:R-:W-:Y:S01]  /*52a0*/  FFMA.FTZ R46, R46, R45, R99 ;  /* 0x0000002d2e2e7223 */ /* 0x000fe20000010063 */
[----:B------:R-:W-:-:S03]  /*52b0*/  F2FP.SATFINITE.E4M3.F32.PACK_AB_MERGE_C R45, R13, R14, R12 ;  /* 0x0000000e0d2d723e */ /* 0x000fc6000480700c */
[----:B------:R-:W-:Y:S01]  /*52c0*/  F2FP.SATFINITE.E4M3.F32.PACK_AB_MERGE_C R42, R47, R98, R44 ;  /* 0x000000622f2a723e */ /* 0x000fe2000480702c */
[----:B------:R-:W-:Y:S01]  /*52d0*/  IMAD.MOV.U32 R44, RZ, RZ, R39 ;  /* 0x000000ffff2c7224 */ /* 0x000fe200078e0027 */
[----:B------:R-:W-:Y:S02]  /*52e0*/  F2FP.SATFINITE.E4M3.F32.PACK_AB_MERGE_C R46, R46, R103, R41 ;  /* 0x000000672e2e723e */ /* 0x000fe40004807029 */
[----:B------:R-:W-:Y:S01]  /*52f0*/  F2FP.SATFINITE.E4M3.F32.PACK_AB_MERGE_C R47, R43, R107, R104 ;  /* 0x0000006b2b2f723e */ /* 0x000fe20004807068 */
[----:B------:R-:W-:Y:S01]  /*5300*/  IMAD.MOV.U32 R43, RZ, RZ, R109 ;  /* 0x000000ffff2b7224 */ /* 0x000fe200078e006d */
[----:B------:R-:W-:-:S07]  /*5310*/  F2FP.SATFINITE.E4M3.F32.PACK_AB_MERGE_C R41, R36, R37, R38 ;  /* 0x000000252429723e */ /* 0x000fce0004807026 */
.L_x_1946:
[----:B------:R-:W-:Y:S05]  /*5320*/  BSYNC B2 ;  /* 0x0000000000027941 */ /* 0x000fea0003800000 */
.L_x_1945:
        /* <DEDUP_REMOVED lines=12> */
.L_x_1944:
[----:B------:R-:W-:Y:S05]  /*53f0*/  BSYNC B1 ;  /* 0x0000000000017941 */ /* 0x000fea0003800000 */
.L_x_1943:
[----:B------:R-:W-:-:S13]  /*5400*/  ISETP.NE.AND P4, PT, R30, RZ, PT ;  /* 0x000000ff1e00720c */ /* 0x000fda0003f85270 */
[----:B------:R-:W-:Y:S05]  /*5410*/  @!P4 BRA `(.L_x_1927) ;  /* 0x00000010002cc947 */ /* 0x000fea0003800000 */
[----:B------:R-:W2:Y:S04]  /*5420*/  LDL R36, [R1] ;  /* 0x0000000001247983 */ /* 0x000ea80000100800 */
[----:B0-----:R-:W3:Y:S04]  /*5430*/  LDL R15, [R1+0x74] ;  /* 0x00007400010f7983 */ /* 0x001ee80000100800 */
        /* <DEDUP_REMOVED lines=45> */
[----:B0-----:R-:W-:Y:S01]  /*5710*/  IMAD.MOV.U32 R33, RZ, RZ, R12 ;  /* 0x000000ffff217224 */ /* 0x001fe200078e000c */
        /* <DEDUP_REMOVED lines=8> */
[--C-:B------:R-:W-:Y:S01]  /*57a0*/  HADD2.F32 R47, -RZ, R44.reuse.H0_H0 ;  /* 0x2000002cff2f7230 */ /* 0x100fe20000004100 */
[----:B------:R-:W-:Y:S01]  /*57b0*/  LOP3.LUT R45, R10, 0xff00, R45, 0xf8, !PT ;  /* 0x0000ff000a2d7812 */ /* 0x000fe200078ef82d */
[----:B------:R-:W-:Y:S01]  /*57c0*/  HADD2.F32 R44, -RZ, R44.H1_H1 ;  /* 0x3000002cff2c7230 */ /* 0x000fe20000004100 */
[----:B------:R-:W-:Y:S01]  /*57d0*/  LOP3.LUT R10, R35, 0xff0000, R32, 0xf8, !PT ;  /* 0x00ff0000230a7812 */ /* 0x000fe200078ef820 */
[----:B------:R-:W-:Y:S01]  /*57e0*/  HADD2.F32 R32, -RZ, R42.H0_H0 ;  /* 0x2000002aff207230 */ /* 0x000fe20000004100 */
[----:B------:R-:W-:Y:S01]  /*57f0*/  F2FP.F16.E4M3.UNPACK_B R35, R90.H1 ;  /* 0x0000005aff23723e */ /* 0x000fe200030006ff */
[----:B------:R-:W-:Y:S01]  /*5800*/  HADD2.F32 R12, -RZ, R34.H0_H0 ;  /* 0x20000022ff0c7230 */ /* 0x000fe20000004100 */
[----:B------:R-:W-:-:S02]  /*5810*/  LOP3.LUT R8, R45, 0xff0000, R8, 0xf8, !PT ;  /* 0x00ff00002d087812 */ /* 0x000fc400078ef808 */
[-C--:B------:R-:W-:Y:S01]  /*5820*/  FMUL.FTZ R99, R32, R47.reuse ;  /* 0x0000002f20637220 */ /* 0x080fe20000410000 */
[--C-:B------:R-:W-:Y:S02]  /*5830*/  HADD2.F32 R45, -RZ, R35.reuse.H0_H0 ;  /* 0x20000023ff2d7230 */ /* 0x100fe40000004100 */
[----:B------:R-:W-:Y:S01]  /*5840*/  FMUL.FTZ R47, R12, R47 ;  /* 0x0000002f0c2f7220 */ /* 0x000fe20000410000 */
[----:B------:R-:W-:Y:S01]  /*5850*/  LOP3.LUT R11, R46, 0xff0000, R9, 0xf8, !PT ;  /* 0x00ff00002e0b7812 */ /* 0x000fe200078ef809 */
[----:B------:R-:W-:Y:S01]  /*5860*/  HADD2.F32 R46, -RZ, R35.H1_H1 ;  /* 0x30000023ff2e7230 */ /* 0x000fe20000004100 */
[----:B------:R-:W-:Y:S01]  /*5870*/  F2FP.F16.E4M3.UNPACK_B R93, R93 ;  /* 0x0000005dff5d723e */ /* 0x000fe200020006ff */
[-C--:B------:R-:W-:Y:S01]  /*5880*/  FFMA.FTZ R12, R12, R45.reuse, -R99 ;  /* 0x0000002d0c0c7223 */ /* 0x080fe20000010863 */
[----:B------:R-:W-:Y:S01]  /*5890*/  FFMA.FTZ R32, R32, R45, R47 ;  /* 0x0000002d20207223 */ /* 0x000fe2000001002f */
[----:B------:R-:W-:Y:S01]  /*58a0*/  HADD2.F32 R35, -RZ, R34.H1_H1 ;  /* 0x30000022ff237230 */ /* 0x000fe20000004100 */
[----:B------:R-:W-:Y:S01]  /*58b0*/  F2FP.F16.E4M3.UNPACK_B R36, R36 ;  /* 0x00000024ff24723e */ /* 0x000fe200020006ff */
[----:B------:R-:W-:Y:S01]  /*58c0*/  HADD2.F32 R45, -RZ, R42.H1_H1 ;  /* 0x3000002aff2d7230 */ /* 0x000fe20000004100 */
[----:B------:R-:W-:Y:S01]  /*58d0*/  F2FP.F16.E4M3.UNPACK_B R42, R33 ;  /* 0x00000021ff2a723e */ /* 0x000fe200020006ff */
[----:B------:R-:W-:Y:S01]  /*58e0*/  HADD2.F32 R47, -RZ, R93.H0_H0 ;  /* 0x2000005dff2f7230 */ /* 0x000fe20000004100 */
[----:B------:R-:W-:Y:S01]  /*58f0*/  LOP3.LUT R9, R97, 0xff0000, R88, 0xf8, !PT ;  /* 0x00ff000061097812 */ /* 0x000fe200078ef858 */
[-C--:B------:R-:W-:Y:S01]  /*5900*/  FMUL.FTZ R96, R35, R44.reuse ;  /* 0x0000002c23607220 */ /* 0x080fe20000410000 */
        /* <DEDUP_REMOVED lines=44> */
[----:B------:R-:W-:-:S02]  /*5bd0*/  HADD2.F32 R90, -RZ, R88.H0_H0 ;  /* 0x20000058ff5a7230 */ /* 0x000fc40000004100 */
[----:B------:R-:W-:Y:S01]  /*5be0*/  FFMA.FTZ R93, R93, R96, -R98 ;  /* 0x000000605d5d7223 */ /* 0x000fe20000010862 */
[----:B------:R-:W-:Y:S01]  /*5bf0*/  HADD2.F32 R101, -RZ, R92.H0_H0 ;  /* 0x2000005cff657230 */ /* 0x000fe20000004100 */
[----:B------:R-:W-:Y:S01]  /*5c00*/  F2FP.SATFINITE.E4M3.F32.PACK_AB_MERGE_C R32, R35, R32, RZ ;  /* 0x000000202320723e */ /* 0x000fe200048070ff */
[----:B------:R-:W-:Y:S01]  /*5c10*/  HADD2.F32 R88, -RZ, R88.H1_H1 ;  /* 0x30000058ff587230 */ /* 0x000fe20000004100 */
[----:B------:R-:W-:Y:S01]  /*5c20*/  F2FP.SATFINITE.E4M3.F32.PACK_AB_MERGE_C R12, R45, R34, R12 ;  /* 0x000000222d0c723e */ /* 0x000fe2000480700c */
[--C-:B------:R-:W-:Y:S02]  /*5c30*/  HADD2.F32 R38, -RZ, R14.reuse.H0_H0 ;  /* 0x2000000eff267230 */ /* 0x100fe40000004100 */
[----:B------:R-:W-:Y:S01]  /*5c40*/  FMUL.FTZ R105, R90, R101 ;  /* 0x000000655a697220 */ /* 0x000fe20000410000 */
[----:B------:R-:W-:Y:S02]  /*5c50*/  HADD2.F32 R46, -RZ, R14.H1_H1 ;  /* 0x3000000eff2e7230 */ /* 0x000fe40000004100 */
[----:B------:R-:W-:Y:S01]  /*5c60*/  FMUL.FTZ R107, R88, R103 ;  /* 0x00000067586b7220 */ /* 0x000fe20000410000 */
[----:B------:R-:W-:-:S02]  /*5c70*/  HADD2.F32 R99, -RZ, R91.H0_H0 ;  /* 0x2000005bff637230 */ /* 0x000fc40000004100 */
[----:B------:R-:W-:Y:S01]  /*5c80*/  FMUL.FTZ R101, R38, R101 ;  /* 0x0000006526657220 */ /* 0x000fe20000410000 */
[----:B------:R-:W-:Y:S02]  /*5c90*/  HADD2.F32 R91, -RZ, R91.H1_H1 ;  /* 0x3000005bff5b7230 */ /* 0x000fe40000004100 */
[----:B------:R-:W-:Y:S01]  /*5ca0*/  FMUL.FTZ R103, R46, R103 ;  /* 0x000000672e677220 */ /* 0x000fe20000410000 */
[----:B------:R-:W-:Y:S01]  /*5cb0*/  F2FP.F16.E4M3.UNPACK_B R35, R37 ;  /* 0x00000025ff23723e */ /* 0x000fe200020006ff */
[----:B------:R-:W-:Y:S01]  /*5cc0*/  FFMA.FTZ R14, R38, R99, -R105 ;  /* 0x00000063260e7223 */ /* 0x000fe20000010869 */
[----:B------:R-:W-:Y:S01]  /*5cd0*/  F2FP.F16.E4M3.UNPACK_B R34, R11 ;  /* 0x0000000bff22723e */ /* 0x000fe200020006ff */
[----:B------:R-:W-:Y:S01]  /*5ce0*/  FFMA.FTZ R38, R90, R99, R101 ;  /* 0x000000635a267223 */ /* 0x000fe20000010065 */
[----:B------:R-:W-:Y:S01]  /*5cf0*/  F2FP.F16.E4M3.UNPACK_B R33, R13 ;  /* 0x0000000dff21723e */ /* 0x000fe200020006ff */
[-C--:B------:R-:W-:Y:S01]  /*5d00*/  FFMA.FTZ R103, R88, R91.reuse, R103 ;  /* 0x0000005b58677223 */ /* 0x080fe20000010067 */
[----:B------:R-:W-:Y:S01]  /*5d10*/  FFMA.FTZ R107, R46, R91, -R107 ;  /* 0x0000005b2e6b7223 */ /* 0x000fe2000001086b */
[----:B------:R-:W-:Y:S01]  /*5d20*/  F2FP.SATFINITE.E4M3.F32.PACK_AB_MERGE_C R93, R93, R42, RZ ;  /* 0x0000002a5d5d723e */ /* 0x000fe200048070ff */
[----:B------:R-:W-:Y:S01]  /*5d30*/  HADD2.F32 R42, -RZ, R35.H0_H0 ;  /* 0x20000023ff2a7230 */ /* 0x000fe20000004100 */
[----:B------:R-:W-:Y:S01]  /*5d40*/  F2FP.SATFINITE.E4M3.F32.PACK_AB_MERGE_C R44, R97, R44, RZ ;  /* 0x0000002c612c723e */ /* 0x000fe200048070ff */
[----:B------:R-:W-:Y:S01]  /*5d50*/  HADD2.F32 R91, -RZ, R34.H0_H0 ;  /* 0x20000022ff5b7230 */ /* 0x000fe20000004100 */
[----:B------:R-:W-:Y:S01]  /*5d60*/  F2FP.SATFINITE.E4M3.F32.PACK_AB_MERGE_C R36, R47, R36, R32 ;  /* 0x000000242f24723e */ /* 0x000fe20004807020 */
[----:B------:R-:W-:Y:S01]  /*5d70*/  HADD2.F32 R32, -RZ, R33.H0_H0 ;  /* 0x20000021ff207230 */ /* 0x000fe20000004100 */
[----:B------:R-:W-:-:S02]  /*5d80*/  F2FP.F16.E4M3.UNPACK_B R45, R10 ;  /* 0x0000000aff2d723e */ /* 0x000fc400020006ff */
[----:B------:R-:W-:Y:S01]  /*5d90*/  F2FP.SATFINITE.E4M3.F32.PACK_AB_MERGE_C R38, R103, R38, R44 ;  /* 0x000000266726723e */ /* 0x000fe2000480702c */
[----:B------:R-:W-:Y:S01]  /*5da0*/  HADD2.F32 R44, -RZ, R35.H1_H1 ;  /* 0x30000023ff2c7230 */ /* 0x000fe20000004100 */
[----:B------:R-:W-:Y:S01]  /*5db0*/  F2FP.SATFINITE.E4M3.F32.PACK_AB_MERGE_C R14, R107, R14, R93 ;  /* 0x0000000e6b0e723e */ /* 0x000fe2000480705d */
[----:B------:R-:W-:Y:S02]  /*5dc0*/  HADD2.F32 R47, -RZ, R45.H0_H0 ;  /* 0x2000002dff2f7230 */ /* 0x000fe40000004100 */
[-C--:B------:R-:W-:Y:S01]  /*5dd0*/  FMUL.FTZ R93, R42, R91.reuse ;  /* 0x0000005b2a5d7220 */ /* 0x080fe20000410000 */
[C---:B------:R-:W-:Y:S01]  /*5de0*/  FMUL.FTZ R35, R32.reuse, R91 ;  /* 0x0000005b20237220 */ /* 0x040fe20000410000 */
[----:B------:R-:W-:Y:S01]  /*5df0*/  HADD2.F32 R91, -RZ, R34.H1_H1 ;  /* 0x30000022ff5b7230 */ /* 0x000fe20000004100 */
[----:B------:R-:W-:Y:S01]  /*5e00*/  F2FP.F16.E4M3.UNPACK_B R37, R37.H1 ;  /* 0x00000025ff25723e */ /* 0x000fe200030006ff */
[----:B------:R-:W-:Y:S02]  /*5e10*/  HADD2.F32 R34, -RZ, R33.H1_H1 ;  /* 0x30000021ff227230 */ /* 0x000fe40000004100 */
[-C--:B------:R-:W-:Y:S01]  /*5e20*/  FFMA.FTZ R32, R32, R47.reuse, -R93 ;  /* 0x0000002f20207223 */ /* 0x080fe2000001085d */
[----:B------:R-:W-:Y:S01]  /*5e30*/  FFMA.FTZ R33, R42, R47, R35 ;  /* 0x0000002f2a217223 */ /* 0x000fe20000010023 */
[----:B------:R-:W-:-:S02]  /*5e40*/  HADD2.F32 R45, -RZ, R45.H1_H1 ;  /* 0x3000002dff2d7230 */ /* 0x000fc40000004100 */
        /* <DEDUP_REMOVED lines=71> */
.L_x_1948:
[----:B------:R-:W-:Y:S05]  /*62c0*/  BSYNC B1 ;  /* 0x0000000000017941 */ /* 0x000fea0003800000 */
.L_x_1947:
[----:B0-----:R3:W-:Y:S01]  /*62d0*/  STG.E.128 desc[UR42][R40.64], R12 ;  /* 0x0000000c28007986 */ /* 0x0017e2000c101d2a */
        /* <DEDUP_REMOVED lines=9> */
.L_x_1920:
[----:B------:R-:W-:-:S06]  /*6370*/  UISETP.NE.AND UP0, UPT, UR36, 0x3, UPT ;  /* 0x000000032400788c */ /* 0x000fcc000bf05270 */
[----:B------:R-:W-:-:S13]  /*6380*/  PLOP3.LUT P3, PT, PT, PT, UP0, 0x80, 0x0 ;  /* 0x000000000000781c */ /* 0x000fda0003f6f008 */
[----:B------:R-:W-:Y:S05]  /*6390*/  @!P3 BRA `(.L_x_1949) ;  /* 0x000000000004b947 */ /* 0x000fea0003800000 */
[----:B------:R-:W-:Y:S01]  /*63a0*/  BPT.TRAP 0x1 ;  /* 0x000000040000795c */ /* 0x000fe20000300000 */
.L_x_1949:
[----:B------:R-:W-:Y:S01]  /*63b0*/  IMAD R84, R17, 0x8, R16 ;  /* 0x0000000811547824 */ /* 0x000fe200078e0210 */
[----:B------:R-:W-:Y:S01]  /*63c0*/  SHF.L.U32 R87, R153, 0x1f, RZ ;  /* 0x0000001f99577819 */ /* 0x000fe200000006ff */
[----:B------:R-:W-:Y:S01]  /*63d0*/  IMAD R86, R2, -0x80, R27 ;  /* 0xffffff8002567824 */ /* 0x000fe200078e021b */
[----:B------:R-:W-:Y:S02]  /*63e0*/  BSSY B1, `(.L_x_1950) ;  /* 0x0000005000017945 */ /* 0x000fe40003800000 */
[----:B------:R-:W0:Y:S02]  /*63f0*/  SYNCS.PHASECHK.TRANS64.TRYWAIT P5, [R84+URZ+0x19c90], R87 ;  /* 0x019c9057540075a7 */ /* 0x000e2400080a017f */
[----:B------:R-:W-:-:S04]  /*6400*/  VIMNMX R86, R86, 0x80, PT ;  /* 0x0000008056567848 */ /* 0x000fc80003fe0100 */
[----:B------:R-:W-:Y:S01]  /*6410*/  ISETP.GE.AND P4, PT, R19, R86, PT ;  /* 0x000000561300720c */ /* 0x000fe20003f86270 */
[----:B0-----:R-:W-:-:S12]  /*6420*/  @!P5 BRA `(.L_x_1951) ;  /* 0x0000018c0098d947 */ /* 0x001fd80003800000 */
.L_x_2191:
[----:B------:R-:W-:Y:S05]  /*6430*/  BSYNC B1 ;  /* 0x0000000000017941 */ /* 0x000fea0003800000 */
.L_x_1950:
        /* <DEDUP_REMOVED lines=9> */
.L_x_1927:
[----:B------:R-:W-:Y:S05]  /*64d0*/  BSYNC B0 ;  /* 0x0000000000007941 */ /* 0x000fea0003800000 */
.L_x_1919:
        /* <DEDUP_REMOVED lines=17> */
.L_x_1953:
[----:B------:R-:W-:Y:S05]  /*65f0*/  BSYNC B0 ;  /* 0x0000000000007941 */ /* 0x000fea0003800000 */
.L_x_1952:
[----:B------:R-:W2:Y:S01]  /*6600*/  SYNCS.PHASECHK.TRANS64.TRYWAIT P5, [R84+URZ+0x19cb0], R87 ;  /* 0x019cb057540075a7 */ /* 0x000ea200080a017f */
[----:B------:R-:W-:Y:S01]  /*6610*/  BSSY B0, `(.L_x_1954) ;  /* 0x0000003000007945 */ /* 0x000fe20003800000 */
[----:B------:R-:W-:-:S03]  /*6620*/  ISETP.GE.AND P3, PT, R19, R86, PT ;  /* 0x000000561300720c */ /* 0x000fc60003f66270 */
[----:B--2---:R-:W-:Y:S10]  /*6630*/  @!P5 BRA `(.L_x_1955) ;  /* 0x0000018c0028d947 */ /* 0x004ff40003800000 */
.L_x_2192:
[----:B------:R-:W-:Y:S05]  /*6640*/  BSYNC B0 ;  /* 0x0000000000007941 */ /* 0x000fea0003800000 */
.L_x_1954:
[----:B------:R-:W-:Y:S04]  /*6650*/  BSSY B0, `(.L_x_1956) ;  /* 0x0000016000007945 */ /* 0x000fe80003800000 */
[----:B------:R-:W-:Y:S05]  /*6660*/  @P3 BRA `(.L_x_1957) ;  /* 0x0000000000503947 */ /* 0x000fea0003800000 */
[----:B------:R-:W-:Y:S01]  /*6670*/  ULDC UR8, c[0x0][0x2f4] ;  /* 0x0000bd0000087ab9 */ /* 0x000fe20000000800 */
[----:B0--3--:R-:W-:Y:S01]  /*6680*/  IMAD.WIDE R12, R2, 0x80, R48 ;  /* 0x00000080020c7825 */ /* 0x009fe200078e0230 */
[----:B------:R-:W-:Y:S01]  /*6690*/  ISETP.GE.AND P5, PT, R22, UR8, PT ;  /* 0x0000000816007c0c */ /* 0x000fe2000bfa6270 */
[----:B------:R-:W-:Y:S01]  /*66a0*/  ULDC.64 UR4, c[0x0][0x328] ;  /* 0x0000ca0000047ab9 */ /* 0x000fe20000000a00 */
[----:B------:R-:W-:Y:S01]  /*66b0*/  ULDC.64 UR6, c[0x0][0x318] ;  /* 0x0000c60000067ab9 */ /* 0x000fe20000000a00 */
[----:B------:R-:W-:Y:S02]  /*66c0*/  IMAD.MOV.U32 R14, RZ, RZ, R58 ;  /* 0x000000ffff0e7224 */ /* 0x000fe400078e003a */
[----:B------:R-:W-:Y:S02]  /*66d0*/  IMAD.MOV.U32 R15, RZ, RZ, R0 ;  /* 0x000000ffff0f7224 */ /* 0x000fe400078e0000 */
[----:B------:R-:W-:Y:S02]  /*66e0*/  IMAD R13, R13, UR4, RZ ;  /* 0x000000040d0d7c24 */ /* 0x000fe4000f8e02ff */
[----:B------:R-:W-:-:S04]  /*66f0*/  IMAD.WIDE.U32 R14, R12, UR4, R14 ;  /* 0x000000040c0e7c25 */ /* 0x000fc8000f8e000e */
[----:B-1----:R-:W0:Y:S01]  /*6700*/  @!P5 LDS.128 R8, [R85+0x9000] ;  /* 0x009000005508d984 */ /* 0x002e220000000c00 */
[----:B------:R-:W-:Y:S01]  /*6710*/  IMAD R13, R12, UR5, R13 ;  /* 0x000000050c0d7c24 */ /* 0x000fe2000f8e020d */
[----:B------:R-:W-:-:S04]  /*6720*/  IADD3 R32, P3, R14, UR6, RZ ;  /* 0x000000060e207c10 */ /* 0x000fc8000ff7e0ff */
[----:B------:R-:W-:Y:S02]  /*6730*/  IADD3.X R33, R15, UR7, R13, P3, !PT ;  /* 0x000000070f217c10 */ /* 0x000fe40009ffe40d */
[----:B------:R-:W-:-:S03]  /*6740*/  ISETP.GE.AND P3, PT, R82, UR8, PT ;  /* 0x0000000852007c0c */ /* 0x000fc6000bf66270 */
[----:B0-----:R-:W-:Y:S01]  /*6750*/  @!P5 STG.E.128 desc[UR42][R32.64], R8 ;  /* 0x000000082000d986 */ /* 0x001fe2000c101d2a */
[----:B------:R-:W-:-:S09]  /*6760*/  ISETP.GE.AND P5, PT, R66, UR8, PT ;  /* 0x0000000842007c0c */ /* 0x000fd2000bfa6270 */
[----:B------:R-:W0:Y:S04]  /*6770*/  @!P3 LDS.128 R8, [R85+0xa000] ;  /* 0x00a000005508b984 */ /* 0x000e280000000c00 */
[----:B------:R-:W1:Y:S04]  /*6780*/  @!P5 LDS.128 R12, [R85+0xb000] ;  /* 0x00b00000550cd984 */ /* 0x000e680000000c00 */
[----:B0-----:R0:W-:Y:S04]  /*6790*/  @!P3 STG.E.128 desc[UR42][R32.64+0x20], R8 ;  /* 0x000020082000b986 */ /* 0x0011e8000c101d2a */
[----:B-1----:R0:W-:Y:S02]  /*67a0*/  @!P5 STG.E.128 desc[UR42][R32.64+0x40], R12 ;  /* 0x0000400c2000d986 */ /* 0x0021e4000c101d2a */
.L_x_1957:
[----:B------:R-:W-:Y:S05]  /*67b0*/  BSYNC B0 ;  /* 0x0000000000007941 */ /* 0x000fea0003800000 */
.L_x_1956:
        /* <DEDUP_REMOVED lines=16> */
[----:B0-----:R-:W-:Y:S06]  /*68c0*/  @P2 BRA `(.L_x_1958) ;  /* 0xffffffbc00742947 */ /* 0x001fec000383ffff */
.L_x_1914:
[----:B------:R-:W2:Y:S01]  /*68d0*/  LDL R8, [R1+0x18] ;  /* 0x0000180001087983 */ /* 0x000ea20000100800 */
[----:B------:R-:W0:Y:S01]  /*68e0*/  LDC R0, c[0x0][0x448] ;  /* 0x00011200ff007b82 */ /* 0x000e220000000800 */
[----:B------:R-:W-:Y:S01]  /*68f0*/  BSSY B0, `(.L_x_1959) ;  /* 0x0000011000007945 */ /* 0x000fe20003800000 */
[----:B------:R-:W-:Y:S01]  /*6900*/  IMAD.MOV.U32 R88, RZ, RZ, RZ ;  /* 0x000000ffff587224 */ /* 0x000fe200078e00ff */
[----:B0-----:R-:W-:-:S13]  /*6910*/  ISETP.NE.AND P0, PT, R0, 0x1, PT ;  /* 0x000000010000780c */ /* 0x001fda0003f05270 */
[----:B------:R-:W0:Y:S08]  /*6920*/  @P0 LDC R0, c[0x0][0x44c] ;  /* 0x00011300ff000b82 */ /* 0x000e300000000800 */
[----:B------:R-:W1:Y:S01]  /*6930*/  @P0 LDC R5, c[0x0][0x450] ;  /* 0x00011400ff050b82 */ /* 0x000e620000000800 */
[----:B--2---:R-:W-:-:S04]  /*6940*/  VIADD R3, R8, 0xbf ;  /* 0x000000bf08037836 */ /* 0x004fc80000000000 */
[----:B0-----:R-:W-:-:S05]  /*6950*/  @P0 IMAD.HI.U32 R0, R3, R0, RZ ;  /* 0x0000000003000227 */ /* 0x001fca00078e00ff */
[----:B-1----:R-:W-:-:S05]  /*6960*/  @P0 SHF.R.U32.HI R3, RZ, R5, R0 ;  /* 0x00000005ff030219 */ /* 0x002fca0000011600 */
[----:B------:R-:W-:-:S05]  /*6970*/  IMAD.IADD R3, R26, 0x1, R3 ;  /* 0x000000011a037824 */ /* 0x000fca00078e0203 */
[----:B------:R-:W-:-:S04]  /*6980*/  SHF.R.S32.HI R0, RZ, 0x1f, R3 ;  /* 0x0000001fff007819 */ /* 0x000fc80000011403 */
[----:B------:R-:W-:-:S04]  /*6990*/  LEA.HI R0, R0, R3, RZ, 0x7 ;  /* 0x0000000300007211 */ /* 0x000fc800078f38ff */
[----:B------:R-:W-:-:S04]  /*69a0*/  SHF.R.S32.HI R0, RZ, 0x7, R0 ;  /* 0x00000007ff007819 */ /* 0x000fc80000011400 */
[----:B------:R-:W-:-:S04]  /*69b0*/  VIMNMX R89, R89, R0, PT ;  /* 0x0000000059597248 */ /* 0x000fc80003fe0100 */
[----:B------:R-:W-:Y:S01]  /*69c0*/  ISETP.GE.AND P0, PT, R89, 0x1, PT ;  /* 0x000000015900780c */ /* 0x000fe20003f06270 */
[----:B------:R-:W-:-:S12]  /*69d0*/  @P3 BRA `(.L_x_1960) ;  /* 0x0000000000083947 */ /* 0x000fd80003800000 */
[----:B------:R-:W0:Y:S02]  /*69e0*/  FENCE.VIEW.ASYNC.G ;  /* 0x00000000000073c6 */ /* 0x000e240000000100 */
[----:B0-----:R-:W-:Y:S06]  /*69f0*/  BAR.ARV 0xc, 0x200 ;  /* 0x0308000000007b1d */ /* 0x001fec0000002000 */
.L_x_1960:
[----:B------:R-:W-:Y:S05]  /*6a00*/  BSYNC B0 ;  /* 0x0000000000007941 */ /* 0x000fea0003800000 */
.L_x_1959:
[----:B------:R-:W-:Y:S04]  /*6a10*/  BSSY B0, `(.L_x_1961) ;  /* 0x0000021000007945 */ /* 0x000fe80003800000 */
        /* <DEDUP_REMOVED lines=8> */
[----:B------:R-:W-:-:S05]  /*6aa0*/  IABS R9, R6 ;  /* 0x0000000600097213 */ /* 0x000fca0000000000 */
        /* <DEDUP_REMOVED lines=23> */
.L_x_1962:
[----:B------:R-:W-:Y:S05]  /*6c20*/  BSYNC B0 ;  /* 0x0000000000007941 */ /* 0x000fea0003800000 */
.L_x_1961:
[----:B------:R-:W2:Y:S01]  /*6c30*/  LDL R0, [R1+0x58] ;  /* 0x0000580001007983 */ /* 0x000ea20000100800 */
[----:B------:R-:W-:Y:S02]  /*6c40*/  PLOP3.LUT P0, PT, PT, PT, PT, 0x80, 0x0 ;  /* 0x000000000000781c */ /* 0x000fe40003f0f070 */
[----:B------:R-:W-:Y:S02]  /*6c50*/  CS2R R92, SRZ ;  /* 0x00000000005c7805 */ /* 0x000fe4000001ff00 */
[----:B------:R-:W-:Y:S01]  /*6c60*/  CS2R R2, SRZ ;  /* 0x0000000000027805 */ /* 0x000fe2000001ff00 */
[----:B---3--:R-:W-:Y:S01]  /*6c70*/  IMAD.MOV.U32 R15, RZ, RZ, RZ ;  /* 0x000000ffff0f7224 */ /* 0x008fe200078e00ff */
[----:B----4-:R-:W-:Y:S01]  /*6c80*/  CS2R R36, SRZ ;  /* 0x0000000000247805 */ /* 0x010fe2000001ff00 */
        /* <DEDUP_REMOVED lines=23> */
[----:B------:R-:W-:-:S02]  /*6e00*/  CS2R R128, SRZ ;  /* 0x0000000000807805 */ /* 0x000fc4000001ff00 */
[----:B------:R-:W-:Y:S02]  /*6e10*/  CS2R R134, SRZ ;  /* 0x0000000000867805 */ /* 0x000fe4000001ff00 */
[----:B------:R-:W-:Y:S01]  /*6e20*/  CS2R R130, SRZ ;  /* 0x0000000000827805 */ /* 0x000fe2000001ff00 */
[----:B--2---:R-:W-:Y:S02]  /*6e30*/  IMAD R4, R0, R88, RZ ;  /* 0x0000005800047224 */ /* 0x004fe400078e02ff */
[----:B------:R-:W-:-:S03]  /*6e40*/  IMAD.MOV.U32 R0, RZ, RZ, RZ ;  /* 0x000000ffff007224 */ /* 0x000fc600078e00ff */
[----:B------:R0:W-:Y:S01]  /*6e50*/  STL [R1+0x28], R4 ;  /* 0x0000280401007387 */ /* 0x0001e20000100800 */
[----:B------:R-:W-:-:S04]  /*6e60*/  VIADDMNMX R88, R4, R88, R89, PT ;  /* 0x0000005804587246 */ /* 0x000fc80003800159 */
        /* <DEDUP_REMOVED lines=34> */
.L_x_1965:
[----:B------:R-:W-:Y:S05]  /*7090*/  BSYNC B6 ;  /* 0x0000000000067941 */ /* 0x000fea0003800000 */
.L_x_1964:
        /* <DEDUP_REMOVED lines=15> */
[C---:B---3--:R-:W-:Y:S01]  /*7190*/  @P0 IMAD R7, R21.reuse, R7, R0 ;  /* 0x0000000715070224 */ /* 0x048fe200078e0200 */
[----:B------:R-:W-:Y:S01]  /*71a0*/  MOV R0, 0x3f800000 ;  /* 0x3f80000000007802 */ /* 0x000fe20000000f00 */
        /* <DEDUP_REMOVED lines=11> */
[----:B------:R-:W-:-:S03]  /*7260*/  @P1 IMAD R3, R20, R13, R7 ;  /* 0x0000000d14031224 */ /* 0x000fc600078e0207 */
        /* <DEDUP_REMOVED lines=20> */
.L_x_1969:
[----:B-1----:R1:W2:Y:S02]  /*73b0*/  SYNCS.PHASECHK.TRANS64.TRYWAIT P0, [R16+URZ+0x19c00], R3 ;  /* 0x019c0003100075a7 */ /* 0x0022a4000800017f */
[----:B--2---:R-:W-:Y:S05]  /*73c0*/  @!P0 NANOSLEEP.SYNCS 0x989680 ;  /* 0x009896800000895d */ /* 0x004fea0003900000 */
[----:B------:R-:W2:Y:S02]  /*73d0*/  @!P0 SYNCS.PHASECHK.TRANS64 P0, [R16+URZ+0x19c00], R3 ;  /* 0x019c0003100085a7 */ /* 0x000ea4000800007f */
[----:B--2---:R-:W-:Y:S05]  /*73e0*/  @!P0 BRA `(.L_x_1969) ;  /* 0xfffffffc00f08947 */ /* 0x004fea000383ffff */
.L_x_1968:
[----:B------:R-:W-:Y:S05]  /*73f0*/  BSYNC B0 ;  /* 0x0000000000007941 */ /* 0x000fea0003800000 */
.L_x_1967:
[----:B------:R-:W-:Y:S05]  /*7400*/  BRA `(.L_x_1970) ;  /* 0x00000044005c7947 */ /* 0x000fea0003800000 */
.L_x_1966:
        /* <DEDUP_REMOVED lines=30> */
.L_x_1972:
[----:B------:R-:W-:Y:S05]  /*75f0*/  BSYNC B6 ;  /* 0x0000000000067941 */ /* 0x000fea0003800000 */
.L_x_1971:
        /* <DEDUP_REMOVED lines=24> */
[----:B------:R-:W-:Y:S01]  /*7780*/  IMAD R4, R0, UR4, RZ ;  /* 0x0000000400047c24 */ /* 0x000fe2000f8e02ff */
[----:B------:R-:W-:Y:S01]  /*7790*/  IADD3 R5, P1, R8, UR8, RZ ;  /* 0x0000000808057c10 */ /* 0x000fe2000ff3e0ff */
[----:B------:R-:W-:-:S04]  /*77a0*/  IMAD.WIDE.U32 R6, R11, UR4, R6 ;  /* 0x000000040b067c25 */ /* 0x000fc8000f8e0006 */
[----:B------:R-:W-:Y:S02]  /*77b0*/  IMAD R0, R0, UR6, RZ ;  /* 0x0000000600007c24 */ /* 0x000fe4000f8e02ff */
        /* <DEDUP_REMOVED lines=11> */
[----:B------:R0:W4:Y:S02]  /*7870*/  SHFL.IDX PT, R14, R5, RZ, 0x1e1f ;  /* 0x001e1fff050e7589 */ /* 0x00012400000e0000 */
.L_x_2198:
[----:B0-----:R-:W5:Y:S04]  /*7880*/  LDL R5, [R1+0x1c] ;  /* 0x00001c0001057983 */ /* 0x001f680000100800 */
[----:B------:R-:W2:Y:S01]  /*7890*/  LDL R6, [R1+0x4c] ;  /* 0x00004c0001067983 */ /* 0x000ea20000100800 */
[----:B------:R-:W-:Y:S01]  /*78a0*/  BSSY B1, `(.L_x_1976) ;  /* 0x000002f000017945 */ /* 0x000fe20003800000 */
[----:B------:R-:W-:Y:S02]  /*78b0*/  CS2R R26, SRZ ;  /* 0x00000000001a7805 */ /* 0x000fe4000001ff00 */
[----:B------:R-:W-:Y:S02]  /*78c0*/  CS2R R12, SRZ ;  /* 0x00000000000c7805 */ /* 0x000fe4000001ff00 */
[----:B------:R-:W-:-:S02]  /*78d0*/  CS2R R24, SRZ ;  /* 0x0000000000187805 */ /* 0x000fc4000001ff00 */
[----:B------:R-:W-:Y:S02]  /*78e0*/  CS2R R20, SRZ ;  /* 0x0000000000147805 */ /* 0x000fe4000001ff00 */
[----:B------:R-:W-:Y:S01]  /*78f0*/  CS2R R8, SRZ ;  /* 0x0000000000087805 */ /* 0x000fe2000001ff00 */
[----:B-----5:R-:W-:Y:S01]  /*7900*/  IMAD R28, R5, R28, RZ ;  /* 0x0000001c051c7224 */ /* 0x020fe200078e02ff */
[----:B--2---:R-:W-:-:S04]  /*7910*/  LEA.HI R5, R6, R6, RZ, 0x1 ;  /* 0x0000000606057211 */ /* 0x004fc800078f08ff */
[----:B------:R-:W-:Y:S02]  /*7920*/  ISETP.GE.AND P0, PT, R10, R28, PT ;  /* 0x0000001c0a00720c */ /* 0x000fe40003f06270 */
[----:B------:R-:W-:Y:S02]  /*7930*/  CS2R R10, SRZ ;  /* 0x00000000000a7805 */ /* 0x000fe4000001ff00 */
        /* <DEDUP_REMOVED lines=13> */
[----:B------:R-:W-:Y:S02]  /*7a10*/  @!P1 IADD3 R6, P3, R154, R3, RZ ;  /* 0x000000039a069210 */ /* 0x000fe40007f7e0ff */
[----:B--2---:R-:W-:Y:S02]  /*7a20*/  ISETP.GE.AND P2, PT, R30, UR4, PT ;  /* 0x000000041e007c0c */ /* 0x004fe4000bf46270 */
[----:B------:R-:W-:Y:S02]  /*7a30*/  SHF.R.S32.HI R7, RZ, 0x1f, R30 ;  /* 0x0000001fff077819 */ /* 0x000fe4000001141e */
[----:B---3--:R-:W-:Y:S02]  /*7a40*/  ISETP.GE.AND P0, PT, R15, UR4, PT ;  /* 0x000000040f007c0c */ /* 0x008fe4000bf06270 */
[----:B------:R-:W-:-:S07]  /*7a50*/  SHF.R.S32.HI R9, RZ, 0x1f, R15 ;  /* 0x0000001fff097819 */ /* 0x000fce000001140f */
[CC--:B------:R-:W-:Y:S02]  /*7a60*/  @!P2 IADD3 R32, P6, R30.reuse, R3.reuse, RZ ;  /* 0x000000031e20a210 */ /* 0x0c0fe40007fde0ff */
[-C--:B----4-:R-:W-:Y:S02]  /*7a70*/  @!P2 IADD3 R34, P5, R30, R14.reuse, RZ ;  /* 0x0000000e1e22a210 */ /* 0x090fe40007fbe0ff */
[C---:B------:R-:W-:Y:S01]  /*7a80*/  @!P0 IADD3 R38, P4, R15.reuse, R3, RZ ;  /* 0x000000030f268210 */ /* 0x040fe20007f9e0ff */
[--C-:B-1----:R-:W-:Y:S01]  /*7a90*/  @!P2 IMAD.X R33, R0, 0x1, R7.reuse, P6 ;  /* 0x000000010021a824 */ /* 0x102fe200030e0607 */
[-C--:B------:R-:W-:Y:S01]  /*7aa0*/  @!P1 IADD3 R30, P6, R154, R14.reuse, RZ ;  /* 0x0000000e9a1e9210 */ /* 0x080fe20007fde0ff */
[----:B------:R-:W-:Y:S01]  /*7ab0*/  @!P2 IMAD.X R35, R4, 0x1, R7, P5 ;  /* 0x000000010423a824 */ /* 0x000fe200028e0607 */
[----:B------:R-:W-:Y:S01]  /*7ac0*/  @!P0 IADD3 R14, P5, R15, R14, RZ ;  /* 0x0000000e0f0e8210 */ /* 0x000fe20007fbe0ff */
[--C-:B------:R-:W-:Y:S01]  /*7ad0*/  @!P0 IMAD.X R39, R0, 0x1, R9.reuse, P4 ;  /* 0x0000000100278824 */ /* 0x100fe200020e0609 */
[----:B------:R-:W-:Y:S01]  /*7ae0*/  @!P1 SHF.R.S32.HI R3, RZ, 0x1f, R154 ;  /* 0x0000001fff039819 */ /* 0x000fe2000001149a */
[----:B------:R0:W5:Y:S02]  /*7af0*/  @!P2 LD.E.64 R20, desc[UR42][R32.64] ;  /* 0x0000002a2014a980 */ /* 0x000164000c101b00 */
[----:B------:R-:W-:Y:S01]  /*7b00*/  @!P0 IMAD.X R15, R4, 0x1, R9, P5 ;  /* 0x00000001040f8824 */ /* 0x000fe200028e0609 */
[----:B------:R-:W-:Y:S01]  /*7b10*/  CS2R R8, SRZ ;  /* 0x0000000000087805 */ /* 0x000fe2000001ff00 */
[--C-:B------:R-:W-:Y:S01]  /*7b20*/  @!P1 IMAD.X R7, R0, 0x1, R3.reuse, P3 ;  /* 0x0000000100079824 */ /* 0x100fe200018e0603 */
[----:B------:R0:W5:Y:S01]  /*7b30*/  @!P2 LD.E.64 R12, desc[UR42][R34.64] ;  /* 0x0000002a220ca980 */ /* 0x000162000c101b00 */
[----:B------:R-:W-:-:S03]  /*7b40*/  @!P1 IMAD.X R31, R4, 0x1, R3, P6 ;  /* 0x00000001041f9824 */ /* 0x000fc600030e0603 */
[----:B------:R0:W5:Y:S04]  /*7b50*/  @!P1 LD.E.64 R24, desc[UR42][R6.64] ;  /* 0x0000002a06189980 */ /* 0x000168000c101b00 */
[----:B------:R0:W5:Y:S04]  /*7b60*/  @!P1 LD.E.64 R26, desc[UR42][R30.64] ;  /* 0x0000002a1e1a9980 */ /* 0x000168000c101b00 */
[----:B------:R0:W5:Y:S04]  /*7b70*/  @!P0 LD.E.64 R8, desc[UR42][R38.64] ;  /* 0x0000002a26088980 */ /* 0x000168000c101b00 */
[----:B------:R0:W5:Y:S02]  /*7b80*/  @!P0 LD.E.64 R10, desc[UR42][R14.64] ;  /* 0x0000002a0e0a8980 */ /* 0x000164000c101b00 */
.L_x_1977:
[----:B------:R-:W-:Y:S05]  /*7b90*/  BSYNC B1 ;  /* 0x0000000000017941 */ /* 0x000fea0003800000 */
.L_x_1976:
[----:B------:R-:W2:Y:S01]  /*7ba0*/  SYNCS.PHASECHK.TRANS64.TRYWAIT P0, [R16+URZ+0x19c00], R5 ;  /* 0x019c0005100075a7 */ /* 0x000ea2000800017f */
[----:B------:R-:W-:Y:S01]  /*7bb0*/  IMAD R29, R29, -0xc0, R28 ;  /* 0xffffff401d1d7824 */ /* 0x000fe200078e021c */
[----:B------:R-:W-:Y:S04]  /*7bc0*/  BSSY B1, `(.L_x_1978) ;  /* 0x0000004000017945 */ /* 0x000fe80003800000 */
[----:B-1----:R-:W-:-:S04]  /*7bd0*/  VIMNMX R0, R29, 0xc0, PT ;  /* 0x000000c01d007848 */ /* 0x002fc80003fe0100 */
[----:B------:R-:W-:Y:S01]  /*7be0*/  ISETP.GE.AND P1, PT, R19, R0, PT ;  /* 0x000000001300720c */ /* 0x000fe20003f26270 */
[----:B--2---:R-:W-:-:S12]  /*7bf0*/  @!P0 BRA `(.L_x_1979) ;  /* 0x0000017800388947 */ /* 0x004fd80003800000 */
.L_x_2199:
[----:B------:R-:W-:Y:S05]  /*7c00*/  BSYNC B1 ;  /* 0x0000000000017941 */ /* 0x000fea0003800000 */
.L_x_1978:
[----:B------:R-:W-:Y:S05]  /*7c10*/  @P1 BRA `(.L_x_1980) ;  /* 0x0000003c00341947 */ /* 0x000fea0003800000 */
[----:B---3--:R-:W2:Y:S01]  /*7c20*/  LDL R4, [R1+0x4] ;  /* 0x0000040001047983 */ /* 0x008ea20000100800 */
[----:B------:R-:W3:Y:S03]  /*7c30*/  LDC R3, c[0x0][0x3f4] ;  /* 0x0000fd00ff037b82 */ /* 0x000ee60000000800 */
[----:B------:R-:W4:Y:S01]  /*7c40*/  LDL R0, [R1+0x8] ;  /* 0x0000080001007983 */ /* 0x000f220000100800 */
[----:B------:R-:W-:Y:S01]  /*7c50*/  BSSY B1, `(.L_x_1981) ;  /* 0x000007b000017945 */ /* 0x000fe20003800000 */
[-C--:B---3--:R-:W-:Y:S02]  /*7c60*/  ISETP.GE.AND P0, PT, R154, R3.reuse, PT ;  /* 0x000000039a00720c */ /* 0x088fe40003f06270 */
[-C--:B--2---:R-:W-:Y:S02]  /*7c70*/  ISETP.GE.AND P1, PT, R4, R3.reuse, PT ;  /* 0x000000030400720c */ /* 0x084fe40003f26270 */
[----:B----4-:R-:W-:-:S09]  /*7c80*/  ISETP.GE.AND P2, PT, R0, R3, PT ;  /* 0x000000030000720c */ /* 0x010fd20003f46270 */
[----:B------:R-:W-:Y:S05]  /*7c90*/  @P0 BRA `(.L_x_1982) ;  /* 0x0000000400d80947 */ /* 0x000fea0003800000 */
[----:B01----:R-:W0:Y:S01]  /*7ca0*/  LDS.128 R4, [R37+0xf000] ;  /* 0x00f0000025047984 */ /* 0x003e220000000c00 */
        /* <DEDUP_REMOVED lines=117> */
.L_x_1982:
[----:B------:R-:W-:Y:S05]  /*8400*/  BSYNC B1 ;  /* 0x0000000000017941 */ /* 0x000fea0003800000 */
.L_x_1981:
[----:B------:R-:W-:Y:S04]  /*8410*/  BSSY B1, `(.L_x_1983) ;  /* 0x000007c000017945 */ /* 0x000fe80003800000 */
[----:B------:R-:W-:Y:S05]  /*8420*/  @P1 BRA `(.L_x_1984) ;  /* 0x0000000400e81947 */ /* 0x000fea0003800000 */
[----:B012---:R-:W0:Y:S01]  /*8430*/  LDS.128 R4, [R37+0x10800] ;  /* 0x0108000025047984 */ /* 0x007e220000000c00 */
        /* <DEDUP_REMOVED lines=121> */
.L_x_1984:
[----:B------:R-:W-:Y:S05]  /*8bd0*/  BSYNC B1 ;  /* 0x0000000000017941 */ /* 0x000fea0003800000 */
.L_x_1983:
[----:B------:R-:W-:Y:S05]  /*8be0*/  @P2 BRA `(.L_x_1980) ;  /* 0x0000002c00402947 */ /* 0x000fea0003800000 */
[----:B0123--:R-:W0:Y:S01]  /*8bf0*/  LDS.128 R4, [R37+0x12000] ;  /* 0x0120000025047984 */ /* 0x00fe220000000c00 */
        /* <DEDUP_REMOVED lines=118> */
.L_x_1974:
        /* <DEDUP_REMOVED lines=32> */
.L_x_2205:
[----:B------:R-:W5:Y:S04]  /*9560*/  LDL R4, [R1+0x1c] ;  /* 0x00001c0001047983 */ /* 0x000f680000100800 */
[----:B------:R-:W2:Y:S01]  /*9570*/  LDL R9, [R1+0x4c] ;  /* 0x00004c0001097983 */ /* 0x000ea20000100800 */
[----:B------:R-:W-:Y:S01]  /*9580*/  BSSY B1, `(.L_x_1986) ;  /* 0x000002c000017945 */ /* 0x000fe20003800000 */
[----:B------:R-:W-:Y:S02]  /*9590*/  CS2R R12, SRZ ;  /* 0x00000000000c7805 */ /* 0x000fe4000001ff00 */
[----:B------:R-:W-:Y:S02]  /*95a0*/  CS2R R14, SRZ ;  /* 0x00000000000e7805 */ /* 0x000fe4000001ff00 */
[----:B------:R-:W-:-:S02]  /*95b0*/  CS2R R6, SRZ ;  /* 0x0000000000067805 */ /* 0x000fc4000001ff00 */
[----:B------:R-:W-:Y:S01]  /*95c0*/  CS2R R26, SRZ ;  /* 0x00000000001a7805 */ /* 0x000fe2000001ff00 */
[----:B-----5:R-:W-:Y:S01]  /*95d0*/  IMAD R28, R4, R25, RZ ;  /* 0x00000019041c7224 */ /* 0x020fe200078e02ff */
[----:B------:R-:W-:Y:S02]  /*95e0*/  CS2R R24, SRZ ;  /* 0x0000000000187805 */ /* 0x000fe4000001ff00 */
[----:B--2---:R-:W-:Y:S02]  /*95f0*/  LEA.HI R4, R9, R9, RZ, 0x1 ;  /* 0x0000000909047211 */ /* 0x004fe400078f08ff */
[----:B------:R-:W-:Y:S02]  /*9600*/  ISETP.GE.AND P0, PT, R10, R28, PT ;  /* 0x0000001c0a00720c */ /* 0x000fe40003f06270 */
[----:B------:R-:W-:Y:S02]  /*9610*/  CS2R R10, SRZ ;  /* 0x00000000000a7805 */ /* 0x000fe4000001ff00 */
[----:B------:R-:W-:-:S02]  /*9620*/  LOP3.LUT R8, R4, 0xfffffffe, RZ, 0xc0, !PT ;  /* 0xfffffffe04087812 */ /* 0x000fc400078ec0ff */
        /* <DEDUP_REMOVED lines=18> */
[----:B----4-:R-:W-:-:S05]  /*9750*/  @!P4 IADD3 R32, P1, R22, R21, RZ ;  /* 0x000000151620c210 */ /* 0x010fca0007f3e0ff */
[----:B---3--:R-:W-:-:S05]  /*9760*/  @!P4 IMAD.X R33, R20, 0x1, R5, P1 ;  /* 0x000000011421c824 */ /* 0x008fca00008e0605 */
[----:B------:R0:W5:Y:S01]  /*9770*/  @!P4 LD.E.128 R12, desc[UR42][R32.64] ;  /* 0x0000002a200cc980 */ /* 0x000162000c101d00 */
[----:B--2---:R-:W-:Y:S01]  /*9780*/  @!P5 IMAD.SHL.U32 R4, R30, 0x10, RZ ;  /* 0x000000101e04d824 */ /* 0x004fe200078e00ff */
[----:B------:R-:W-:-:S04]  /*9790*/  @!P4 IADD3 R30, P0, R22, R3, RZ ;  /* 0x00000003161ec210 */ /* 0x000fc80007f1e0ff */
[-C--:B------:R-:W-:Y:S01]  /*97a0*/  @!P5 IADD3 R34, P2, R3, R4.reuse, RZ ;  /* 0x000000040322d210 */ /* 0x080fe20007f5e0ff */
[C---:B-1----:R-:W-:Y:S01]  /*97b0*/  @!P4 IMAD.X R31, R0.reuse, 0x1, R5, P0 ;  /* 0x00000001001fc824 */ /* 0x042fe200000e0605 */
[----:B------:R-:W-:Y:S02]  /*97c0*/  @!P5 IADD3 R38, P3, R21, R4, RZ ;  /* 0x000000041526d210 */ /* 0x000fe40007f7e0ff */
[----:B------:R-:W-:Y:S02]  /*97d0*/  @!P5 SHF.R.S32.HI R3, RZ, 0x1f, R4 ;  /* 0x0000001fff03d819 */ /* 0x000fe40000011404 */
[----:B------:R-:W-:Y:S01]  /*97e0*/  CS2R R4, SRZ ;  /* 0x0000000000047805 */ /* 0x000fe2000001ff00 */
[----:B------:R0:W5:Y:S02]  /*97f0*/  @!P4 LD.E.128 R24, desc[UR42][R30.64] ;  /* 0x0000002a1e18c980 */ /* 0x000164000c101d00 */
[--C-:B------:R-:W-:Y:S02]  /*9800*/  @!P5 IMAD.X R35, R0, 0x1, R3.reuse, P2 ;  /* 0x000000010023d824 */ /* 0x100fe400010e0603 */
[----:B------:R-:W-:-:S03]  /*9810*/  @!P5 IMAD.X R39, R20, 0x1, R3, P3 ;  /* 0x000000011427d824 */ /* 0x000fc600018e0603 */
[----:B------:R0:W5:Y:S04]  /*9820*/  @!P5 LD.E.128 R8, desc[UR42][R34.64] ;  /* 0x0000002a2208d980 */ /* 0x000168000c101d00 */
[----:B------:R0:W5:Y:S02]  /*9830*/  @!P5 LD.E.128 R4, desc[UR42][R38.64] ;  /* 0x0000002a2604d980 */ /* 0x000164000c101d00 */
.L_x_1987:
[----:B------:R-:W-:Y:S05]  /*9840*/  BSYNC B1 ;  /* 0x0000000000017941 */ /* 0x000fea0003800000 */
.L_x_1986:
[----:B------:R-:W2:Y:S01]  /*9850*/  SYNCS.PHASECHK.TRANS64.TRYWAIT P0, [R16+URZ+0x19c00], R41 ;  /* 0x019c0029100075a7 */ /* 0x000ea2000800017f */
[----:B------:R-:W-:Y:S01]  /*9860*/  IMAD R29, R29, -0xc0, R28 ;  /* 0xffffff401d1d7824 */ /* 0x000fe200078e021c */
[----:B------:R-:W-:Y:S04]  /*9870*/  BSSY B1, `(.L_x_1988) ;  /* 0x0000004000017945 */ /* 0x000fe80003800000 */
[----:B-1----:R-:W-:-:S04]  /*9880*/  VIMNMX R0, R29, 0xc0, PT ;  /* 0x000000c01d007848 */ /* 0x002fc80003fe0100 */
[----:B------:R-:W-:Y:S01]  /*9890*/  ISETP.GE.AND P1, PT, R19, R0, PT ;  /* 0x000000001300720c */ /* 0x000fe20003f26270 */
[----:B--2---:R-:W-:-:S12]  /*98a0*/  @!P0 BRA `(.L_x_1989) ;  /* 0x0000015c00908947 */ /* 0x004fd80003800000 */
.L_x_2206:
[----:B------:R-:W-:Y:S05]  /*98b0*/  BSYNC B1 ;  /* 0x0000000000017941 */ /* 0x000fea0003800000 */
.L_x_1988:
[----:B------:R-:W-:Y:S05]  /*98c0*/  @P1 BRA `(.L_x_1980) ;  /* 0x0000002000081947 */ /* 0x000fea0003800000 */
[----:B------:R2:W5:Y:S01]  /*98d0*/  LDL R64, [R1] ;  /* 0x0000000001407983 */ /* 0x0005620000100800 */
        /* <DEDUP_REMOVED lines=30> */
[----:B------:R-:W-:Y:S02]  /*9ac0*/  PRMT R39, R21, 0x7604, R0 ;  /* 0x0000760415277816 */ /* 0x000fe40000000000 */
        /* <DEDUP_REMOVED lines=18> */
[----:B------:R-:W-:Y:S01]  /*9bf0*/  LDS.128 R28, [R37+0xf000] ;  /* 0x00f00000251c7984 */ /* 0x000fe20000000c00 */
[----:B------:R-:W-:Y:S02]  /*9c00*/  LOP3.LUT R21, R13, 0xff, RZ, 0xc0, !PT ;  /* 0x000000ff0d157812 */ /* 0x000fe400078ec0ff */
[----:B------:R-:W-:Y:S01]  /*9c10*/  SHF.R.U32.HI R45, RZ, 0x10, R27 ;  /* 0x00000010ff2d7819 */ /* 0x000fe2000001161b */
[----:B------:R-:W0:Y:S01]  /*9c20*/  LDS.128 R32, [R0+0xf000] ;  /* 0x00f0000000207984 */ /* 0x000e220000000c00 */
[----:B------:R-:W-:-:S02]  /*9c30*/  PRMT R40, R40, 0x7604, R21 ;  /* 0x0000760428287816 */ /* 0x000fc40000000015 */
[----:B------:R-:W-:Y:S01]  /*9c40*/  SHF.R.U32.HI R21, RZ, 0x10, R25 ;  /* 0x00000010ff157819 */ /* 0x000fe20000011619 */
[----:B------:R-:W-:Y:S01]  /*9c50*/  IMAD.U32 R45, R45, 0x10000, RZ ;  /* 0x000100002d2d7824 */ /* 0x000fe200078e00ff */
[----:B------:R-:W-:Y:S02]  /*9c60*/  SHF.R.U32.HI R42, RZ, 0x8, R14 ;  /* 0x00000008ff2a7819 */ /* 0x000fe4000001160e */
[----:B------:R-:W-:Y:S01]  /*9c70*/  SHF.R.U32.HI R53, RZ, 0x10, R15 ;  /* 0x00000010ff357819 */ /* 0x000fe2000001160f */
[----:B------:R-:W-:Y:S01]  /*9c80*/  IMAD.U32 R21, R21, 0x10000, RZ ;  /* 0x0001000015157824 */ /* 0x000fe200078e00ff */
[----:B-1----:R-:W-:Y:S02]  /*9c90*/  LOP3.LUT R41, R14, 0xff, RZ, 0xc0, !PT ;  /* 0x000000ff0e297812 */ /* 0x002fe400078ec0ff */
[----:B------:R-:W-:Y:S01]  /*9ca0*/  LOP3.LUT R42, R42, 0xff, RZ, 0xc0, !PT ;  /* 0x000000ff2a2a7812 */ /* 0x000fe200078ec0ff */
[----:B------:R-:W-:Y:S01]  /*9cb0*/  IMAD.U32 R53, R53, 0x10000, RZ ;  /* 0x0001000035357824 */ /* 0x000fe200078e00ff */
        /* <DEDUP_REMOVED lines=9> */
[----:B------:R-:W-:Y:S02]  /*9d50*/  LOP3.LUT R47, R47, 0xff0000, R12, 0xf8, !PT ;  /* 0x00ff00002f2f7812 */ /* 0x000fe400078ef80c */
[----:B------:R-:W-:Y:S02]  /*9d60*/  LOP3.LUT R45, R45, 0xff000000, R27, 0xf8, !PT ;  /* 0xff0000002d2d7812 */ /* 0x000fe400078ef81b */
[----:B------:R-:W-:Y:S02]  /*9d70*/  LOP3.LUT R51, R51, 0xff0000, R14, 0xf8, !PT ;  /* 0x00ff000033337812 */ /* 0x000fe400078ef80e */
[----:B------:R-:W-:-:S02]  /*9d80*/  F2FP.F16.E4M3.UNPACK_B R48, R49 ;  /* 0x00000031ff30723e */ /* 0x000fc400020006ff */
[----:B------:R-:W-:Y:S02]  /*9d90*/  LOP3.LUT R21, R21, 0xff000000, R24, 0xf8, !PT ;  /* 0xff00000015157812 */ /* 0x000fe400078ef818 */
[----:B0-----:R-:W-:Y:S01]  /*9da0*/  F2FP.F16.E4M3.UNPACK_B R27, R33 ;  /* 0x00000021ff1b723e */ /* 0x001fe200020006ff */
[--C-:B------:R-:W-:Y:S01]  /*9db0*/  HADD2.F32 R50, -RZ, R48.reuse.H0_H0 ;  /* 0x20000030ff327230 */ /* 0x100fe20000004100 */
[-C--:B------:R-:W-:Y:S01]  /*9dc0*/  F2FP.F16.E4M3.UNPACK_B R24, R28.reuse ;  /* 0x0000001cff18723e */ /* 0x080fe200020006ff */
[----:B------:R-:W-:Y:S01]  /*9dd0*/  HADD2.F32 R48, -RZ, R48.H1_H1 ;  /* 0x30000030ff307230 */ /* 0x000fe20000004100 */
[----:B------:R-:W-:Y:S02]  /*9de0*/  F2FP.F16.E4M3.UNPACK_B R39, R28.H1 ;  /* 0x0000001cff27723e */ /* 0x000fe400030006ff */
[----:B------:R-:W-:Y:S02]  /*9df0*/  LOP3.LUT R20, R43, 0xff000000, R26, 0xf8, !PT ;  /* 0xff0000002b147812 */ /* 0x000fe400078ef81a */
[----:B------:R-:W-:-:S02]  /*9e00*/  LOP3.LUT R38, R47, 0xff000000, R12, 0xf8, !PT ;  /* 0xff0000002f267812 */ /* 0x000fc400078ef80c */
[----:B------:R-:W-:Y:S02]  /*9e10*/  F2FP.F16.E4M3.UNPACK_B R28, R44 ;  /* 0x0000002cff1c723e */ /* 0x000fe400020006ff */
[----:B------:R-:W-:Y:S01]  /*9e20*/  LOP3.LUT R12, R51, 0xff000000, R14, 0xf8, !PT ;  /* 0xff000000330c7812 */ /* 0x000fe200078ef80e */
[--C-:B------:R-:W-:Y:S01]  /*9e30*/  HADD2.F32 R14, -RZ, R27.reuse.H0_H0 ;  /* 0x2000001bff0e7230 */ /* 0x100fe20000004100 */
[----:B------:R-:W-:Y:S01]  /*9e40*/  F2FP.F16.E4M3.UNPACK_B R26, R29 ;  /* 0x0000001dff1a723e */ /* 0x000fe200020006ff */
[----:B------:R-:W-:Y:S01]  /*9e50*/  HADD2.F32 R27, -RZ, R27.H1_H1 ;  /* 0x3000001bff1b7230 */ /* 0x000fe20000004100 */
[-C--:B------:R-:W-:Y:S02]  /*9e60*/  F2FP.F16.E4M3.UNPACK_B R41, R31.reuse ;  /* 0x0000001fff29723e */ /* 0x080fe400020006ff */
[----:B------:R-:W-:Y:S01]  /*9e70*/  F2FP.F16.E4M3.UNPACK_B R46, R31.H1 ;  /* 0x0000001fff2e723e */ /* 0x000fe200030006ff */
[----:B------:R-:W-:Y:S01]  /*9e80*/  HADD2.F32 R31, -RZ, R28.H0_H0 ;  /* 0x2000001cff1f7230 */ /* 0x000fe20000004100 */
[----:B------:R-:W-:Y:S01]  /*9e90*/  F2FP.F16.E4M3.UNPACK_B R40, R29.H1 ;  /* 0x0000001dff28723e */ /* 0x000fe200030006ff */
[--C-:B------:R-:W-:Y:S01]  /*9ea0*/  HADD2.F32 R25, -RZ, R26.reuse.H0_H0 ;  /* 0x2000001aff197230 */ /* 0x100fe20000004100 */
[-C--:B------:R-:W-:Y:S01]  /*9eb0*/  F2FP.F16.E4M3.UNPACK_B R29, R32.reuse ;  /* 0x00000020ff1d723e */ /* 0x080fe200020006ff */
[----:B------:R-:W-:Y:S01]  /*9ec0*/  HADD2.F32 R26, -RZ, R26.H1_H1 ;  /* 0x3000001aff1a7230 */ /* 0x000fe20000004100 */
[----:B------:R-:W-:Y:S01]  /*9ed0*/  F2FP.F16.E4M3.UNPACK_B R43, R32.H1 ;  /* 0x00000020ff2b723e */ /* 0x000fe200030006ff */
[C---:B------:R-:W-:Y:S01]  /*9ee0*/  FMUL.FTZ R32, R14.reuse, R50 ;  /* 0x000000320e207220 */ /* 0x040fe20000410000 */
[-C--:B------:R-:W-:Y:S01]  /*9ef0*/  F2FP.F16.E4M3.UNPACK_B R42, R35.reuse ;  /* 0x00000023ff2a723e */ /* 0x080fe200020006ff */
[----:B------:R-:W-:Y:S01]  /*9f00*/  FMUL.FTZ R51, R27, R48 ;  /* 0x000000301b337220 */ /* 0x000fe20000410000 */
        /* <DEDUP_REMOVED lines=38> */
[C---:B------:R-:W-:Y:S01]  /*a170*/  FMUL.FTZ R55, R33.reuse, R50 ;  /* 0x0000003221377220 */ /* 0x040fe20000410000 */
[----:B------:R-:W-:Y:S01]  /*a180*/  HADD2.F32 R49, -RZ, R48.H1_H1 ;  /* 0x30000030ff317230 */ /* 0x000fe20000004100 */
[----:B------:R-:W-:Y:S01]  /*a190*/  F2FP.F16.E4M3.UNPACK_B R52, R53.H1 ;  /* 0x00000035ff34723e */ /* 0x000fe200030006ff */
[-C--:B------:R-:W-:Y:S01]  /*a1a0*/  FMUL.FTZ R57, R33, R44.reuse ;  /* 0x0000002c21397220 */ /* 0x080fe20000410000 */
[----:B------:R-:W-:Y:S01]  /*a1b0*/  F2FP.F16.E4M3.UNPACK_B R48, R45.H1 ;  /* 0x0000002dff30723e */ /* 0x000fe200030006ff */
[----:B------:R-:W-:Y:S01]  /*a1c0*/  FFMA.FTZ R33, R40, R44, -R55 ;  /* 0x0000002c28217223 */ /* 0x000fe20000010837 */
[----:B------:R-:W-:-:S02]  /*a1d0*/  HADD2.F32 R44, -RZ, R47.H0_H0 ;  /* 0x2000002fff2c7230 */ /* 0x000fc40000004100 */
[----:B------:R-:W-:Y:S01]  /*a1e0*/  FFMA.FTZ R40, R40, R50, R57 ;  /* 0x0000003228287223 */ /* 0x000fe20000010039 */
[----:B------:R-:W-:Y:S02]  /*a1f0*/  HADD2.F32 R53, -RZ, R52.H0_H0 ;  /* 0x20000034ff357230 */ /* 0x000fe40000004100 */
[----:B------:R-:W-:Y:S02]  /*a200*/  HADD2.F32 R50, -RZ, R48.H0_H0 ;  /* 0x20000030ff327230 */ /* 0x000fe40000004100 */
[----:B------:R-:W-:Y:S02]  /*a210*/  HADD2.F32 R51, -RZ, R51.H1_H1 ;  /* 0x30000033ff337230 */ /* 0x000fe40000004100 */
[C---:B------:R-:W-:Y:S01]  /*a220*/  FMUL.FTZ R58, R44.reuse, R53 ;  /* 0x000000352c3a7220 */ /* 0x040fe20000410000 */
[----:B------:R-:W-:Y:S02]  /*a230*/  HADD2.F32 R42, -RZ, R42.H1_H1 ;  /* 0x3000002aff2a7230 */ /* 0x000fe40000004100 */
[----:B------:R-:W-:Y:S01]  /*a240*/  FMUL.FTZ R60, R44, R50 ;  /* 0x000000322c3c7220 */ /* 0x000fe20000410000 */
[----:B------:R-:W-:Y:S01]  /*a250*/  HADD2.F32 R45, -RZ, R46.H0_H0 ;  /* 0x2000002eff2d7230 */ /* 0x000fe20000004100 */
[----:B------:R-:W-:Y:S01]  /*a260*/  F2FP.SATFINITE.E4M3.F32.PACK_AB_MERGE_C R31, R40, R31, RZ ;  /* 0x0000001f281f723e */ /* 0x000fe200048070ff */
[----:B------:R-:W-:-:S02]  /*a270*/  HADD2.F32 R41, -RZ, R41.H1_H1 ;  /* 0x30000029ff297230 */ /* 0x000fc40000004100 */
[C---:B------:R-:W-:Y:S01]  /*a280*/  FMUL.FTZ R54, R42.reuse, R51 ;  /* 0x000000332a367220 */ /* 0x040fe20000410000 */
[----:B------:R-:W-:Y:S01]  /*a290*/  FMUL.FTZ R56, R42, R49 ;  /* 0x000000312a387220 */ /* 0x000fe20000410000 */
[C---:B------:R-:W-:Y:S01]  /*a2a0*/  FFMA.FTZ R44, R45.reuse, R50, -R58 ;  /* 0x000000322d2c7223 */ /* 0x040fe2000001083a */
[----:B------:R-:W-:Y:S01]  /*a2b0*/  FFMA.FTZ R45, R45, R53, R60 ;  /* 0x000000352d2d7223 */ /* 0x000fe2000001003c */
[----:B------:R-:W-:Y:S01]  /*a2c0*/  F2FP.F16.E4M3.UNPACK_B R53, R38.H1 ;  /* 0x00000026ff35723e */ /* 0x000fe200030006ff */
[C---:B------:R-:W-:Y:S01]  /*a2d0*/  FFMA.FTZ R42, R41.reuse, R49, -R54 ;  /* 0x00000031292a7223 */ /* 0x040fe20000010836 */
[----:B------:R-:W-:Y:S01]  /*a2e0*/  F2FP.F16.E4M3.UNPACK_B R50, R21.H1 ;  /* 0x00000015ff32723e */ /* 0x000fe200030006ff */
[----:B------:R-:W-:Y:S01]  /*a2f0*/  FFMA.FTZ R41, R41, R51, R56 ;  /* 0x0000003329297223 */ /* 0x000fe20000010038 */
[----:B------:R-:W-:Y:S01]  /*a300*/  HADD2.F32 R51, -RZ, R48.H1_H1 ;  /* 0x30000030ff337230 */ /* 0x000fe20000004100 */
[----:B------:R-:W-:Y:S01]  /*a310*/  F2FP.SATFINITE.E4M3.F32.PACK_AB_MERGE_C R25, R26, R25, R31 ;  /* 0x000000191a19723e */ /* 0x000fe2000480701f */
[----:B------:R-:W-:-:S02]  /*a320*/  HADD2.F32 R55, -RZ, R52.H1_H1 ;  /* 0x30000034ff377230 */ /* 0x000fc40000004100 */
[----:B------:R-:W-:Y:S02]  /*a330*/  HADD2.F32 R48, -RZ, R47.H1_H1 ;  /* 0x3000002fff307230 */ /* 0x000fe40000004100 */
[----:B------:R-:W-:Y:S02]  /*a340*/  HADD2.F32 R54, -RZ, R53.H0_H0 ;  /* 0x20000035ff367230 */ /* 0x000fe40000004100 */
[----:B------:R-:W-:Y:S02]  /*a350*/  HADD2.F32 R47, -RZ, R43.H0_H0 ;  /* 0x2000002bff2f7230 */ /* 0x000fe40000004100 */
[C---:B------:R-:W-:Y:S01]  /*a360*/  FMUL.FTZ R59, R48.reuse, R55 ;  /* 0x00000037303b7220 */ /* 0x040fe20000410000 */
[----:B------:R-:W-:Y:S02]  /*a370*/  HADD2.F32 R52, -RZ, R50.H0_H0 ;  /* 0x20000032ff347230 */ /* 0x000fe40000004100 */
[----:B------:R-:W-:Y:S01]  /*a380*/  FMUL.FTZ R56, R48, R51 ;  /* 0x0000003330387220 */ /* 0x000fe20000410000 */
[----:B------:R-:W-:-:S02]  /*a390*/  HADD2.F32 R49, -RZ, R39.H0_H0 ;  /* 0x20000027ff317230 */ /* 0x000fc40000004100 */
[C---:B------:R-:W-:Y:S01]  /*a3a0*/  FMUL.FTZ R48, R47.reuse, R54 ;  /* 0x000000362f307220 */ /* 0x040fe20000410000 */
[----:B------:R-:W-:Y:S02]  /*a3b0*/  HADD2.F32 R46, -RZ, R46.H1_H1 ;  /* 0x3000002eff2e7230 */ /* 0x000fe40000004100 */
[-C--:B------:R-:W-:Y:S01]  /*a3c0*/  FMUL.FTZ R57, R47, R52.reuse ;  /* 0x000000342f397220 */ /* 0x080fe20000410000 */
[----:B------:R-:W-:Y:S02]  /*a3d0*/  HADD2.F32 R43, -RZ, R43.H1_H1 ;  /* 0x3000002bff2b7230 */ /* 0x000fe40000004100 */
[C---:B------:R-:W-:Y:S01]  /*a3e0*/  FFMA.FTZ R48, R49.reuse, R52, -R48 ;  /* 0x0000003431307223 */ /* 0x040fe20000010830 */
[----:B------:R-:W-:Y:S02]  /*a3f0*/  HADD2.F32 R52, -RZ, R50.H1_H1 ;  /* 0x30000032ff347230 */ /* 0x000fe40000004100 */
[----:B------:R-:W-:Y:S01]  /*a400*/  FFMA.FTZ R49, R49, R54, R57 ;  /* 0x0000003631317223 */ /* 0x000fe20000010039 */
[----:B------:R-:W-:-:S02]  /*a410*/  HADD2.F32 R54, -RZ, R53.H1_H1 ;  /* 0x30000035ff367230 */ /* 0x000fc40000004100 */
[C---:B------:R-:W-:Y:S01]  /*a420*/  FFMA.FTZ R47, R46.reuse, R51, -R59 ;  /* 0x000000332e2f7223 */ /* 0x040fe2000001083b */
[----:B------:R-:W-:Y:S01]  /*a430*/  FFMA.FTZ R46, R46, R55, R56 ;  /* 0x000000372e2e7223 */ /* 0x000fe20000010038 */
[----:B------:R-:W-:Y:S01]  /*a440*/  HADD2.F32 R39, -RZ, R39.H1_H1 ;  /* 0x30000027ff277230 */ /* 0x000fe20000004100 */
[----:B------:R-:W-:Y:S01]  /*a450*/  F2FP.F16.E4M3.UNPACK_B R50, R21 ;  /* 0x00000015ff32723e */ /* 0x000fe200020006ff */
[C---:B------:R-:W-:Y:S01]  /*a460*/  FMUL.FTZ R56, R43.reuse, R54 ;  /* 0x000000362b387220 */ /* 0x040fe20000410000 */
[----:B------:R-:W-:Y:S01]  /*a470*/  F2FP.F16.E4M3.UNPACK_B R51, R38 ;  /* 0x00000026ff33723e */ /* 0x000fe200020006ff */
[-C--:B------:R-:W-:Y:S01]  /*a480*/  FMUL.FTZ R21, R43, R52.reuse ;  /* 0x000000342b157220 */ /* 0x080fe20000410000 */
[--C-:B------:R-:W-:Y:S02]  /*a490*/  HADD2.F32 R38, -RZ, R29.reuse.H0_H0 ;  /* 0x2000001dff267230 */ /* 0x100fe40000004100 */
[----:B------:R-:W-:Y:S01]  /*a4a0*/  FFMA.FTZ R55, R39, R52, -R56 ;  /* 0x0000003427377223 */ /* 0x000fe20000010838 */
[----:B------:R-:W-:-:S02]  /*a4b0*/  HADD2.F32 R29, -RZ, R29.H1_H1 ;  /* 0x3000001dff1d7230 */ /* 0x000fc40000004100 */
[----:B------:R-:W-:Y:S01]  /*a4c0*/  FFMA.FTZ R58, R39, R54, R21 ;  /* 0x00000036273a7223 */ /* 0x000fe20000010015 */
[--C-:B------:R-:W-:Y:S01]  /*a4d0*/  HADD2.F32 R43, -RZ, R51.reuse.H0_H0 ;  /* 0x20000033ff2b7230 */ /* 0x100fe20000004100 */
[----:B------:R-:W-:Y:S01]  /*a4e0*/  F2FP.SATFINITE.E4M3.F32.PACK_AB_MERGE_C R45, R46, R45, RZ ;  /* 0x0000002d2e2d723e */ /* 0x000fe200048070ff */
[----:B------:R-:W-:Y:S02]  /*a4f0*/  HADD2.F32 R39, -RZ, R50.H0_H0 ;  /* 0x20000032ff277230 */ /* 0x000fe40000004100 */
        /* <DEDUP_REMOVED lines=8> */
[----:B------:R-:W-:Y:S01]  /*a580*/  F2FP.F16.E4M3.UNPACK_B R38, R12.H1 ;  /* 0x0000000cff26723e */ /* 0x000fe200030006ff */
[C---:B------:R-:W-:Y:S01]  /*a590*/  FMUL.FTZ R39, R29.reuse, R51 ;  /* 0x000000331d277220 */ /* 0x040fe20000410000 */
        /* <DEDUP_REMOVED lines=17> */
[-C--:B------:R-:W-:Y:S01]  /*a6b0*/  FMUL.FTZ R34, R34, R39.reuse ;  /* 0x0000002722227220 */ /* 0x080fe20000410000 */
[C---:B------:R-:W-:Y:S01]  /*a6c0*/  FFMA.FTZ R56, R21.reuse, R24, -R56 ;  /* 0x0000001815387223 */ /* 0x040fe20000010838 */
[----:B------:R-:W-:Y:S01]  /*a6d0*/  FFMA.FTZ R38, R21, R50, R38 ;  /* 0x0000003215267223 */ /* 0x000fe20000010026 */
[--C-:B------:R-:W-:Y:S02]  /*a6e0*/  HADD2.F32 R21, -RZ, R20.reuse.H0_H0 ;  /* 0x20000014ff157230 */ /* 0x100fe40000004100 */
[C---:B------:R-:W-:Y:S01]  /*a6f0*/  FFMA.FTZ R57, R30.reuse, R39, -R29 ;  /* 0x000000271e397223 */ /* 0x040fe2000001081d */
[----:B------:R-:W-:Y:S02]  /*a700*/  HADD2.F32 R24, -RZ, R20.H1_H1 ;  /* 0x30000014ff187230 */ /* 0x000fe40000004100 */
[----:B------:R-:W-:Y:S01]  /*a710*/  FFMA.FTZ R43, R30, R43, R34 ;  /* 0x0000002b1e2b7223 */ /* 0x000fe20000010022 */
[----:B------:R-:W-:-:S02]  /*a720*/  HADD2.F32 R20, -RZ, R15.H0_H0 ;  /* 0x2000000fff147230 */ /* 0x000fc40000004100 */
[--C-:B------:R-:W-:Y:S01]  /*a730*/  HADD2.F32 R29, -RZ, R12.reuse.H0_H0 ;  /* 0x2000000cff1d7230 */ /* 0x100fe20000004100 */
[----:B------:R-:W-:Y:S01]  /*a740*/  F2FP.SATFINITE.E4M3.F32.PACK_AB_MERGE_C R56, R57, R56, RZ ;  /* 0x000000383938723e */ /* 0x000fe200048070ff */
[----:B------:R-:W-:Y:S01]  /*a750*/  HADD2.F32 R30, -RZ, R12.H1_H1 ;  /* 0x3000000cff1e7230 */ /* 0x000fe20000004100 */
[----:B------:R-:W-:Y:S01]  /*a760*/  F2FP.SATFINITE.E4M3.F32.PACK_AB_MERGE_C R38, R43, R38, RZ ;  /* 0x000000262b26723e */ /* 0x000fe200048070ff */
[----:B------:R-:W-:Y:S02]  /*a770*/  HADD2.F32 R15, -RZ, R15.H1_H1 ;  /* 0x3000000fff0f7230 */ /* 0x000fe40000004100 */
[C---:B------:R-:W-:Y:S01]  /*a780*/  FMUL.FTZ R39, R20.reuse, R29 ;  /* 0x0000001d14277220 */ /* 0x040fe20000410000 */
[--C-:B------:R-:W-:Y:S02]  /*a790*/  HADD2.F32 R12, -RZ, R13.reuse.H0_H0 ;  /* 0x2000000dff0c7230 */ /* 0x100fe40000004100 */
[----:B------:R-:W-:Y:S01]  /*a7a0*/  FMUL.FTZ R20, R20, R21 ;  /* 0x0000001514147220 */ /* 0x000fe20000410000 */
[----:B------:R-:W-:-:S02]  /*a7b0*/  HADD2.F32 R13, -RZ, R13.H1_H1 ;  /* 0x3000000dff0d7230 */ /* 0x000fc40000004100 */
[C---:B------:R-:W-:Y:S01]  /*a7c0*/  FMUL.FTZ R34, R15.reuse, R30 ;  /* 0x0000001e0f227220 */ /* 0x040fe20000410000 */
[-C--:B------:R-:W-:Y:S01]  /*a7d0*/  FMUL.FTZ R15, R15, R24.reuse ;  /* 0x000000180f0f7220 */ /* 0x080fe20000410000 */
[C---:B------:R-:W-:Y:S01]  /*a7e0*/  FFMA.FTZ R39, R12.reuse, R21, -R39 ;  /* 0x000000150c277223 */ /* 0x040fe20000010827 */
[----:B------:R-:W-:Y:S01]  /*a7f0*/  FFMA.FTZ R20, R12, R29, R20 ;  /* 0x0000001d0c147223 */ /* 0x000fe20000010014 */
[C---:B------:R-:W-:Y:S01]  /*a800*/  FFMA.FTZ R34, R13.reuse, R24, -R34 ;  /* 0x000000180d227223 */ /* 0x040fe20000010822 */
[----:B------:R-:W-:Y:S01]  /*a810*/  FFMA.FTZ R21, R13, R30, R15 ;  /* 0x0000001e0d157223 */ /* 0x000fe2000001000f */
[----:B------:R-:W-:Y:S02]  /*a820*/  F2FP.SATFINITE.E4M3.F32.PACK_AB_MERGE_C R13, R33, R28, RZ ;  /* 0x0000001c210d723e */ /* 0x000fe400048070ff */
[----:B------:R-:W-:Y:S02]  /*a830*/  F2FP.SATFINITE.E4M3.F32.PACK_AB_MERGE_C R15, R47, R44, RZ ;  /* 0x0000002c2f0f723e */ /* 0x000fe400048070ff */
[----:B------:R-:W-:-:S02]  /*a840*/  F2FP.SATFINITE.E4M3.F32.PACK_AB_MERGE_C R12, R55, R48, RZ ;  /* 0x00000030370c723e */ /* 0x000fc400048070ff */
[----:B------:R-:W-:Y:S02]  /*a850*/  F2FP.SATFINITE.E4M3.F32.PACK_AB_MERGE_C R24, R58, R49, RZ ;  /* 0x000000313a18723e */ /* 0x000fe400048070ff */
[----:B------:R-:W-:Y:S02]  /*a860*/  F2FP.SATFINITE.E4M3.F32.PACK_AB_MERGE_C R13, R27, R14, R13 ;  /* 0x0000000e1b0d723e */ /* 0x000fe4000480700d */
        /* <DEDUP_REMOVED lines=8> */
.L_x_1991:
[----:B------:R-:W-:Y:S05]  /*a8f0*/  BSYNC B1 ;  /* 0x0000000000017941 */ /* 0x000fea0003800000 */
.L_x_1990:
[----:B------:R-:W-:Y:S05]  /*a900*/  @P1 BRA `(.L_x_1980) ;  /* 0x0000000c00f81947 */ /* 0x000fea0003800000 */
[----:B0----5:R-:W2:Y:S04]  /*a910*/  LDL R27, [R1+0x68] ;  /* 0x00006800011b7983 */ /* 0x021ea80000100800 */
[----:B------:R-:W2:Y:S01]  /*a920*/  LDL R52, [R1+0x70] ;  /* 0x0000700001347983 */ /* 0x000ea20000100800 */
[----:B------:R-:W-:Y:S02]  /*a930*/  SHF.R.U32.HI R0, RZ, 0x8, R8 ;  /* 0x00000008ff007819 */ /* 0x000fe40000011608 */
[----:B------:R-:W-:Y:S02]  /*a940*/  LOP3.LUT R13, R8, 0xff, RZ, 0xc0, !PT ;  /* 0x000000ff080d7812 */ /* 0x000fe400078ec0ff */
[----:B------:R-:W-:Y:S02]  /*a950*/  LOP3.LUT R0, R0, 0xff, RZ, 0xc0, !PT ;  /* 0x000000ff00007812 */ /* 0x000fe400078ec0ff */
[----:B------:R-:W-:-:S02]  /*a960*/  SHF.R.U32.HI R26, RZ, 0x8, R9 ;  /* 0x00000008ff1a7819 */ /* 0x000fc40000011609 */
[----:B---3--:R-:W-:Y:S02]  /*a970*/  PRMT R20, R0, 0x7604, R13 ;  /* 0x0000760400147816 */ /* 0x008fe4000000000d */
[----:B------:R-:W-:Y:S02]  /*a980*/  LOP3.LUT R15, R9, 0xff, RZ, 0xc0, !PT ;  /* 0x000000ff090f7812 */ /* 0x000fe400078ec0ff */
[----:B------:R-:W-:Y:S02]  /*a990*/  SHF.R.U32.HI R14, RZ, 0x8, R11 ;  /* 0x00000008ff0e7819 */ /* 0x000fe4000001160b */
[----:B------:R-:W-:Y:S02]  /*a9a0*/  LOP3.LUT R0, R26, 0xff, RZ, 0xc0, !PT ;  /* 0x000000ff1a007812 */ /* 0x000fe400078ec0ff */
[----:B----4-:R-:W-:Y:S02]  /*a9b0*/  LOP3.LUT R21, R11, 0xff, RZ, 0xc0, !PT ;  /* 0x000000ff0b157812 */ /* 0x010fe400078ec0ff */
[----:B------:R-:W-:-:S02]  /*a9c0*/  LOP3.LUT R14, R14, 0xff, RZ, 0xc0, !PT ;  /* 0x000000ff0e0e7812 */ /* 0x000fc400078ec0ff */
[----:B------:R-:W-:Y:S02]  /*a9d0*/  PRMT R28, R0, 0x7604, R15 ;  /* 0x00007604001c7816 */ /* 0x000fe4000000000f */
[----:B------:R-:W-:Y:S02]  /*a9e0*/  SHF.R.U32.HI R24, RZ, 0x8, R4 ;  /* 0x00000008ff187819 */ /* 0x000fe40000011604 */
[----:B------:R-:W-:Y:S02]  /*a9f0*/  PRMT R32, R14, 0x7604, R21 ;  /* 0x000076040e207816 */ /* 0x000fe40000000015 */
[----:B------:R-:W-:Y:S02]  /*aa00*/  LOP3.LUT R25, R4, 0xff, RZ, 0xc0, !PT ;  /* 0x000000ff04197812 */ /* 0x000fe400078ec0ff */
[----:B------:R-:W-:Y:S02]  /*aa10*/  LOP3.LUT R24, R24, 0xff, RZ, 0xc0, !PT ;  /* 0x000000ff18187812 */ /* 0x000fe400078ec0ff */
[----:B------:R-:W-:-:S02]  /*aa20*/  SHF.R.U32.HI R21, RZ, 0x8, R6 ;  /* 0x00000008ff157819 */ /* 0x000fc40000011606 */
[----:B------:R-:W-:Y:S02]  /*aa30*/  SHF.R.U32.HI R12, RZ, 0x8, R10 ;  /* 0x00000008ff0c7819 */ /* 0x000fe4000001160a */
[----:B------:R-:W-:Y:S02]  /*aa40*/  PRMT R35, R24, 0x7604, R25 ;  /* 0x0000760418237816 */ /* 0x000fe40000000019 */
[----:B------:R-:W-:Y:S02]  /*aa50*/  LOP3.LUT R26, R21, 0xff, RZ, 0xc0, !PT ;  /* 0x000000ff151a7812 */ /* 0x000fe400078ec0ff */
        /* <DEDUP_REMOVED lines=19> */
[----:B------:R-:W0:Y:S01]  /*ab90*/  LDS.128 R12, [R52+0xf000] ;  /* 0x00f00000340c7984 */ /* 0x000e220000000c00 */
[----:B------:R-:W-:Y:S02]  /*aba0*/  PRMT R39, R26, 0x7604, R27 ;  /* 0x000076041a277816 */ /* 0x000fe4000000001b */
[----:B------:R-:W-:Y:S02]  /*abb0*/  SHF.R.S32.HI R0, RZ, 0x1, R0 ;  /* 0x00000001ff007819 */ /* 0x000fe40000011400 */
[----:B------:R-:W-:-:S03]  /*abc0*/  LOP3.LUT R3, R64, 0x10, R3, 0xf8, !PT ;  /* 0x0000001040037812 */ /* 0x000fc600078ef803 */
[----:B------:R-:W-:Y:S01]  /*abd0*/  IMAD R21, R0, 0x1800, R63 ;  /* 0x0000180000157824 */ /* 0x000fe200078e023f */
[----:B------:R-:W-:Y:S02]  /*abe0*/  LOP3.LUT R0, R3, R62, RZ, 0x3c, !PT ;  /* 0x0000003e03007212 */ /* 0x000fe400078e3cff */
[----:B------:R-:W-:Y:S02]  /*abf0*/  LOP3.LUT R3, R29, 0xff, RZ, 0xc0, !PT ;  /* 0x000000ff1d037812 */ /* 0x000fe400078ec0ff */
[----:B------:R-:W-:Y:S02]  /*ac00*/  IADD3 R0, R16, R21, R0 ;  /* 0x0000001510007210 */ /* 0x000fe40007ffe000 */
[----:B------:R-:W-:Y:S02]  /*ac10*/  SHF.R.U32.HI R21, RZ, 0x10, R9 ;  /* 0x00000010ff157819 */ /* 0x000fe40000011609 */
[----:B------:R-:W-:Y:S01]  /*ac20*/  PRMT R34, R3, 0x7604, R34 ;  /* 0x0000760403227816 */ /* 0x000fe20000000022 */
[----:B------:R-:W2:Y:S01]  /*ac30*/  LDS.128 R24, [R0+0xf000] ;  /* 0x00f0000000187984 */ /* 0x000ea20000000c00 */
[----:B------:R-:W-:-:S02]  /*ac40*/  SHF.R.U32.HI R3, RZ, 0x10, R8 ;  /* 0x00000010ff037819 */ /* 0x000fc40000011608 */
[----:B------:R-:W-:Y:S02]  /*ac50*/  SHF.R.U32.HI R29, RZ, 0x10, R10 ;  /* 0x00000010ff1d7819 */ /* 0x000fe4000001160a */
[----:B------:R-:W-:Y:S02]  /*ac60*/  LOP3.LUT R21, R21, 0xff, RZ, 0xc0, !PT ;  /* 0x000000ff15157812 */ /* 0x000fe400078ec0ff */
[----:B------:R-:W-:Y:S02]  /*ac70*/  LOP3.LUT R3, R3, 0xff, RZ, 0xc0, !PT ;  /* 0x000000ff03037812 */ /* 0x000fe400078ec0ff */
[----:B------:R-:W-:Y:S02]  /*ac80*/  LOP3.LUT R29, R29, 0xff, RZ, 0xc0, !PT ;  /* 0x000000ff1d1d7812 */ /* 0x000fe400078ec0ff */
[----:B------:R-:W-:Y:S02]  /*ac90*/  PRMT R21, R21, 0x7054, R28 ;  /* 0x0000705415157816 */ /* 0x000fe4000000001c */
        /* <DEDUP_REMOVED lines=8> */
[----:B------:R-:W-:Y:S02]  /*ad20*/  PRMT R37, R28, 0x7054, R37 ;  /* 0x000070541c257816 */ /* 0x000fe40000000025 */
[----:B------:R-:W-:Y:S02]  /*ad30*/  PRMT R35, R20, 0x7054, R35 ;  /* 0x0000705414237816 */ /* 0x000fe40000000023 */
[----:B------:R-:W-:Y:S02]  /*ad40*/  PRMT R39, R30, 0x7054, R39 ;  /* 0x000070541e277816 */ /* 0x000fe40000000027 */
[----:B-1----:R-:W-:Y:S02]  /*ad50*/  PRMT R41, R31, 0x7054, R34 ;  /* 0x000070541f297816 */ /* 0x002fe40000000022 */
[----:B------:R-:W-:-:S02]  /*ad60*/  LOP3.LUT R38, R37, 0xff000000, R5, 0xf8, !PT ;  /* 0xff00000025267812 */ /* 0x000fc400078ef805 */
[----:B------:R-:W-:Y:S02]  /*ad70*/  LOP3.LUT R8, R3, 0xff000000, R8, 0xf8, !PT ;  /* 0xff00000003087812 */ /* 0x000fe400078ef808 */
[----:B------:R-:W-:Y:S02]  /*ad80*/  LOP3.LUT R31, R21, 0xff000000, R9, 0xf8, !PT ;  /* 0xff000000151f7812 */ /* 0x000fe400078ef809 */
[----:B------:R-:W-:Y:S02]  /*ad90*/  LOP3.LUT R3, R29, 0xff000000, R10, 0xf8, !PT ;  /* 0xff0000001d037812 */ /* 0x000fe400078ef80a */
[----:B------:R-:W-:Y:S02]  /*ada0*/  LOP3.LUT R20, R35, 0xff000000, R4, 0xf8, !PT ;  /* 0xff00000023147812 */ /* 0x000fe400078ef804 */
[----:B------:R-:W-:Y:S02]  /*adb0*/  LOP3.LUT R4, R39, 0xff000000, R6, 0xf8, !PT ;  /* 0xff00000027047812 */ /* 0x000fe400078ef806 */
[----:B0-----:R-:W-:-:S02]  /*adc0*/  F2FP.F16.E4M3.UNPACK_B R10, R13 ;  /* 0x0000000dff0a723e */ /* 0x001fc400020006ff */
[----:B------:R-:W-:Y:S02]  /*add0*/  F2FP.F16.E4M3.UNPACK_B R28, R13.H1 ;  /* 0x0000000dff1c723e */ /* 0x000fe400030006ff */
[-C--:B------:R-:W-:Y:S01]  /*ade0*/  F2FP.F16.E4M3.UNPACK_B R13, R12.reuse ;  /* 0x0000000cff0d723e */ /* 0x080fe200020006ff */
[--C-:B------:R-:W-:Y:S01]  /*adf0*/  HADD2.F32 R9, -RZ, R10.reuse.H0_H0 ;  /* 0x2000000aff097230 */ /* 0x100fe20000004100 */
[----:B------:R-:W-:Y:S01]  /*ae00*/  F2FP.F16.E4M3.UNPACK_B R29, R12.H1 ;  /* 0x0000000cff1d723e */ /* 0x000fe200030006ff */
[----:B------:R-:W-:Y:S01]  /*ae10*/  HADD2.F32 R10, -RZ, R10.H1_H1 ;  /* 0x3000000aff0a7230 */ /* 0x000fe20000004100 */
[----:B------:R-:W-:Y:S02]  /*ae20*/  F2FP.F16.E4M3.UNPACK_B R39, R38 ;  /* 0x00000026ff27723e */ /* 0x000fe400020006ff */
[----:B--2---:R-:W-:Y:S02]  /*ae30*/  F2FP.F16.E4M3.UNPACK_B R11, R25 ;  /* 0x00000019ff0b723e */ /* 0x004fe400020006ff */
[----:B------:R-:W-:Y:S01]  /*ae40*/  F2FP.F16.E4M3.UNPACK_B R12, R31 ;  /* 0x0000001fff0c723e */ /* 0x000fe200020006ff */
[----:B------:R-:W-:Y:S01]  /*ae50*/  HADD2.F32 R40, -RZ, R39.H0_H0 ;  /* 0x20000027ff287230 */ /* 0x000fe20000004100 */
[-C--:B------:R-:W-:Y:S01]  /*ae60*/  F2FP.F16.E4M3.UNPACK_B R30, R15.reuse ;  /* 0x0000000fff1e723e */ /* 0x080fe200020006ff */
        /* <DEDUP_REMOVED lines=8> */
[----:B------:R-:W-:Y:S01]  /*aef0*/  HADD2.F32 R11, -RZ, R11.H1_H1 ;  /* 0x3000000bff0b7230 */ /* 0x000fe20000004100 */
[----:B------:R-:W-:Y:S01]  /*af00*/  F2FP.F16.E4M3.UNPACK_B R37, R27.H1 ;  /* 0x0000001bff25723e */ /* 0x000fe200030006ff */
[----:B------:R-:W-:Y:S01]  /*af10*/  FMUL.FTZ R27, R6, R15 ;  /* 0x0000000f061b7220 */ /* 0x000fe20000410000 */
[----:B------:R-:W-:Y:S01]  /*af20*/  F2FP.F16.E4M3.UNPACK_B R25, R25.H1 ;  /* 0x00000019ff19723e */ /* 0x000fe200030006ff */
[C---:B------:R-:W-:Y:S01]  /*af30*/  FFMA.FTZ R6, R9.reuse, R15, -R24 ;  /* 0x0000000f09067223 */ /* 0x040fe20000010818 */
[----:B------:R-:W-:Y:S01]  /*af40*/  F2FP.F16.E4M3.UNPACK_B R38, R38.H1 ;  /* 0x00000026ff26723e */ /* 0x000fe200030006ff */
[----:B------:R-:W-:Y:S01]  /*af50*/  FFMA.FTZ R9, R9, R40, R27 ;  /* 0x0000002809097223 */ /* 0x000fe2000001001b */
[----:B------:R-:W-:Y:S01]  /*af60*/  F2FP.F16.E4M3.UNPACK_B R31, R31.H1 ;  /* 0x0000001fff1f723e */ /* 0x000fe200030006ff */
[----:B------:R-:W-:-:S02]  /*af70*/  HADD2.F32 R24, -RZ, R12.H1_H1 ;  /* 0x3000000cff187230 */ /* 0x000fc40000004100 */
[-C--:B------:R-:W-:Y:S01]  /*af80*/  FMUL.FTZ R43, R11, R39.reuse ;  /* 0x000000270b2b7220 */ /* 0x080fe20000410000 */
[----:B------:R-:W-:Y:S01]  /*af90*/  HADD2.F32 R40, -RZ, R38.H0_H0 ;  /* 0x20000026ff287230 */ /* 0x000fe20000004100 */
[----:B------:R-:W-:Y:S01]  /*afa0*/  LOP3.LUT R41, R41, 0xff000000, R7, 0xf8, !PT ;  /* 0xff00000029297812 */ /* 0x000fe200078ef807 */
[----:B------:R-:W-:Y:S02]  /*afb0*/  HADD2.F32 R12, -RZ, R25.H0_H0 ;  /* 0x20000019ff0c7230 */ /* 0x000fe40000004100 */
        /* <DEDUP_REMOVED lines=8> */
[----:B------:R-:W-:Y:S01]  /*b040*/  FFMA.FTZ R12, R15, R27, -R44 ;  /* 0x0000001b0f0c7223 */ /* 0x000fe2000001082c */
[----:B------:R-:W-:-:S02]  /*b050*/  HADD2.F32 R27, -RZ, R32.H0_H0 ;  /* 0x20000020ff1b7230 */ /* 0x000fc40000004100 */
[----:B------:R-:W-:Y:S01]  /*b060*/  FFMA.FTZ R15, R15, R40, R45 ;  /* 0x000000280f0f7223 */ /* 0x000fe2000001002d */
[----:B------:R-:W-:Y:S01]  /*b070*/  HADD2.F32 R40, -RZ, R38.H1_H1 ;  /* 0x30000026ff287230 */ /* 0x000fe20000004100 */
[----:B------:R-:W-:Y:S01]  /*b080*/  F2FP.F16.E4M3.UNPACK_B R38, R33 ;  /* 0x00000021ff26723e */ /* 0x000fe200020006ff */
[----:B------:R-:W-:Y:S01]  /*b090*/  HADD2.F32 R43, -RZ, R42.H0_H0 ;  /* 0x2000002aff2b7230 */ /* 0x000fe20000004100 */
[-C--:B------:R-:W-:Y:S01]  /*b0a0*/  F2FP.F16.E4M3.UNPACK_B R7, R26.reuse ;  /* 0x0000001aff07723e */ /* 0x080fe200020006ff */
[----:B------:R-:W-:Y:S01]  /*b0b0*/  HADD2.F32 R24, -RZ, R30.H0_H0 ;  /* 0x2000001eff187230 */ /* 0x000fe20000004100 */
[----:B------:R-:W-:Y:S01]  /*b0c0*/  F2FP.F16.E4M3.UNPACK_B R26, R26.H1 ;  /* 0x0000001aff1a723e */ /* 0x000fe200030006ff */
[----:B------:R-:W-:Y:S02]  /*b0d0*/  HADD2.F32 R39, -RZ, R38.H0_H0 ;  /* 0x20000026ff277230 */ /* 0x000fe40000004100 */
[----:B------:R-:W-:Y:S01]  /*b0e0*/  FMUL.FTZ R49, R27, R43 ;  /* 0x0000002b1b317220 */ /* 0x000fe20000410000 */
[----:B------:R-:W-:Y:S01]  /*b0f0*/  HADD2.F32 R25, -RZ, R25.H1_H1 ;  /* 0x30000019ff197230 */ /* 0x000fe20000004100 */
[----:B------:R-:W-:Y:S01]  /*b100*/  F2FP.F16.E4M3.UNPACK_B R5, R14 ;  /* 0x0000000eff05723e */ /* 0x000fe200020006ff */
[----:B------:R-:W-:-:S02]  /*b110*/  HADD2.F32 R31, -RZ, R31.H1_H1 ;  /* 0x3000001fff1f7230 */ /* 0x000fc40000004100 */
[-C--:B------:R-:W-:Y:S01]  /*b120*/  FMUL.FTZ R44, R27, R39.reuse ;  /* 0x000000271b2c7220 */ /* 0x080fe20000410000 */
[----:B------:R-:W-:Y:S02]  /*b130*/  HADD2.F32 R28, -RZ, R28.H1_H1 ;  /* 0x3000001cff1c7230 */ /* 0x000fe40000004100 */
[C---:B------:R-:W-:Y:S01]  /*b140*/  FFMA.FTZ R27, R24.reuse, R39, -R49 ;  /* 0x00000027181b7223 */ /* 0x040fe20000010831 */
[C---:B------:R-:W-:Y:S01]  /*b150*/  FMUL.FTZ R45, R25.reuse, R40 ;  /* 0x00000028192d7220 */ /* 0x040fe20000410000 */
[----:B------:R-:W-:Y:S01]  /*b160*/  FFMA.FTZ R24, R24, R43, R44 ;  /* 0x0000002b18187223 */ /* 0x000fe2000001002c */
[----:B------:R-:W-:Y:S02]  /*b170*/  HADD2.F32 R39, -RZ, R38.H1_H1 ;  /* 0x30000026ff277230 */ /* 0x000fe40000004100 */
[----:B------:R-:W-:Y:S01]  /*b180*/  FMUL.FTZ R47, R25, R31 ;  /* 0x0000001f192f7220 */ /* 0x000fe20000410000 */
[----:B------:R-:W-:Y:S01]  /*b190*/  F2FP.F16.E4M3.UNPACK_B R44, R41.H1 ;  /* 0x00000029ff2c723e */ /* 0x000fe200030006ff */
[----:B------:R-:W-:Y:S01]  /*b1a0*/  HADD2.F32 R42, -RZ, R42.H1_H1 ;  /* 0x3000002aff2a7230 */ /* 0x000fe20000004100 */
[----:B------:R-:W-:Y:S01]  /*b1b0*/  F2FP.F16.E4M3.UNPACK_B R38, R33.H1 ;  /* 0x00000021ff26723e */ /* 0x000fe200030006ff */
[----:B------:R-:W-:-:S02]  /*b1c0*/  HADD2.F32 R32, -RZ, R32.H1_H1 ;  /* 0x30000020ff207230 */ /* 0x000fc40000004100 */
[C---:B------:R-:W-:Y:S01]  /*b1d0*/  FFMA.FTZ R25, R28.reuse, R31, -R45 ;  /* 0x0000001f1c197223 */ /* 0x040fe2000001082d */
[----:B------:R-:W-:Y:S01]  /*b1e0*/  FFMA.FTZ R28, R28, R40, R47 ;  /* 0x000000281c1c7223 */ /* 0x000fe2000001002f */
[----:B------:R-:W-:Y:S01]  /*b1f0*/  HADD2.F32 R31, -RZ, R30.H1_H1 ;  /* 0x3000001eff1f7230 */ /* 0x000fe20000004100 */
[----:B------:R-:W-:Y:S01]  /*b200*/  F2FP.F16.E4M3.UNPACK_B R14, R14.H1 ;  /* 0x0000000eff0e723e */ /* 0x000fe200030006ff */
        /* <DEDUP_REMOVED lines=9> */
[----:B------:R-:W-:Y:S01]  /*b2a0*/  FMUL.FTZ R48, R30, R40 ;  /* 0x000000281e307220 */ /* 0x000fe20000410000 */
[C---:B------:R-:W-:Y:S01]  /*b2b0*/  FFMA.FTZ R30, R31.reuse, R39, -R46 ;  /* 0x000000271f1e7223 */ /* 0x040fe2000001082e */
[----:B------:R-:W-:Y:S01]  /*b2c0*/  FFMA.FTZ R31, R31, R42, R43 ;  /* 0x0000002a1f1f7223 */ /* 0x000fe2000001002b */
[----:B------:R-:W-:Y:S01]  /*b2d0*/  F2FP.F16.E4M3.UNPACK_B R43, R20.H1 ;  /* 0x00000014ff2b723e */ /* 0x000fe200030006ff */
[C---:B------:R-:W-:Y:S01]  /*b2e0*/  FFMA.FTZ R32, R33.reuse, R40, -R32 ;  /* 0x0000002821207223 */ /* 0x040fe20000010820 */
[----:B------:R-:W-:Y:S01]  /*b2f0*/  FFMA.FTZ R33, R33, R41, R48 ;  /* 0x0000002921217223 */ /* 0x000fe20000010030 */
[----:B------:R-:W-:Y:S01]  /*b300*/  HADD2.F32 R41, -RZ, R38.H1_H1 ;  /* 0x30000026ff297230 */ /* 0x000fe20000004100 */
[----:B------:R-:W-:Y:S01]  /*b310*/  F2FP.F16.E4M3.UNPACK_B R40, R8.H1 ;  /* 0x00000008ff28723e */ /* 0x000fe200030006ff */
[----:B------:R-:W-:Y:S01]  /*b320*/  HADD2.F32 R38, -RZ, R35.H1_H1 ;  /* 0x30000023ff267230 */ /* 0x000fe20000004100 */
[----:B------:R-:W-:Y:S01]  /*b330*/  F2FP.SATFINITE.E4M3.F32.PACK_AB_MERGE_C R9, R10, R9, R15 ;  /* 0x000000090a09723e */ /* 0x000fe2000480700f */
[----:B------:R-:W-:-:S02]  /*b340*/  HADD2.F32 R44, -RZ, R43.H0_H0 ;  /* 0x2000002bff2c7230 */ /* 0x000fc40000004100 */
[----:B------:R-:W-:Y:S02]  /*b350*/  HADD2.F32 R35, -RZ, R34.H0_H0 ;  /* 0x20000022ff237230 */ /* 0x000fe40000004100 */
[----:B------:R-:W-:Y:S02]  /*b360*/  HADD2.F32 R37, -RZ, R37.H1_H1 ;  /* 0x30000025ff257230 */ /* 0x000fe40000004100 */
[----:B------:R-:W-:Y:S02]  /*b370*/  HADD2.F32 R42, -RZ, R40.H0_H0 ;  /* 0x20000028ff2a7230 */ /* 0x000fe40000004100 */
[----:B------:R-:W-:Y:S01]  /*b380*/  FMUL.FTZ R46, R35, R44 ;  /* 0x0000002c232e7220 */ /* 0x000fe20000410000 */
[----:B------:R-:W-:Y:S02]  /*b390*/  HADD2.F32 R39, -RZ, R29.H0_H0 ;  /* 0x2000001dff277230 */ /* 0x000fe40000004100 */
[C---:B------:R-:W-:Y:S01]  /*b3a0*/  FMUL.FTZ R49, R37.reuse, R45 ;  /* 0x0000002d25317220 */ /* 0x040fe20000410000 */
[----:B------:R-:W-:Y:S01]  /*b3b0*/  FMUL.FTZ R48, R37, R41 ;  /* 0x0000002925307220 */ /* 0x000fe20000410000 */
[----:B------:R-:W-:Y:S01]  /*b3c0*/  FMUL.FTZ R47, R35, R42 ;  /* 0x0000002a232f7220 */ /* 0x000fe20000410000 */
[----:B------:R-:W-:-:S02]  /*b3d0*/  HADD2.F32 R34, -RZ, R34.H1_H1 ;  /* 0x30000022ff227230 */ /* 0x000fc40000004100 */
[C---:B------:R-:W-:Y:S01]  /*b3e0*/  FFMA.FTZ R37, R39.reuse, R42, -R46 ;  /* 0x0000002a27257223 */ /* 0x040fe2000001082e */
[----:B------:R-:W-:Y:S02]  /*b3f0*/  HADD2.F32 R42, -RZ, R43.H1_H1 ;  /* 0x3000002bff2a7230 */ /* 0x000fe40000004100 */
[C---:B------:R-:W-:Y:S01]  /*b400*/  FFMA.FTZ R35, R38.reuse, R41, -R49 ;  /* 0x0000002926237223 */ /* 0x040fe20000010831 */
[----:B------:R-:W-:Y:S02]  /*b410*/  HADD2.F32 R40, -RZ, R40.H1_H1 ;  /* 0x30000028ff287230 */ /* 0x000fe40000004100 */
[----:B------:R-:W-:Y:S01]  /*b420*/  FFMA.FTZ R47, R39, R44, R47 ;  /* 0x0000002c272f7223 */ /* 0x000fe2000001002f */
[----:B------:R-:W-:Y:S01]  /*b430*/  F2FP.F16.E4M3.UNPACK_B R41, R20 ;  /* 0x00000014ff29723e */ /* 0x000fe200020006ff */
[----:B------:R-:W-:Y:S01]  /*b440*/  FFMA.FTZ R38, R38, R45, R48 ;  /* 0x0000002d26267223 */ /* 0x000fe20000010030 */
[----:B------:R-:W-:Y:S01]  /*b450*/  HADD2.F32 R29, -RZ, R29.H1_H1 ;  /* 0x3000001dff1d7230 */ /* 0x000fe20000004100 */
[----:B------:R-:W-:Y:S01]  /*b460*/  F2FP.F16.E4M3.UNPACK_B R39, R8 ;  /* 0x00000008ff27723e */ /* 0x000fe200020006ff */
[C---:B------:R-:W-:Y:S01]  /*b470*/  FMUL.FTZ R8, R34.reuse, R42 ;  /* 0x0000002a22087220 */ /* 0x040fe20000410000 */
[----:B------:R-:W-:Y:S01]  /*b480*/  FMUL.FTZ R45, R34, R40 ;  /* 0x00000028222d7220 */ /* 0x000fe20000410000 */
[----:B------:R-:W-:Y:S01]  /*b490*/  HADD2.F32 R43, -RZ, R41.H0_H0 ;  /* 0x20000029ff2b7230 */ /* 0x000fe20000004100 */
[----:B------:R-:W-:Y:S01]  /*b4a0*/  F2FP.SATFINITE.E4M3.F32.PACK_AB_MERGE_C R33, R38, R33, RZ ;  /* 0x000000212621723e */ /* 0x000fe200048070ff */
        /* <DEDUP_REMOVED lines=29> */
[C---:B------:R-:W-:Y:S01]  /*b680*/  FFMA.FTZ R43, R8.reuse, R13, -R43 ;  /* 0x0000000d082b7223 */ /* 0x040fe2000001082b */
[----:B------:R-:W-:Y:S01]  /*b690*/  HADD2.F32 R14, -RZ, R14.H1_H1 ;  /* 0x3000000eff0e7230 */ /* 0x000fe20000004100 */
[----:B------:R-:W-:Y:S01]  /*b6a0*/  F2FP.F16.E4M3.UNPACK_B R13, R4 ;  /* 0x00000004ff0d723e */ /* 0x000fe200020006ff */
[----:B------:R-:W-:Y:S01]  /*b6b0*/  FFMA.FTZ R49, R8, R39, R49 ;  /* 0x0000002708317223 */ /* 0x000fe20000010031 */
[C---:B------:R-:W-:Y:S01]  /*b6c0*/  FMUL.FTZ R51, R26.reuse, R29 ;  /* 0x0000001d1a337220 */ /* 0x040fe20000410000 */
[----:B------:R-:W-:Y:S01]  /*b6d0*/  FMUL.FTZ R26, R26, R21 ;  /* 0x000000151a1a7220 */ /* 0x000fe20000410000 */
[----:B------:R-:W-:Y:S02]  /*b6e0*/  HADD2.F32 R8, -RZ, R3.H0_H0 ;  /* 0x20000003ff087230 */ /* 0x000fe40000004100 */
[----:B------:R-:W-:Y:S02]  /*b6f0*/  HADD2.F32 R20, -RZ, R13.H0_H0 ;  /* 0x2000000dff147230 */ /* 0x000fe40000004100 */
[----:B------:R-:W-:Y:S01]  /*b700*/  FFMA.FTZ R50, R14, R29, R26 ;  /* 0x0000001d0e327223 */ /* 0x000fe2000001001a */
[----:B------:R-:W-:-:S02]  /*b710*/  HADD2.F32 R4, -RZ, R7.H0_H0 ;  /* 0x20000007ff047230 */ /* 0x000fc40000004100 */
[----:B------:R-:W-:Y:S01]  /*b720*/  FFMA.FTZ R48, R14, R21, -R51 ;  /* 0x000000150e307223 */ /* 0x000fe20000010833 */
[----:B------:R-:W-:Y:S02]  /*b730*/  HADD2.F32 R26, -RZ, R13.H1_H1 ;  /* 0x3000000dff1a7230 */ /* 0x000fe40000004100 */
[----:B------:R-:W-:Y:S02]  /*b740*/  HADD2.F32 R7, -RZ, R7.H1_H1 ;  /* 0x30000007ff077230 */ /* 0x000fe40000004100 */
[C---:B------:R-:W-:Y:S01]  /*b750*/  FMUL.FTZ R46, R4.reuse, R20 ;  /* 0x00000014042e7220 */ /* 0x040fe20000410000 */
[----:B------:R-:W-:Y:S02]  /*b760*/  HADD2.F32 R14, -RZ, R3.H1_H1 ;  /* 0x30000003ff0e7230 */ /* 0x000fe40000004100 */
[----:B------:R-:W-:Y:S01]  /*b770*/  FMUL.FTZ R13, R4, R8 ;  /* 0x00000008040d7220 */ /* 0x000fe20000410000 */
[--C-:B------:R-:W-:Y:S02]  /*b780*/  HADD2.F32 R3, -RZ, R5.reuse.H0_H0 ;  /* 0x20000005ff037230 */ /* 0x100fe40000004100 */
[----:B------:R-:W-:Y:S01]  /*b790*/  FMUL.FTZ R4, R7, R26 ;  /* 0x0000001a07047220 */ /* 0x000fe20000410000 */
[----:B------:R-:W-:-:S02]  /*b7a0*/  HADD2.F32 R5, -RZ, R5.H1_H1 ;  /* 0x30000005ff057230 */ /* 0x000fc40000004100 */
[----:B------:R-:W-:Y:S01]  /*b7b0*/  FMUL.FTZ R7, R7, R14 ;  /* 0x0000000e07077220 */ /* 0x000fe20000410000 */
[----:B------:R-:W-:Y:S01]  /*b7c0*/  F2FP.SATFINITE.E4M3.F32.PACK_AB_MERGE_C R43, R48, R43, RZ ;  /* 0x0000002b302b723e */ /* 0x000fe200048070ff */
        /* <DEDUP_REMOVED lines=13> */
[----:B------:R-:W-:Y:S02]  /*b8a0*/  F2FP.SATFINITE.E4M3.F32.PACK_AB_MERGE_C R11, R31, R24, R33 ;  /* 0x000000181f0b723e */ /* 0x000fe40004807021 */
[----:B------:R-:W-:Y:S01]  /*b8b0*/  F2FP.SATFINITE.E4M3.F32.PACK_AB_MERGE_C R8, R34, R41, R8 ;  /* 0x000000292208723e */ /* 0x000fe20004807008 */
[----:B------:R2:W-:Y:S01]  /*b8c0*/  STS.128 [R52+0xf000], R4 ;  /* 0x00f0000434007388 */ /* 0x0005e20000000c00 */
[----:B------:R-:W-:-:S05]  /*b8d0*/  F2FP.SATFINITE.E4M3.F32.PACK_AB_MERGE_C R10, R26, R13, R49 ;  /* 0x0000000d1a0a723e */ /* 0x000fca0004807031 */
[----:B------:R2:W-:Y:S02]  /*b8e0*/  STS.128 [R0+0xf000], R8 ;  /* 0x00f0000800007388 */ /* 0x0005e40000000c00 */
.L_x_1980:
[----:B------:R-:W-:Y:S05]  /*b8f0*/  BSYNC B0 ;  /* 0x0000000000007941 */ /* 0x000fea0003800000 */
.L_x_1973:
        /* <DEDUP_REMOVED lines=8> */
.L_x_1970:
[----:B0-2---:R-:W-:-:S05]  /*b980*/  IMAD.U32 R0, RZ, RZ, UR36 ;  /* 0x00000024ff007e24 */ /* 0x005fca000f8e00ff */
[----:B------:R-:W-:-:S13]  /*b990*/  ISETP.NE.AND P1, PT, R0, 0x3, PT ;  /* 0x000000030000780c */ /* 0x000fda0003f25270 */
[----:B------:R-:W-:Y:S05]  /*b9a0*/  @!P1 BRA `(.L_x_1992) ;  /* 0x0000000000049947 */ /* 0x000fea0003800000 */
[----:B------:R-:W-:Y:S01]  /*b9b0*/  BPT.TRAP 0x1 ;  /* 0x000000040000795c */ /* 0x000fe20000300000 */
.L_x_1992:
[----:B------:R-:W-:Y:S01]  /*b9c0*/  IMAD R0, R18, 0x8, R16 ;  /* 0x0000000812007824 */ /* 0x000fe200078e0210 */
[----:B-1----:R-:W-:-:S04]  /*b9d0*/  SHF.L.U32 R3, R152, 0x1f, RZ ;  /* 0x0000001f98037819 */ /* 0x002fc800000006ff */
[----:B------:R0:W1:Y:S01]  /*b9e0*/  SYNCS.PHASECHK.TRANS64.TRYWAIT P0, [R0+URZ+0x19c30], R3 ;  /* 0x019c3003000075a7 */ /* 0x000062000800017f */
[----:B------:R-:W-:Y:S05]  /*b9f0*/  @!P1 BRA `(.L_x_1993) ;  /* 0x0000000000049947 */ /* 0x000fea0003800000 */
[----:B------:R-:W-:Y:S01]  /*ba00*/  BPT.TRAP 0x1 ;  /* 0x000000040000795c */ /* 0x000fe20000300000 */
.L_x_1993:
[----:B---3-5:R-:W2:Y:S02]  /*ba10*/  S2R R4, SR_TID.X ;  /* 0x0000000000047919 */ /* 0x028ea40000002100 */
[----:B--2---:R-:W-:-:S04]  /*ba20*/  LOP3.LUT R4, R4, 0x7f, RZ, 0xc0, !PT ;  /* 0x0000007f04047812 */ /* 0x004fc800078ec0ff */
[----:B------:R-:W-:Y:S01]  /*ba30*/  ISETP.NE.AND P2, PT, R4, RZ, PT ;  /* 0x000000ff0400720c */ /* 0x000fe20003f45270 */
[----:B-1----:R-:W-:-:S12]  /*ba40*/  @P0 BRA `(.L_x_1994) ;  /* 0x0000000000080947 */ /* 0x002fd80003800000 */
[----:B------:R-:W1:Y:S02]  /*ba50*/  SYNCS.PHASECHK.TRANS64.TRYWAIT P0, [R0+URZ+0x19c30], R3 ;  /* 0x019c3003000075a7 */ /* 0x000e64000800017f */
[----:B-1----:R-:W-:Y:S05]  /*ba60*/  @!P0 BRA `(.L_x_1995) ;  /* 0x0000013c00348947 */ /* 0x002fea0003800000 */
.L_x_1994:
[----:B------:R-:W-:Y:S05]  /*ba70*/  WARPSYNC.ALL ;  /* 0x0000000000007948 */ /* 0x000fea0003800000 */
[----:B01----:R-:W-:Y:S01]  /*ba80*/  VIADD R3, R16, 0x13800 ;  /* 0x0001380010037836 */ /* 0x003fe20000000000 */
[----:B------:R-:W-:Y:S01]  /*ba90*/  LOP3.LUT R4, R36, 0x10000, RZ, 0xfc, !PT ;  /* 0x0001000024047812 */ /* 0x000fe200078efcff */
[----:B------:R-:W-:Y:S01]  /*baa0*/  IMAD.MOV.U32 R5, RZ, RZ, -0x3ffffff0 ;  /* 0xc0000010ff057424 */ /* 0x000fe200078e00ff */
[----:B------:R-:W2:Y:S01]  /*bab0*/  LDL R89, [R1+0x34] ;  /* 0x0000340001597983 */ /* 0x000ea20000100800 */
[----:B------:R-:W-:Y:S01]  /*bac0*/  IMAD.MOV.U32 R9, RZ, RZ, -0x3ffffff0 ;  /* 0xc0000010ff097424 */ /* 0x000fe200078e00ff */
[----:B------:R-:W-:Y:S01]  /*bad0*/  SHF.R.U32.HI R3, RZ, 0x4, R3 ;  /* 0x00000004ff037819 */ /* 0x000fe20000011603 */
[----:B------:R-:W-:Y:S01]  /*bae0*/  IMAD.MOV.U32 R157, RZ, RZ, -0x3ffffff0 ;  /* 0xc0000010ff9d7424 */ /* 0x000fe200078e00ff */
[----:B------:R-:W2:Y:S01]  /*baf0*/  LDL R96, [R1+0x18] ;  /* 0x0000180001607983 */ /* 0x000ea20000100800 */
[----:B------:R-:W-:Y:S01]  /*bb00*/  IMAD.MOV.U32 R7, RZ, RZ, -0x3ffffff0 ;  /* 0xc0000010ff077424 */ /* 0x000fe200078e00ff */
[----:B------:R-:W-:Y:S01]  /*bb10*/  LOP3.LUT R3, R3, 0x3fff, RZ, 0xc0, !PT ;  /* 0x00003fff03037812 */ /* 0x000fe200078ec0ff */
[----:B------:R-:W-:Y:S01]  /*bb20*/  ULDC UR38, c[0x0][0x988] ;  /* 0x0002620000267ab9 */ /* 0x000fe20000000800 */
[----:B------:R-:W3:Y:S01]  /*bb30*/  LDL R90, [R1+0x20] ;  /* 0x00002000015a7983 */ /* 0x000ee20000100800 */
[----:B------:R-:W-:Y:S01]  /*bb40*/  ULDC UR39, c[0x0][0x988] ;  /* 0x0002620000277ab9 */ /* 0x000fe20000000800 */
[----:B----4-:R-:W-:-:S02]  /*bb50*/  LOP3.LUT R21, R3, 0x10000, RZ, 0xfc, !PT ;  /* 0x0001000003157812 */ /* 0x010fc400078efcff */
[----:B------:R-:W4:Y:S03]  /*bb60*/  LDL R94, [R1+0x1c] ;  /* 0x00001c00015e7983 */ /* 0x000f260000100800 */
[----:B------:R-:W-:Y:S01]  /*bb70*/  IMAD R8, R18, 0x300, R21 ;  /* 0x0000030012087824 */ /* 0x000fe200078e0215 */
[----:B------:R-:W-:Y:S01]  /*bb80*/  R2UR UR4, R4 ;  /* 0x00000000040472ca */ /* 0x000fe200000e0000 */
[----:B------:R-:W5:Y:S01]  /*bb90*/  LDL R92, [R1+0x24] ;  /* 0x00002400015c7983 */ /* 0x000f620000100800 */
[----:B------:R-:W-:Y:S02]  /*bba0*/  R2UR UR5, R5 ;  /* 0x00000000050572ca */ /* 0x000fe400000e0000 */
[----:B------:R-:W-:Y:S02]  /*bbb0*/  R2UR UR6, R8 ;  /* 0x00000000080672ca */ /* 0x000fe400000e0000 */
[----:B------:R-:W-:Y:S01]  /*bbc0*/  R2UR UR7, R9 ;  /* 0x00000000090772ca */ /* 0x000fe200000e0000 */
[----:B------:R-:W-:-:S12]  /*bbd0*/  WARPGROUP.ARRIVE ;  /* 0x00000000000079c5 */ /* 0x000fd80000000000 */
[----:B------:R-:W-:Y:S01]  /*bbe0*/  QGMMA.64x128x32.F32.E4M3.E4M3 R24, gdesc[UR4], RZ, !UPT, gsb0 ;  /* 0x01e00000041879f3 */ /* 0x000fe2000c0008ff */
[----:B------:R-:W-:Y:S02]  /*bbf0*/  VIADD R156, R4, 0x180 ;  /* 0x00000180049c7836 */ /* 0x000fe40000000000 */
[----:B------:R-:W-:Y:S01]  /*bc00*/  VIADD R6, R8, 0x100 ;  /* 0x0000010008067836 */ /* 0x000fe20000000000 */
[----:B------:R-:W-:Y:S02]  /*bc10*/  R2UR UR5, R157 ;  /* 0x000000009d0572ca */ /* 0x000fe400000e0000 */
[----:B------:R-:W-:Y:S02]  /*bc20*/  R2UR UR4, R156 ;  /* 0x000000009c0472ca */ /* 0x000fe400000e0000 */
[----:B------:R-:W-:Y:S02]  /*bc30*/  R2UR UR6, R6 ;  /* 0x00000000060672ca */ /* 0x000fe400000e0000 */
[----:B------:R-:W-:Y:S01]  /*bc40*/  R2UR UR7, R7 ;  /* 0x00000000070772ca */ /* 0x000fe200000e0000 */
[----:B------:R-:W-:-:S02]  /*bc50*/  VIADD R6, R4, 0x300 ;  /* 0x0000030004067836 */ /* 0x000fc40000000000 */
[----:B------:R-:W-:Y:S02]  /*bc60*/  VIADD R8, R8, 0x200 ;  /* 0x0000020008087836 */ /* 0x000fe40000000000 */
[----:B------:R-:W-:Y:S02]  /*bc70*/  IMAD.MOV.U32 R7, RZ, RZ, -0x3ffffff0 ;  /* 0xc0000010ff077424 */ /* 0x000fe400078e00ff */
        /* <DEDUP_REMOVED lines=11> */
[----:B------:R-:W-:Y:S02]  /*bd30*/  ULDC UR4, c[0x0][0x988] ;  /* 0x0002620000047ab9 */ /* 0x000fe40000000800 */
[----:B------:R-:W-:Y:S02]  /*bd40*/  WARPGROUP.DEPBAR.LE gsb0, 0x0 ;  /* 0x00008000000079c5 */ /* 0x000fe40000010000 */
[C---:B------:R-:W-:Y:S01]  /*bd50*/  FMUL.FTZ R20, R2.reuse, R41 ;  /* 0x0000002902147220 */ /* 0x040fe20000410000 */
[C---:B------:R-:W-:Y:S02]  /*bd60*/  FMUL.FTZ R41, R2.reuse, R26 ;  /* 0x0000001a02297220 */ /* 0x040fe40000410000 */
[----:B------:R-:W0:Y:S01]  /*bd70*/  LDC R26, c[0x0][0x448] ;  /* 0x00011200ff1a7b82 */ /* 0x000e220000000800 */
[C---:B------:R-:W-:Y:S01]  /*bd80*/  FMUL.FTZ R3, R2.reuse, R24 ;  /* 0x0000001802037220 */ /* 0x040fe20000410000 */
[C---:B------:R-:W-:Y:S01]  /*bd90*/  FMUL.FTZ R24, R2.reuse, R44 ;  /* 0x0000002c02187220 */ /* 0x040fe20000410000 */
[C---:B------:R-:W-:Y:S01]  /*bda0*/  FMUL.FTZ R44, R2.reuse, R27 ;  /* 0x0000001b022c7220 */ /* 0x040fe20000410000 */
[C---:B------:R-:W-:Y:S01]  /*bdb0*/  FMUL.FTZ R9, R2.reuse, R28 ;  /* 0x0000001c02097220 */ /* 0x040fe20000410000 */
[C---:B------:R-:W-:Y:S01]  /*bdc0*/  FMUL.FTZ R28, R2.reuse, R48 ;  /* 0x00000030021c7220 */ /* 0x040fe20000410000 */
[----:B------:R-:W-:Y:S01]  /*bdd0*/  FMUL.FTZ R48, R2, R30 ;  /* 0x0000001e02307220 */ /* 0x000fe20000410000 */
[----:B0-----:R-:W-:-:S13]  /*bde0*/  ISETP.NE.AND P0, PT, R26, 0x1, PT ;  /* 0x000000011a00780c */ /* 0x001fda0003f05270 */
[----:B------:R-:W0:Y:S08]  /*bdf0*/  @P0 LDC R27, c[0x0][0x44c] ;  /* 0x00011300ff1b0b82 */ /* 0x000e300000000800 */
[----:B------:R-:W1:Y:S01]  /*be00*/  @P0 LDC R30, c[0x0][0x450] ;  /* 0x00011400ff1e0b82 */ /* 0x000e620000000800 */
[----:B--2---:R-:W-:Y:S02]  /*be10*/  IMAD.IADD R26, R89, 0x1, R96 ;  /* 0x00000001591a7824 */ /* 0x004fe400078e0260 */
[----:B------:R-:W-:-:S02]  /*be20*/  FMUL.FTZ R15, R2, R40 ;  /* 0x00000028020f7220 */ /* 0x000fc40000410000 */
[----:B0-----:R-:W-:-:S05]  /*be30*/  @P0 IMAD.HI.U32 R27, R26, R27, RZ ;  /* 0x0000001b1a1b0227 */ /* 0x001fca00078e00ff */
[----:B-1----:R-:W-:-:S05]  /*be40*/  @P0 SHF.R.U32.HI R26, RZ, R30, R27 ;  /* 0x0000001eff1a0219 */ /* 0x002fca000001161b */
[----:B------:R-:W0:Y:S01]  /*be50*/  SHFL.IDX PT, R40, R26, 0x1, 0x1c1f ;  /* 0x003c1f001a287f89 */ /* 0x000e2200000e0000 */
[----:B------:R-:W-:-:S04]  /*be60*/  IMAD.MOV.U32 R27, RZ, RZ, -0x80 ;  /* 0xffffff80ff1b7424 */ /* 0x000fc800078e00ff */
[----:B------:R-:W-:Y:S02]  /*be70*/  IMAD R27, R88, R27, 0x80 ;  /* 0x00000080581b7424 */ /* 0x000fe400078e021b */
[C---:B------:R-:W-:Y:S01]  /*be80*/  FMUL.FTZ R8, R2.reuse, R25 ;  /* 0x0000001902087220 */ /* 0x040fe20000410000 */
[----:B------:R-:W1:Y:S01]  /*be90*/  MUFU.TANH R41, R41 ;  /* 0x0000002900297308 */ /* 0x000e620000002400 */
[C---:B------:R-:W-:Y:S01]  /*bea0*/  FMUL.FTZ R25, R2.reuse, R45 ;  /* 0x0000002d02197220 */ /* 0x040fe20000410000 */
[----:B------:R-:W-:Y:S01]  /*beb0*/  FMUL.FTZ R45, R2, R31 ;  /* 0x0000001f022d7220 */ /* 0x000fe20000410000 */
[----:B---3--:R-:W-:Y:S01]  /*bec0*/  IADD3 R30, -R90, 0x1, R27 ;  /* 0x000000015a1e7810 */ /* 0x008fe20007ffe11b */
[----:B------:R-:W-:-:S04]  /*bed0*/  FMUL.FTZ R10, R2, R29 ;  /* 0x0000001d020a7220 */ /* 0x000fc80000410000 */
[----:B------:R-:W2:Y:S01]  /*bee0*/  MUFU.TANH R44, R44 ;  /* 0x0000002c002c7308 */ /* 0x000ea20000002400 */
[----:B------:R-:W-:Y:S01]  /*bef0*/  FMUL.FTZ R29, R2, R49 ;  /* 0x00000031021d7220 */ /* 0x000fe20000410000 */
[----:B-----5:R-:W-:Y:S01]  /*bf00*/  IADD3 R27, -R90, R92, R27 ;  /* 0x0000005c5a1b7210 */ /* 0x020fe20007ffe11b */
[----:B------:R-:W-:Y:S01]  /*bf10*/  FMUL.FTZ R49, R2, R34 ;  /* 0x0000002202317220 */ /* 0x000fe20000410000 */
[----:B----4-:R-:W-:-:S04]  /*bf20*/  IADD3 R30, -R94, R30, R92 ;  /* 0x0000001e5e1e7210 */ /* 0x010fc80007ffe15c */
[----:B------:R-:W3:Y:S01]  /*bf30*/  MUFU.TANH R48, R48 ;  /* 0x0000003000307308 */ /* 0x000ee20000002400 */
[C---:B------:R-:W-:Y:S01]  /*bf40*/  FMUL.FTZ R11, R2.reuse, R32 ;  /* 0x00000020020b7220 */ /* 0x040fe20000410000 */
[----:B------:R-:W-:Y:S01]  /*bf50*/  FMUL.FTZ R32, R2, R52 ;  /* 0x0000003402207220 */ /* 0x000fe20000410000 */
[----:B0-----:R-:W-:Y:S01]  /*bf60*/  VIADDMNMX R40, R40, R30, R27, PT ;  /* 0x0000001e28287246 */ /* 0x001fe2000380011b */
[----:B------:R-:W-:-:S04]  /*bf70*/  FMUL.FTZ R52, R2, R35 ;  /* 0x0000002302347220 */ /* 0x000fc80000410000 */
[----:B------:R-:W0:Y:S01]  /*bf80*/  MUFU.TANH R45, R45 ;  /* 0x0000002d002d7308 */ /* 0x000e220000002400 */
[C---:B------:R-:W-:Y:S01]  /*bf90*/  FMUL.FTZ R12, R2.reuse, R33 ;  /* 0x00000021020c7220 */ /* 0x040fe20000410000 */
[----:B------:R-:W-:Y:S01]  /*bfa0*/  FMUL.FTZ R33, R2, R53 ;  /* 0x0000003502217220 */ /* 0x000fe20000410000 */
[----:B------:R-:W-:Y:S01]  /*bfb0*/  ISETP.GT.AND P3, PT, R40, RZ, PT ;  /* 0x000000ff2800720c */ /* 0x000fe20003f64270 */
[----:B------:R-:W-:Y:S01]  /*bfc0*/  FMUL.FTZ R53, R2, R38 ;  /* 0x0000002602357220 */ /* 0x000fe20000410000 */
[----:B------:R-:W-:-:S03]  /*bfd0*/  ISETP.GT.AND P4, PT, R40, 0x1, PT ;  /* 0x000000012800780c */ /* 0x000fc60003f84270 */
[----:B------:R-:W4:Y:S01]  /*bfe0*/  MUFU.TANH R49, R49 ;  /* 0x0000003100317308 */ /* 0x000f220000002400 */
[----:B------:R-:W-:Y:S01]  /*bff0*/  ISETP.GT.AND P5, PT, R40, 0x8, PT ;  /* 0x000000082800780c */ /* 0x000fe20003fa4270 */
[----:B------:R-:W-:Y:S01]  /*c000*/  FMUL.FTZ R38, R2, R39 ;  /* 0x0000002702267220 */ /* 0x000fe20000410000 */
[----:B-1----:R-:W-:Y:S02]  /*c010*/  FSEL R31, R41, -INF , P3 ;  /* 0xff800000291f7808 */ /* 0x002fe40001800000 */
[----:B--2---:R-:W-:-:S03]  /*c020*/  FSEL R34, R44, -INF , P4 ;  /* 0xff8000002c227808 */ /* 0x004fc60002000000 */
[----:B------:R-:W1:Y:S01]  /*c030*/  MUFU.TANH R52, R52 ;  /* 0x0000003400347308 */ /* 0x000e620000002400 */
[----:B---3--:R-:W-:Y:S01]  /*c040*/  FSEL R39, R48, -INF , P5 ;  /* 0xff80000030277808 */ /* 0x008fe20002800000 */
[----:B------:R-:W-:Y:S01]  /*c050*/  FMUL.FTZ R42, R2, R42 ;  /* 0x0000002a022a7220 */ /* 0x000fe20000410000 */
[----:B------:R-:W-:Y:S02]  /*c060*/  ISETP.GT.AND P3, PT, R40, 0x9, PT ;  /* 0x000000092800780c */ /* 0x000fe40003f64270 */
[----:B------:R-:W-:-:S03]  /*c070*/  FMNMX.FTZ R48, R31, R34, !PT ;  /* 0x000000221f307209 */ /* 0x000fc60007810000 */
[----:B------:R-:W2:Y:S01]  /*c080*/  MUFU.TANH R53, R53 ;  /* 0x0000003500357308 */ /* 0x000ea20000002400 */
[----:B------:R-:W-:Y:S01]  /*c090*/  ISETP.GT.AND P4, PT, R40, 0x10, PT ;  /* 0x000000102800780c */ /* 0x000fe20003f84270 */
[----:B------:R-:W-:Y:S01]  /*c0a0*/  FMUL.FTZ R43, R2, R43 ;  /* 0x0000002b022b7220 */ /* 0x000fe20000410000 */
[----:B0-----:R-:W-:Y:S02]  /*c0b0*/  FSEL R35, R45, -INF , P3 ;  /* 0xff8000002d237808 */ /* 0x001fe40001800000 */
[----:B------:R-:W-:-:S03]  /*c0c0*/  FMNMX.FTZ R48, R39, R48, !PT ;  /* 0x0000003027307209 */ /* 0x000fc60007810000 */
[----:B------:R-:W0:Y:S01]  /*c0d0*/  MUFU.TANH R38, R38 ;  /* 0x0000002600267308 */ /* 0x000e220000002400 */
[C---:B------:R-:W-:Y:S01]  /*c0e0*/  FMUL.FTZ R14, R2.reuse, R37 ;  /* 0x00000025020e7220 */ /* 0x040fe20000410000 */
[----:B------:R-:W-:Y:S01]  /*c0f0*/  FMUL.FTZ R37, R2, R57 ;  /* 0x0000003902257220 */ /* 0x000fe20000410000 */
[----:B------:R-:W-:Y:S01]  /*c100*/  ISETP.GT.AND P3, PT, R40, 0x11, PT ;  /* 0x000000112800780c */ /* 0x000fe20003f64270 */
[----:B------:R-:W-:Y:S01]  /*c110*/  FMUL.FTZ R57, R2, R46 ;  /* 0x0000002e02397220 */ /* 0x000fe20000410000 */
[----:B----4-:R-:W-:Y:S02]  /*c120*/  FSEL R45, R49, -INF , P4 ;  /* 0xff800000312d7808 */ /* 0x010fe40002000000 */
[----:B------:R-:W-:Y:S01]  /*c130*/  FMNMX.FTZ R48, R35, R48, !PT ;  /* 0x0000003023307209 */ /* 0x000fe20007810000 */
[----:B------:R-:W3:Y:S01]  /*c140*/  MUFU.TANH R42, R42 ;  /* 0x0000002a002a7308 */ /* 0x000ee20000002400 */
[----:B------:R-:W-:Y:S01]  /*c150*/  ISETP.GT.AND P4, PT, R40, 0x18, PT ;  /* 0x000000182800780c */ /* 0x000fe20003f84270 */
[----:B------:R-:W-:Y:S01]  /*c160*/  FMUL.FTZ R46, R2, R47 ;  /* 0x0000002f022e7220 */ /* 0x000fe20000410000 */
[----:B-1----:R-:W-:-:S02]  /*c170*/  FSEL R41, R52, -INF , P3 ;  /* 0xff80000034297808 */ /* 0x002fc40001800000 */
[----:B------:R-:W-:-:S03]  /*c180*/  FMNMX.FTZ R48, R45, R48, !PT ;  /* 0x000000302d307209 */ /* 0x000fc60007810000 */
[----:B------:R-:W1:Y:S01]  /*c190*/  MUFU.TANH R43, R43 ;  /* 0x0000002b002b7308 */ /* 0x000e620000002400 */
[C---:B------:R-:W-:Y:S01]  /*c1a0*/  FMUL.FTZ R13, R2.reuse, R36 ;  /* 0x00000024020d7220 */ /* 0x040fe20000410000 */
[----:B------:R-:W-:Y:S01]  /*c1b0*/  FMUL.FTZ R36, R2, R56 ;  /* 0x0000003802247220 */ /* 0x000fe20000410000 */
[----:B------:R-:W-:Y:S01]  /*c1c0*/  ISETP.GT.AND P3, PT, R40, 0x19, PT ;  /* 0x000000192800780c */ /* 0x000fe20003f64270 */
[----:B------:R-:W-:Y:S01]  /*c1d0*/  FMUL.FTZ R56, R2, R50 ;  /* 0x0000003202387220 */ /* 0x000fe20000410000 */
[----:B--2---:R-:W-:Y:S02]  /*c1e0*/  FSEL R49, R53, -INF , P4 ;  /* 0xff80000035317808 */ /* 0x004fe40002000000 */
[----:B------:R-:W-:Y:S01]  /*c1f0*/  FMNMX.FTZ R48, R41, R48, !PT ;  /* 0x0000003029307209 */ /* 0x000fe20007810000 */
[----:B------:R-:W2:Y:S01]  /*c200*/  MUFU.TANH R57, R57 ;  /* 0x0000003900397308 */ /* 0x000ea20000002400 */
[----:B------:R-:W-:Y:S01]  /*c210*/  ISETP.GT.AND P4, PT, R40, 0x20, PT ;  /* 0x000000202800780c */ /* 0x000fe20003f84270 */
[----:B------:R-:W-:Y:S01]  /*c220*/  FMUL.FTZ R50, R2, R51 ;  /* 0x0000003302327220 */ /* 0x000fe20000410000 */
[----:B0-----:R-:W-:-:S02]  /*c230*/  FSEL R47, R38, -INF , P3 ;  /* 0xff800000262f7808 */ /* 0x001fc40001800000 */
[----:B------:R-:W-:-:S03]  /*c240*/  FMNMX.FTZ R48, R49, R48, !PT ;  /* 0x0000003031307209 */ /* 0x000fc60007810000 */
[----:B------:R-:W0:Y:S01]  /*c250*/  MUFU.TANH R46, R46 ;  /* 0x0000002e002e7308 */ /* 0x000e220000002400 */
[----:B------:R-:W-:Y:S01]  /*c260*/  ISETP.GT.AND P3, PT, R40, 0x21, PT ;  /* 0x000000212800780c */ /* 0x000fe20003f64270 */
[----:B------:R-:W-:Y:S01]  /*c270*/  FMUL.FTZ R54, R2, R54 ;  /* 0x0000003602367220 */ /* 0x000fe20000410000 */
[----:B---3--:R-:W-:Y:S02]  /*c280*/  FSEL R53, R42, -INF , P4 ;  /* 0xff8000002a357808 */ /* 0x008fe40002000000 */
[----:B------:R-:W-:-:S03]  /*c290*/  FMNMX.FTZ R48, R47, R48, !PT ;  /* 0x000000302f307209 */ /* 0x000fc60007810000 */
[----:B------:R-:W3:Y:S01]  /*c2a0*/  MUFU.TANH R56, R56 ;  /* 0x0000003800387308 */ /* 0x000ee20000002400 */
[----:B------:R-:W-:Y:S01]  /*c2b0*/  ISETP.GT.AND P4, PT, R40, 0x28, PT ;  /* 0x000000282800780c */ /* 0x000fe20003f84270 */
[----:B------:R-:W-:Y:S01]  /*c2c0*/  FMUL.FTZ R89, R2, R55 ;  /* 0x0000003702597220 */ /* 0x000fe20000410000 */
[----:B-1----:R-:W-:Y:S02]  /*c2d0*/  FSEL R51, R43, -INF , P3 ;  /* 0xff8000002b337808 */ /* 0x002fe40001800000 */
[----:B------:R-:W-:-:S03]  /*c2e0*/  FMNMX.FTZ R48, R53, R48, !PT ;  /* 0x0000003035307209 */ /* 0x000fc60007810000 */
[----:B------:R-:W1:Y:S01]  /*c2f0*/  MUFU.TANH R50, R50 ;  /* 0x0000003200327308 */ /* 0x000e620000002400 */
[----:B------:R-:W-:Y:S01]  /*c300*/  ISETP.GT.AND P3, PT, R40, 0x29, PT ;  /* 0x000000292800780c */ /* 0x000fe20003f64270 */
[----:B------:R-:W-:Y:S01]  /*c310*/  FMUL.FTZ R58, R2, R58 ;  /* 0x0000003a023a7220 */ /* 0x000fe20000410000 */
[----:B--2---:R-:W-:Y:S02]  /*c320*/  FSEL R57, R57, -INF , P4 ;  /* 0xff80000039397808 */ /* 0x004fe40002000000 */
[----:B------:R-:W-:-:S03]  /*c330*/  FMNMX.FTZ R48, R51, R48, !PT ;  /* 0x0000003033307209 */ /* 0x000fc60007810000 */
[----:B------:R-:W2:Y:S01]  /*c340*/  MUFU.TANH R54, R54 ;  /* 0x0000003600367308 */ /* 0x000ea20000002400 */
[----:B------:R-:W-:Y:S01]  /*c350*/  ISETP.GT.AND P4, PT, R40, 0x30, PT ;  /* 0x000000302800780c */ /* 0x000fe20003f84270 */
[----:B------:R-:W-:Y:S01]  /*c360*/  FMUL.FTZ R90, R2, R59 ;  /* 0x0000003b025a7220 */ /* 0x000fe20000410000 */
[----:B0-----:R-:W-:Y:S02]  /*c370*/  FSEL R55, R46, -INF , P3 ;  /* 0xff8000002e377808 */ /* 0x001fe40001800000 */
[----:B------:R-:W-:-:S03]  /*c380*/  FMNMX.FTZ R48, R57, R48, !PT ;  /* 0x0000003039307209 */ /* 0x000fc60007810000 */
[----:B------:R-:W0:Y:S01]  /*c390*/  MUFU.TANH R89, R89 ;  /* 0x0000005900597308 */ /* 0x000e220000002400 */
[----:B------:R-:W-:Y:S01]  /*c3a0*/  ISETP.GT.AND P3, PT, R40, 0x31, PT ;  /* 0x000000312800780c */ /* 0x000fe20003f64270 */
[----:B------:R-:W-:Y:S01]  /*c3b0*/  FMUL.FTZ R91, R2, R62 ;  /* 0x0000003e025b7220 */ /* 0x000fe20000410000 */
[----:B---3--:R-:W-:Y:S02]  /*c3c0*/  FSEL R59, R56, -INF , P4 ;  /* 0xff800000383b7808 */ /* 0x008fe40002000000 */
[----:B------:R-:W-:-:S03]  /*c3d0*/  FMNMX.FTZ R48, R55, R48, !PT ;  /* 0x0000003037307209 */ /* 0x000fc60007810000 */
[----:B------:R-:W3:Y:S01]  /*c3e0*/  MUFU.TANH R58, R58 ;  /* 0x0000003a003a7308 */ /* 0x000ee20000002400 */
[----:B------:R-:W-:Y:S01]  /*c3f0*/  FMUL.FTZ R44, R2, R63 ;  /* 0x0000003f022c7220 */ /* 0x000fe20000410000 */
[----:B------:R-:W-:Y:S02]  /*c400*/  ISETP.GT.AND P4, PT, R40, 0x38, PT ;  /* 0x000000382800780c */ /* 0x000fe40003f84270 */
[----:B-1----:R-:W-:Y:S02]  /*c410*/  FSEL R63, R50, -INF , P3 ;  /* 0xff800000323f7808 */ /* 0x002fe40001800000 */
[----:B------:R-:W-:Y:S02]  /*c420*/  FMNMX.FTZ R48, R59, R48, !PT ;  /* 0x000000303b307209 */ /* 0x000fe40007810000 */
[----:B------:R-:W1:Y:S01]  /*c430*/  MUFU.TANH R90, R90 ;  /* 0x0000005a005a7308 */ /* 0x000e620000002400 */
[----:B------:R-:W-:Y:S01]  /*c440*/  FMUL.FTZ R38, R2, R71 ;  /* 0x0000004702267220 */ /* 0x000fe20000410000 */
[----:B------:R-:W-:Y:S01]  /*c450*/  ISETP.GT.AND P3, PT, R40, 0x39, PT ;  /* 0x000000392800780c */ /* 0x000fe20003f64270 */
[----:B------:R-:W-:Y:S01]  /*c460*/  FMUL.FTZ R93, R2, R66 ;  /* 0x00000042025d7220 */ /* 0x000fe20000410000 */
[----:B--2---:R-:W-:-:S02]  /*c470*/  FSEL R71, R54, -INF , P4 ;  /* 0xff80000036477808 */ /* 0x004fc40002000000 */
[----:B------:R-:W-:Y:S02]  /*c480*/  FMNMX.FTZ R48, R63, R48, !PT ;  /* 0x000000303f307209 */ /* 0x000fe40007810000 */
[----:B------:R-:W2:Y:S01]  /*c490*/  MUFU.TANH R91, R91 ;  /* 0x0000005b005b7308 */ /* 0x000ea20000002400 */
[----:B------:R-:W-:Y:S01]  /*c4a0*/  FMUL.FTZ R95, R2, R67 ;  /* 0x00000043025f7220 */ /* 0x000fe20000410000 */
[C---:B------:R-:W-:Y:S02]  /*c4b0*/  ISETP.GT.AND P4, PT, R40.reuse, 0x40, PT ;  /* 0x000000402800780c */ /* 0x040fe40003f84270 */
[----:B0-----:R-:W-:Y:S02]  /*c4c0*/  FSEL R67, R89, -INF , P3 ;  /* 0xff80000059437808 */ /* 0x001fe40001800000 */
[----:B------:R-:W-:Y:S02]  /*c4d0*/  FMNMX.FTZ R48, R71, R48, !PT ;  /* 0x0000003047307209 */ /* 0x000fe40007810000 */
[----:B------:R-:W0:Y:S01]  /*c4e0*/  MUFU.TANH R44, R44 ;  /* 0x0000002c002c7308 */ /* 0x000e220000002400 */
[----:B------:R-:W-:Y:S01]  /*c4f0*/  ISETP.GT.AND P3, PT, R40, 0x41, PT ;  /* 0x000000412800780c */ /* 0x000fe20003f64270 */
[----:B------:R-:W-:Y:S01]  /*c500*/  FMUL.FTZ R97, R2, R70 ;  /* 0x0000004602617220 */ /* 0x000fe20000410000 */
[----:B---3--:R-:W-:-:S02]  /*c510*/  FSEL R89, R58, -INF , P4 ;  /* 0xff8000003a597808 */ /* 0x008fc40002000000 */
[----:B------:R-:W-:-:S03]  /*c520*/  FMNMX.FTZ R48, R67, R48, !PT ;  /* 0x0000003043307209 */ /* 0x000fc60007810000 */
[----:B------:R-:W3:Y:S01]  /*c530*/  MUFU.TANH R93, R93 ;  /* 0x0000005d005d7308 */ /* 0x000ee20000002400 */
[----:B------:R-:W-:Y:S01]  /*c540*/  FMUL.FTZ R99, R2, R75 ;  /* 0x0000004b02637220 */ /* 0x000fe20000410000 */
[----:B------:R-:W-:Y:S02]  /*c550*/  ISETP.GT.AND P4, PT, R40, 0x48, PT ;  /* 0x000000482800780c */ /* 0x000fe40003f84270 */
[----:B-1----:R-:W-:Y:S02]  /*c560*/  FSEL R75, R90, -INF , P3 ;  /* 0xff8000005a4b7808 */ /* 0x002fe40001800000 */
[----:B------:R-:W-:Y:S02]  /*c570*/  FMNMX.FTZ R48, R89, R48, !PT ;  /* 0x0000003059307209 */ /* 0x000fe40007810000 */
[----:B------:R-:W1:Y:S01]  /*c580*/  MUFU.TANH R95, R95 ;  /* 0x0000005f005f7308 */ /* 0x000e620000002400 */
[----:B------:R-:W-:Y:S01]  /*c590*/  ISETP.GT.AND P3, PT, R40, 0x49, PT ;  /* 0x000000492800780c */ /* 0x000fe20003f64270 */
[----:B------:R-:W-:Y:S01]  /*c5a0*/  FMUL.FTZ R101, R2, R74 ;  /* 0x0000004a02657220 */ /* 0x000fe20000410000 */
[----:B--2---:R-:W-:-:S02]  /*c5b0*/  FSEL R91, R91, -INF , P4 ;  /* 0xff8000005b5b7808 */ /* 0x004fc40002000000 */
[----:B------:R-:W-:-:S03]  /*c5c0*/  FMNMX.FTZ R48, R75, R48, !PT ;  /* 0x000000304b307209 */ /* 0x000fc60007810000 */
[----:B------:R-:W2:Y:S01]  /*c5d0*/  MUFU.TANH R97, R97 ;  /* 0x0000006100617308 */ /* 0x000ea20000002400 */
[----:B------:R-:W-:Y:S01]  /*c5e0*/  FMUL.FTZ R42, R2, R79 ;  /* 0x0000004f022a7220 */ /* 0x000fe20000410000 */
[----:B------:R-:W-:Y:S02]  /*c5f0*/  ISETP.GT.AND P4, PT, R40, 0x50, PT ;  /* 0x000000502800780c */ /* 0x000fe40003f84270 */
[----:B0-----:R-:W-:Y:S02]  /*c600*/  FSEL R79, R44, -INF , P3 ;  /* 0xff8000002c4f7808 */ /* 0x001fe40001800000 */
[----:B------:R-:W-:Y:S02]  /*c610*/  FMNMX.FTZ R48, R91, R48, !PT ;  /* 0x000000305b307209 */ /* 0x000fe40007810000 */
[----:B------:R-:W-:Y:S01]  /*c620*/  MUFU.TANH R38, R38 ;  /* 0x0000002600267308 */ /* 0x000fe20000002400 */
[----:B------:R-:W-:Y:S01]  /*c630*/  ISETP.GT.AND P3, PT, R40, 0x51, PT ;  /* 0x000000512800780c */ /* 0x000fe20003f64270 */
[----:B------:R-:W-:Y:S01]  /*c640*/  FMUL.FTZ R103, R2, R78 ;  /* 0x0000004e02677220 */ /* 0x000fe20000410000 */
[----:B---3--:R-:W-:-:S02]  /*c650*/  FSEL R93, R93, -INF , P4 ;  /* 0xff8000005d5d7808 */ /* 0x008fc40002000000 */
[----:B------:R-:W-:-:S03]  /*c660*/  FMNMX.FTZ R48, R79, R48, !PT ;  /* 0x000000304f307209 */ /* 0x000fc60007810000 */
[----:B------:R-:W0:Y:S01]  /*c670*/  MUFU.TANH R101, R101 ;  /* 0x0000006500657308 */ /* 0x000e220000002400 */
[----:B------:R-:W-:Y:S02]  /*c680*/  ISETP.GT.AND P4, PT, R40, 0x58, PT ;  /* 0x000000582800780c */ /* 0x000fe40003f84270 */
        /* <DEDUP_REMOVED lines=8> */
[----:B------:R-:W-:Y:S02]  /*c710*/  ISETP.GT.AND P4, PT, R40, 0x60, PT ;  /* 0x000000602800780c */ /* 0x000fe40003f84270 */
[----:B------:R-:W-:-:S05]  /*c720*/  FMNMX.FTZ R48, R97, R48, !PT ;  /* 0x0000003061307209 */ /* 0x000fca0007810000 */
[----:B------:R3:W4:Y:S01]  /*c730*/  MUFU.TANH R43, R42 ;  /* 0x0000002a002b7308 */ /* 0x0007220000002400 */
[----:B0-----:R-:W-:Y:S01]  /*c740*/  FSEL R101, R101, -INF , P4 ;  /* 0xff80000065657808 */ /* 0x001fe20002000000 */
[C---:B------:R-:W-:Y:S01]  /*c750*/  FMUL.FTZ R86, R2.reuse, R86 ;  /* 0x0000005602567220 */ /* 0x040fe20000410000 */
[----:B---3--:R-:W-:Y:S01]  /*c760*/  FMUL.FTZ R42, R2, R83 ;  /* 0x00000053022a7220 */ /* 0x008fe20000410000 */
[----:B------:R-:W-:-:S04]  /*c770*/  FSEL R83, R38, -INF , P3 ;  /* 0xff80000026537808 */ /* 0x000fc80001800000 */
[----:B------:R-:W0:Y:S01]  /*c780*/  MUFU.TANH R82, R82 ;  /* 0x0000005200527308 */ /* 0x000e220000002400 */
[C---:B------:R-:W-:Y:S02]  /*c790*/  ISETP.GT.AND P3, PT, R40.reuse, 0x61, PT ;  /* 0x000000612800780c */ /* 0x040fe40003f64270 */
[----:B------:R-:W-:Y:S02]  /*c7a0*/  FMNMX.FTZ R48, R83, R48, !PT ;  /* 0x0000003053307209 */ /* 0x000fe40007810000 */
[C---:B------:R-:W-:Y:S02]  /*c7b0*/  ISETP.GT.AND P4, PT, R40.reuse, 0x68, PT ;  /* 0x000000682800780c */ /* 0x040fe40003f84270 */
[----:B-1----:R-:W-:Y:S01]  /*c7c0*/  FSEL R99, R99, -INF , P3 ;  /* 0xff80000063637808 */ /* 0x002fe20001800000 */
[----:B------:R1:W3:Y:S01]  /*c7d0*/  MUFU.TANH R107, R42 ;  /* 0x0000002a006b7308 */ /* 0x0002e20000002400 */
[----:B------:R-:W-:Y:S02]  /*c7e0*/  FMNMX.FTZ R48, R101, R48, !PT ;  /* 0x0000003065307209 */ /* 0x000fe40007810000 */
[----:B------:R-:W-:-:S02]  /*c7f0*/  ISETP.GT.AND P3, PT, R40, 0x69, PT ;  /* 0x000000692800780c */ /* 0x000fc40003f64270 */
[----:B--2---:R-:W-:Y:S01]  /*c800*/  FSEL R103, R103, -INF , P4 ;  /* 0xff80000067677808 */ /* 0x004fe20002000000 */
[----:B-1----:R-:W-:Y:S02]  /*c810*/  FMUL.FTZ R42, R2, R87 ;  /* 0x00000057022a7220 */ /* 0x002fe40000410000 */
[----:B------:R-:W1:Y:S01]  /*c820*/  MUFU.TANH R86, R86 ;  /* 0x0000005600567308 */ /* 0x000e620000002400 */
[----:B------:R-:W-:Y:S02]  /*c830*/  FMNMX.FTZ R48, R99, R48, !PT ;  /* 0x0000003063307209 */ /* 0x000fe40007810000 */
[C---:B------:R-:W-:Y:S02]  /*c840*/  ISETP.GT.AND P4, PT, R40.reuse, 0x70, PT ;  /* 0x000000702800780c */ /* 0x040fe40003f84270 */
[----:B----4-:R-:W-:Y:S02]  /*c850*/  FSEL R87, R43, -INF , P3 ;  /* 0xff8000002b577808 */ /* 0x010fe40001800000 */
[----:B------:R-:W-:Y:S01]  /*c860*/  FMNMX.FTZ R48, R103, R48, !PT ;  /* 0x0000003067307209 */ /* 0x000fe20007810000 */
[----:B------:R-:W2:Y:S01]  /*c870*/  MUFU.TANH R42, R42 ;  /* 0x0000002a002a7308 */ /* 0x000ea20000002400 */
[----:B------:R-:W-:-:S02]  /*c880*/  ISETP.GT.AND P3, PT, R40, 0x71, PT ;  /* 0x000000712800780c */ /* 0x000fc40003f64270 */
[----:B0-----:R-:W-:Y:S02]  /*c890*/  FSEL R109, R82, -INF , P4 ;  /* 0xff800000526d7808 */ /* 0x001fe40002000000 */
[----:B------:R-:W-:Y:S02]  /*c8a0*/  FMNMX.FTZ R48, R87, R48, !PT ;  /* 0x0000003057307209 */ /* 0x000fe40007810000 */
[C---:B------:R-:W-:Y:S02]  /*c8b0*/  ISETP.GT.AND P4, PT, R40.reuse, 0x78, PT ;  /* 0x000000782800780c */ /* 0x040fe40003f84270 */
[----:B---3--:R-:W-:Y:S02]  /*c8c0*/  FSEL R107, R107, -INF , P3 ;  /* 0xff8000006b6b7808 */ /* 0x008fe40001800000 */
[----:B------:R-:W-:Y:S02]  /*c8d0*/  FMNMX.FTZ R48, R109, R48, !PT ;  /* 0x000000306d307209 */ /* 0x000fe40007810000 */
[----:B------:R-:W-:-:S02]  /*c8e0*/  ISETP.GT.AND P3, PT, R40, 0x79, PT ;  /* 0x000000792800780c */ /* 0x000fc40003f64270 */
[----:B-1----:R-:W-:Y:S02]  /*c8f0*/  FSEL R105, R86, -INF , P4 ;  /* 0xff80000056697808 */ /* 0x002fe40002000000 */
[----:B------:R-:W-:Y:S01]  /*c900*/  FMNMX.FTZ R48, R107, R48, !PT ;  /* 0x000000306b307209 */ /* 0x000fe20007810000 */
[----:B------:R-:W-:Y:S01]  /*c910*/  FMUL.FTZ R40, R2, R61 ;  /* 0x0000003d02287220 */ /* 0x000fe20000410000 */
[----:B--2---:R-:W-:Y:S02]  /*c920*/  FSEL R61, R42, -INF , P3 ;  /* 0xff8000002a3d7808 */ /* 0x004fe40001800000 */
[----:B------:R-:W-:-:S04]  /*c930*/  FMNMX.FTZ R48, R105, R48, !PT ;  /* 0x0000003069307209 */ /* 0x000fc80007810000 */
[----:B------:R-:W-:-:S05]  /*c940*/  FMNMX.FTZ R42, R61, R48, !PT ;  /* 0x000000303d2a7209 */ /* 0x000fca0007810000 */
[----:B------:R-:W0:Y:S01]  /*c950*/  SHFL.BFLY PT, R43, R42, 0x2, 0x1f ;  /* 0x0c401f002a2b7f89 */ /* 0x000e2200000e0000 */
[----:B------:R-:W-:-:S03]  /*c960*/  FMUL.FTZ R48, R2, R68 ;  /* 0x0000004402307220 */ /* 0x000fc60000410000 */
[----:B------:R-:W1:Y:S01]  /*c970*/  SHFL.IDX PT, R68, R26, RZ, 0x1c1f ;  /* 0x001c1fff1a447589 */ /* 0x000e6200000e0000 */
[----:B0-----:R-:W-:-:S05]  /*c980*/  FMNMX.FTZ R43, R42, R43, !PT ;  /* 0x0000002b2a2b7209 */ /* 0x001fca0007810000 */
[----:B------:R-:W0:Y:S01]  /*c990*/  SHFL.BFLY PT, R42, R43, 0x1, 0x1f ;  /* 0x0c201f002b2a7f89 */ /* 0x000e2200000e0000 */
[----:B------:R-:W2:Y:S01]  /*c9a0*/  MUFU.TANH R3, R3 ;  /* 0x0000000300037308 */ /* 0x000ea20000002400 */
[----:B------:R-:W-:-:S07]  /*c9b0*/  FMUL.FTZ R44, R2, R64 ;  /* 0x00000040022c7220 */ /* 0x000fce0000410000 */
[----:B------:R-:W3:Y:S01]  /*c9c0*/  MUFU.TANH R8, R8 ;  /* 0x0000000800087308 */ /* 0x000ee20000002400 */
[----:B-1----:R-:W-:-:S07]  /*c9d0*/  VIADDMNMX R30, R68, R30, R27, PT ;  /* 0x0000001e441e7246 */ /* 0x002fce000380011b */
[----:B------:R-:W1:Y:S01]  /*c9e0*/  MUFU.TANH R9, R9 ;  /* 0x0000000900097308 */ /* 0x000e620000002400 */
[----:B0-----:R-:W-:Y:S01]  /*c9f0*/  FMNMX.FTZ R43, R43, R42, !PT ;  /* 0x0000002a2b2b7209 */ /* 0x001fe20007810000 */
[----:B------:R-:W-:-:S06]  /*ca00*/  IMAD.U32 R42, RZ, RZ, UR4 ;  /* 0x00000004ff2a7e24 */ /* 0x000fcc000f8e00ff */
[----:B------:R-:W0:Y:S01]  /*ca10*/  MUFU.TANH R10, R10 ;  /* 0x0000000a000a7308 */ /* 0x000e220000002400 */
[C---:B------:R-:W-:Y:S01]  /*ca20*/  FSETP.NEU.FTZ.AND P3, PT, R43.reuse, -INF , PT ;  /* 0xff8000002b00780b */ /* 0x040fe20003f7d000 */
[----:B------:R-:W-:-:S01]  /*ca30*/  FFMA.FTZ R64, R43, R42, -8 ;  /* 0xc10000002b407423 */ /* 0x000fc2000001002a */
[----:B------:R-:W-:-:S04]  /*ca40*/  ISETP.GT.AND P4, PT, R30, 0x1, PT ;  /* 0x000000011e00780c */ /* 0x000fc80003f84270 */
[----:B------:R-:W-:Y:S01]  /*ca50*/  FSEL R64, R64, RZ, P3 ;  /* 0x000000ff40407208 */ /* 0x000fe20001800000 */
[----:B------:R-:W4:Y:S01]  /*ca60*/  MUFU.TANH R11, R11 ;  /* 0x0000000b000b7308 */ /* 0x000f220000002400 */
[C---:B------:R-:W-:Y:S02]  /*ca70*/  ISETP.GT.AND P3, PT, R30.reuse, RZ, PT ;  /* 0x000000ff1e00720c */ /* 0x040fe40003f64270 */
[----:B------:R-:W-:Y:S01]  /*ca80*/  ISETP.GT.AND P5, PT, R30, 0x8, PT ;  /* 0x000000081e00780c */ /* 0x000fe20003fa4270 */
[----:B------:R-:W-:-:S01]  /*ca90*/  FFMA.FTZ R34, R34, R42, -R64 ;  /* 0x0000002a22227223 */ /* 0x000fc20000010840 */
[----:B--2---:R-:W-:Y:S02]  /*caa0*/  FSEL R3, R3, -INF , P3 ;  /* 0xff80000003037808 */ /* 0x004fe40001800000 */
[----:B---3--:R-:W-:Y:S01]  /*cab0*/  FSEL R8, R8, -INF , P4 ;  /* 0xff80000008087808 */ /* 0x008fe20002000000 */
[----:B------:R-:W2:Y:S01]  /*cac0*/  MUFU.TANH R12, R12 ;  /* 0x0000000c000c7308 */ /* 0x000ea20000002400 */
[----:B------:R-:W-:-:S02]  /*cad0*/  ISETP.GT.AND P3, PT, R30, 0x9, PT ;  /* 0x000000091e00780c */ /* 0x000fc40003f64270 */
[----:B-1----:R-:W-:Y:S01]  /*cae0*/  FSEL R9, R9, -INF , P5 ;  /* 0xff80000009097808 */ /* 0x002fe20002800000 */
[----:B------:R-:W-:-:S04]  /*caf0*/  FFMA.FTZ R68, R35, R42, -R64 ;  /* 0x0000002a23447223 */ /* 0x000fc80000010840 */
[----:B------:R-:W1:Y:S01]  /*cb00*/  MUFU.TANH R13, R13 ;  /* 0x0000000d000d7308 */ /* 0x000e620000002400 */
[----:B------:R-:W-:Y:S02]  /*cb10*/  ISETP.GT.AND P4, PT, R30, 0x10, PT ;  /* 0x000000101e00780c */ /* 0x000fe40003f84270 */
[----:B0-----:R-:W-:-:S05]  /*cb20*/  FSEL R35, R10, -INF , P3 ;  /* 0xff8000000a237808 */ /* 0x001fca0001800000 */
[----:B------:R0:W-:Y:S01]  /*cb30*/  MUFU.EX2 R27, R34 ;  /* 0x00000022001b7308 */ /* 0x0001e20000000800 */
[----:B------:R-:W-:Y:S02]  /*cb40*/  ISETP.GT.AND P3, PT, R30, 0x11, PT ;  /* 0x000000111e00780c */ /* 0x000fe40003f64270 */
[----:B0-----:R-:W-:-:S05]  /*cb50*/  FMNMX.FTZ R34, R3, R8, !PT ;  /* 0x0000000803227209 */ /* 0x001fca0007810000 */
[----:B------:R-:W-:Y:S01]  /*cb60*/  MUFU.TANH R14, R14 ;  /* 0x0000000e000e7308 */ /* 0x000fe20000002400 */
[----:B------:R-:W-:Y:S01]  /*cb70*/  FMNMX.FTZ R34, R9, R34, !PT ;  /* 0x0000002209227209 */ /* 0x000fe20007810000 */
[----:B------:R-:W-:Y:S01]  /*cb80*/  FMUL.FTZ R50, R2, R69 ;  /* 0x0000004502327220 */ /* 0x000fe20000410000 */
[----:B----4-:R-:W-:Y:S02]  /*cb90*/  FSEL R11, R11, -INF , P4 ;  /* 0xff8000000b0b7808 */ /* 0x010fe40002000000 */
[----:B------:R-:W-:-:S03]  /*cba0*/  FMNMX.FTZ R34, R35, R34, !PT ;  /* 0x0000002223227209 */ /* 0x000fc60007810000 */
[----:B------:R-:W0:Y:S01]  /*cbb0*/  MUFU.TANH R15, R15 ;  /* 0x0000000f000f7308 */ /* 0x000e220000002400 */
[----:B------:R-:W-:-:S01]  /*cbc0*/  FFMA.FTZ R69, R31, R42, -R64 ;  /* 0x0000002a1f457223 */ /* 0x000fc20000010840 */
[----:B------:R-:W-:Y:S01]  /*cbd0*/  FFMA.FTZ R31, R39, R42, -R64 ;  /* 0x0000002a271f7223 */ /* 0x000fe20000010840 */
[----:B------:R-:W-:Y:S02]  /*cbe0*/  ISETP.GT.AND P4, PT, R30, 0x18, PT ;  /* 0x000000181e00780c */ /* 0x000fe40003f84270 */
[----:B--2---:R-:W-:Y:S02]  /*cbf0*/  FSEL R39, R12, -INF , P3 ;  /* 0xff8000000c277808 */ /* 0x004fe40001800000 */
[----:B------:R-:W-:Y:S01]  /*cc00*/  FMNMX.FTZ R34, R11, R34, !PT ;  /* 0x000000220b227209 */ /* 0x000fe20007810000 */
[----:B------:R-:W2:Y:S01]  /*cc10*/  MUFU.TANH R20, R20 ;  /* 0x0000001400147308 */ /* 0x000ea20000002400 */
[----:B------:R-:W-:Y:S02]  /*cc20*/  ISETP.GT.AND P3, PT, R30, 0x19, PT ;  /* 0x000000191e00780c */ /* 0x000fe40003f64270 */
[----:B-1----:R-:W-:-:S02]  /*cc30*/  FSEL R13, R13, -INF , P4 ;  /* 0xff8000000d0d7808 */ /* 0x002fc40002000000 */
[----:B------:R-:W-:-:S03]  /*cc40*/  FMNMX.FTZ R34, R39, R34, !PT ;  /* 0x0000002227227209 */ /* 0x000fc60007810000 */
[----:B------:R-:W-:Y:S01]  /*cc50*/  MUFU.TANH R24, R24 ;  /* 0x0000001800187308 */ /* 0x000fe20000002400 */
[----:B------:R-:W-:Y:S02]  /*cc60*/  ISETP.GT.AND P4, PT, R30, 0x20, PT ;  /* 0x000000201e00780c */ /* 0x000fe40003f84270 */
[----:B------:R-:W-:-:S05]  /*cc70*/  FMNMX.FTZ R34, R13, R34, !PT ;  /* 0x000000220d227209 */ /* 0x000fca0007810000 */
[----:B------:R1:W-:Y:S01]  /*cc80*/  MUFU.EX2 R26, R69 ;  /* 0x00000045001a7308 */ /* 0x0003e20000000800 */
[----:B0-----:R-:W-:-:S07]  /*cc90*/  FSEL R15, R15, -INF , P4 ;  /* 0xff8000000f0f7808 */ /* 0x001fce0002000000 */
[----:B------:R-:W0:Y:S01]  /*cca0*/  MUFU.TANH R25, R25 ;  /* 0x0000001900197308 */ /* 0x000e220000002400 */
[----:B-1----:R-:W-:-:S01]  /*ccb0*/  FFMA.FTZ R69, R45, R42, -R64 ;  /* 0x0000002a2d457223 */ /* 0x002fc20000010840 */
[--C-:B------:R-:W-:Y:S01]  /*ccc0*/  FFMA.FTZ R45, R41, R42, -R64.reuse ;  /* 0x0000002a292d7223 */ /* 0x100fe20000010840 */
[----:B------:R-:W-:Y:S02]  /*ccd0*/  FSEL R41, R14, -INF , P3 ;  /* 0xff8000000e297808 */ /* 0x000fe40001800000 */
[----:B------:R-:W-:Y:S02]  /*cce0*/  ISETP.GT.AND P3, PT, R30, 0x21, PT ;  /* 0x000000211e00780c */ /* 0x000fe40003f64270 */
[----:B------:R-:W-:Y:S01]  /*ccf0*/  FMNMX.FTZ R34, R41, R34, !PT ;  /* 0x0000002229227209 */ /* 0x000fe20007810000 */
[----:B------:R-:W1:Y:S01]  /*cd00*/  MUFU.TANH R28, R28 ;  /* 0x0000001c001c7308 */ /* 0x000e620000002400 */
[----:B------:R-:W-:-:S01]  /*cd10*/  FFMA.FTZ R14, R49, R42, -R64 ;  /* 0x0000002a310e7223 */ /* 0x000fc20000010840 */
[----:B------:R-:W-:-:S02]  /*cd20*/  ISETP.GT.AND P4, PT, R30, 0x28, PT ;  /* 0x000000281e00780c */ /* 0x000fc40003f84270 */
[----:B--2---:R-:W-:Y:S02]  /*cd30*/  FSEL R49, R20, -INF , P3 ;  /* 0xff80000014317808 */ /* 0x004fe40001800000 */
[----:B------:R-:W-:Y:S02]  /*cd40*/  FMNMX.FTZ R34, R15, R34, !PT ;  /* 0x000000220f227209 */ /* 0x000fe40007810000 */
[----:B------:R-:W2:Y:S01]  /*cd50*/  MUFU.TANH R29, R29 ;  /* 0x0000001d001d7308 */ /* 0x000ea20000002400 */
[----:B------:R-:W-:Y:S02]  /*cd60*/  ISETP.GT.AND P3, PT, R30, 0x29, PT ;  /* 0x000000291e00780c */ /* 0x000fe40003f64270 */
[----:B------:R-:W-:-:S05]  /*cd70*/  FMNMX.FTZ R34, R49, R34, !PT ;  /* 0x0000002231227209 */ /* 0x000fca0007810000 */
[----:B------:R-:W3:Y:S01]  /*cd80*/  MUFU.TANH R32, R32 ;  /* 0x0000002000207308 */ /* 0x000ee20000002400 */
[----:B0-----:R-:W-:-:S07]  /*cd90*/  FSEL R25, R25, -INF , P3 ;  /* 0xff80000019197808 */ /* 0x001fce0001800000 */
[----:B------:R0:W-:Y:S01]  /*cda0*/  MUFU.EX2 R12, R69 ;  /* 0x00000045000c7308 */ /* 0x0001e20000000800 */
[----:B------:R-:W-:Y:S01]  /*cdb0*/  FMUL.FTZ R54, R2, R73 ;  /* 0x0000004902367220 */ /* 0x000fe20000410000 */
[----:B0-----:R-:W-:-:S06]  /*cdc0*/  FSEL R69, R24, -INF , P4 ;  /* 0xff80000018457808 */ /* 0x001fcc0002000000 */
[----:B------:R-:W0:Y:S01]  /*cdd0*/  MUFU.TANH R33, R33 ;  /* 0x0000002100217308 */ /* 0x000e220000002400 */
[----:B------:R-:W-:Y:S02]  /*cde0*/  ISETP.GT.AND P4, PT, R30, 0x30, PT ;  /* 0x000000301e00780c */ /* 0x000fe40003f84270 */
[----:B------:R-:W-:Y:S01]  /*cdf0*/  FMNMX.FTZ R34, R69, R34, !PT ;  /* 0x0000002245227209 */ /* 0x000fe20007810000 */
[----:B------:R-:W-:Y:S01]  /*ce00*/  FMUL.FTZ R38, R2, R60 ;  /* 0x0000003c02267220 */ /* 0x000fe20000410000 */
[----:B------:R-:W-:Y:S02]  /*ce10*/  ISETP.GT.AND P3, PT, R30, 0x31, PT ;  /* 0x000000311e00780c */ /* 0x000fe40003f64270 */
[----:B-1----:R-:W-:Y:S01]  /*ce20*/  FSEL R73, R28, -INF , P4 ;  /* 0xff8000001c497808 */ /* 0x002fe20002000000 */
[----:B------:R-:W1:Y:S01]  /*ce30*/  MUFU.TANH R36, R36 ;  /* 0x0000002400247308 */ /* 0x000e620000002400 */
[----:B------:R-:W-:Y:S02]  /*ce40*/  FMNMX.FTZ R34, R25, R34, !PT ;  /* 0x0000002219227209 */ /* 0x000fe40007810000 */
[----:B------:R-:W-:-:S02]  /*ce50*/  ISETP.GT.AND P4, PT, R30, 0x38, PT ;  /* 0x000000381e00780c */ /* 0x000fc40003f84270 */
[----:B--2---:R-:W-:Y:S02]  /*ce60*/  FSEL R29, R29, -INF , P3 ;  /* 0xff8000001d1d7808 */ /* 0x004fe40001800000 */
[----:B------:R-:W-:Y:S01]  /*ce70*/  FMNMX.FTZ R34, R73, R34, !PT ;  /* 0x0000002249227209 */ /* 0x000fe20007810000 */
[----:B------:R-:W2:Y:S01]  /*ce80*/  MUFU.TANH R37, R37 ;  /* 0x0000002500257308 */ /* 0x000ea20000002400 */
[----:B------:R-:W-:-:S01]  /*ce90*/  FFMA.FTZ R20, R53, R42, -R64 ;  /* 0x0000002a35147223 */ /* 0x000fc20000010840 */
[----:B------:R-:W-:Y:S02]  /*cea0*/  ISETP.GT.AND P3, PT, R30, 0x39, PT ;  /* 0x000000391e00780c */ /* 0x000fe40003f64270 */
[----:B---3--:R-:W-:Y:S02]  /*ceb0*/  FSEL R53, R32, -INF , P4 ;  /* 0xff80000020357808 */ /* 0x008fe40002000000 */
[----:B------:R-:W-:Y:S02]  /*cec0*/  FMNMX.FTZ R34, R29, R34, !PT ;  /* 0x000000221d227209 */ /* 0x000fe40007810000 */
[----:B------:R-:W3:Y:S01]  /*ced0*/  MUFU.TANH R38, R38 ;  /* 0x0000002600267308 */ /* 0x000ee20000002400 */
[----:B------:R-:W-:Y:S01]  /*cee0*/  ISETP.GT.AND P4, PT, R30, 0x40, PT ;  /* 0x000000401e00780c */ /* 0x000fe20003f84270 */
[----:B------:R-:W-:Y:S01]  /*cef0*/  FMUL.FTZ R46, R2, R65 ;  /* 0x00000041022e7220 */ /* 0x000fe20000410000 */
[----:B0-----:R-:W-:-:S02]  /*cf00*/  FSEL R33, R33, -INF , P3 ;  /* 0xff80000021217808 */ /* 0x001fc40001800000 */
[----:B------:R-:W-:-:S03]  /*cf10*/  FMNMX.FTZ R34, R53, R34, !PT ;  /* 0x0000002235227209 */ /* 0x000fc60007810000 */
[----:B------:R-:W0:Y:S01]  /*cf20*/  MUFU.TANH R40, R40 ;  /* 0x0000002800287308 */ /* 0x000e220000002400 */
[----:B------:R-:W-:Y:S01]  /*cf30*/  FMUL.FTZ R58, R2, R77 ;  /* 0x0000004d023a7220 */ /* 0x000fe20000410000 */
[----:B------:R-:W-:Y:S02]  /*cf40*/  ISETP.GT.AND P3, PT, R30, 0x41, PT ;  /* 0x000000411e00780c */ /* 0x000fe40003f64270 */
[----:B-1----:R-:W-:Y:S02]  /*cf50*/  FSEL R77, R36, -INF , P4 ;  /* 0xff800000244d7808 */ /* 0x002fe40002000000 */
[----:B------:R-:W-:Y:S02]  /*cf60*/  FMNMX.FTZ R34, R33, R34, !PT ;  /* 0x0000002221227209 */ /* 0x000fe40007810000 */
[----:B------:R-:W1:Y:S01]  /*cf70*/  MUFU.TANH R44, R44 ;  /* 0x0000002c002c7308 */ /* 0x000e620000002400 */
[----:B------:R-:W-:Y:S02]  /*cf80*/  ISETP.GT.AND P4, PT, R30, 0x48, PT ;  /* 0x000000481e00780c */ /* 0x000fe40003f84270 */
[----:B--2---:R-:W-:-:S02]  /*cf90*/  FSEL R37, R37, -INF , P3 ;  /* 0xff80000025257808 */ /* 0x004fc40001800000 */
[----:B------:R-:W-:-:S03]  /*cfa0*/  FMNMX.FTZ R34, R77, R34, !PT ;  /* 0x000000224d227209 */ /* 0x000fc60007810000 */
[----:B------:R-:W2:Y:S01]  /*cfb0*/  MUFU.TANH R46, R46 ;  /* 0x0000002e002e7308 */ /* 0x000ea20000002400 */
[----:B------:R-:W-:-:S01]  /*cfc0*/  FFMA.FTZ R24, R57, R42, -R64 ;  /* 0x0000002a39187223 */ /* 0x000fc20000010840 */
[----:B------:R-:W-:Y:S01]  /*cfd0*/  ISETP.GT.AND P3, PT, R30, 0x49, PT ;  /* 0x000000491e00780c */ /* 0x000fe20003f64270 */
[----:B------:R-:W-:Y:S01]  /*cfe0*/  FMUL.FTZ R52, R2, R72 ;  /* 0x0000004802347220 */ /* 0x000fe20000410000 */
[----:B---3--:R-:W-:Y:S02]  /*cff0*/  FSEL R57, R38, -INF , P4 ;  /* 0xff80000026397808 */ /* 0x008fe40002000000 */
[----:B------:R-:W-:Y:S02]  /*d000*/  FMNMX.FTZ R34, R37, R34, !PT ;  /* 0x0000002225227209 */ /* 0x000fe40007810000 */
[----:B------:R-:W3:Y:S01]  /*d010*/  MUFU.TANH R48, R48 ;  /* 0x0000003000307308 */ /* 0x000ee20000002400 */
[----:B------:R-:W-:Y:S01]  /*d020*/  FMUL.FTZ R62, R2, R81 ;  /* 0x00000051023e7220 */ /* 0x000fe20000410000 */
[----:B------:R-:W-:Y:S01]  /*d030*/  FFMA.FTZ R81, R55, R42, -R64 ;  /* 0x0000002a37517223 */ /* 0x000fe20000010840 */
[----:B------:R-:W-:-:S02]  /*d040*/  ISETP.GT.AND P4, PT, R30, 0x50, PT ;  /* 0x000000501e00780c */ /* 0x000fc40003f84270 */
[----:B0-----:R-:W-:Y:S02]  /*d050*/  FSEL R55, R40, -INF , P3 ;  /* 0xff80000028377808 */ /* 0x001fe40001800000 */
[----:B------:R-:W-:Y:S01]  /*d060*/  FMNMX.FTZ R34, R57, R34, !PT ;  /* 0x0000002239227209 */ /* 0x000fe20007810000 */
[----:B------:R-:W0:Y:S01]  /*d070*/  MUFU.TANH R50, R50 ;  /* 0x0000003200327308 */ /* 0x000e220000002400 */
[----:B------:R-:W-:Y:S01]  /*d080*/  FMUL.FTZ R66, R2, R85 ;  /* 0x0000005502427220 */ /* 0x000fe20000410000 */
[----:B------:R-:W-:Y:S01]  /*d090*/  ISETP.GT.AND P3, PT, R30, 0x51, PT ;  /* 0x000000511e00780c */ /* 0x000fe20003f64270 */
[----:B------:R-:W-:Y:S01]  /*d0a0*/  FMUL.FTZ R56, R2, R76 ;  /* 0x0000004c02387220 */ /* 0x000fe20000410000 */
[----:B-1----:R-:W-:Y:S02]  /*d0b0*/  FSEL R85, R44, -INF , P4 ;  /* 0xff8000002c557808 */ /* 0x002fe40002000000 */
[----:B------:R-:W-:Y:S02]  /*d0c0*/  FMNMX.FTZ R34, R55, R34, !PT ;  /* 0x0000002237227209 */ /* 0x000fe40007810000 */
[----:B------:R-:W1:Y:S01]  /*d0d0*/  MUFU.TANH R52, R52 ;  /* 0x0000003400347308 */ /* 0x000e620000002400 */
[----:B------:R-:W-:-:S01]  /*d0e0*/  FFMA.FTZ R28, R59, R42, -R64 ;  /* 0x0000002a3b1c7223 */ /* 0x000fc20000010840 */
[----:B------:R-:W-:-:S02]  /*d0f0*/  ISETP.GT.AND P4, PT, R30, 0x58, PT ;  /* 0x000000581e00780c */ /* 0x000fc40003f84270 */
[----:B--2---:R-:W-:Y:S02]  /*d100*/  FSEL R59, R46, -INF , P3 ;  /* 0xff8000002e3b7808 */ /* 0x004fe40001800000 */
[----:B------:R-:W-:Y:S02]  /*d110*/  FMNMX.FTZ R34, R85, R34, !PT ;  /* 0x0000002255227209 */ /* 0x000fe40007810000 */
[----:B------:R-:W2:Y:S01]  /*d120*/  MUFU.TANH R54, R54 ;  /* 0x0000003600367308 */ /* 0x000ea20000002400 */
[----:B------:R-:W-:Y:S01]  /*d130*/  ISETP.GT.AND P3, PT, R30, 0x59, PT ;  /* 0x000000591e00780c */ /* 0x000fe20003f64270 */
[----:B------:R-:W-:Y:S01]  /*d140*/  FMUL.FTZ R60, R2, R80 ;  /* 0x00000050023c7220 */ /* 0x000fe20000410000 */
[----:B---3--:R-:W-:Y:S02]  /*d150*/  FSEL R111, R48, -INF , P4 ;  /* 0xff800000306f7808 */ /* 0x008fe40002000000 */
[----:B------:R-:W-:-:S03]  /*d160*/  FMNMX.FTZ R34, R59, R34, !PT ;  /* 0x000000223b227209 */ /* 0x000fc60007810000 */
[----:B------:R-:W3:Y:S01]  /*d170*/  MUFU.TANH R56, R56 ;  /* 0x0000003800387308 */ /* 0x000ee20000002400 */
[----:B------:R-:W-:Y:S02]  /*d180*/  ISETP.GT.AND P4, PT, R30, 0x60, PT ;  /* 0x000000601e00780c */ /* 0x000fe40003f84270 */
[----:B0-----:R-:W-:Y:S02]  /*d190*/  FSEL R113, R50, -INF , P3 ;  /* 0xff80000032717808 */ /* 0x001fe40001800000 */
[----:B------:R-:W-:-:S03]  /*d1a0*/  FMNMX.FTZ R34, R111, R34, !PT ;  /* 0x000000226f227209 */ /* 0x000fc60007810000 */
[----:B------:R-:W0:Y:S01]  /*d1b0*/  MUFU.TANH R58, R58 ;  /* 0x0000003a003a7308 */ /* 0x000e220000002400 */
[----:B------:R-:W-:Y:S01]  /*d1c0*/  ISETP.GT.AND P3, PT, R30, 0x61, PT ;  /* 0x000000611e00780c */ /* 0x000fe20003f64270 */
[----:B------:R-:W-:Y:S01]  /*d1d0*/  FMUL.FTZ R65, R2, R84 ;  /* 0x0000005402417220 */ /* 0x000fe20000410000 */
[----:B-1----:R-:W-:Y:S02]  /*d1e0*/  FSEL R115, R52, -INF , P4 ;  /* 0xff80000034737808 */ /* 0x002fe40002000000 */
[----:B------:R-:W-:-:S03]  /*d1f0*/  FMNMX.FTZ R34, R113, R34, !PT ;  /* 0x0000002271227209 */ /* 0x000fc60007810000 */
[----:B------:R-:W1:Y:S01]  /*d200*/  MUFU.TANH R60, R60 ;  /* 0x0000003c003c7308 */ /* 0x000e620000002400 */
[----:B------:R-:W-:-:S01]  /*d210*/  FFMA.FTZ R32, R71, R42, -R64 ;  /* 0x0000002a47207223 */ /* 0x000fc20000010840 */
[----:B------:R-:W-:Y:S02]  /*d220*/  ISETP.GT.AND P4, PT, R30, 0x68, PT ;  /* 0x000000681e00780c */ /* 0x000fe40003f84270 */
[----:B--2---:R-:W-:Y:S02]  /*d230*/  FSEL R71, R54, -INF , P3 ;  /* 0xff80000036477808 */ /* 0x004fe40001800000 */
[----:B------:R-:W-:Y:S02]  /*d240*/  FMNMX.FTZ R34, R115, R34, !PT ;  /* 0x0000002273227209 */ /* 0x000fe40007810000 */
[----:B------:R-:W2:Y:S01]  /*d250*/  MUFU.TANH R62, R62 ;  /* 0x0000003e003e7308 */ /* 0x000ea20000002400 */
[----:B------:R-:W-:Y:S02]  /*d260*/  ISETP.GT.AND P3, PT, R30, 0x69, PT ;  /* 0x000000691e00780c */ /* 0x000fe40003f64270 */
[----:B---3--:R-:W-:-:S02]  /*d270*/  FSEL R117, R56, -INF , P4 ;  /* 0xff80000038757808 */ /* 0x008fc40002000000 */
[----:B------:R-:W-:-:S03]  /*d280*/  FMNMX.FTZ R34, R71, R34, !PT ;  /* 0x0000002247227209 */ /* 0x000fc60007810000 */
[----:B------:R-:W3:Y:S01]  /*d290*/  MUFU.TANH R65, R65 ;  /* 0x0000004100417308 */ /* 0x000ee20000002400 */
[----:B------:R-:W-:Y:S02]  /*d2a0*/  ISETP.GT.AND P4, PT, R30, 0x70, PT ;  /* 0x000000701e00780c */ /* 0x000fe40003f84270 */
[----:B0-----:R-:W-:Y:S02]  /*d2b0*/  FSEL R119, R58, -INF , P3 ;  /* 0xff8000003a777808 */ /* 0x001fe40001800000 */
[----:B------:R-:W-:-:S03]  /*d2c0*/  FMNMX.FTZ R34, R117, R34, !PT ;  /* 0x0000002275227209 */ /* 0x000fc60007810000 */
[----:B------:R-:W0:Y:S01]  /*d2d0*/  MUFU.TANH R66, R66 ;  /* 0x0000004200427308 */ /* 0x000e220000002400 */
[----:B------:R-:W-:Y:S02]  /*d2e0*/  ISETP.GT.AND P3, PT, R30, 0x71, PT ;  /* 0x000000711e00780c */ /* 0x000fe40003f64270 */
[----:B-1----:R-:W-:Y:S02]  /*d2f0*/  FSEL R121, R60, -INF , P4 ;  /* 0xff8000003c797808 */ /* 0x002fe40002000000 */
[----:B------:R-:W-:Y:S01]  /*d300*/  FMNMX.FTZ R36, R119, R34, !PT ;  /* 0x0000002277247209 */ /* 0x000fe20007810000 */
[----:B------:R-:W-:Y:S01]  /*d310*/  FFMA.FTZ R38, R89, R42, -R64 ;  /* 0x0000002a59267223 */ /* 0x000fe20000010840 */
[----:B------:R-:W-:Y:S02]  /*d320*/  ISETP.GT.AND P4, PT, R30, 0x78, PT ;  /* 0x000000781e00780c */ /* 0x000fe40003f84270 */
[----:B--2---:R-:W-:Y:S02]  /*d330*/  FSEL R89, R62, -INF , P3 ;  /* 0xff8000003e597808 */ /* 0x004fe40001800000 */
[----:B------:R-:W-:-:S02]  /*d340*/  FMNMX.FTZ R36, R121, R36, !PT ;  /* 0x0000002479247209 */ /* 0x000fc40007810000 */
[----:B------:R-:W-:Y:S02]  /*d350*/  ISETP.GT.AND P3, PT, R30, 0x79, PT ;  /* 0x000000791e00780c */ /* 0x000fe40003f64270 */
[----:B---3--:R-:W-:Y:S02]  /*d360*/  FSEL R123, R65, -INF , P4 ;  /* 0xff800000417b7808 */ /* 0x008fe40002000000 */
[----:B------:R-:W-:Y:S02]  /*d370*/  FMNMX.FTZ R36, R89, R36, !PT ;  /* 0x0000002459247209 */ /* 0x000fe40007810000 */
[----:B0-----:R-:W-:Y:S02]  /*d380*/  FSEL R125, R66, -INF , P3 ;  /* 0xff800000427d7808 */ /* 0x001fe40001800000 */
[----:B------:R-:W-:-:S04]  /*d390*/  FMNMX.FTZ R36, R123, R36, !PT ;  /* 0x000000247b247209 */ /* 0x000fc80007810000 */
[----:B------:R-:W-:-:S05]  /*d3a0*/  FMNMX.FTZ R40, R125, R36, !PT ;  /* 0x000000247d287209 */ /* 0x000fca0007810000 */
[----:B------:R-:W0:Y:S02]  /*d3b0*/  SHFL.BFLY PT, R65, R40, 0x2, 0x1f ;  /* 0x0c401f0028417f89 */ /* 0x000e2400000e0000 */
[----:B0-----:R-:W-:-:S05]  /*d3c0*/  FMNMX.FTZ R48, R40, R65, !PT ;  /* 0x0000004128307209 */ /* 0x001fca0007810000 */
[----:B------:R-:W0:Y:S01]  /*d3d0*/  SHFL.BFLY PT, R65, R48, 0x1, 0x1f ;  /* 0x0c201f0030417f89 */ /* 0x000e2200000e0000 */
[----:B------:R-:W1:Y:S01]  /*d3e0*/  MUFU.EX2 R31, R31 ;  /* 0x0000001f001f7308 */ /* 0x000e620000000800 */
[----:B0-----:R-:W-:-:S04]  /*d3f0*/  FMNMX.FTZ R65, R48, R65, !PT ;  /* 0x0000004130417209 */ /* 0x001fc80007810000 */
[C---:B------:R-:W-:Y:S01]  /*d400*/  FSETP.NEU.FTZ.AND P3, PT, R65.reuse, -INF , PT ;  /* 0xff8000004100780b */ /* 0x040fe20003f7d000 */
[----:B------:R-:W-:-:S05]  /*d410*/  FFMA.FTZ R52, R65, R42, -8 ;  /* 0xc100000041347423 */ /* 0x000fca000001002a */
[----:B------:R-:W-:-:S05]  /*d420*/  FSEL R52, R52, RZ, P3 ;  /* 0x000000ff34347208 */ /* 0x000fca0001800000 */
[-CC-:B------:R-:W-:Y:S01]  /*d430*/  FFMA.FTZ R3, R3, R42.reuse, -R52.reuse ;  /* 0x0000002a03037223 */ /* 0x180fe20000010834 */
[----:B------:R-:W-:-:S01]  /*d440*/  FFMA.FTZ R8, R8, R42, -R52 ;  /* 0x0000002a08087223 */ /* 0x000fc20000010834 */
[-CC-:B------:R-:W-:Y:S01]  /*d450*/  FFMA.FTZ R56, R9, R42.reuse, -R52.reuse ;  /* 0x0000002a09387223 */ /* 0x180fe20000010834 */
[----:B------:R-:W-:-:S03]  /*d460*/  FFMA.FTZ R35, R35, R42, -R52 ;  /* 0x0000002a23237223 */ /* 0x000fc60000010834 */
[----:B------:R-:W-:Y:S01]  /*d470*/  MUFU.EX2 R3, R3 ;  /* 0x0000000300037308 */ /* 0x000fe20000000800 */
[----:B------:R-:W-:-:S07]  /*d480*/  FFMA.FTZ R9, R11, R42, -R52 ;  /* 0x0000002a0b097223 */ /* 0x000fce0000010834 */
[----:B------:R-:W0:Y:S01]  /*d490*/  MUFU.EX2 R8, R8 ;  /* 0x0000000800087308 */ /* 0x000e220000000800 */
[----:B------:R-:W-:-:S07]  /*d4a0*/  FFMA.FTZ R50, R39, R42, -R52 ;  /* 0x0000002a27327223 */ /* 0x000fce0000010834 */
[----:B------:R2:W3:Y:S08]  /*d4b0*/  MUFU.EX2 R10, R68 ;  /* 0x00000044000a7308 */ /* 0x0004f00000000800 */
[----:B------:R-:W4:Y:S01]  /*d4c0*/  MUFU.EX2 R56, R56 ;  /* 0x0000003800387308 */ /* 0x000f220000000800 */
[----:B--2---:R-:W-:-:S01]  /*d4d0*/  FADD.FTZ R68, R26, R27 ;  /* 0x0000001b1a447221 */ /* 0x004fc20000010000 */
[----:B------:R-:W-:-:S06]  /*d4e0*/  FFMA.FTZ R47, R47, R42, -R64 ;  /* 0x0000002a2f2f7223 */ /* 0x000fcc0000010840 */
[----:B------:R-:W2:Y:S01]  /*d4f0*/  MUFU.EX2 R35, R35 ;  /* 0x0000002300237308 */ /* 0x000ea20000000800 */
[----:B------:R-:W-:-:S01]  /*d500*/  FFMA.FTZ R39, R13, R42, -R52 ;  /* 0x0000002a0d277223 */ /* 0x000fc20000010834 */
[-C--:B------:R-:W-:Y:S01]  /*d510*/  FFMA.FTZ R30, R91, R42.reuse, -R64 ;  /* 0x0000002a5b1e7223 */ /* 0x080fe20000010840 */
[----:B------:R-:W-:-:S05]  /*d520*/  FFMA.FTZ R60, R37, R42, -R52 ;  /* 0x0000002a253c7223 */ /* 0x000fca0000010834 */
[----:B------:R-:W5:Y:S01]  /*d530*/  MUFU.EX2 R45, R45 ;  /* 0x0000002d002d7308 */ /* 0x000f620000000800 */
[----:B------:R-:W-:-:S01]  /*d540*/  FFMA.FTZ R91, R95, R42, -R64 ;  /* 0x0000002a5f5b7223 */ /* 0x000fc20000010840 */
[----:B------:R-:W-:Y:S01]  /*d550*/  FFMA.FTZ R54, R49, R42, -R52 ;  /* 0x0000002a31367223 */ /* 0x000fe20000010834 */
[----:B-1----:R-:W-:-:S05]  /*d560*/  FADD.FTZ R37, R31, R68 ;  /* 0x000000441f257221 */ /* 0x002fca0000010000 */
[----:B------:R-:W1:Y:S01]  /*d570*/  MUFU.EX2 R9, R9 ;  /* 0x0000000900097308 */ /* 0x000e620000000800 */
[----:B------:R-:W-:-:S01]  /*d580*/  FFMA.FTZ R51, R51, R42, -R64 ;  /* 0x0000002a33337223 */ /* 0x000fc20000010840 */
[-CC-:B------:R-:W-:Y:S01]  /*d590*/  FFMA.FTZ R63, R63, R42.reuse, -R64.reuse ;  /* 0x0000002a3f3f7223 */ /* 0x180fe20000010840 */
[----:B------:R-:W-:-:S01]  /*d5a0*/  FFMA.FTZ R67, R67, R42, -R64 ;  /* 0x0000002a43437223 */ /* 0x000fc20000010840 */
[-CC-:B------:R-:W-:Y:S01]  /*d5b0*/  FFMA.FTZ R75, R75, R42.reuse, -R64.reuse ;  /* 0x0000002a4b4b7223 */ /* 0x180fe20000010840 */
[----:B------:R-:W-:-:S01]  /*d5c0*/  FFMA.FTZ R79, R79, R42, -R64 ;  /* 0x0000002a4f4f7223 */ /* 0x000fc20000010840 */
[-CC-:B------:R-:W-:Y:S02]  /*d5d0*/  FFMA.FTZ R36, R97, R42.reuse, -R64.reuse ;  /* 0x0000002a61247223 */ /* 0x180fe40000010840 */
[----:B------:R-:W1:Y:S01]  /*d5e0*/  MUFU.EX2 R14, R14 ;  /* 0x0000000e000e7308 */ /* 0x000e620000000800 */
[----:B------:R-:W-:-:S01]  /*d5f0*/  FFMA.FTZ R83, R83, R42, -R64 ;  /* 0x0000002a53537223 */ /* 0x000fc20000010840 */
[-CC-:B------:R-:W-:Y:S01]  /*d600*/  FFMA.FTZ R40, R101, R42.reuse, -R64.reuse ;  /* 0x0000002a65287223 */ /* 0x180fe20000010840 */
[----:B------:R-:W-:-:S01]  /*d610*/  FFMA.FTZ R44, R103, R42, -R64 ;  /* 0x0000002a672c7223 */ /* 0x000fc20000010840 */
[-CC-:B------:R-:W-:Y:S01]  /*d620*/  FFMA.FTZ R87, R87, R42.reuse, -R64.reuse ;  /* 0x0000002a57577223 */ /* 0x180fe20000010840 */
[----:B------:R-:W-:-:S01]  /*d630*/  FFMA.FTZ R46, R109, R42, -R64 ;  /* 0x0000002a6d2e7223 */ /* 0x000fc20000010840 */
[----:B------:R-:W-:-:S02]  /*d640*/  FFMA.FTZ R95, R107, R42, -R64 ;  /* 0x0000002a6b5f7223 */ /* 0x000fc40000010840 */
[----:B------:R3:W-:Y:S01]  /*d650*/  MUFU.EX2 R34, R38 ;  /* 0x0000002600227308 */ /* 0x0007e20000000800 */
[----:B------:R-:W-:-:S01]  /*d660*/  FFMA.FTZ R48, R105, R42, -R64 ;  /* 0x0000002a69307223 */ /* 0x000fc20000010840 */
[----:B------:R-:W-:Y:S01]  /*d670*/  FFMA.FTZ R61, R61, R42, -R64 ;  /* 0x0000002a3d3d7223 */ /* 0x000fe20000010840 */
[----:B0-----:R-:W-:-:S01]  /*d680*/  FADD.FTZ R49, R3, R8 ;  /* 0x0000000803317221 */ /* 0x001fc20000010000 */
[----:B------:R-:W-:-:S04]  /*d690*/  FFMA.FTZ R62, R41, R42, -R52 ;  /* 0x0000002a293e7223 */ /* 0x000fc80000010834 */
[----:B------:R-:W0:Y:S01]  /*d6a0*/  MUFU.EX2 R50, R50 ;  /* 0x0000003200327308 */ /* 0x000e220000000800 */
[----:B---3--:R-:W-:-:S01]  /*d6b0*/  FFMA.FTZ R38, R93, R42, -R64 ;  /* 0x0000002a5d267223 */ /* 0x008fc20000010840 */
[-C--:B------:R-:W-:Y:S01]  /*d6c0*/  FFMA.FTZ R93, R99, R42.reuse, -R64 ;  /* 0x0000002a635d7223 */ /* 0x080fe20000010840 */
[----:B------:R-:W-:-:S01]  /*d6d0*/  FFMA.FTZ R64, R25, R42, -R52 ;  /* 0x0000002a19407223 */ /* 0x000fc20000010834 */
[----:B------:R-:W-:Y:S01]  /*d6e0*/  FFMA.FTZ R25, R53, R42, -R52 ;  /* 0x0000002a35197223 */ /* 0x000fe20000010834 */
[----:B------:R-:W-:-:S01]  /*d6f0*/  FADD.FTZ R53, R10, R37 ;  /* 0x000000250a357221 */ /* 0x000fc20000010000 */
[----:B----4-:R-:W-:Y:S02]  /*d700*/  FADD.FTZ R72, R56, R49 ;  /* 0x0000003138487221 */ /* 0x010fe40000010000 */
[----:B------:R-:W3:Y:S01]  /*d710*/  MUFU.EX2 R47, R47 ;  /* 0x0000002f002f7308 */ /* 0x000ee20000000800 */
[----:B------:R-:W-:-:S01]  /*d720*/  FFMA.FTZ R11, R15, R42, -R52 ;  /* 0x0000002a0f0b7223 */ /* 0x000fc20000010834 */
[----:B------:R-:W-:Y:S01]  /*d730*/  FADD.FTZ R74, R12, R53 ;  /* 0x000000350c4a7221 */ /* 0x000fe20000010000 */
[----:B--2---:R-:W-:-:S05]  /*d740*/  FADD.FTZ R72, R35, R72 ;  /* 0x0000004823487221 */ /* 0x004fca0000010000 */
[----:B------:R-:W2:Y:S01]  /*d750*/  MUFU.EX2 R39, R39 ;  /* 0x0000002700277308 */ /* 0x000ea20000000800 */
[----:B-----5:R-:W-:-:S01]  /*d760*/  FADD.FTZ R53, R45, R74 ;  /* 0x0000004a2d357221 */ /* 0x020fc20000010000 */
[----:B-1----:R-:W-:-:S06]  /*d770*/  FADD.FTZ R49, R9, R72 ;  /* 0x0000004809317221 */ /* 0x002fcc0000010000 */
[----:B------:R-:W1:Y:S01]  /*d780*/  MUFU.EX2 R20, R20 ;  /* 0x0000001400147308 */ /* 0x000e620000000800 */
[----:B------:R-:W-:-:S07]  /*d790*/  FFMA.FTZ R41, R69, R42, -R52 ;  /* 0x0000002a45297223 */ /* 0x000fce0000010834 */
[----:B------:R-:W4:Y:S01]  /*d7a0*/  MUFU.EX2 R62, R62 ;  /* 0x0000003e003e7308 */ /* 0x000f220000000800 */
[----:B------:R-:W-:-:S01]  /*d7b0*/  FADD.FTZ R74, R14, R53 ;  /* 0x000000350e4a7221 */ /* 0x000fc20000010000 */
[----:B0-----:R-:W-:-:S06]  /*d7c0*/  FADD.FTZ R72, R50, R49 ;  /* 0x0000003132487221 */ /* 0x001fcc0000010000 */
[----:B------:R-:W0:Y:S08]  /*d7d0*/  MUFU.EX2 R51, R51 ;  /* 0x0000003300337308 */ /* 0x000e300000000800 */
[----:B------:R-:W5:Y:S01]  /*d7e0*/  MUFU.EX2 R11, R11 ;  /* 0x0000000b000b7308 */ /* 0x000f620000000800 */
[----:B---3--:R-:W-:-:S01]  /*d7f0*/  FADD.FTZ R53, R47, R74 ;  /* 0x0000004a2f357221 */ /* 0x008fc20000010000 */
[----:B--2---:R-:W-:-:S06]  /*d800*/  FADD.FTZ R49, R39, R72 ;  /* 0x0000004827317221 */ /* 0x004fcc0000010000 */
[----:B------:R-:W2:Y:S01]  /*d810*/  MUFU.EX2 R24, R24 ;  /* 0x0000001800187308 */ /* 0x000ea20000000800 */
[----:B------:R-:W-:-:S07]  /*d820*/  FFMA.FTZ R13, R73, R42, -R52 ;  /* 0x0000002a490d7223 */ /* 0x000fce0000010834 */
[----:B------:R-:W3:Y:S01]  /*d830*/  MUFU.EX2 R54, R54 ;  /* 0x0000003600367308 */ /* 0x000ee20000000800 */
[----:B-1----:R-:W-:-:S01]  /*d840*/  FADD.FTZ R74, R20, R53 ;  /* 0x00000035144a7221 */ /* 0x002fc20000010000 */
[----:B----4-:R-:W-:-:S06]  /*d850*/  FADD.FTZ R72, R62, R49 ;  /* 0x000000313e487221 */ /* 0x010fcc0000010000 */
[----:B------:R-:W1:Y:S01]  /*d860*/  MUFU.EX2 R81, R81 ;  /* 0x0000005100517308 */ /* 0x000e620000000800 */
[----:B------:R-:W-:-:S07]  /*d870*/  FFMA.FTZ R58, R29, R42, -R52 ;  /* 0x0000002a1d3a7223 */ /* 0x000fce0000010834 */
[----:B------:R-:W4:Y:S01]  /*d880*/  MUFU.EX2 R41, R41 ;  /* 0x0000002900297308 */ /* 0x000f220000000800 */
[----:B0-----:R-:W-:-:S01]  /*d890*/  FADD.FTZ R53, R51, R74 ;  /* 0x0000004a33357221 */ /* 0x001fc20000010000 */
[----:B-----5:R-:W-:-:S06]  /*d8a0*/  FADD.FTZ R49, R11, R72 ;  /* 0x000000480b317221 */ /* 0x020fcc0000010000 */
[----:B------:R-:W0:Y:S08]  /*d8b0*/  MUFU.EX2 R28, R28 ;  /* 0x0000001c001c7308 */ /* 0x000e300000000800 */
[----:B------:R-:W5:Y:S01]  /*d8c0*/  MUFU.EX2 R64, R64 ;  /* 0x0000004000407308 */ /* 0x000f620000000800 */
[----:B--2---:R-:W-:-:S01]  /*d8d0*/  FADD.FTZ R72, R24, R53 ;  /* 0x0000003518487221 */ /* 0x004fc20000010000 */
[----:B------:R-:W-:-:S06]  /*d8e0*/  F2FP.SATFINITE.E4M3.F32.PACK_AB_MERGE_C R149, R10, R31, RZ ;  /* 0x0000001f0a95723e */ /* 0x000fcc00048070ff */
[----:B------:R-:W2:Y:S01]  /*d8f0*/  MUFU.EX2 R63, R63 ;  /* 0x0000003f003f7308 */ /* 0x000ea20000000800 */
[----:B------:R-:W-:-:S01]  /*d900*/  FFMA.FTZ R66, R33, R42, -R52 ;  /* 0x0000002a21427223 */ /* 0x000fc20000010834 */
[----:B---3--:R-:W-:-:S06]  /*d910*/  FADD.FTZ R10, R54, R49 ;  /* 0x00000031360a7221 */ /* 0x008fcc0000010000 */
[----:B------:R-:W3:Y:S01]  /*d920*/  MUFU.EX2 R13, R13 ;  /* 0x0000000d000d7308 */ /* 0x000ee20000000800 */
[----:B------:R-:W-:Y:S01]  /*d930*/  F2FP.SATFINITE.E4M3.F32.PACK_AB_MERGE_C R151, R47, R14, RZ ;  /* 0x0000000e2f97723e */ /* 0x000fe200048070ff */
[----:B-1----:R-:W-:-:S06]  /*d940*/  FADD.FTZ R47, R81, R72 ;  /* 0x00000048512f7221 */ /* 0x002fcc0000010000 */
[----:B------:R-:W1:Y:S01]  /*d950*/  MUFU.EX2 R32, R32 ;  /* 0x0000002000207308 */ /* 0x000e620000000800 */
[----:B----4-:R-:W-:-:S01]  /*d960*/  FADD.FTZ R31, R41, R10 ;  /* 0x0000000a291f7221 */ /* 0x010fc20000010000 */
[----:B------:R-:W-:-:S06]  /*d970*/  FFMA.FTZ R15, R77, R42, -R52 ;  /* 0x0000002a4d0f7223 */ /* 0x000fcc0000010834 */
[----:B------:R-:W4:Y:S01]  /*d980*/  MUFU.EX2 R58, R58 ;  /* 0x0000003a003a7308 */ /* 0x000f220000000800 */
[----:B------:R-:W-:Y:S01]  /*d990*/  F2FP.SATFINITE.E4M3.F32.PACK_AB_MERGE_C R145, R81, R24, RZ ;  /* 0x000000185191723e */ /* 0x000fe200048070ff */
[----:B0-----:R-:W-:-:S06]  /*d9a0*/  FADD.FTZ R24, R28, R47 ;  /* 0x0000002f1c187221 */ /* 0x001fcc0000010000 */
[----:B------:R-:W0:Y:S01]  /*d9b0*/  MUFU.EX2 R67, R67 ;  /* 0x0000004300437308 */ /* 0x000e220000000800 */
[----:B-----5:R-:W-:-:S07]  /*d9c0*/  FADD.FTZ R14, R64, R31 ;  /* 0x0000001f400e7221 */ /* 0x020fce0000010000 */
[----:B------:R-:W5:Y:S01]  /*d9d0*/  MUFU.EX2 R25, R25 ;  /* 0x0000001900197308 */ /* 0x000f620000000800 */
[----:B------:R-:W-:Y:S01]  /*d9e0*/  F2FP.SATFINITE.E4M3.F32.PACK_AB_MERGE_C R148, R35, R56, RZ ;  /* 0x000000382394723e */ /* 0x000fe200048070ff */
[----:B------:R-:W-:Y:S02]  /*d9f0*/  @!P2 VIADD R29, R0, 0x19c40 ;  /* 0x00019c40001da836 */ /* 0x000fe40000000000 */
[----:B--2---:R-:W-:-:S04]  /*da00*/  FADD.FTZ R35, R63, R24 ;  /* 0x000000183f237221 */ /* 0x004fc80000010000 */
[----:B------:R-:W2:Y:S01]  /*da10*/  MUFU.EX2 R66, R66 ;  /* 0x0000004200427308 */ /* 0x000ea20000000800 */
[----:B---3--:R-:W-:-:S01]  /*da20*/  FADD.FTZ R31, R13, R14 ;  /* 0x0000000e0d1f7221 */ /* 0x008fc20000010000 */
[----:B------:R-:W-:Y:S01]  /*da30*/  FFMA.FTZ R57, R57, R42, -R52 ;  /* 0x0000002a39397223 */ /* 0x000fe20000010834 */
[----:B-1----:R-:W-:-:S05]  /*da40*/  FADD.FTZ R24, R32, R35 ;  /* 0x0000002320187221 */ /* 0x002fca0000010000 */
[----:B------:R-:W1:Y:S01]  /*da50*/  MUFU.EX2 R75, R75 ;  /* 0x0000004b004b7308 */ /* 0x000e620000000800 */
[----:B------:R-:W-:Y:S01]  /*da60*/  @!P2 PRMT R29, RZ, 0x654, R29 ;  /* 0x00000654ff1da816 */ /* 0x000fe2000000001d */
[----:B----4-:R-:W-:-:S06]  /*da70*/  FADD.FTZ R14, R58, R31 ;  /* 0x0000001f3a0e7221 */ /* 0x010fcc0000010000 */
[----:B------:R-:W3:Y:S01]  /*da80*/  MUFU.EX2 R15, R15 ;  /* 0x0000000f000f7308 */ /* 0x000ee20000000800 */
[----:B------:R-:W-:-:S01]  /*da90*/  FFMA.FTZ R33, R55, R42, -R52 ;  /* 0x0000002a37217223 */ /* 0x000fc20000010834 */
[C---:B0-----:R-:W-:Y:S01]  /*daa0*/  F2FP.SATFINITE.E4M3.F32.PACK_AB_MERGE_C R147, R67.reuse, R32, RZ ;  /* 0x000000204393723e */ /* 0x041fe200048070ff */
[----:B------:R-:W-:-:S05]  /*dab0*/  FADD.FTZ R67, R67, R24 ;  /* 0x0000001843437221 */ /* 0x000fca0000010000 */
[----:B------:R-:W0:Y:S01]  /*dac0*/  MUFU.EX2 R30, R30 ;  /* 0x0000001e001e7308 */ /* 0x000e220000000800 */
[----:B------:R-:W-:Y:S01]  /*dad0*/  F2FP.SATFINITE.E4M3.F32.PACK_AB_MERGE_C R149, R27, R26, R149 ;  /* 0x0000001a1b95723e */ /* 0x000fe20004807095 */
[----:B------:R4:W-:Y:S01]  /*dae0*/  @!P2 SYNCS.ARRIVE.TRANS64.RED.A1T0 RZ, [R29+URZ], RZ ;  /* 0x000000ff1dffa9a7 */ /* 0x0009e2000810043f */
[----:B-----5:R-:W-:-:S05]  /*daf0*/  FADD.FTZ R27, R25, R14 ;  /* 0x0000000e191b7221 */ /* 0x020fca0000010000 */
[----:B------:R-:W5:Y:S01]  /*db00*/  MUFU.EX2 R60, R60 ;  /* 0x0000003c003c7308 */ /* 0x000f620000000800 */
[----:B------:R-:W-:Y:S01]  /*db10*/  F2FP.SATFINITE.E4M3.F32.PACK_AB_MERGE_C R151, R45, R12, R151 ;  /* 0x0000000c2d97723e */ /* 0x000fe20004807097 */
[----:B----4-:R-:W-:-:S06]  /*db20*/  FFMA.FTZ R29, R85, R42, -R52 ;  /* 0x0000002a551d7223 */ /* 0x010fcc0000010834 */
[----:B------:R-:W4:Y:S01]  /*db30*/  MUFU.EX2 R79, R79 ;  /* 0x0000004f004f7308 */ /* 0x000f220000000800 */
[----:B------:R-:W-:-:S01]  /*db40*/  FADD.FTZ R12, R34, R67 ;  /* 0x00000043220c7221 */ /* 0x000fc20000010000 */
[C---:B--2---:R-:W-:Y:S01]  /*db50*/  F2FP.SATFINITE.E4M3.F32.PACK_AB_MERGE_C R146, R66.reuse, R25, RZ ;  /* 0x000000194292723e */ /* 0x044fe200048070ff */
[----:B------:R-:W-:-:S05]  /*db60*/  FADD.FTZ R66, R66, R27 ;  /* 0x0000001b42427221 */ /* 0x000fca0000010000 */
[----:B------:R-:W2:Y:S01]  /*db70*/  MUFU.EX2 R0, R57 ;  /* 0x0000003900007308 */ /* 0x000ea20000000800 */
[----:B------:R-:W-:-:S01]  /*db80*/  FFMA.FTZ R68, R59, R42, -R52 ;  /* 0x0000002a3b447223 */ /* 0x000fc20000010834 */
[----:B-1----:R-:W-:Y:S01]  /*db90*/  FADD.FTZ R27, R75, R12 ;  /* 0x0000000c4b1b7221 */ /* 0x002fe20000010000 */
[----:B---3--:R-:W-:-:S05]  /*dba0*/  FADD.FTZ R25, R15, R66 ;  /* 0x000000420f197221 */ /* 0x008fca0000010000 */
[----:B------:R-:W1:Y:S01]  /*dbb0*/  MUFU.EX2 R33, R33 ;  /* 0x0000002100217308 */ /* 0x000e620000000800 */
[----:B------:R-:W-:-:S01]  /*dbc0*/  FFMA.FTZ R37, R111, R42, -R52 ;  /* 0x0000002a6f257223 */ /* 0x000fc20000010834 */
[----:B0-----:R-:W-:Y:S01]  /*dbd0*/  FADD.FTZ R14, R30, R27 ;  /* 0x0000001b1e0e7221 */ /* 0x001fe20000010000 */
[----:B-----5:R-:W-:-:S05]  /*dbe0*/  FADD.FTZ R25, R60, R25 ;  /* 0x000000193c197221 */ /* 0x020fca0000010000 */
[----:B------:R-:W0:Y:S01]  /*dbf0*/  MUFU.EX2 R29, R29 ;  /* 0x0000001d001d7308 */ /* 0x000e220000000800 */
[----:B------:R-:W-:-:S01]  /*dc00*/  FFMA.FTZ R70, R113, R42, -R52 ;  /* 0x0000002a71467223 */ /* 0x000fc20000010834 */
[C---:B----4-:R-:W-:Y:S01]  /*dc10*/  F2FP.SATFINITE.E4M3.F32.PACK_AB_MERGE_C R141, R79.reuse, R30, RZ ;  /* 0x0000001e4f8d723e */ /* 0x050fe200048070ff */
[----:B------:R-:W-:-:S05]  /*dc20*/  FADD.FTZ R79, R79, R14 ;  /* 0x0000000e4f4f7221 */ /* 0x000fca0000010000 */
[----:B------:R-:W3:Y:S01]  /*dc30*/  MUFU.EX2 R68, R68 ;  /* 0x0000004400447308 */ /* 0x000ee20000000800 */
[----:B--2---:R-:W-:-:S01]  /*dc40*/  FADD.FTZ R14, R0, R25 ;  /* 0x00000019000e7221 */ /* 0x004fc20000010000 */
[----:B------:R-:W-:-:S06]  /*dc50*/  FFMA.FTZ R115, R115, R42, -R52 ;  /* 0x0000002a73737223 */ /* 0x000fcc0000010834 */
[----:B------:R-:W2:Y:S01]  /*dc60*/  MUFU.EX2 R37, R37 ;  /* 0x0000002500257308 */ /* 0x000ea20000000800 */
[----:B-1----:R-:W-:-:S01]  /*dc70*/  FADD.FTZ R14, R33, R14 ;  /* 0x0000000e210e7221 */ /* 0x002fc20000010000 */
[----:B------:R-:W-:Y:S01]  /*dc80*/  FFMA.FTZ R71, R71, R42, -R52 ;  /* 0x0000002a47477223 */ /* 0x000fe20000010834 */
[----:B------:R-:W-:-:S05]  /*dc90*/  F2FP.SATFINITE.E4M3.F32.PACK_AB_MERGE_C R148, R8, R3, R148 ;  /* 0x000000030894723e */ /* 0x000fca0004807094 */
[----:B------:R-:W1:Y:S01]  /*dca0*/  MUFU.EX2 R70, R70 ;  /* 0x0000004600467308 */ /* 0x000e620000000800 */
[----:B------:R-:W-:-:S01]  /*dcb0*/  FFMA.FTZ R117, R117, R42, -R52 ;  /* 0x0000002a75757223 */ /* 0x000fc20000010834 */
[----:B0-----:R-:W-:Y:S01]  /*dcc0*/  FADD.FTZ R3, R29, R14 ;  /* 0x0000000e1d037221 */ /* 0x001fe20000010000 */
[----:B------:R-:W-:-:S05]  /*dcd0*/  FFMA.FTZ R119, R119, R42, -R52 ;  /* 0x0000002a77777223 */ /* 0x000fca0000010834 */
[----:B------:R-:W0:Y:S01]  /*dce0*/  MUFU.EX2 R10, R115 ;  /* 0x00000073000a7308 */ /* 0x000e220000000800 */
[----:B---3--:R-:W-:-:S07]  /*dcf0*/  FADD.FTZ R8, R68, R3 ;  /* 0x0000000344087221 */ /* 0x008fce0000010000 */
[----:B------:R-:W3:Y:S01]  /*dd00*/  MUFU.EX2 R71, R71 ;  /* 0x0000004700477308 */ /* 0x000ee20000000800 */
[----:B--2---:R-:W-:-:S01]  /*dd10*/  FADD.FTZ R3, R37, R8 ;  /* 0x0000000825037221 */ /* 0x004fc20000010000 */
[----:B------:R-:W-:-:S06]  /*dd20*/  FFMA.FTZ R121, R121, R42, -R52 ;  /* 0x0000002a79797223 */ /* 0x000fcc0000010834 */
[----:B------:R-:W-:Y:S01]  /*dd30*/  MUFU.EX2 R117, R117 ;  /* 0x0000007500757308 */ /* 0x000fe20000000800 */
[----:B-1----:R-:W-:-:S07]  /*dd40*/  FADD.FTZ R3, R70, R3 ;  /* 0x0000000346037221 */ /* 0x002fce0000010000 */
[----:B------:R-:W1:Y:S01]  /*dd50*/  MUFU.EX2 R12, R119 ;  /* 0x00000077000c7308 */ /* 0x000e620000000800 */
[----:B0-----:R-:W-:-:S07]  /*dd60*/  FADD.FTZ R8, R10, R3 ;  /* 0x000000030a087221 */ /* 0x001fce0000010000 */
[----:B------:R-:W0:Y:S01]  /*dd70*/  MUFU.EX2 R121, R121 ;  /* 0x0000007900797308 */ /* 0x000e220000000800 */
[----:B---3--:R-:W-:-:S01]  /*dd80*/  FADD.FTZ R8, R71, R8 ;  /* 0x0000000847087221 */ /* 0x008fc20000010000 */
[----:B-1----:R-:W-:-:S03]  /*dd90*/  F2FP.SATFINITE.E4M3.F32.PACK_AB_MERGE_C R136, R12, R117, RZ ;  /* 0x000000750c88723e */ /* 0x002fc600048070ff */
[----:B------:R-:W-:-:S04]  /*dda0*/  FADD.FTZ R117, R117, R8 ;  /* 0x0000000875757221 */ /* 0x000fc80000010000 */
[----:B------:R-:W-:-:S04]  /*ddb0*/  FADD.FTZ R12, R12, R117 ;  /* 0x000000750c0c7221 */ /* 0x000fc80000010000 */
[----:B0-----:R-:W-:Y:S02]  /*ddc0*/  FADD.FTZ R3, R121, R12 ;  /* 0x0000000c79037221 */ /* 0x001fe40000010000 */
[----:B------:R-:W2:Y:S01]  /*ddd0*/  LDL R12, [R1+0x28] ;  /* 0x00002800010c7983 */ /* 0x000ea20000100800 */
[----:B------:R-:W-:Y:S02]  /*dde0*/  F2FP.SATFINITE.E4M3.F32.PACK_AB_MERGE_C R150, R62, R39, RZ ;  /* 0x000000273e96723e */ /* 0x000fe400048070ff */
[----:B------:R-:W-:Y:S02]  /*ddf0*/  F2FP.SATFINITE.E4M3.F32.PACK_AB_MERGE_C R144, R64, R41, RZ ;  /* 0x000000294090723e */ /* 0x000fe400048070ff */
[----:B------:R-:W-:Y:S02]  /*de00*/  F2FP.SATFINITE.E4M3.F32.PACK_AB_MERGE_C R150, R50, R9, R150 ;  /* 0x000000093296723e */ /* 0x000fe40004807096 */
[----:B------:R-:W0:Y:S01]  /*de10*/  @P0 LDC R9, c[0x0][0x44c] ;  /* 0x00011300ff090b82 */ /* 0x000e220000000800 */
[----:B------:R-:W-:Y:S01]  /*de20*/  F2FP.SATFINITE.E4M3.F32.PACK_AB_MERGE_C R144, R54, R11, R144 ;  /* 0x0000000b3690723e */ /* 0x000fe20004807090 */
[----:B------:R-:W-:Y:S06]  /*de30*/  MUFU.EX2 R36, R36 ;  /* 0x0000002400247308 */ /* 0x000fec0000000800 */
[----:B------:R-:W1:Y:S02]  /*de40*/  @P0 LDC R11, c[0x0][0x450] ;  /* 0x00011400ff0b0b82 */ /* 0x000e640000000800 */
[----:B------:R-:W3:Y:S08]  /*de50*/  MUFU.EX2 R83, R83 ;  /* 0x0000005300537308 */ /* 0x000ef00000000800 */
[----:B------:R-:W-:Y:S08]  /*de60*/  MUFU.EX2 R38, R38 ;  /* 0x0000002600267308 */ /* 0x000ff00000000800 */
[----:B------:R-:W4:Y:S01]  /*de70*/  MUFU.EX2 R91, R91 ;  /* 0x0000005b005b7308 */ /* 0x000f220000000800 */
[----:B------:R-:W-:Y:S01]  /*de80*/  F2FP.SATFINITE.E4M3.F32.PACK_AB_MERGE_C R136, R71, R10, R136 ;  /* 0x0000000a4788723e */ /* 0x000fe20004807088 */
[----:B0-----:R-:W-:Y:S01]  /*de90*/  @P0 IMAD.HI.U32 R10, R96, R9, RZ ;  /* 0x00000009600a0227 */ /* 0x001fe200078e00ff */
[----:B---3--:R-:W-:-:S03]  /*dea0*/  F2FP.SATFINITE.E4M3.F32.PACK_AB_MERGE_C R143, R83, R36, RZ ;  /* 0x00000024538f723e */ /* 0x008fc600048070ff */
[----:B------:R-:W-:Y:S02]  /*deb0*/  IMAD.MOV.U32 R9, RZ, RZ, R96 ;  /* 0x000000ffff097224 */ /* 0x000fe400078e0060 */
[----:B------:R-:W-:Y:S01]  /*dec0*/  MUFU.EX2 R44, R44 ;  /* 0x0000002c002c7308 */ /* 0x000fe20000000800 */
[----:B-1----:R-:W-:-:S07]  /*ded0*/  @P0 SHF.R.U32.HI R9, RZ, R11, R10 ;  /* 0x0000000bff090219 */ /* 0x002fce000001160a */
[----:B------:R-:W0:Y:S01]  /*dee0*/  MUFU.EX2 R87, R87 ;  /* 0x0000005700577308 */ /* 0x000e220000000800 */
[----:B----4-:R-:W-:Y:S01]  /*def0*/  F2FP.SATFINITE.E4M3.F32.PACK_AB_MERGE_C R143, R91, R38, R143 ;  /* 0x000000265b8f723e */ /* 0x010fe2000480708f */
[----:B------:R-:W-:Y:S01]  /*df00*/  FADD.FTZ R38, R38, R79 ;  /* 0x0000004f26267221 */ /* 0x000fe20000010000 */
[----:B------:R-:W-:-:S05]  /*df10*/  IADD3 R10, R9, R92, -R94 ;  /* 0x0000005c090a7210 */ /* 0x000fca0007ffe85e */
[----:B------:R-:W1:Y:S01]  /*df20*/  MUFU.EX2 R40, R40 ;  /* 0x0000002800287308 */ /* 0x000e620000000800 */
[----:B------:R-:W-:-:S01]  /*df30*/  FADD.FTZ R91, R91, R38 ;  /* 0x000000265b5b7221 */ /* 0x000fc20000010000 */
[----:B------:R-:W-:-:S06]  /*df40*/  SHF.R.S32.HI R11, RZ, 0x1f, R10 ;  /* 0x0000001fff0b7819 */ /* 0x000fcc000001140a */
[----:B------:R-:W3:Y:S01]  /*df50*/  MUFU.EX2 R93, R93 ;  /* 0x0000005d005d7308 */ /* 0x000ee20000000800 */
[----:B------:R-:W-:-:S01]  /*df60*/  FADD.FTZ R36, R36, R91 ;  /* 0x0000005b24247221 */ /* 0x000fc20000010000 */
[----:B------:R-:W-:-:S03]  /*df70*/  LEA.HI R11, R11, R10, RZ, 0x7 ;  /* 0x0000000a0b0b7211 */ /* 0x000fc600078f38ff */
[----:B------:R-:W-:Y:S01]  /*df80*/  FADD.FTZ R83, R83, R36 ;  /* 0x0000002453537221 */ /* 0x000fe20000010000 */
[----:B0-----:R-:W-:Y:S02]  /*df90*/  F2FP.SATFINITE.E4M3.F32.PACK_AB_MERGE_C R137, R87, R44, RZ ;  /* 0x0000002c5789723e */ /* 0x001fe400048070ff */
[----:B------:R-:W-:Y:S01]  /*dfa0*/  MUFU.EX2 R48, R48 ;  /* 0x0000003000307308 */ /* 0x000fe20000000800 */
[----:B------:R-:W-:-:S01]  /*dfb0*/  FFMA.FTZ R89, R89, R42, -R52 ;  /* 0x0000002a59597223 */ /* 0x000fc20000010834 */
[----:B------:R-:W-:Y:S01]  /*dfc0*/  FFMA.FTZ R123, R123, R42, -R52 ;  /* 0x0000002a7b7b7223 */ /* 0x000fe20000010834 */
[----:B-1----:R-:W-:-:S01]  /*dfd0*/  FADD.FTZ R14, R40, R83 ;  /* 0x00000053280e7221 */ /* 0x002fc20000010000 */
[----:B------:R-:W-:Y:S01]  /*dfe0*/  SHF.R.S32.HI R11, RZ, 0x7, R11 ;  /* 0x00000007ff0b7819 */ /* 0x000fe2000001140b */
[----:B------:R-:W-:-:S03]  /*dff0*/  FFMA.FTZ R52, R125, R42, -R52 ;  /* 0x0000002a7d347223 */ /* 0x000fc60000010834 */
[----:B------:R-:W0:Y:S01]  /*e000*/  MUFU.EX2 R61, R61 ;  /* 0x0000003d003d7308 */ /* 0x000e220000000800 */
[----:B------:R-:W-:Y:S02]  /*e010*/  F2FP.SATFINITE.E4M3.F32.PACK_AB_MERGE_C R140, R33, R0, RZ ;  /* 0x00000000218c723e */ /* 0x000fe400048070ff */
[----:B---3--:R-:W-:-:S05]  /*e020*/  F2FP.SATFINITE.E4M3.F32.PACK_AB_MERGE_C R137, R93, R40, R137 ;  /* 0x000000285d89723e */ /* 0x008fca0004807089 */
[----:B------:R-:W1:Y:S01]  /*e030*/  MUFU.EX2 R46, R46 ;  /* 0x0000002e002e7308 */ /* 0x000e620000000800 */
[----:B------:R-:W-:-:S07]  /*e040*/  FADD.FTZ R93, R93, R14 ;  /* 0x0000000e5d5d7221 */ /* 0x000fce0000010000 */
[----:B------:R-:W3:Y:S01]  /*e050*/  MUFU.EX2 R95, R95 ;  /* 0x0000005f005f7308 */ /* 0x000ee20000000800 */
[----:B------:R-:W-:-:S01]  /*e060*/  FADD.FTZ R44, R44, R93 ;  /* 0x0000005d2c2c7221 */ /* 0x000fc20000010000 */
[----:B------:R-:W-:-:S06]  /*e070*/  VIADD R14, R88, 0xfffffffe ;  /* 0xfffffffe580e7836 */ /* 0x000fcc0000000000 */
[----:B------:R-:W4:Y:S01]  /*e080*/  MUFU.EX2 R0, R89 ;  /* 0x0000005900007308 */ /* 0x000f220000000800 */
[----:B------:R-:W-:-:S07]  /*e090*/  FADD.FTZ R87, R87, R44 ;  /* 0x0000002c57577221 */ /* 0x000fce0000010000 */
[----:B------:R-:W5:Y:S08]  /*e0a0*/  MUFU.EX2 R123, R123 ;  /* 0x0000007b007b7308 */ /* 0x000f700000000800 */
[----:B------:R-:W5:Y:S01]  /*e0b0*/  MUFU.EX2 R52, R52 ;  /* 0x0000003400347308 */ /* 0x000f620000000800 */
[----:B0-----:R-:W-:Y:S01]  /*e0c0*/  F2FP.SATFINITE.E4M3.F32.PACK_AB_MERGE_C R139, R61, R48, RZ ;  /* 0x000000303d8b723e */ /* 0x001fe200048070ff */
[----:B-1----:R-:W-:-:S03]  /*e0d0*/  FADD.FTZ R8, R46, R87 ;  /* 0x000000572e087221 */ /* 0x002fc60000010000 */
[C---:B---3--:R-:W-:Y:S01]  /*e0e0*/  F2FP.SATFINITE.E4M3.F32.PACK_AB_MERGE_C R139, R95.reuse, R46, R139 ;  /* 0x0000002e5f8b723e */ /* 0x048fe2000480708b */
[----:B------:R-:W-:-:S01]  /*e0f0*/  FADD.FTZ R95, R95, R8 ;  /* 0x000000085f5f7221 */ /* 0x000fc20000010000 */
[----:B----4-:R-:W-:Y:S01]  /*e100*/  FADD.FTZ R8, R0, R3 ;  /* 0x0000000300087221 */ /* 0x010fe20000010000 */
[----:B------:R-:W-:Y:S01]  /*e110*/  F2FP.SATFINITE.E4M3.F32.PACK_AB_MERGE_C R142, R70, R37, RZ ;  /* 0x00000025468e723e */ /* 0x000fe200048070ff */
[----:B------:R-:W-:Y:S01]  /*e120*/  BSSY B0, `(.L_x_1996) ;  /* 0x0000338000007945 */ /* 0x000fe20003800000 */
[----:B------:R-:W-:-:S01]  /*e130*/  FADD.FTZ R48, R48, R95 ;  /* 0x0000005f30307221 */ /* 0x000fc20000010000 */
[----:B-----5:R-:W-:Y:S01]  /*e140*/  FADD.FTZ R3, R123, R8 ;  /* 0x000000087b037221 */ /* 0x020fe20000010000 */
[----:B------:R-:W-:Y:S02]  /*e150*/  F2FP.SATFINITE.E4M3.F32.PACK_AB_MERGE_C R145, R51, R20, R145 ;  /* 0x000000143391723e */ /* 0x000fe40004807091 */
[C---:B------:R-:W-:Y:S01]  /*e160*/  F2FP.SATFINITE.E4M3.F32.PACK_AB_MERGE_C R9, R52.reuse, R123, RZ ;  /* 0x0000007b3409723e */ /* 0x040fe200048070ff */
[----:B------:R-:W-:-:S01]  /*e170*/  FADD.FTZ R3, R52, R3 ;  /* 0x0000000334037221 */ /* 0x000fc20000010000 */
[----:B------:R-:W-:-:S02]  /*e180*/  F2FP.SATFINITE.E4M3.F32.PACK_AB_MERGE_C R147, R63, R28, R147 ;  /* 0x0000001c3f93723e */ /* 0x000fc40004807093 */
[----:B------:R-:W-:Y:S02]  /*e190*/  CS2R R88, SRZ ;  /* 0x0000000000587805 */ /* 0x000fe4000001ff00 */
[----:B------:R-:W-:Y:S01]  /*e1a0*/  F2FP.SATFINITE.E4M3.F32.PACK_AB_MERGE_C R138, R0, R121, R9 ;  /* 0x00000079008a723e */ /* 0x000fe20004807009 */
[----:B------:R-:W-:-:S01]  /*e1b0*/  FADD.FTZ R0, R61, R48 ;  /* 0x000000303d007221 */ /* 0x000fc20000010000 */
[----:B------:R-:W-:Y:S02]  /*e1c0*/  F2FP.SATFINITE.E4M3.F32.PACK_AB_MERGE_C R141, R75, R34, R141 ;  /* 0x000000224b8d723e */ /* 0x000fe4000480708d */
[----:B------:R-:W-:Y:S02]  /*e1d0*/  CS2R R90, SRZ ;  /* 0x00000000005a7805 */ /* 0x000fe4000001ff00 */
[----:B------:R-:W-:Y:S02]  /*e1e0*/  F2FP.SATFINITE.E4M3.F32.PACK_AB_MERGE_C R146, R58, R13, R146 ;  /* 0x0000000d3a92723e */ /* 0x000fe40004807092 */
[----:B------:R-:W-:-:S02]  /*e1f0*/  CS2R R92, SRZ ;  /* 0x00000000005c7805 */ /* 0x000fc4000001ff00 */
[----:B------:R-:W-:Y:S02]  /*e200*/  F2FP.SATFINITE.E4M3.F32.PACK_AB_MERGE_C R140, R60, R15, R140 ;  /* 0x0000000f3c8c723e */ /* 0x000fe4000480708c */
[----:B------:R-:W-:Y:S02]  /*e210*/  CS2R R94, SRZ ;  /* 0x00000000005e7805 */ /* 0x000fe4000001ff00 */
[----:B------:R-:W-:Y:S02]  /*e220*/  F2FP.SATFINITE.E4M3.F32.PACK_AB_MERGE_C R142, R68, R29, R142 ;  /* 0x0000001d448e723e */ /* 0x000fe4000480708e */
        /* <DEDUP_REMOVED lines=20> */
[----:B--2---:R-:W-:-:S05]  /*e370*/  VIMNMX R12, R12, R11, !PT ;  /* 0x0000000b0c0c7248 */ /* 0x004fca0007fe0100 */
[----:B------:R0:W-:Y:S01]  /*e380*/  STL [R1+0x14], R12 ;  /* 0x0000140c01007387 */ /* 0x0001e20000100800 */
[----:B------:R-:W-:-:S13]  /*e390*/  ISETP.GE.AND P2, PT, R14, R12, PT ;  /* 0x0000000c0e00720c */ /* 0x000fda0003f46270 */
[----:B0-----:R-:W-:Y:S05]  /*e3a0*/  @!P2 BRA `(.L_x_1997) ;  /* 0x00000030003ca947 */ /* 0x001fea0003800000 */
[----:B------:R-:W-:Y:S01]  /*e3b0*/  BSSY B1, `(.L_x_1997) ;  /* 0x000030e000017945 */ /* 0x000fe20003800000 */
        /* <DEDUP_REMOVED lines=27> */
[----:B------:R-:W-:-:S07]  /*e570*/  CS2R R88, SRZ ;  /* 0x0000000000587805 */ /* 0x000fce000001ff00 */
.L_x_2009:
[----:B------:R-:W-:-:S04]  /*e580*/  ISETP.NE.AND P2, PT, R8, 0x1, PT ;  /* 0x000000010800780c */ /* 0x000fc80003f45270 */
[----:B------:R-:W-:-:S04]  /*e590*/  SEL R152, RZ, 0x1, P2 ;  /* 0x00000001ff987807 */ /* 0x000fc80001000000 */
[----:B------:R-:W-:Y:S01]  /*e5a0*/  LOP3.LUT R152, R9, R152, RZ, 0x3c, !PT ;  /* 0x0000009809987212 */ /* 0x000fe200078e3cff */
[----:B------:R-:W-:Y:S06]  /*e5b0*/  @!P1 BRA `(.L_x_1998) ;  /* 0x0000000000049947 */ /* 0x000fec0003800000 */
[----:B------:R-:W-:Y:S01]  /*e5c0*/  BPT.TRAP 0x1 ;  /* 0x000000040000795c */ /* 0x000fe20000300000 */
.L_x_1998:
        /* <DEDUP_REMOVED lines=8> */
.L_x_1999:
[----:B------:R-:W-:Y:S01]  /*e650*/  BSSY B2, `(.L_x_2000) ;  /* 0x0000006000027945 */ /* 0x000fe20003800000 */
[----:B------:R-:W-:Y:S02]  /*e660*/  IMAD R24, R18, 0x300, R21 ;  /* 0x0000030012187824 */ /* 0x000fe400078e0215 */
[----:B------:R-:W-:Y:S01]  /*e670*/  IMAD.MOV.U32 R25, RZ, RZ, -0x3ffffff0 ;  /* 0xc0000010ff197424 */ /* 0x000fe200078e00ff */
[----:B-1----:R-:W-:Y:S06]  /*e680*/  @P2 BRA `(.L_x_2001) ;  /* 0x0000000000082947 */ /* 0x002fec0003800000 */
[----:B------:R-:W1:Y:S02]  /*e690*/  SYNCS.PHASECHK.TRANS64.TRYWAIT P2, [R15+URZ+0x19c30], R12 ;  /* 0x019c300c0f0075a7 */ /* 0x000e64000804017f */
[----:B-1----:R-:W-:Y:S05]  /*e6a0*/  @!P2 BRA `(.L_x_2002) ;  /* 0x000001100038a947 */ /* 0x002fea0003800000 */
.L_x_2001:
[----:B------:R-:W-:Y:S05]  /*e6b0*/  BSYNC B2 ;  /* 0x0000000000027941 */ /* 0x000fea0003800000 */
.L_x_2000:
        /* <DEDUP_REMOVED lines=27> */
.L_x_2003:
[----:B------:R-:W-:Y:S01]  /*e870*/  SHF.L.U32 R9, R9, 0x1f, RZ ;  /* 0x0000001f09097819 */ /* 0x000fe200000006ff */
[----:B------:R-:W-:-:S04]  /*e880*/  IMAD R20, R8, 0x8, R16 ;  /* 0x0000000808147824 */ /* 0x000fc800078e0210 */
[----:B------:R0:W1:Y:S01]  /*e890*/  SYNCS.PHASECHK.TRANS64.TRYWAIT P2, [R20+URZ+0x19c50], R9 ;  /* 0x019c5009140075a7 */ /* 0x000062000804017f */
[----:B------:R-:W-:Y:S05]  /*e8a0*/  @!P1 BRA `(.L_x_2004) ;  /* 0x0000000000049947 */ /* 0x000fea0003800000 */
[----:B------:R-:W-:Y:S01]  /*e8b0*/  BPT.TRAP 0x1 ;  /* 0x000000040000795c */ /* 0x000fe20000300000 */
.L_x_2004:
[----:B------:R-:W-:Y:S04]  /*e8c0*/  BSSY B2, `(.L_x_2005) ;  /* 0x0000004000027945 */ /* 0x000fe80003800000 */
[----:B-1----:R-:W-:Y:S05]  /*e8d0*/  @P2 BRA `(.L_x_2006) ;  /* 0x0000000000082947 */ /* 0x002fea0003800000 */
[----:B------:R-:W1:Y:S02]  /*e8e0*/  SYNCS.PHASECHK.TRANS64.TRYWAIT P2, [R20+URZ+0x19c50], R9 ;  /* 0x019c5009140075a7 */ /* 0x000e64000804017f */
[----:B-1----:R-:W-:Y:S05]  /*e8f0*/  @!P2 BRA `(.L_x_2007) ;  /* 0x0000010c00b8a947 */ /* 0x002fea0003800000 */
.L_x_2006:
[----:B------:R-:W-:Y:S05]  /*e900*/  BSYNC B2 ;  /* 0x0000000000027941 */ /* 0x000fea0003800000 */
.L_x_2005:
[----:B01----:R-:W-:Y:S01]  /*e910*/  VIADD R9, R16, 0x3000 ;  /* 0x0000300010097836 */ /* 0x003fe20000000000 */
[----:B------:R-:W-:-:S04]  /*e920*/  WARPGROUP.ARRIVE ;  /* 0x00000000000079c5 */ /* 0x000fc80000000000 */
[----:B------:R-:W-:-:S04]  /*e930*/  SHF.R.U32.HI R9, RZ, 0x4, R9 ;  /* 0x00000004ff097819 */ /* 0x000fc80000011609 */
[----:B------:R-:W-:-:S04]  /*e940*/  LOP3.LUT R9, R9, 0x3fff, RZ, 0xc0, !PT ;  /* 0x00003fff09097812 */ /* 0x000fc800078ec0ff */
[----:B------:R-:W-:-:S05]  /*e950*/  LOP3.LUT R9, R9, 0x10000, RZ, 0xfc, !PT ;  /* 0x0001000009097812 */ /* 0x000fca00078efcff */
[----:B------:R-:W-:Y:S02]  /*e960*/  IMAD R8, R8, 0x300, R9 ;  /* 0x0000030008087824 */ /* 0x000fe400078e0209 */
[----:B------:R-:W-:-:S03]  /*e970*/  IMAD.MOV.U32 R9, RZ, RZ, 0x40000040 ;  /* 0x40000040ff097424 */ /* 0x000fc600078e00ff */
[----:B------:R-:W-:Y:S02]  /*e980*/  R2UR UR6, R8 ;  /* 0x00000000080672ca */ /* 0x000fe400000e0000 */
[----:B------:R-:W-:-:S13]  /*e990*/  R2UR UR7, R9 ;  /* 0x00000000090772ca */ /* 0x000fda00000e0000 */
[----:B------:R-:W-:Y:S01]  /*e9a0*/  QGMMA.64x96x32.F32.E4M3.E4M3 R88, R148, gdesc[UR4], R88, gsb0 ;  /* 0x0160000494587df3 */ /* 0x000fe20008000858 */
[----:B------:R-:W-:Y:S02]  /*e9b0*/  VIADD R12, R8, 0x2 ;  /* 0x00000002080c7836 */ /* 0x000fe40000000000 */
[----:B------:R-:W-:-:S03]  /*e9c0*/  IMAD.MOV.U32 R13, RZ, RZ, 0x40000040 ;  /* 0x40000040ff0d7424 */ /* 0x000fc600078e00ff */
[----:B------:R-:W-:Y:S02]  /*e9d0*/  R2UR UR6, R12 ;  /* 0x000000000c0672ca */ /* 0x000fe400000e0000 */
[----:B------:R-:W-:Y:S01]  /*e9e0*/  R2UR UR7, R13 ;  /* 0x000000000d0772ca */ /* 0x000fe200000e0000 */
[----:B------:R-:W-:Y:S02]  /*e9f0*/  WARPGROUP.DEPBAR.LE gsb0, 0x0 ;  /* 0x00008000000079c5 */ /* 0x000fe40000010000 */
[----:B------:R-:W-:Y:S01]  /*ea00*/  WARPGROUP.ARRIVE ;  /* 0x00000000000079c5 */ /* 0x000fe20000000000 */
[----:B------:R-:W2:Y:S04]  /*ea10*/  LDL R148, [R1+0x34] ;  /* 0x0000340001947983 */ /* 0x000ea80000100800 */
[----:B------:R-:W3:Y:S05]  /*ea20*/  LDL R149, [R1+0x20] ;  /* 0x0000200001957983 */ /* 0x000eea0000100800 */
[----:B------:R-:W-:Y:S01]  /*ea30*/  QGMMA.64x96x32.F32.E4M3.E4M3 R88, R144, gdesc[UR4], R88, gsb0 ;  /* 0x0160000490587df3 */ /* 0x000fe20008000858 */
[----:B------:R-:W3:Y:S04]  /*ea40*/  LDL R150, [R1+0x24] ;  /* 0x0000240001967983 */ /* 0x000ee80000100800 */
[----:B------:R-:W4:Y:S01]  /*ea50*/  LDL R151, [R1+0x1c] ;  /* 0x00001c0001977983 */ /* 0x000f220000100800 */
[----:B------:R-:W-:-:S03]  /*ea60*/  WARPGROUP.DEPBAR.LE gsb0, 0x0 ;  /* 0x00008000000079c5 */ /* 0x000fc60000010000 */
[----:B------:R-:W2:Y:S01]  /*ea70*/  LDL R147, [R1+0x18] ;  /* 0x0000180001937983 */ /* 0x000ea20000100800 */
[----:B------:R-:W-:Y:S01]  /*ea80*/  VIADD R12, R8, 0x4 ;  /* 0x00000004080c7836 */ /* 0x000fe20000000000 */
[----:B------:R-:W-:Y:S01]  /*ea90*/  WARPGROUP.ARRIVE ;  /* 0x00000000000079c5 */ /* 0x000fe20000000000 */
[----:B------:R-:W-:Y:S02]  /*eaa0*/  IMAD.MOV.U32 R13, RZ, RZ, 0x40000040 ;  /* 0x40000040ff0d7424 */ /* 0x000fe400078e00ff */
[----:B------:R-:W-:Y:S01]  /*eab0*/  FMUL.FTZ R58, R2, R58 ;  /* 0x0000003a023a7220 */ /* 0x000fe20000410000 */
[----:B------:R-:W-:Y:S01]  /*eac0*/  VIADD R8, R8, 0x6 ;  /* 0x0000000608087836 */ /* 0x000fe20000000000 */
        /* <DEDUP_REMOVED lines=11> */
[----:B------:R-:W-:Y:S01]  /*eb80*/  MUFU.TANH R12, R12 ;  /* 0x0000000c000c7308 */ /* 0x000fe20000002400 */
[----:B------:R-:W0:Y:S01]  /*eb90*/  @P0 LDC R54, c[0x0][0x44c] ;  /* 0x00011300ff360b82 */ /* 0x000e220000000800 */
        /* <DEDUP_REMOVED lines=15> */
[----:B------:R-:W1:Y:S01]  /*ec90*/  @P0 LDC R53, c[0x0][0x450] ;  /* 0x00011400ff350b82 */ /* 0x000e620000000800 */
[C---:B------:R-:W-:Y:S01]  /*eca0*/  FMUL.FTZ R28, R2.reuse, R32 ;  /* 0x00000020021c7220 */ /* 0x040fe20000410000 */
[C---:B------:R-:W-:Y:S01]  /*ecb0*/  FMUL.FTZ R32, R2.reuse, R36 ;  /* 0x0000002402207220 */ /* 0x040fe20000410000 */
[C---:B------:R-:W-:Y:S01]  /*ecc0*/  FMUL.FTZ R36, R2.reuse, R40 ;  /* 0x0000002802247220 */ /* 0x040fe20000410000 */
[C---:B------:R-:W-:Y:S01]  /*ecd0*/  FMUL.FTZ R40, R2.reuse, R44 ;  /* 0x0000002c02287220 */ /* 0x040fe20000410000 */
[C---:B------:R-:W-:Y:S01]  /*ece0*/  FMUL.FTZ R44, R2.reuse, R48 ;  /* 0x00000030022c7220 */ /* 0x040fe20000410000 */
[C---:B------:R-:W-:Y:S01]  /*ecf0*/  FMUL.FTZ R48, R2.reuse, R52 ;  /* 0x0000003402307220 */ /* 0x040fe20000410000 */
[C---:B------:R-:W-:Y:S01]  /*ed00*/  FMUL.FTZ R52, R2.reuse, R56 ;  /* 0x0000003802347220 */ /* 0x040fe20000410000 */
[----:B------:R-:W5:Y:S01]  /*ed10*/  MUFU.TANH R8, R8 ;  /* 0x0000000800087308 */ /* 0x000f620000002400 */
        /* <DEDUP_REMOVED lines=27> */
[----:B------:R-:W-:-:S04]  /*eed0*/  FMUL.FTZ R78, R2, R78 ;  /* 0x0000004e024e7220 */ /* 0x000fc80000410000 */
        /* <DEDUP_REMOVED lines=11> */
[----:B------:R-:W-:Y:S07]  /*ef90*/  QGMMA.64x96x32.F32.E4M3.E4M3 R88, R136, gdesc[UR4], R88, gsb0 ;  /* 0x0160000488587df3 */ /* 0x000fee0008000858 */
        /* <DEDUP_REMOVED lines=13> */
[----:B------:R-:W-:-:S07]  /*f070*/  WARPGROUP.DEPBAR.LE gsb0, 0x0 ;  /* 0x00008000000079c5 */ /* 0x000fce0000010000 */
[----:B------:R-:W-:Y:S08]  /*f080*/  MUFU.TANH R33, R33 ;  /* 0x0000002100217308 */ /* 0x000ff00000002400 */
[----:B------:R-:W-:Y:S08]  /*f090*/  MUFU.TANH R9, R9 ;  /* 0x0000000900097308 */ /* 0x000ff00000002400 */
[----:B------:R-:W-:Y:S08]  /*f0a0*/  MUFU.TANH R43, R43 ;  /* 0x0000002b002b7308 */ /* 0x000ff00000002400 */
[----:B------:R-:W-:Y:S08]  /*f0b0*/  MUFU.TANH R84, R84 ;  /* 0x0000005400547308 */ /* 0x000ff00000002400 */
[----:B------:R-:W-:Y:S08]  /*f0c0*/  MUFU.TANH R25, R25 ;  /* 0x0000001900197308 */ /* 0x000ff00000002400 */
[----:B------:R-:W-:Y:S08]  /*f0d0*/  MUFU.TANH R80, R80 ;  /* 0x0000005000507308 */ /* 0x000ff00000002400 */
[----:B------:R-:W-:Y:S01]  /*f0e0*/  MUFU.TANH R26, R26 ;  /* 0x0000001a001a7308 */ /* 0x000fe20000002400 */
[----:B--2---:R-:W-:-:S04]  /*f0f0*/  IMAD.IADD R56, R148, 0x1, R147 ;  /* 0x0000000194387824 */ /* 0x004fc800078e0293 */
[----:B0-----:R-:W-:-:S03]  /*f100*/  @P0 IMAD.HI.U32 R54, R56, R54, RZ ;  /* 0x0000003638360227 */ /* 0x001fc600078e00ff */
[----:B------:R-:W-:Y:S02]  /*f110*/  MUFU.TANH R29, R29 ;  /* 0x0000001d001d7308 */ /* 0x000fe40000002400 */
[----:B-1----:R-:W-:Y:S01]  /*f120*/  @P0 SHF.R.U32.HI R56, RZ, R53, R54 ;  /* 0x00000035ff380219 */ /* 0x002fe20000011636 */
[C---:B------:R-:W-:Y:S01]  /*f130*/  FMUL.FTZ R54, R2.reuse, R59 ;  /* 0x0000003b02367220 */ /* 0x040fe20000410000 */
[----:B------:R-:W-:-:S03]  /*f140*/  FMUL.FTZ R59, R2, R61 ;  /* 0x0000003d023b7220 */ /* 0x000fc60000410000 */
[----:B------:R-:W0:Y:S01]  /*f150*/  SHFL.IDX PT, R136, R56, RZ, 0x1c1f ;  /* 0x001c1fff38887589 */ /* 0x000e2200000e0000 */
[----:B------:R1:W-:Y:S08]  /*f160*/  MUFU.TANH R53, R58 ;  /* 0x0000003a00357308 */ /* 0x0003f00000002400 */
[----:B------:R-:W-:Y:S01]  /*f170*/  MUFU.TANH R59, R59 ;  /* 0x0000003b003b7308 */ /* 0x000fe20000002400 */
[----:B-1----:R-:W-:Y:S01]  /*f180*/  FMUL.FTZ R58, R2, R60 ;  /* 0x0000003c023a7220 */ /* 0x002fe20000410000 */
[----:B------:R-:W-:-:S04]  /*f190*/  IMAD.MOV.U32 R60, RZ, RZ, -0x80 ;  /* 0xffffff80ff3c7424 */ /* 0x000fc800078e00ff */
[----:B------:R-:W-:Y:S02]  /*f1a0*/  IMAD R60, R14, R60, 0x1 ;  /* 0x000000010e3c7424 */ /* 0x000fe400078e023c */
[----:B------:R-:W1:Y:S03]  /*f1b0*/  MUFU.TANH R58, R58 ;  /* 0x0000003a003a7308 */ /* 0x000e660000002400 */
[----:B---3--:R-:W-:-:S05]  /*f1c0*/  IADD3 R60, R150, R60, -R149 ;  /* 0x0000003c963c7210 */ /* 0x008fca0007ffe895 */
[----:B----4-:R-:W-:Y:S01]  /*f1d0*/  IMAD.IADD R60, R60, 0x1, -R151 ;  /* 0x000000013c3c7824 */ /* 0x010fe200078e0a97 */
[----:B------:R-:W-:Y:S01]  /*f1e0*/  MUFU.TANH R30, R30 ;  /* 0x0000001e001e7308 */ /* 0x000fe20000002400 */
[----:B------:R-:W2:Y:S02]  /*f1f0*/  S2R R151, SR_TID.X ;  /* 0x0000000000977919 */ /* 0x000ea40000002100 */
[----:B0-----:R-:W-:-:S05]  /*f200*/  IMAD.IADD R61, R60, 0x1, R136 ;  /* 0x000000013c3d7824 */ /* 0x001fca00078e0288 */
[C---:B------:R-:W-:Y:S01]  /*f210*/  ISETP.GT.AND P2, PT, R61.reuse, RZ, PT ;  /* 0x000000ff3d00720c */ /* 0x040fe20003f44270 */
[----:B------:R-:W-:Y:S01]  /*f220*/  MUFU.TANH R34, R34 ;  /* 0x0000002200227308 */ /* 0x000fe20000002400 */
[C---:B------:R-:W-:Y:S02]  /*f230*/  ISETP.GT.AND P3, PT, R61.reuse, 0x1, PT ;  /* 0x000000013d00780c */ /* 0x040fe40003f64270 */
[----:B-----5:R-:W-:Y:S02]  /*f240*/  FSEL R8, R8, -INF , P2 ;  /* 0xff80000008087808 */ /* 0x020fe40001000000 */
[----:B------:R-:W-:Y:S02]  /*f250*/  ISETP.GT.AND P2, PT, R61, 0x8, PT ;  /* 0x000000083d00780c */ /* 0x000fe40003f44270 */
[----:B------:R-:W-:Y:S01]  /*f260*/  FSEL R12, R12, -INF , P3 ;  /* 0xff8000000c0c7808 */ /* 0x000fe20001800000 */
[----:B------:R-:W-:Y:S01]  /*f270*/  MUFU.TANH R37, R37 ;  /* 0x0000002500257308 */ /* 0x000fe20000002400 */
[----:B------:R-:W-:-:S02]  /*f280*/  FMNMX.FTZ R65, R8, R11, !PT ;  /* 0x0000000b08417209 */ /* 0x000fc40007810000 */
[C---:B------:R-:W-:Y:S02]  /*f290*/  ISETP.GT.AND P3, PT, R61.reuse, 0x9, PT ;  /* 0x000000093d00780c */ /* 0x040fe40003f64270 */
[----:B------:R-:W-:Y:S02]  /*f2a0*/  FSEL R24, R24, -INF , P2 ;  /* 0xff80000018187808 */ /* 0x000fe40001000000 */
[----:B------:R-:W-:Y:S01]  /*f2b0*/  FMNMX.FTZ R65, R12, R65, !PT ;  /* 0x000000410c417209 */ /* 0x000fe20007810000 */
[----:B------:R-:W-:Y:S01]  /*f2c0*/  MUFU.TANH R38, R38 ;  /* 0x0000002600267308 */ /* 0x000fe20000002400 */
[----:B------:R-:W-:Y:S02]  /*f2d0*/  ISETP.GT.AND P2, PT, R61, 0x10, PT ;  /* 0x000000103d00780c */ /* 0x000fe40003f44270 */
[----:B------:R-:W-:Y:S02]  /*f2e0*/  FSEL R27, R27, -INF , P3 ;  /* 0xff8000001b1b7808 */ /* 0x000fe40001800000 */
[----:B------:R-:W-:-:S02]  /*f2f0*/  FMNMX.FTZ R65, R24, R65, !PT ;  /* 0x0000004118417209 */ /* 0x000fc40007810000 */
[----:B------:R-:W-:Y:S01]  /*f300*/  ISETP.GT.AND P3, PT, R61, 0x11, PT ;  /* 0x000000113d00780c */ /* 0x000fe20003f64270 */
[----:B------:R-:W-:Y:S01]  /*f310*/  MUFU.TANH R41, R41 ;  /* 0x0000002900297308 */ /* 0x000fe20000002400 */
[----:B------:R-:W-:Y:S02]  /*f320*/  FSEL R28, R28, -INF , P2 ;  /* 0xff8000001c1c7808 */ /* 0x000fe40001000000 */
[----:B------:R-:W-:Y:S02]  /*f330*/  FMNMX.FTZ R65, R27, R65, !PT ;  /* 0x000000411b417209 */ /* 0x000fe40007810000 */
[----:B------:R-:W-:Y:S02]  /*f340*/  ISETP.GT.AND P2, PT, R61, 0x18, PT ;  /* 0x000000183d00780c */ /* 0x000fe40003f44270 */
[----:B------:R-:W-:Y:S01]  /*f350*/  FSEL R31, R31, -INF , P3 ;  /* 0xff8000001f1f7808 */ /* 0x000fe20001800000 */
[----:B------:R-:W-:Y:S01]  /*f360*/  MUFU.TANH R45, R45 ;  /* 0x0000002d002d7308 */ /* 0x000fe20000002400 */
[----:B------:R-:W-:-:S02]  /*f370*/  FMNMX.FTZ R65, R28, R65, !PT ;  /* 0x000000411c417209 */ /* 0x000fc40007810000 */
[----:B------:R-:W-:Y:S02]  /*f380*/  ISETP.GT.AND P3, PT, R61, 0x19, PT ;  /* 0x000000193d00780c */ /* 0x000fe40003f64270 */
        /* <DEDUP_REMOVED lines=17> */
[----:B------:R-:W-:Y:S01]  /*f4a0*/  FMUL.FTZ R65, R2, R77 ;  /* 0x0000004d02417220 */ /* 0x000fe20000410000 */
[----:B------:R-:W-:Y:S01]  /*f4b0*/  ISETP.GT.AND P2, PT, R61, 0x30, PT ;  /* 0x000000303d00780c */ /* 0x000fe20003f44270 */
[----:B------:R-:W-:Y:S01]  /*f4c0*/  MUFU.TANH R54, R54 ;  /* 0x0000003600367308 */ /* 0x000fe20000002400 */
[----:B------:R-:W-:Y:S02]  /*f4d0*/  FSEL R77, R42, -INF , P3 ;  /* 0xff8000002a4d7808 */ /* 0x000fe40001800000 */
[----:B------:R-:W-:-:S02]  /*f4e0*/  FMNMX.FTZ R136, R40, R136, !PT ;  /* 0x0000008828887209 */ /* 0x000fc40007810000 */
[----:B------:R-:W-:Y:S02]  /*f4f0*/  ISETP.GT.AND P3, PT, R61, 0x31, PT ;  /* 0x000000313d00780c */ /* 0x000fe40003f64270 */
[----:B------:R-:W-:Y:S01]  /*f500*/  FSEL R44, R44, -INF , P2 ;  /* 0xff8000002c2c7808 */ /* 0x000fe20001000000 */
[----:B------:R-:W0:Y:S01]  /*f510*/  MUFU.TANH R65, R65 ;  /* 0x0000004100417308 */ /* 0x000e220000002400 */
[----:B------:R-:W-:Y:S02]  /*f520*/  FMNMX.FTZ R136, R77, R136, !PT ;  /* 0x000000884d887209 */ /* 0x000fe40007810000 */
[----:B------:R-:W-:Y:S02]  /*f530*/  ISETP.GT.AND P2, PT, R61, 0x38, PT ;  /* 0x000000383d00780c */ /* 0x000fe40003f44270 */
[----:B------:R-:W-:Y:S02]  /*f540*/  FSEL R47, R47, -INF , P3 ;  /* 0xff8000002f2f7808 */ /* 0x000fe40001800000 */
[----:B------:R-:W-:Y:S01]  /*f550*/  FMNMX.FTZ R136, R44, R136, !PT ;  /* 0x000000882c887209 */ /* 0x000fe20007810000 */
[----:B------:R-:W-:Y:S01]  /*f560*/  MUFU.TANH R57, R57 ;  /* 0x0000003900397308 */ /* 0x000fe20000002400 */
[----:B------:R-:W-:-:S02]  /*f570*/  ISETP.GT.AND P3, PT, R61, 0x39, PT ;  /* 0x000000393d00780c */ /* 0x000fc40003f64270 */
[----:B------:R-:W-:Y:S02]  /*f580*/  FSEL R48, R48, -INF , P2 ;  /* 0xff80000030307808 */ /* 0x000fe40001000000 */
[----:B------:R-:W-:Y:S02]  /*f590*/  FMNMX.FTZ R136, R47, R136, !PT ;  /* 0x000000882f887209 */ /* 0x000fe40007810000 */
[----:B------:R-:W-:Y:S01]  /*f5a0*/  ISETP.GT.AND P2, PT, R61, 0x40, PT ;  /* 0x000000403d00780c */ /* 0x000fe20003f44270 */
[----:B------:R-:W-:Y:S01]  /*f5b0*/  MUFU.TANH R63, R63 ;  /* 0x0000003f003f7308 */ /* 0x000fe20000002400 */
[----:B------:R-:W-:Y:S02]  /*f5c0*/  FSEL R49, R49, -INF , P3 ;  /* 0xff80000031317808 */ /* 0x000fe40001800000 */
[----:B------:R-:W-:Y:S02]  /*f5d0*/  FMNMX.FTZ R136, R48, R136, !PT ;  /* 0x0000008830887209 */ /* 0x000fe40007810000 */
[----:B------:R-:W-:-:S02]  /*f5e0*/  ISETP.GT.AND P3, PT, R61, 0x41, PT ;  /* 0x000000413d00780c */ /* 0x000fc40003f64270 */
[----:B------:R-:W-:Y:S01]  /*f5f0*/  FSEL R52, R52, -INF , P2 ;  /* 0xff80000034347808 */ /* 0x000fe20001000000 */
[----:B------:R-:W-:Y:S01]  /*f600*/  MUFU.TANH R67, R67 ;  /* 0x0000004300437308 */ /* 0x000fe20000002400 */
[----:B------:R-:W-:Y:S02]  /*f610*/  FMNMX.FTZ R136, R49, R136, !PT ;  /* 0x0000008831887209 */ /* 0x000fe40007810000 */
[----:B------:R-:W-:Y:S02]  /*f620*/  ISETP.GT.AND P2, PT, R61, 0x48, PT ;  /* 0x000000483d00780c */ /* 0x000fe40003f44270 */
[----:B------:R-:W-:Y:S02]  /*f630*/  FSEL R55, R55, -INF , P3 ;  /* 0xff80000037377808 */ /* 0x000fe40001800000 */
[----:B------:R-:W-:Y:S01]  /*f640*/  FMNMX.FTZ R136, R52, R136, !PT ;  /* 0x0000008834887209 */ /* 0x000fe20007810000 */
[----:B------:R-:W-:Y:S01]  /*f650*/  MUFU.TANH R70, R70 ;  /* 0x0000004600467308 */ /* 0x000fe20000002400 */
[----:B------:R-:W-:-:S02]  /*f660*/  ISETP.GT.AND P4, PT, R61, 0x49, PT ;  /* 0x000000493d00780c */ /* 0x000fc40003f84270 */
[----:B-1----:R-:W-:Y:S02]  /*f670*/  FSEL R58, R58, -INF , P2 ;  /* 0xff8000003a3a7808 */ /* 0x002fe40001000000 */
[----:B------:R-:W-:Y:S02]  /*f680*/  FMNMX.FTZ R136, R55, R136, !PT ;  /* 0x0000008837887209 */ /* 0x000fe40007810000 */
[----:B------:R-:W-:Y:S01]  /*f690*/  FSEL R59, R59, -INF , P4 ;  /* 0xff8000003b3b7808 */ /* 0x000fe20002000000 */
[----:B------:R-:W-:Y:S01]  /*f6a0*/  MUFU.TANH R71, R71 ;  /* 0x0000004700477308 */ /* 0x000fe20000002400 */
[----:B------:R-:W-:Y:S02]  /*f6b0*/  FMNMX.FTZ R136, R58, R136, !PT ;  /* 0x000000883a887209 */ /* 0x000fe40007810000 */
[----:B------:R-:W-:Y:S02]  /*f6c0*/  ISETP.GT.AND P5, PT, R61, 0x50, PT ;  /* 0x000000503d00780c */ /* 0x000fe40003fa4270 */
[----:B------:R-:W-:-:S02]  /*f6d0*/  FMNMX.FTZ R136, R59, R136, !PT ;  /* 0x000000883b887209 */ /* 0x000fc40007810000 */
[----:B------:R-:W-:Y:S01]  /*f6e0*/  FSEL R62, R62, -INF , P5 ;  /* 0xff8000003e3e7808 */ /* 0x000fe20002800000 */
[----:B------:R-:W-:Y:S01]  /*f6f0*/  MUFU.TANH R74, R74 ;  /* 0x0000004a004a7308 */ /* 0x000fe20000002400 */
[C---:B------:R-:W-:Y:S02]  /*f700*/  ISETP.GT.AND P3, PT, R61.reuse, 0x51, PT ;  /* 0x000000513d00780c */ /* 0x040fe40003f64270 */
[----:B------:R-:W-:Y:S02]  /*f710*/  FMNMX.FTZ R42, R62, R136, !PT ;  /* 0x000000883e2a7209 */ /* 0x000fe40007810000 */
[----:B------:R1:W3:Y:S01]  /*f720*/  SHFL.IDX PT, R136, R56, 0x1, 0x1c1f ;  /* 0x003c1f0038887f89 */ /* 0x0002e200000e0000 */
[C---:B------:R-:W-:Y:S02]  /*f730*/  ISETP.GT.AND P2, PT, R61.reuse, 0x58, PT ;  /* 0x000000583d00780c */ /* 0x040fe40003f44270 */
[----:B------:R-:W-:Y:S01]  /*f740*/  FSEL R64, R64, -INF , P3 ;  /* 0xff80000040407808 */ /* 0x000fe20001800000 */
[----:B------:R-:W-:Y:S01]  /*f750*/  MUFU.TANH R75, R75 ;  /* 0x0000004b004b7308 */ /* 0x000fe20000002400 */
[----:B------:R-:W-:-:S02]  /*f760*/  ISETP.GT.AND P6, PT, R61, 0x59, PT ;  /* 0x000000593d00780c */ /* 0x000fc40003fc4270 */
[----:B------:R-:W-:Y:S01]  /*f770*/  FSEL R68, R68, -INF , P2 ;  /* 0xff80000044447808 */ /* 0x000fe20001000000 */
[----:B-1----:R-:W-:Y:S01]  /*f780*/  FMUL.FTZ R56, R2, R79 ;  /* 0x0000004f02387220 */ /* 0x002fe20000410000 */
[----:B------:R-:W-:Y:S01]  /*f790*/  FMNMX.FTZ R42, R64, R42, !PT ;  /* 0x0000002a402a7209 */ /* 0x000fe20007810000 */
[C---:B------:R-:W-:Y:S01]  /*f7a0*/  FMUL.FTZ R79, R2.reuse, R82 ;  /* 0x00000052024f7220 */ /* 0x040fe20000410000 */
[----:B------:R-:W-:Y:S01]  /*f7b0*/  ISETP.GT.AND P5, PT, R61, 0x60, PT ;  /* 0x000000603d00780c */ /* 0x000fe20003fa4270 */
[C---:B------:R-:W-:Y:S01]  /*f7c0*/  FMUL.FTZ R82, R2.reuse, R83 ;  /* 0x0000005302527220 */ /* 0x040fe20000410000 */
[----:B------:R-:W-:Y:S01]  /*f7d0*/  FSEL R69, R69, -INF , P6 ;  /* 0xff80000045457808 */ /* 0x000fe20003000000 */
[----:B------:R-:W-:Y:S01]  /*f7e0*/  FMUL.FTZ R83, R2, R86 ;  /* 0x0000005602537220 */ /* 0x000fe20000410000 */
[----:B------:R-:W-:Y:S01]  /*f7f0*/  FMNMX.FTZ R42, R68, R42, !PT ;  /* 0x0000002a442a7209 */ /* 0x000fe20007810000 */
[----:B------:R-:W-:Y:S01]  /*f800*/  MUFU.TANH R78, R78 ;  /* 0x0000004e004e7308 */ /* 0x000fe20000002400 */
[----:B------:R-:W-:-:S02]  /*f810*/  ISETP.GT.AND P4, PT, R61, 0x61, PT ;  /* 0x000000613d00780c */ /* 0x000fc40003f84270 */
[----:B------:R-:W-:Y:S02]  /*f820*/  ISETP.GT.AND P3, PT, R61, 0x68, PT ;  /* 0x000000683d00780c */ /* 0x000fe40003f64270 */
[----:B------:R-:W-:Y:S02]  /*f830*/  FSEL R72, R72, -INF , P5 ;  /* 0xff80000048487808 */ /* 0x000fe40002800000 */
[----:B------:R-:W-:Y:S01]  /*f840*/  FMNMX.FTZ R42, R69, R42, !PT ;  /* 0x0000002a452a7209 */ /* 0x000fe20007810000 */
[----:B---3--:R-:W-:Y:S01]  /*f850*/  IMAD.IADD R136, R60, 0x1, R136 ;  /* 0x000000013c887824 */ /* 0x008fe200078e0288 */
[----:B------:R-:W-:Y:S01]  /*f860*/  FSEL R73, R73, -INF , P4 ;  /* 0xff80000049497808 */ /* 0x000fe20002000000 */
[----:B------:R-:W-:Y:S01]  /*f870*/  MUFU.TANH R56, R56 ;  /* 0x0000003800387308 */ /* 0x000fe20000002400 */
[----:B------:R-:W-:Y:S01]  /*f880*/  FSEL R76, R76, -INF , P3 ;  /* 0xff8000004c4c7808 */ /* 0x000fe20001800000 */
[----:B------:R-:W-:Y:S01]  /*f890*/  FMUL.FTZ R60, R2, R87 ;  /* 0x00000057023c7220 */ /* 0x000fe20000410000 */
[----:B------:R-:W-:-:S02]  /*f8a0*/  FMNMX.FTZ R42, R72, R42, !PT ;  /* 0x0000002a482a7209 */ /* 0x000fc40007810000 */
[C---:B------:R-:W-:Y:S02]  /*f8b0*/  ISETP.GT.AND P2, PT, R61.reuse, 0x69, PT ;  /* 0x000000693d00780c */ /* 0x040fe40003f44270 */
[C---:B------:R-:W-:Y:S01]  /*f8c0*/  ISETP.GT.AND P6, PT, R61.reuse, 0x70, PT ;  /* 0x000000703d00780c */ /* 0x040fe20003fc4270 */
[----:B------:R-:W-:Y:S01]  /*f8d0*/  MUFU.TANH R79, R79 ;  /* 0x0000004f004f7308 */ /* 0x000fe20000002400 */
[C---:B------:R-:W-:Y:S02]  /*f8e0*/  ISETP.GT.AND P5, PT, R61.reuse, 0x71, PT ;  /* 0x000000713d00780c */ /* 0x040fe40003fa4270 */
[C---:B------:R-:W-:Y:S02]  /*f8f0*/  ISETP.GT.AND P4, PT, R61.reuse, 0x78, PT ;  /* 0x000000783d00780c */ /* 0x040fe40003f84270 */
[----:B------:R-:W-:Y:S01]  /*f900*/  ISETP.GT.AND P3, PT, R61, 0x79, PT ;  /* 0x000000793d00780c */ /* 0x000fe20003f64270 */
[----:B------:R-:W-:Y:S01]  /*f910*/  FMUL.FTZ R61, R2, R85 ;  /* 0x00000055023d7220 */ /* 0x000fe20000410000 */
[----:B------:R-:W-:Y:S01]  /*f920*/  FMNMX.FTZ R85, R73, R42, !PT ;  /* 0x0000002a49557209 */ /* 0x000fe20007810000 */
[----:B------:R-:W-:Y:S01]  /*f930*/  MUFU.TANH R82, R82 ;  /* 0x0000005200527308 */ /* 0x000fe20000002400 */
[----:B------:R-:W-:-:S02]  /*f940*/  FSEL R81, R81, -INF , P5 ;  /* 0xff80000051517808 */ /* 0x000fc40002800000 */
[----:B------:R-:W-:Y:S02]  /*f950*/  ISETP.GT.AND P5, PT, R136, RZ, PT ;  /* 0x000000ff8800720c */ /* 0x000fe40003fa4270 */
[----:B------:R-:W-:Y:S02]  /*f960*/  FSEL R84, R84, -INF , P4 ;  /* 0xff80000054547808 */ /* 0x000fe40002000000 */
[----:B------:R-:W-:Y:S01]  /*f970*/  FSEL R9, R9, -INF , P5 ;  /* 0xff80000009097808 */ /* 0x000fe20002800000 */
[----:B------:R0:W1:Y:S01]  /*f980*/  MUFU.TANH R42, R61 ;  /* 0x0000003d002a7308 */ /* 0x0000620000002400 */
[----:B------:R-:W-:Y:S02]  /*f990*/  ISETP.GT.AND P4, PT, R136, 0x9, PT ;  /* 0x000000098800780c */ /* 0x000fe40003f84270 */
[----:B------:R-:W-:Y:S02]  /*f9a0*/  FSEL R80, R80, -INF , P6 ;  /* 0xff80000050507808 */ /* 0x000fe40003000000 */
[----:B------:R-:W-:-:S02]  /*f9b0*/  ISETP.GT.AND P6, PT, R136, 0x10, PT ;  /* 0x000000108800780c */ /* 0x000fc40003fc4270 */
[----:B------:R-:W-:Y:S01]  /*f9c0*/  FSEL R26, R26, -INF , P4 ;  /* 0xff8000001a1a7808 */ /* 0x000fe20002000000 */
[----:B------:R-:W-:Y:S01]  /*f9d0*/  MUFU.TANH R83, R83 ;  /* 0x0000005300537308 */ /* 0x000fe20000002400 */
[----:B0-----:R-:W-:Y:S02]  /*f9e0*/  FSEL R61, R65, -INF , P2 ;  /* 0xff800000413d7808 */ /* 0x001fe40001000000 */
[----:B------:R-:W-:Y:S02]  /*f9f0*/  ISETP.GT.AND P2, PT, R136, 0x1, PT ;  /* 0x000000018800780c */ /* 0x000fe40003f44270 */
[----:B------:R-:W-:Y:S01]  /*fa00*/  FMNMX.FTZ R65, R76, R85, !PT ;  /* 0x000000554c417209 */ /* 0x000fe20007810000 */
[----:B------:R-:W-:Y:S01]  /*fa10*/  FMUL.FTZ R85, R2, R66 ;  /* 0x0000004202557220 */ /* 0x000fe20000410000 */
[----:B------:R-:W-:Y:S01]  /*fa20*/  FSEL R13, R13, -INF , P2 ;  /* 0xff8000000d0d7808 */ /* 0x000fe20001000000 */
[----:B------:R-:W-:Y:S01]  /*fa30*/  MUFU.TANH R60, R60 ;  /* 0x0000003c003c7308 */ /* 0x000fe20000002400 */
[----:B------:R-:W-:-:S02]  /*fa40*/  ISETP.GT.AND P2, PT, R136, 0x18, PT ;  /* 0x000000188800780c */ /* 0x000fc40003f44270 */
[----:B-1----:R-:W-:Y:S02]  /*fa50*/  FSEL R66, R42, -INF , P3 ;  /* 0xff8000002a427808 */ /* 0x002fe40001800000 */
[----:B------:R-:W-:Y:S02]  /*fa60*/  FSEL R33, R33, -INF , P2 ;  /* 0xff80000021217808 */ /* 0x000fe40001000000 */
[C---:B------:R-:W-:Y:S01]  /*fa70*/  ISETP.GT.AND P2, PT, R136.reuse, 0x29, PT ;  /* 0x000000298800780c */ /* 0x040fe20003f44270 */
[----:B------:R-:W0:Y:S01]  /*fa80*/  MUFU.TANH R85, R85 ;  /* 0x0000005500557308 */ /* 0x000e220000002400 */
[----:B------:R-:W-:Y:S02]  /*fa90*/  ISETP.GT.AND P3, PT, R136, 0x8, PT ;  /* 0x000000088800780c */ /* 0x000fe40003f64270 */
[----:B------:R-:W-:Y:S02]  /*faa0*/  FSEL R86, R43, -INF , P2 ;  /* 0xff8000002b567808 */ /* 0x000fe40001000000 */
[----:B------:R-:W-:-:S02]  /*fab0*/  FMNMX.FTZ R43, R9, R10, !PT ;  /* 0x0000000a092b7209 */ /* 0x000fc40007810000 */
[----:B------:R-:W-:Y:S02]  /*fac0*/  FSEL R25, R25, -INF , P3 ;  /* 0xff80000019197808 */ /* 0x000fe40001800000 */
[----:B------:R-:W-:Y:S02]  /*fad0*/  FMNMX.FTZ R43, R13, R43, !PT ;  /* 0x0000002b0d2b7209 */ /* 0x000fe40007810000 */
[----:B------:R-:W-:Y:S02]  /*fae0*/  ISETP.GT.AND P5, PT, R136, 0x11, PT ;  /* 0x000000118800780c */ /* 0x000fe40003fa4270 */
[----:B------:R-:W-:Y:S02]  /*faf0*/  FMNMX.FTZ R43, R25, R43, !PT ;  /* 0x0000002b192b7209 */ /* 0x000fe40007810000 */
[----:B------:R-:W-:Y:S02]  /*fb00*/  FSEL R29, R29, -INF , P6 ;  /* 0xff8000001d1d7808 */ /* 0x000fe40003000000 */
[----:B------:R-:W-:-:S02]  /*fb10*/  FMNMX.FTZ R43, R26, R43, !PT ;  /* 0x0000002b1a2b7209 */ /* 0x000fc40007810000 */
[----:B------:R-:W-:Y:S02]  /*fb20*/  FSEL R30, R30, -INF , P5 ;  /* 0xff8000001e1e7808 */ /* 0x000fe40002800000 */
[----:B------:R-:W-:Y:S02]  /*fb30*/  FMNMX.FTZ R43, R29, R43, !PT ;  /* 0x0000002b1d2b7209 */ /* 0x000fe40007810000 */
[----:B------:R-:W-:Y:S02]  /*fb40*/  ISETP.GT.AND P3, PT, R136, 0x19, PT ;  /* 0x000000198800780c */ /* 0x000fe40003f64270 */
[----:B------:R-:W-:Y:S02]  /*fb50*/  FMNMX.FTZ R43, R30, R43, !PT ;  /* 0x0000002b1e2b7209 */ /* 0x000fe40007810000 */
[----:B------:R-:W-:Y:S02]  /*fb60*/  ISETP.GT.AND P4, PT, R136, 0x20, PT ;  /* 0x000000208800780c */ /* 0x000fe40003f84270 */
[----:B------:R-:W-:-:S02]  /*fb70*/  FSEL R34, R34, -INF , P3 ;  /* 0xff80000022227808 */ /* 0x000fc40001800000 */
[----:B------:R-:W-:Y:S02]  /*fb80*/  FMNMX.FTZ R43, R33, R43, !PT ;  /* 0x0000002b212b7209 */ /* 0x000fe40007810000 */
[----:B------:R-:W-:Y:S02]  /*fb90*/  ISETP.GT.AND P6, PT, R136, 0x21, PT ;  /* 0x000000218800780c */ /* 0x000fe40003fc4270 */
[----:B------:R-:W-:Y:S02]  /*fba0*/  FSEL R37, R37, -INF , P4 ;  /* 0xff80000025257808 */ /* 0x000fe40002000000 */
[----:B------:R-:W-:Y:S02]  /*fbb0*/  FMNMX.FTZ R43, R34, R43, !PT ;  /* 0x0000002b222b7209 */ /* 0x000fe40007810000 */
[----:B------:R-:W-:Y:S02]  /*fbc0*/  ISETP.GT.AND P5, PT, R136, 0x28, PT ;  /* 0x000000288800780c */ /* 0x000fe40003fa4270 */
[----:B------:R-:W-:-:S02]  /*fbd0*/  FSEL R38, R38, -INF , P6 ;  /* 0xff80000026267808 */ /* 0x000fc40003000000 */
[----:B------:R-:W-:Y:S02]  /*fbe0*/  FMNMX.FTZ R43, R37, R43, !PT ;  /* 0x0000002b252b7209 */ /* 0x000fe40007810000 */
[----:B------:R-:W-:Y:S02]  /*fbf0*/  FSEL R41, R41, -INF , P5 ;  /* 0xff80000029297808 */ /* 0x000fe40002800000 */
[----:B------:R-:W-:Y:S02]  /*fc00*/  FMNMX.FTZ R43, R38, R43, !PT ;  /* 0x0000002b262b7209 */ /* 0x000fe40007810000 */
[C---:B------:R-:W-:Y:S02]  /*fc10*/  ISETP.GT.AND P3, PT, R136.reuse, 0x30, PT ;  /* 0x000000308800780c */ /* 0x040fe40003f64270 */
        /* <DEDUP_REMOVED lines=23> */
[----:B------:R-:W-:Y:S02]  /*fd90*/  FSEL R63, R63, -INF , P5 ;  /* 0xff8000003f3f7808 */ /* 0x000fe40002800000 */
[----:B------:R-:W-:Y:S02]  /*fda0*/  FMNMX.FTZ R43, R57, R43, !PT ;  /* 0x0000002b392b7209 */ /* 0x000fe40007810000 */
[----:B------:R-:W-:-:S02]  /*fdb0*/  ISETP.GT.AND P4, PT, R136, 0x51, PT ;  /* 0x000000518800780c */ /* 0x000fc40003f84270 */
[----:B0-----:R-:W-:Y:S02]  /*fdc0*/  FSEL R85, R85, -INF , P3 ;  /* 0xff80000055557808 */ /* 0x001fe40001800000 */
[----:B------:R-:W-:Y:S02]  /*fdd0*/  FMNMX.FTZ R43, R63, R43, !PT ;  /* 0x0000002b3f2b7209 */ /* 0x000fe40007810000 */
[C---:B------:R-:W-:Y:S02]  /*fde0*/  ISETP.GT.AND P6, PT, R136.reuse, 0x58, PT ;  /* 0x000000588800780c */ /* 0x040fe40003fc4270 */
        /* <DEDUP_REMOVED lines=17> */
[----:B------:R-:W-:Y:S02]  /*ff00*/  FMNMX.FTZ R65, R61, R65, !PT ;  /* 0x000000413d417209 */ /* 0x000fe40007810000 */
[----:B------:R-:W-:Y:S02]  /*ff10*/  ISETP.GT.AND P3, PT, R136, 0x70, PT ;  /* 0x000000708800780c */ /* 0x000fe40003f64270 */
[----:B------:R-:W-:Y:S02]  /*ff20*/  FSEL R56, R56, -INF , P5 ;  /* 0xff80000038387808 */ /* 0x000fe40002800000 */
[----:B------:R-:W-:-:S02]  /*ff30*/  FMNMX.FTZ R43, R78, R43, !PT ;  /* 0x0000002b4e2b7209 */ /* 0x000fc40007810000 */
[----:B------:R-:W-:Y:S02]  /*ff40*/  FMNMX.FTZ R65, R80, R65, !PT ;  /* 0x0000004150417209 */ /* 0x000fe40007810000 */
[----:B------:R-:W-:Y:S02]  /*ff50*/  ISETP.GT.AND P4, PT, R136, 0x71, PT ;  /* 0x000000718800780c */ /* 0x000fe40003f84270 */
[----:B------:R-:W-:Y:S02]  /*ff60*/  FSEL R79, R79, -INF , P3 ;  /* 0xff8000004f4f7808 */ /* 0x000fe40001800000 */
[----:B------:R-:W-:Y:S02]  /*ff70*/  FMNMX.FTZ R43, R56, R43, !PT ;  /* 0x0000002b382b7209 */ /* 0x000fe40007810000 */
        /* <DEDUP_REMOVED lines=9> */
[----:B------:R-:W-:Y:S02]  /*10010*/  FSEL R60, R60, -INF , P5 ;  /* 0xff8000003c3c7808 */ /* 0x000fe40002800000 */
[----:B------:R-:W-:Y:S01]  /*10020*/  FMNMX.FTZ R43, R83, R43, !PT ;  /* 0x0000002b532b7209 */ /* 0x000fe20007810000 */
[----:B------:R-:W0:Y:S01]  /*10030*/  SHFL.BFLY PT, R42, R65, 0x2, 0x1f ;  /* 0x0c401f00412a7f89 */ /* 0x000e2200000e0000 */
[----:B--2---:R-:W-:Y:S02]  /*10040*/  LOP3.LUT R137, R151, 0x7f, RZ, 0xc0, !PT ;  /* 0x0000007f97897812 */ /* 0x004fe400078ec0ff */
[----:B------:R-:W-:-:S05]  /*10050*/  FMNMX.FTZ R43, R60, R43, !PT ;  /* 0x0000002b3c2b7209 */ /* 0x000fca0007810000 */
[----:B------:R-:W1:Y:S01]  /*10060*/  SHFL.BFLY PT, R136, R43, 0x2, 0x1f ;  /* 0x0c401f002b887f89 */ /* 0x000e6200000e0000 */
[----:B0-----:R-:W-:-:S05]  /*10070*/  FMNMX.FTZ R42, R65, R42, !PT ;  /* 0x0000002a412a7209 */ /* 0x001fca0007810000 */
[----:B------:R-:W0:Y:S01]  /*10080*/  SHFL.BFLY PT, R65, R42, 0x1, 0x1f ;  /* 0x0c201f002a417f89 */ /* 0x000e2200000e0000 */
[----:B-1----:R-:W-:-:S05]  /*10090*/  FMNMX.FTZ R43, R43, R136, !PT ;  /* 0x000000882b2b7209 */ /* 0x002fca0007810000 */
[----:B------:R-:W1:Y:S01]  /*100a0*/  SHFL.BFLY PT, R136, R43, 0x1, 0x1f ;  /* 0x0c201f002b887f89 */ /* 0x000e6200000e0000 */
[----:B0-----:R-:W-:Y:S01]  /*100b0*/  FMNMX.FTZ R65, R42, R65, !PT ;  /* 0x000000412a417209 */ /* 0x001fe20007810000 */
[----:B------:R-:W-:-:S03]  /*100c0*/  IMAD.U32 R42, RZ, RZ, UR39 ;  /* 0x00000027ff2a7e24 */ /* 0x000fc6000f8e00ff */
[C---:B------:R-:W-:Y:S01]  /*100d0*/  FSETP.NEU.FTZ.AND P2, PT, R65.reuse, -INF , PT ;  /* 0xff8000004100780b */ /* 0x040fe20003f5d000 */
[----:B------:R-:W-:-:S01]  /*100e0*/  FFMA.FTZ R87, R65, R42, -8 ;  /* 0xc100000041577423 */ /* 0x000fc2000001002a */
[----:B-1----:R-:W-:-:S04]  /*100f0*/  FMNMX.FTZ R43, R43, R136, !PT ;  /* 0x000000882b2b7209 */ /* 0x002fc80007810000 */
[----:B------:R-:W-:Y:S02]  /*10100*/  FSEL R87, R87, RZ, P2 ;  /* 0x000000ff57577208 */ /* 0x000fe40001000000 */
[C---:B------:R-:W-:Y:S01]  /*10110*/  FSETP.NEU.FTZ.AND P3, PT, R43.reuse, -INF , PT ;  /* 0xff8000002b00780b */ /* 0x040fe20003f7d000 */
[-C--:B------:R-:W-:Y:S02]  /*10120*/  FFMA.FTZ R136, R43, R42.reuse, -8 ;  /* 0xc10000002b887423 */ /* 0x080fe4000001002a */
        /* <DEDUP_REMOVED lines=31> */
[----:B------:R-:W-:Y:S01]  /*10320*/  FFMA.FTZ R66, R66, R42, -R87 ;  /* 0x0000002a42427223 */ /* 0x000fe20000010857 */
[----:B------:R-:W-:Y:S01]  /*10330*/  FSEL R87, R136, RZ, P3 ;  /* 0x000000ff88577208 */ /* 0x000fe20001800000 */
[----:B------:R-:W-:Y:S01]  /*10340*/  MUFU.EX2 R8, R8 ;  /* 0x0000000800087308 */ /* 0x000fe20000000800 */
[----:B------:R-:W-:-:S02]  /*10350*/  FSEL R136, R65, RZ, P2 ;  /* 0x000000ff41887208 */ /* 0x000fc40001000000 */
[----:B------:R-:W-:Y:S01]  /*10360*/  ISETP.NE.AND P2, PT, R137, RZ, PT ;  /* 0x000000ff8900720c */ /* 0x000fe20003f45270 */
[----:B------:R-:W-:-:S01]  /*10370*/  FFMA.FTZ R9, R9, R42, -R87 ;  /* 0x0000002a09097223 */ /* 0x000fc20000010857 */
[----:B------:R-:W-:Y:S01]  /*10380*/  FFMA.FTZ R13, R13, R42, -R87 ;  /* 0x0000002a0d0d7223 */ /* 0x000fe20000010857 */
[----:B------:R-:W-:-:S01]  /*10390*/  FADD.FTZ R136, -R136, R11 ;  /* 0x0000000b88887221 */ /* 0x000fc20000010100 */
[-CC-:B------:R-:W-:Y:S01]  /*103a0*/  FFMA.FTZ R11, R50, R42.reuse, -R87.reuse ;  /* 0x0000002a320b7223 */ /* 0x180fe20000010857 */
[----:B------:R-:W-:Y:S01]  /*103b0*/  FSEL R50, R43, RZ, P3 ;  /* 0x000000ff2b327208 */ /* 0x000fe20001800000 */
[-CC-:B------:R-:W-:Y:S01]  /*103c0*/  FFMA.FTZ R25, R25, R42.reuse, -R87.reuse ;  /* 0x0000002a19197223 */ /* 0x180fe20000010857 */
[----:B------:R-:W-:Y:S01]  /*103d0*/  MUFU.EX2 R9, R9 ;  /* 0x0000000900097308 */ /* 0x000fe20000000800 */
[----:B------:R-:W-:-:S01]  /*103e0*/  FFMA.FTZ R26, R26, R42, -R87 ;  /* 0x0000002a1a1a7223 */ /* 0x000fc20000010857 */
[----:B------:R-:W-:Y:S01]  /*103f0*/  FFMA.FTZ R29, R29, R42, -R87 ;  /* 0x0000002a1d1d7223 */ /* 0x000fe20000010857 */
[----:B------:R-:W-:-:S01]  /*10400*/  FADD.FTZ R10, -R50, R10 ;  /* 0x0000000a320a7221 */ /* 0x000fc20000010100 */
[-C--:B------:R-:W-:Y:S01]  /*10410*/  FMUL.FTZ R50, R136, R42.reuse ;  /* 0x0000002a88327220 */ /* 0x080fe20000410000 */
[----:B------:R-:W-:-:S01]  /*10420*/  FFMA.FTZ R30, R30, R42, -R87 ;  /* 0x0000002a1e1e7223 */ /* 0x000fc20000010857 */
[-CC-:B------:R-:W-:Y:S01]  /*10430*/  FFMA.FTZ R33, R33, R42.reuse, -R87.reuse ;  /* 0x0000002a21217223 */ /* 0x180fe20000010857 */
[-C--:B------:R-:W-:Y:S01]  /*10440*/  FMUL.FTZ R10, R10, R42.reuse ;  /* 0x0000002a0a0a7220 */ /* 0x080fe20000410000 */
        /* <DEDUP_REMOVED lines=28> */
[----:B------:R-:W-:Y:S01]  /*10610*/  FFMA.FTZ R60, R60, R42, -R87 ;  /* 0x0000002a3c3c7223 */ /* 0x000fe20000010857 */
[----:B------:R-:W-:-:S01]  /*10620*/  FADD.FTZ R3, R12, R3 ;  /* 0x000000030c037221 */ /* 0x000fc20000010000 */
[----:B------:R-:W-:-:S02]  /*10630*/  @!P2 VIADD R15, R15, 0x19c40 ;  /* 0x00019c400f0fa836 */ /* 0x000fc40000000000 */
[----:B------:R-:W0:Y:S01]  /*10640*/  MUFU.EX2 R24, R24 ;  /* 0x0000001800187308 */ /* 0x000e220000000800 */
[----:B-1----:R-:W-:-:S02]  /*10650*/  FFMA.FTZ R0, R10, R0, R9 ;  /* 0x000000000a007223 */ /* 0x002fc40000010009 */
[----:B------:R-:W-:-:S04]  /*10660*/  @!P2 PRMT R15, RZ, 0x654, R15 ;  /* 0x00000654ff0fa816 */ /* 0x000fc8000000000f */
[----:B------:R1:W-:Y:S01]  /*10670*/  @!P2 SYNCS.ARRIVE.TRANS64.RED.A1T0 RZ, [R15+URZ], RZ ;  /* 0x000000ff0fffa9a7 */ /* 0x0003e2000810043f */
        /* <DEDUP_REMOVED lines=117> */
[----:B0-----:R-:W-:-:S01]  /*10dd0*/  FADD.FTZ R0, R83, R0 ;  /* 0x0000000053007221 */ /* 0x001fc20000010000 */
[----:B---3--:R-:W-:-:S03]  /*10de0*/  FADD.FTZ R3, R66, R3 ;  /* 0x0000000342037221 */ /* 0x008fc60000010000 */
[----:B--2---:R-:W-:Y:S01]  /*10df0*/  FADD.FTZ R0, R60, R0 ;  /* 0x000000003c007221 */ /* 0x004fe20000010000 */
[----:B-1----:R-:W-:Y:S06]  /*10e00*/  @!P1 BRA `(.L_x_2008) ;  /* 0x0000000000049947 */ /* 0x002fec0003800000 */
[----:B------:R-:W-:Y:S01]  /*10e10*/  BPT.TRAP 0x1 ;  /* 0x000000040000795c */ /* 0x000fe20000300000 */
.L_x_2008:
        /* <DEDUP_REMOVED lines=102> */
[----:B0-----:R-:W-:Y:S05]  /*11480*/  @P2 BRA `(.L_x_2009) ;  /* 0xffffffd0003c2947 */ /* 0x001fea000383ffff */
[----:B------:R-:W-:Y:S05]  /*11490*/  BSYNC B1 ;  /* 0x0000000000017941 */ /* 0x000fea0003800000 */
.L_x_1997:
[----:B------:R-:W-:Y:S05]  /*114a0*/  BSYNC B0 ;  /* 0x0000000000007941 */ /* 0x000fea0003800000 */
.L_x_1996:
        /* <DEDUP_REMOVED lines=8> */
.L_x_2023:
[----:B------:R-:W-:-:S05]  /*11530*/  VIADD R18, R8, 0x1 ;  /* 0x0000000108127836 */ /* 0x000fca0000000000 */
[----:B------:R-:W-:-:S04]  /*11540*/  ISETP.NE.AND P0, PT, R18, 0x2, PT ;  /* 0x000000021200780c */ /* 0x000fc80003f05270 */
[----:B------:R-:W-:Y:S02]  /*11550*/  SEL R152, RZ, 0x1, P0 ;  /* 0x00000001ff987807 */ /* 0x000fe40000000000 */
[----:B------:R-:W-:Y:S02]  /*11560*/  SEL R18, R18, RZ, P0 ;  /* 0x000000ff12127207 */ /* 0x000fe40000000000 */
[----:B------:R-:W-:Y:S01]  /*11570*/  LOP3.LUT R152, R9, R152, RZ, 0x3c, !PT ;  /* 0x0000009809987212 */ /* 0x000fe200078e3cff */
[----:B------:R-:W-:Y:S06]  /*11580*/  @!P1 BRA `(.L_x_2012) ;  /* 0x0000000000049947 */ /* 0x000fec0003800000 */
[----:B------:R-:W-:Y:S01]  /*11590*/  BPT.TRAP 0x1 ;  /* 0x000000040000795c */ /* 0x000fe20000300000 */
.L_x_2012:
[----:B------:R-:W-:Y:S01]  /*115a0*/  IMAD R10, R18, 0x8, R16 ;  /* 0x00000008120a7824 */ /* 0x000fe200078e0210 */
[----:B------:R-:W-:-:S04]  /*115b0*/  SHF.L.U32 R11, R152, 0x1f, RZ ;  /* 0x0000001f980b7819 */ /* 0x000fc800000006ff */
[----:B------:R0:W1:Y:S01]  /*115c0*/  SYNCS.PHASECHK.TRANS64.TRYWAIT P0, [R10+URZ+0x19c30], R11 ;  /* 0x019c300b0a0075a7 */ /* 0x000062000800017f */
[----:B------:R-:W-:Y:S05]  /*115d0*/  @!P1 BRA `(.L_x_2013) ;  /* 0x0000000000049947 */ /* 0x000fea0003800000 */
[----:B------:R-:W-:Y:S01]  /*115e0*/  BPT.TRAP 0x1 ;  /* 0x000000040000795c */ /* 0x000fe20000300000 */
.L_x_2013:
[----:B------:R-:W-:Y:S01]  /*115f0*/  BSSY B1, `(.L_x_2014) ;  /* 0x0000006000017945 */ /* 0x000fe20003800000 */
[----:B------:R-:W-:Y:S02]  /*11600*/  IMAD R24, R18, 0x300, R21 ;  /* 0x0000030012187824 */ /* 0x000fe400078e0215 */
[----:B------:R-:W-:Y:S01]  /*11610*/  IMAD.MOV.U32 R25, RZ, RZ, -0x3ffffff0 ;  /* 0xc0000010ff197424 */ /* 0x000fe200078e00ff */
[----:B-1----:R-:W-:Y:S06]  /*11620*/  @P0 BRA `(.L_x_2015) ;  /* 0x0000000000080947 */ /* 0x002fec0003800000 */
[----:B------:R-:W1:Y:S02]  /*11630*/  SYNCS.PHASECHK.TRANS64.TRYWAIT P0, [R10+URZ+0x19c30], R11 ;  /* 0x019c300b0a0075a7 */ /* 0x000e64000800017f */
[----:B-1----:R-:W-:Y:S05]  /*11640*/  @!P0 BRA `(.L_x_2016) ;  /* 0x000000e000788947 */ /* 0x002fea0003800000 */
.L_x_2015:
[----:B------:R-:W-:Y:S05]  /*11650*/  BSYNC B1 ;  /* 0x0000000000017941 */ /* 0x000fea0003800000 */
.L_x_2014:
        /* <DEDUP_REMOVED lines=27> */
.L_x_2017:
[----:B------:R-:W-:Y:S01]  /*11810*/  SHF.L.U32 R9, R9, 0x1f, RZ ;  /* 0x0000001f09097819 */ /* 0x000fe200000006ff */
[----:B------:R-:W-:-:S04]  /*11820*/  IMAD R15, R8, 0x8, R16 ;  /* 0x00000008080f7824 */ /* 0x000fc800078e0210 */
[----:B------:R0:W1:Y:S01]  /*11830*/  SYNCS.PHASECHK.TRANS64.TRYWAIT P0, [R15+URZ+0x19c50], R9 ;  /* 0x019c50090f0075a7 */ /* 0x000062000800017f */
[----:B------:R-:W-:Y:S05]  /*11840*/  @!P1 BRA `(.L_x_2018) ;  /* 0x0000000000049947 */ /* 0x000fea0003800000 */
[----:B------:R-:W-:Y:S01]  /*11850*/  BPT.TRAP 0x1 ;  /* 0x000000040000795c */ /* 0x000fe20000300000 */
.L_x_2018:
[----:B------:R-:W-:Y:S04]  /*11860*/  BSSY B1, `(.L_x_2019) ;  /* 0x0000004000017945 */ /* 0x000fe80003800000 */
[----:B-1----:R-:W-:Y:S05]  /*11870*/  @P0 BRA `(.L_x_2020) ;  /* 0x0000000000080947 */ /* 0x002fea0003800000 */
[----:B------:R-:W1:Y:S02]  /*11880*/  SYNCS.PHASECHK.TRANS64.TRYWAIT P0, [R15+URZ+0x19c50], R9 ;  /* 0x019c50090f0075a7 */ /* 0x000e64000800017f */
[----:B-1----:R-:W-:Y:S05]  /*11890*/  @!P0 BRA `(.L_x_2021) ;  /* 0x000000dc00f88947 */ /* 0x002fea0003800000 */
.L_x_2020:
[----:B------:R-:W-:Y:S05]  /*118a0*/  BSYNC B1 ;  /* 0x0000000000017941 */ /* 0x000fea0003800000 */
.L_x_2019:
        /* <DEDUP_REMOVED lines=8> */
[----:B------:R-:W-:Y:S01]  /*11930*/  FMUL.FTZ R39, R2, R43 ;  /* 0x0000002b02277220 */ /* 0x000fe20000410000 */
[----:B------:R-:W-:Y:S01]  /*11940*/  LOP3.LUT R9, R9, 0x3fff, RZ, 0xc0, !PT ;  /* 0x00003fff09097812 */ /* 0x000fe200078ec0ff */
[----:B------:R-:W-:Y:S03]  /*11950*/  MUFU.TANH R20, R20 ;  /* 0x0000001400147308 */ /* 0x000fe60000002400 */
[----:B------:R-:W-:-:S05]  /*11960*/  LOP3.LUT R9, R9, 0x10000, RZ, 0xfc, !PT ;  /* 0x0001000009097812 */ /* 0x000fca00078efcff */
[----:B------:R-:W-:Y:S01]  /*11970*/  IMAD R8, R8, 0x300, R9 ;  /* 0x0000030008087824 */ /* 0x000fe200078e0209 */
[----:B------:R-:W-:Y:S01]  /*11980*/  MUFU.TANH R27, R27 ;  /* 0x0000001b001b7308 */ /* 0x000fe20000002400 */
[----:B------:R-:W-:Y:S02]  /*11990*/  IMAD.MOV.U32 R9, RZ, RZ, 0x40000040 ;  /* 0x40000040ff097424 */ /* 0x000fe400078e00ff */
[C---:B------:R-:W-:Y:S01]  /*119a0*/  VIADD R10, R8.reuse, 0x2 ;  /* 0x00000002080a7836 */ /* 0x040fe20000000000 */
[----:B------:R-:W-:Y:S02]  /*119b0*/  R2UR UR6, R8 ;  /* 0x00000000080672ca */ /* 0x000fe400000e0000 */
[----:B------:R-:W-:Y:S01]  /*119c0*/  R2UR UR7, R9 ;  /* 0x00000000090772ca */ /* 0x000fe200000e0000 */
[C---:B------:R-:W-:Y:S01]  /*119d0*/  FMUL.FTZ R9, R2.reuse, R24 ;  /* 0x0000001802097220 */ /* 0x040fe20000410000 */
[C---:B------:R-:W-:Y:S01]  /*119e0*/  FMUL.FTZ R24, R2.reuse, R28 ;  /* 0x0000001c02187220 */ /* 0x040fe20000410000 */
[C---:B------:R-:W-:Y:S01]  /*119f0*/  FMUL.FTZ R28, R2.reuse, R32 ;  /* 0x00000020021c7220 */ /* 0x040fe20000410000 */
        /* <DEDUP_REMOVED lines=9> */
[----:B------:R-:W-:Y:S01]  /*11a90*/  QGMMA.64x96x32.F32.E4M3.E4M3 R88, R148, gdesc[UR4], R88, gsb0 ;  /* 0x0160000494587df3 */ /* 0x000fe20008000858 */
[----:B------:R-:W-:Y:S01]  /*11aa0*/  R2UR UR6, R10 ;  /* 0x000000000a0672ca */ /* 0x000fe200000e0000 */
[----:B------:R-:W-:Y:S01]  /*11ab0*/  VIADD R10, R8, 0x4 ;  /* 0x00000004080a7836 */ /* 0x000fe20000000000 */
[----:B------:R-:W-:Y:S01]  /*11ac0*/  R2UR UR7, R11 ;  /* 0x000000000b0772ca */ /* 0x000fe200000e0000 */
[----:B------:R-:W-:Y:S01]  /*11ad0*/  IMAD.MOV.U32 R11, RZ, RZ, 0x40000040 ;  /* 0x40000040ff0b7424 */ /* 0x000fe200078e00ff */
        /* <DEDUP_REMOVED lines=17> */
[----:B0-----:R-:W-:Y:S01]  /*11bf0*/  FMNMX.FTZ R43, R9, R12, !PT ;  /* 0x0000000c092b7209 */ /* 0x001fe20007810000 */
        /* <DEDUP_REMOVED lines=30> */
[----:B------:R-:W-:Y:S01]  /*11de0*/  FMUL.FTZ R11, R2, R26 ;  /* 0x0000001a020b7220 */ /* 0x000fe20000410000 */
        /* <DEDUP_REMOVED lines=22> */
[----:B-1----:R-:W-:Y:S01]  /*11f50*/  FMNMX.FTZ R42, R11, R13, !PT ;  /* 0x0000000d0b2a7209 */ /* 0x002fe20007810000 */
[C---:B------:R-:W-:Y:S01]  /*11f60*/  FMUL.FTZ R61, R2.reuse, R63 ;  /* 0x0000003f023d7220 */ /* 0x040fe20000410000 */
[----:B------:R-:W-:Y:S01]  /*11f70*/  FMUL.FTZ R63, R2, R65 ;  /* 0x00000041023f7220 */ /* 0x000fe20000410000 */
[----:B0-----:R-:W-:-:S02]  /*11f80*/  LOP3.LUT R151, R151, 0x7f, RZ, 0xc0, !PT ;  /* 0x0000007f97977812 */ /* 0x001fc400078ec0ff */
[----:B------:R-:W-:Y:S02]  /*11f90*/  FMNMX.FTZ R42, R20, R42, !PT ;  /* 0x0000002a142a7209 */ /* 0x000fe40007810000 */
[----:B------:R-:W0:Y:S01]  /*11fa0*/  MUFU.TANH R25, R25 ;  /* 0x0000001900197308 */ /* 0x000e220000002400 */
[----:B--2---:R-:W-:Y:S02]  /*11fb0*/  FMNMX.FTZ R43, R10, R43, !PT ;  /* 0x0000002b0a2b7209 */ /* 0x004fe40007810000 */
[----:B------:R-:W-:Y:S02]  /*11fc0*/  ISETP.NE.AND P0, PT, R151, RZ, PT ;  /* 0x000000ff9700720c */ /* 0x000fe40003f05270 */
[----:B------:R-:W-:-:S03]  /*11fd0*/  FMNMX.FTZ R43, R24, R43, !PT ;  /* 0x0000002b182b7209 */ /* 0x000fc60007810000 */
[----:B------:R-:W1:Y:S01]  /*11fe0*/  MUFU.TANH R30, R30 ;  /* 0x0000001e001e7308 */ /* 0x000e620000002400 */
[----:B---3--:R-:W-:-:S04]  /*11ff0*/  FMNMX.FTZ R42, R26, R42, !PT ;  /* 0x0000002a1a2a7209 */ /* 0x008fc80007810000 */
[----:B------:R-:W-:-:S03]  /*12000*/  FMNMX.FTZ R42, R27, R42, !PT ;  /* 0x0000002a1b2a7209 */ /* 0x000fc60007810000 */
[----:B------:R-:W2:Y:S01]  /*12010*/  MUFU.TANH R29, R29 ;  /* 0x0000001d001d7308 */ /* 0x000ea20000002400 */
[----:B0-----:R-:W-:-:S04]  /*12020*/  FMNMX.FTZ R43, R25, R43, !PT ;  /* 0x0000002b192b7209 */ /* 0x001fc80007810000 */
[----:B------:R-:W-:-:S03]  /*12030*/  FMNMX.FTZ R43, R28, R43, !PT ;  /* 0x0000002b1c2b7209 */ /* 0x000fc60007810000 */
[----:B------:R-:W0:Y:S01]  /*12040*/  MUFU.TANH R34, R34 ;  /* 0x0000002200227308 */ /* 0x000e220000002400 */
[----:B-1----:R-:W-:-:S04]  /*12050*/  FMNMX.FTZ R42, R30, R42, !PT ;  /* 0x0000002a1e2a7209 */ /* 0x002fc80007810000 */
[----:B------:R-:W-:-:S03]  /*12060*/  FMNMX.FTZ R42, R31, R42, !PT ;  /* 0x0000002a1f2a7209 */ /* 0x000fc60007810000 */
[----:B------:R-:W1:Y:S01]  /*12070*/  MUFU.TANH R33, R33 ;  /* 0x0000002100217308 */ /* 0x000e620000002400 */
[----:B--2---:R-:W-:-:S04]  /*12080*/  FMNMX.FTZ R43, R29, R43, !PT ;  /* 0x0000002b1d2b7209 */ /* 0x004fc80007810000 */
        /* <DEDUP_REMOVED lines=11> */
[----:B0-----:R-:W-:Y:S02]  /*12140*/  FMNMX.FTZ R43, R37, R43, !PT ;  /* 0x0000002b252b7209 */ /* 0x001fe40007810000 */
[----:B------:R-:W-:Y:S02]  /*12150*/  FMNMX.FTZ R42, R44, R42, !PT ;  /* 0x0000002a2c2a7209 */ /* 0x000fe40007810000 */
[----:B------:R-:W-:-:S03]  /*12160*/  FMNMX.FTZ R43, R40, R43, !PT ;  /* 0x0000002b282b7209 */ /* 0x000fc60007810000 */
[----:B------:R-:W0:Y:S01]  /*12170*/  MUFU.TANH R49, R49 ;  /* 0x0000003100317308 */ /* 0x000e220000002400 */
[----:B-1----:R-:W-:-:S04]  /*12180*/  FMNMX.FTZ R42, R45, R42, !PT ;  /* 0x0000002a2d2a7209 */ /* 0x002fc80007810000 */
[----:B------:R-:W-:Y:S01]  /*12190*/  FMNMX.FTZ R42, R48, R42, !PT ;  /* 0x0000002a302a7209 */ /* 0x000fe20007810000 */
[----:B------:R-:W-:Y:S02]  /*121a0*/  WARPGROUP.DEPBAR.LE gsb0, 0x0 ;  /* 0x00008000000079c5 */ /* 0x000fe40000010000 */
[----:B------:R-:W1:Y:S01]  /*121b0*/  MUFU.TANH R47, R47 ;  /* 0x0000002f002f7308 */ /* 0x000e620000002400 */
[----:B--2---:R-:W-:Y:S01]  /*121c0*/  FMNMX.FTZ R43, R41, R43, !PT ;  /* 0x0000002b292b7209 */ /* 0x004fe20007810000 */
[----:B------:R-:W-:-:S03]  /*121d0*/  WARPGROUP.ARRIVE ;  /* 0x00000000000079c5 */ /* 0x000fc60000000000 */
[----:B------:R-:W-:-:S03]  /*121e0*/  FMNMX.FTZ R43, R46, R43, !PT ;  /* 0x0000002b2e2b7209 */ /* 0x000fc60007810000 */
[----:B------:R-:W2:Y:S01]  /*121f0*/  MUFU.TANH R53, R53 ;  /* 0x0000003500357308 */ /* 0x000ea20000002400 */
[----:B0-----:R-:W-:Y:S01]  /*12200*/  FMNMX.FTZ R42, R49, R42, !PT ;  /* 0x0000002a312a7209 */ /* 0x001fe20007810000 */
[----:B------:R-:W-:Y:S03]  /*12210*/  QGMMA.64x96x32.F32.E4M3.E4M3 R88, R140, gdesc[UR4], R88, gsb0 ;  /* 0x016000048c587df3 */ /* 0x000fe60008000858 */
        /* <DEDUP_REMOVED lines=31> */
[----:B--2---:R-:W-:Y:S01]  /*12410*/  FMNMX.FTZ R42, R69, R42, !PT ;  /* 0x0000002a452a7209 */ /* 0x004fe20007810000 */
[----:B------:R-:W-:Y:S02]  /*12420*/  WARPGROUP.DEPBAR.LE gsb0, 0x0 ;  /* 0x00008000000079c5 */ /* 0x000fe40000010000 */
[----:B------:R-:W-:-:S04]  /*12430*/  WARPGROUP.ARRIVE ;  /* 0x00000000000079c5 */ /* 0x000fc80000000000 */
        /* <DEDUP_REMOVED lines=38> */
[----:B-1----:R-:W-:Y:S01]  /*126a0*/  FMNMX.FTZ R87, R87, R42, !PT ;  /* 0x0000002a57577209 */ /* 0x002fe20007810000 */
[----:B------:R-:W-:-:S04]  /*126b0*/  VIADD R42, R8, 0x6 ;  /* 0x00000006082a7836 */ /* 0x000fc80000000000 */
[----:B------:R-:W1:Y:S01]  /*126c0*/  SHFL.BFLY PT, R8, R87, 0x1, 0x1f ;  /* 0x0c201f0057087f89 */ /* 0x000e6200000e0000 */
[----:B------:R-:W-:Y:S01]  /*126d0*/  R2UR UR6, R42 ;  /* 0x000000002a0672ca */ /* 0x000fe200000e0000 */
[----:B------:R-:W-:Y:S01]  /*126e0*/  IMAD.U32 R42, RZ, RZ, UR38 ;  /* 0x00000026ff2a7e24 */ /* 0x000fe2000f8e00ff */
[----:B0-----:R-:W-:Y:S01]  /*126f0*/  FMNMX.FTZ R65, R65, R43, !PT ;  /* 0x0000002b41417209 */ /* 0x001fe20007810000 */
[----:B------:R-:W-:-:S04]  /*12700*/  IMAD.MOV.U32 R43, RZ, RZ, 0x40000040 ;  /* 0x40000040ff2b7424 */ /* 0x000fc800078e00ff */
[----:B------:R-:W0:Y:S01]  /*12710*/  SHFL.BFLY PT, R140, R65, 0x1, 0x1f ;  /* 0x0c201f00418c7f89 */ /* 0x000e2200000e0000 */
[----:B------:R-:W-:-:S13]  /*12720*/  R2UR UR7, R43 ;  /* 0x000000002b0772ca */ /* 0x000fda00000e0000 */
[----:B------:R-:W-:Y:S01]  /*12730*/  QGMMA.64x96x32.F32.E4M3.E4M3 R88, R136, gdesc[UR4], R88, gsb0 ;  /* 0x0160000488587df3 */ /* 0x000fe20008000858 */
[----:B-1----:R-:W-:-:S05]  /*12740*/  FMNMX.FTZ R43, R87, R8, !PT ;  /* 0x00000008572b7209 */ /* 0x002fca0007810000 */
[C---:B------:R-:W-:Y:S01]  /*12750*/  FADD.FTZ R8, -R43.reuse, R13 ;  /* 0x0000000d2b087221 */ /* 0x040fe20000010100 */
[----:B------:R-:W-:-:S01]  /*12760*/  FFMA.FTZ R87, R43, R42, -8 ;  /* 0xc10000002b577423 */ /* 0x000fc2000001002a */
[----:B0-----:R-:W-:Y:S02]  /*12770*/  FMNMX.FTZ R65, R65, R140, !PT ;  /* 0x0000008c41417209 */ /* 0x001fe40007810000 */
[-C--:B------:R-:W-:Y:S01]  /*12780*/  FMUL.FTZ R8, R8, R42.reuse ;  /* 0x0000002a08087220 */ /* 0x080fe20000410000 */
[-CC-:B------:R-:W-:Y:S01]  /*12790*/  FFMA.FTZ R11, R11, R42.reuse, -R87.reuse ;  /* 0x0000002a0b0b7223 */ /* 0x180fe20000010857 */
[----:B------:R-:W-:-:S01]  /*127a0*/  FFMA.FTZ R20, R20, R42, -R87 ;  /* 0x0000002a14147223 */ /* 0x000fc20000010857 */
[----:B------:R-:W-:Y:S01]  /*127b0*/  FFMA.FTZ R26, R26, R42, -R87 ;  /* 0x0000002a1a1a7223 */ /* 0x000fe20000010857 */
[----:B------:R-:W-:-:S01]  /*127c0*/  FADD.FTZ R12, -R65, R12 ;  /* 0x0000000c410c7221 */ /* 0x000fc20000010100 */
[-C--:B------:R-:W-:Y:S01]  /*127d0*/  FFMA.FTZ R13, R65, R42.reuse, -8 ;  /* 0xc1000000410d7423 */ /* 0x080fe2000001002a */
[----:B------:R-:W-:Y:S01]  /*127e0*/  MUFU.EX2 R8, R8 ;  /* 0x0000000800087308 */ /* 0x000fe20000000800 */
[----:B------:R-:W-:-:S01]  /*127f0*/  FFMA.FTZ R27, R27, R42, -R87 ;  /* 0x0000002a1b1b7223 */ /* 0x000fc20000010857 */
[-C--:B------:R-:W-:Y:S01]  /*12800*/  FMUL.FTZ R12, R12, R42.reuse ;  /* 0x0000002a0c0c7220 */ /* 0x080fe20000410000 */
[----:B------:R-:W-:-:S01]  /*12810*/  FFMA.FTZ R9, R9, R42, -R13 ;  /* 0x0000002a09097223 */ /* 0x000fc2000001080d */
[-CC-:B------:R-:W-:Y:S01]  /*12820*/  FFMA.FTZ R10, R10, R42.reuse, -R13.reuse ;  /* 0x0000002a0a0a7223 */ /* 0x180fe2000001080d */
[----:B------:R-:W-:-:S01]  /*12830*/  FFMA.FTZ R24, R24, R42, -R13 ;  /* 0x0000002a18187223 */ /* 0x000fc2000001080d */
[-CC-:B------:R-:W-:Y:S01]  /*12840*/  FFMA.FTZ R25, R25, R42.reuse, -R13.reuse ;  /* 0x0000002a19197223 */ /* 0x180fe2000001080d */
[----:B------:R-:W-:-:S01]  /*12850*/  FFMA.FTZ R28, R28, R42, -R13 ;  /* 0x0000002a1c1c7223 */ /* 0x000fc2000001080d */
[----:B------:R-:W-:Y:S01]  /*12860*/  MUFU.EX2 R12, R12 ;  /* 0x0000000c000c7308 */ /* 0x000fe20000000800 */
[----:B------:R-:W-:-:S01]  /*12870*/  FFMA.FTZ R30, R30, R42, -R87 ;  /* 0x0000002a1e1e7223 */ /* 0x000fc20000010857 */
[-C--:B------:R-:W-:Y:S01]  /*12880*/  FFMA.FTZ R29, R29, R42.reuse, -R13 ;  /* 0x0000002a1d1d7223 */ /* 0x080fe2000001080d */
[----:B------:R-:W-:-:S01]  /*12890*/  FFMA.FTZ R31, R31, R42, -R87 ;  /* 0x0000002a1f1f7223 */ /* 0x000fc20000010857 */
[-C--:B------:R-:W-:Y:S01]  /*128a0*/  FFMA.FTZ R32, R32, R42.reuse, -R13 ;  /* 0x0000002a20207223 */ /* 0x080fe2000001080d */
[----:B------:R-:W-:-:S01]  /*128b0*/  FFMA.FTZ R34, R34, R42, -R87 ;  /* 0x0000002a22227223 */ /* 0x000fc20000010857 */
[-C--:B------:R-:W-:Y:S01]  /*128c0*/  FFMA.FTZ R33, R33, R42.reuse, -R13 ;  /* 0x0000002a21217223 */ /* 0x080fe2000001080d */
[----:B------:R-:W-:-:S01]  /*128d0*/  FFMA.FTZ R35, R35, R42, -R87 ;  /* 0x0000002a23237223 */ /* 0x000fc20000010857 */
[----:B------:R-:W0:Y:S01]  /*128e0*/  MUFU.EX2 R9, R9 ;  /* 0x0000000900097308 */ /* 0x000e220000000800 */
[----:B------:R-:W-:-:S01]  /*128f0*/  FFMA.FTZ R36, R36, R42, -R13 ;  /* 0x0000002a24247223 */ /* 0x000fc2000001080d */
[-C--:B------:R-:W-:Y:S01]  /*12900*/  FFMA.FTZ R38, R38, R42.reuse, -R87 ;  /* 0x0000002a26267223 */ /* 0x080fe20000010857 */
[----:B------:R-:W-:-:S01]  /*12910*/  FFMA.FTZ R37, R37, R42, -R13 ;  /* 0x0000002a25257223 */ /* 0x000fc2000001080d */
[-C--:B------:R-:W-:Y:S01]  /*12920*/  FFMA.FTZ R39, R39, R42.reuse, -R87 ;  /* 0x0000002a27277223 */ /* 0x080fe20000010857 */
[----:B------:R-:W-:-:S01]  /*12930*/  FFMA.FTZ R40, R40, R42, -R13 ;  /* 0x0000002a28287223 */ /* 0x000fc2000001080d */
[-C--:B------:R-:W-:Y:S01]  /*12940*/  FFMA.FTZ R44, R44, R42.reuse, -R87 ;  /* 0x0000002a2c2c7223 */ /* 0x080fe20000010857 */
[----:B------:R-:W-:-:S01]  /*12950*/  FFMA.FTZ R41, R41, R42, -R13 ;  /* 0x0000002a29297223 */ /* 0x000fc2000001080d */
[----:B------:R-:W1:Y:S01]  /*12960*/  MUFU.EX2 R11, R11 ;  /* 0x0000000b000b7308 */ /* 0x000e620000000800 */
[----:B------:R-:W-:-:S01]  /*12970*/  FFMA.FTZ R45, R45, R42, -R87 ;  /* 0x0000002a2d2d7223 */ /* 0x000fc20000010857 */
[-C--:B------:R-:W-:Y:S01]  /*12980*/  FFMA.FTZ R46, R46, R42.reuse, -R13 ;  /* 0x0000002a2e2e7223 */ /* 0x080fe2000001080d */
[----:B------:R-:W-:-:S01]  /*12990*/  FFMA.FTZ R48, R48, R42, -R87 ;  /* 0x0000002a30307223 */ /* 0x000fc20000010857 */
[-C--:B------:R-:W-:Y:S01]  /*129a0*/  FFMA.FTZ R47, R47, R42.reuse, -R13 ;  /* 0x0000002a2f2f7223 */ /* 0x080fe2000001080d */
[----:B------:R-:W-:-:S01]  /*129b0*/  FFMA.FTZ R49, R49, R42, -R87 ;  /* 0x0000002a31317223 */ /* 0x000fc20000010857 */
[-C--:B------:R-:W-:Y:S01]  /*129c0*/  FFMA.FTZ R50, R50, R42.reuse, -R13 ;  /* 0x0000002a32327223 */ /* 0x080fe2000001080d */
[----:B------:R-:W-:-:S01]  /*129d0*/  FFMA.FTZ R52, R52, R42, -R87 ;  /* 0x0000002a34347223 */ /* 0x000fc20000010857 */
[----:B------:R-:W2:Y:S01]  /*129e0*/  MUFU.EX2 R10, R10 ;  /* 0x0000000a000a7308 */ /* 0x000ea20000000800 */
[----:B0-----:R-:W-:-:S01]  /*129f0*/  FFMA.FTZ R3, R12, R3, R9 ;  /* 0x000000030c037223 */ /* 0x001fc20000010009 */
[-C--:B------:R-:W-:Y:S01]  /*12a00*/  FFMA.FTZ R51, R51, R42.reuse, -R13 ;  /* 0x0000002a33337223 */ /* 0x080fe2000001080d */
[----:B------:R-:W-:-:S01]  /*12a10*/  FFMA.FTZ R53, R53, R42, -R87 ;  /* 0x0000002a35357223 */ /* 0x000fc20000010857 */
[-C--:B------:R-:W-:Y:S01]  /*12a20*/  FFMA.FTZ R54, R54, R42.reuse, -R13 ;  /* 0x0000002a36367223 */ /* 0x080fe2000001080d */
[----:B------:R-:W-:-:S01]  /*12a30*/  FFMA.FTZ R56, R56, R42, -R87 ;  /* 0x0000002a38387223 */ /* 0x000fc20000010857 */
[-C--:B------:R-:W-:Y:S01]  /*12a40*/  FFMA.FTZ R55, R55, R42.reuse, -R13 ;  /* 0x0000002a37377223 */ /* 0x080fe2000001080d */
[----:B------:R-:W-:-:S01]  /*12a50*/  FFMA.FTZ R57, R57, R42, -R87 ;  /* 0x0000002a39397223 */ /* 0x000fc20000010857 */
[----:B------:R-:W0:Y:S01]  /*12a60*/  MUFU.EX2 R20, R20 ;  /* 0x0000001400147308 */ /* 0x000e220000000800 */
[----:B-1----:R-:W-:-:S01]  /*12a70*/  FFMA.FTZ R0, R8, R0, R11 ;  /* 0x0000000008007223 */ /* 0x002fc2000001000b */
[-C--:B------:R-:W-:Y:S01]  /*12a80*/  FFMA.FTZ R58, R58, R42.reuse, -R13 ;  /* 0x0000002a3a3a7223 */ /* 0x080fe2000001080d */
[----:B------:R-:W-:-:S01]  /*12a90*/  FFMA.FTZ R60, R60, R42, -R87 ;  /* 0x0000002a3c3c7223 */ /* 0x000fc20000010857 */
[-C--:B------:R-:W-:Y:S01]  /*12aa0*/  FFMA.FTZ R59, R59, R42.reuse, -R13 ;  /* 0x0000002a3b3b7223 */ /* 0x080fe2000001080d */
[----:B------:R-:W-:-:S01]  /*12ab0*/  FFMA.FTZ R61, R61, R42, -R87 ;  /* 0x0000002a3d3d7223 */ /* 0x000fc20000010857 */
[-C--:B------:R-:W-:Y:S01]  /*12ac0*/  FFMA.FTZ R62, R62, R42.reuse, -R13 ;  /* 0x0000002a3e3e7223 */ /* 0x080fe2000001080d */
[----:B------:R-:W-:-:S01]  /*12ad0*/  FFMA.FTZ R64, R64, R42, -R87 ;  /* 0x0000002a40407223 */ /* 0x000fc20000010857 */
[----:B------:R-:W1:Y:S01]  /*12ae0*/  MUFU.EX2 R24, R24 ;  /* 0x0000001800187308 */ /* 0x000e620000000800 */
[----:B--2---:R-:W-:-:S01]  /*12af0*/  FADD.FTZ R3, R10, R3 ;  /* 0x000000030a037221 */ /* 0x004fc20000010000 */
[-C--:B------:R-:W-:Y:S01]  /*12b00*/  FFMA.FTZ R63, R63, R42.reuse, -R13 ;  /* 0x0000002a3f3f7223 */ /* 0x080fe2000001080d */
[----:B------:R-:W-:-:S01]  /*12b10*/  FFMA.FTZ R66, R66, R42, -R87 ;  /* 0x0000002a42427223 */ /* 0x000fc20000010857 */
[-C--:B------:R-:W-:Y:S01]  /*12b20*/  FFMA.FTZ R67, R67, R42.reuse, -R13 ;  /* 0x0000002a43437223 */ /* 0x080fe2000001080d */
[----:B------:R-:W-:-:S01]  /*12b30*/  FFMA.FTZ R69, R69, R42, -R87 ;  /* 0x0000002a45457223 */ /* 0x000fc20000010857 */
[-C--:B------:R-:W-:Y:S01]  /*12b40*/  FFMA.FTZ R68, R68, R42.reuse, -R13 ;  /* 0x0000002a44447223 */ /* 0x080fe2000001080d */
[----:B------:R-:W-:-:S01]  /*12b50*/  FFMA.FTZ R70, R70, R42, -R87 ;  /* 0x0000002a46467223 */ /* 0x000fc20000010857 */
[----:B------:R-:W2:Y:S01]  /*12b60*/  MUFU.EX2 R26, R26 ;  /* 0x0000001a001a7308 */ /* 0x000ea20000000800 */
[----:B0-----:R-:W-:-:S01]  /*12b70*/  FADD.FTZ R0, R20, R0 ;  /* 0x0000000014007221 */ /* 0x001fc20000010000 */
[-C--:B------:R-:W-:Y:S01]  /*12b80*/  FFMA.FTZ R71, R71, R42.reuse, -R13 ;  /* 0x0000002a47477223 */ /* 0x080fe2000001080d */
[----:B------:R-:W-:-:S01]  /*12b90*/  FFMA.FTZ R73, R73, R42, -R87 ;  /* 0x0000002a49497223 */ /* 0x000fc20000010857 */
[-C--:B------:R-:W-:Y:S01]  /*12ba0*/  FFMA.FTZ R72, R72, R42.reuse, -R13 ;  /* 0x0000002a48487223 */ /* 0x080fe2000001080d */
[----:B------:R-:W-:-:S01]  /*12bb0*/  FFMA.FTZ R74, R74, R42, -R87 ;  /* 0x0000002a4a4a7223 */ /* 0x000fc20000010857 */
[-C--:B------:R-:W-:Y:S01]  /*12bc0*/  FFMA.FTZ R75, R75, R42.reuse, -R13 ;  /* 0x0000002a4b4b7223 */ /* 0x080fe2000001080d */
[----:B------:R-:W-:-:S01]  /*12bd0*/  FFMA.FTZ R77, R77, R42, -R87 ;  /* 0x0000002a4d4d7223 */ /* 0x000fc20000010857 */
[----:B------:R-:W0:Y:S01]  /*12be0*/  MUFU.EX2 R25, R25 ;  /* 0x0000001900197308 */ /* 0x000e220000000800 */
[----:B-1----:R-:W-:-:S01]  /*12bf0*/  FADD.FTZ R3, R24, R3 ;  /* 0x0000000318037221 */ /* 0x002fc20000010000 */
        /* <DEDUP_REMOVED lines=12> */
[----:B------:R-:W-:-:S02]  /*12cc0*/  @!P0 IMAD R84, R18, 0x8, R16 ;  /* 0x0000000812548824 */ /* 0x000fc400078e0210 */
[----:B------:R-:W2:Y:S01]  /*12cd0*/  MUFU.EX2 R28, R28 ;  /* 0x0000001c001c7308 */ /* 0x000ea20000000800 */
[----:B0-----:R-:W-:-:S01]  /*12ce0*/  FADD.FTZ R3, R25, R3 ;  /* 0x0000000319037221 */ /* 0x001fc20000010000 */
[----:B------:R-:W-:-:S05]  /*12cf0*/  @!P0 VIADD R84, R84, 0x19c40 ;  /* 0x00019c4054548836 */ /* 0x000fca0000000000 */
[----:B------:R-:W-:Y:S01]  /*12d00*/  @!P0 PRMT R84, RZ, 0x654, R84 ;  /* 0x00000654ff548816 */ /* 0x000fe20000000054 */
[----:B------:R-:W0:Y:S01]  /*12d10*/  MUFU.EX2 R30, R30 ;  /* 0x0000001e001e7308 */ /* 0x000e220000000800 */
[----:B-1----:R-:W-:-:S01]  /*12d20*/  FADD.FTZ R0, R27, R0 ;  /* 0x000000001b007221 */ /* 0x002fc20000010000 */
[----:B------:R-:W-:Y:S02]  /*12d30*/  WARPGROUP.DEPBAR.LE gsb0, 0x0 ;  /* 0x00008000000079c5 */ /* 0x000fe40000010000 */
[----:B------:R1:W-:Y:S04]  /*12d40*/  @!P0 SYNCS.ARRIVE.TRANS64.RED.A1T0 RZ, [R84+URZ], RZ ;  /* 0x000000ff54ff89a7 */ /* 0x0003e8000810043f */
        /* <DEDUP_REMOVED lines=107> */
[----:B---3--:R-:W-:-:S01]  /*13400*/  FADD.FTZ R0, R85, R0 ;  /* 0x0000000055007221 */ /* 0x008fc20000010000 */
[----:B--2---:R-:W-:-:S03]  /*13410*/  FADD.FTZ R3, R13, R3 ;  /* 0x000000030d037221 */ /* 0x004fc60000010000 */
[----:B0-----:R-:W-:Y:S01]  /*13420*/  FADD.FTZ R0, R86, R0 ;  /* 0x0000000056007221 */ /* 0x001fe20000010000 */
[----:B-1----:R-:W-:Y:S06]  /*13430*/  @!P1 BRA `(.L_x_2022) ;  /* 0x0000000000049947 */ /* 0x002fec0003800000 */
[----:B------:R-:W-:Y:S01]  /*13440*/  BPT.TRAP 0x1 ;  /* 0x000000040000795c */ /* 0x000fe20000300000 */
.L_x_2022:
        /* <DEDUP_REMOVED lines=52> */
[----:B------:R-:W-:Y:S01]  /*13790*/  F2FP.SATFINITE.E4M3.F32.PACK_AB_MERGE_C R138, R80, R79, R13 ;  /* 0x0000004f508a723e */ /* 0x000fe2000480700d */
        /* <DEDUP_REMOVED lines=47> */
.L_x_2011:
[----:B------:R-:W-:Y:S05]  /*13a90*/  BSYNC B0 ;  /* 0x0000000000007941 */ /* 0x000fea0003800000 */
.L_x_2010:
[----:B------:R-:W-:Y:S06]  /*13aa0*/  BAR.ARV 0x8, 0x200 ;  /* 0x0208000000007b1d */ /* 0x000fec0000002000 */
[----:B------:R-:W-:Y:S05]  /*13ab0*/  @!P1 BRA `(.L_x_2024) ;  /* 0x0000000000049947 */ /* 0x000fea0003800000 */
[----:B------:R-:W-:Y:S01]  /*13ac0*/  BPT.TRAP 0x1 ;  /* 0x000000040000795c */ /* 0x000fe20000300000 */
.L_x_2024:
[----:B------:R-:W-:Y:S01]  /*13ad0*/  IMAD R10, R18, 0x8, R16 ;  /* 0x00000008120a7824 */ /* 0x000fe200078e0210 */
[----:B------:R-:W-:-:S04]  /*13ae0*/  SHF.L.U32 R5, R152, 0x1f, RZ ;  /* 0x0000001f98057819 */ /* 0x000fc800000006ff */
[----:B------:R0:W1:Y:S01]  /*13af0*/  SYNCS.PHASECHK.TRANS64.TRYWAIT P0, [R10+URZ+0x19c50], R5 ;  /* 0x019c50050a0075a7 */ /* 0x000062000800017f */
[----:B------:R-:W-:Y:S05]  /*13b00*/  @!P1 BRA `(.L_x_2025) ;  /* 0x0000000000049947 */ /* 0x000fea0003800000 */
[----:B------:R-:W-:Y:S01]  /*13b10*/  BPT.TRAP 0x1 ;  /* 0x000000040000795c */ /* 0x000fe20000300000 */
.L_x_2025:
[----:B------:R-:W-:Y:S04]  /*13b20*/  BSSY B0, `(.L_x_2026) ;  /* 0x0000004000007945 */ /* 0x000fe80003800000 */
[----:B-1----:R-:W-:Y:S05]  /*13b30*/  @P0 BRA `(.L_x_2027) ;  /* 0x0000000000080947 */ /* 0x002fea0003800000 */
[----:B------:R-:W1:Y:S02]  /*13b40*/  SYNCS.PHASECHK.TRANS64.TRYWAIT P0, [R10+URZ+0x19c50], R5 ;  /* 0x019c50050a0075a7 */ /* 0x000e64000800017f */
[----:B-1----:R-:W-:Y:S05]  /*13b50*/  @!P0 BRA `(.L_x_2028) ;  /* 0x000000bc005c8947 */ /* 0x002fea0003800000 */
.L_x_2027:
[----:B------:R-:W-:Y:S05]  /*13b60*/  BSYNC B0 ;  /* 0x0000000000007941 */ /* 0x000fea0003800000 */
.L_x_2026:
        /* <DEDUP_REMOVED lines=11> */
[----:B------:R-:W-:Y:S02]  /*13c20*/  IMAD R4, R18, 0x300, R5 ;  /* 0x0000030012047824 */ /* 0x000fe400078e0205 */
[----:B------:R-:W-:Y:S01]  /*13c30*/  IMAD.MOV.U32 R5, RZ, RZ, 0x40000040 ;  /* 0x40000040ff057424 */ /* 0x000fe200078e00ff */
[----:B------:R-:W2:Y:S02]  /*13c40*/  @P0 LDC.64 R8, c[0x0][0x9c8] ;  /* 0x00027200ff080b82 */ /* 0x000ea40000000a00 */
[----:B------:R-:W-:Y:S02]  /*13c50*/  R2UR UR6, R4 ;  /* 0x00000000040672ca */ /* 0x000fe400000e0000 */
[----:B------:R-:W-:-:S04]  /*13c60*/  R2UR UR7, R5 ;  /* 0x00000000050772ca */ /* 0x000fc800000e0000 */
[----:B------:R-:W4:Y:S09]  /*13c70*/  @P0 LDC.64 R6, c[0x0][0x9d0] ;  /* 0x00027400ff060b82 */ /* 0x000f320000000a00 */
        /* <DEDUP_REMOVED lines=24> */
[----:B------:R-:W-:-:S07]  /*13e00*/  IMAD.MOV.U32 R3, RZ, RZ, RZ ;  /* 0x000000ffff037224 */ /* 0x000fce00078e00ff */
[----:B------:R-:W-:Y:S01]  /*13e10*/  QGMMA.64x96x32.F32.E4M3.E4M3 R88, R144, gdesc[UR4], R88, gsb0 ;  /* 0x0160000490587df3 */ /* 0x000fe20008000858 */
[----:B------:R-:W-:Y:S01]  /*13e20*/  R2UR UR6, R6 ;  /* 0x00000000060672ca */ /* 0x000fe200000e0000 */
[----:B---3--:R-:W-:Y:S01]  /*13e30*/  FADD.FTZ R9, R9, R0 ;  /* 0x0000000009097221 */ /* 0x008fe20000010000 */
[----:B------:R-:W-:Y:S01]  /*13e40*/  R2UR UR7, R7 ;  /* 0x00000000070772ca */ /* 0x000fe200000e0000 */
[----:B------:R-:W-:Y:S02]  /*13e50*/  IMAD.MOV.U32 R7, RZ, RZ, RZ ;  /* 0x000000ffff077224 */ /* 0x000fe400078e00ff */
[----:B------:R-:W-:Y:S01]  /*13e60*/  IMAD.MOV.U32 R0, RZ, RZ, -0x800000 ;  /* 0xff800000ff007424 */ /* 0x000fe200078e00ff */
[----:B------:R-:W-:Y:S02]  /*13e70*/  WARPGROUP.DEPBAR.LE gsb0, 0x0 ;  /* 0x00008000000079c5 */ /* 0x000fe40000010000 */
[----:B------:R-:W-:-:S07]  /*13e80*/  WARPGROUP.ARRIVE ;  /* 0x00000000000079c5 */ /* 0x000fce0000000000 */
[----:B------:R-:W-:Y:S01]  /*13e90*/  QGMMA.64x96x32.F32.E4M3.E4M3 R88, R140, gdesc[UR4], R88, gsb0 ;  /* 0x016000048c587df3 */ /* 0x000fe20008000858 */
[----:B------:R-:W-:Y:S02]  /*13ea0*/  R2UR UR6, R4 ;  /* 0x00000000040672ca */ /* 0x000fe400000e0000 */
[----:B------:R-:W-:Y:S01]  /*13eb0*/  R2UR UR7, R5 ;  /* 0x00000000050772ca */ /* 0x000fe200000e0000 */
[----:B------:R-:W0:Y:S04]  /*13ec0*/  SHFL.BFLY PT, R4, R9, 0x1, 0x1f ;  /* 0x0c201f0009047f89 */ /* 0x000e2800000e0000 */
[----:B------:R-:W1:Y:S01]  /*13ed0*/  SHFL.BFLY PT, R5, R2, 0x1, 0x1f ;  /* 0x0c201f0002057f89 */ /* 0x000e6200000e0000 */
[----:B0-----:R-:W-:-:S01]  /*13ee0*/  FADD.FTZ R12, R9, R4 ;  /* 0x00000004090c7221 */ /* 0x001fc20000010000 */
[----:B-1----:R-:W-:-:S03]  /*13ef0*/  FADD.FTZ R11, R2, R5 ;  /* 0x00000005020b7221 */ /* 0x002fc60000010000 */
[----:B------:R-:W-:Y:S01]  /*13f00*/  FMUL.FTZ R14, R12, 0.00390625 ;  /* 0x3b8000000c0e7820 */ /* 0x000fe20000410000 */
[----:B------:R-:W-:Y:S02]  /*13f10*/  IMAD.MOV.U32 R2, RZ, RZ, -0x800000 ;  /* 0xff800000ff027424 */ /* 0x000fe400078e00ff */
[C---:B------:R-:W-:Y:S01]  /*13f20*/  FMUL.FTZ R13, R11.reuse, 0.00390625 ;  /* 0x3b8000000b0d7820 */ /* 0x040fe20000410000 */
[----:B------:R-:W-:Y:S02]  /*13f30*/  FSETP.NE.FTZ.AND P0, PT, R11, RZ, PT ;  /* 0x000000ff0b00720b */ /* 0x000fe40003f15000 */
[----:B------:R-:W-:Y:S02]  /*13f40*/  FSETP.NE.FTZ.AND P3, PT, R14, RZ, PT ;  /* 0x000000ff0e00720b */ /* 0x000fe40003f75000 */
[----:B------:R-:W-:-:S09]  /*13f50*/  FSETP.NE.FTZ.AND P2, PT, R13, RZ, PT ;  /* 0x000000ff0d00720b */ /* 0x000fd20003f55000 */
[----:B------:R-:W-:Y:S01]  /*13f60*/  @P0 MUFU.RCP R3, R11 ;  /* 0x0000000b00030308 */ /* 0x000fe20000001000 */
[----:B------:R-:W-:Y:S01]  /*13f70*/  FSETP.NE.FTZ.AND P0, PT, R12, RZ, PT ;  /* 0x000000ff0c00720b */ /* 0x000fe20003f15000 */
[C---:B------:R-:W-:Y:S02]  /*13f80*/  @P3 FMUL.FTZ R9, R42.reuse, 0.69314718246459960938 ;  /* 0x3f3172182a093820 */ /* 0x040fe40000410000 */
[----:B------:R-:W-:-:S04]  /*13f90*/  @P2 FMUL.FTZ R4, R42, 0.69314718246459960938 ;  /* 0x3f3172182a042820 */ /* 0x000fc80000410000 */
[----:B------:R-:W0:Y:S08]  /*13fa0*/  @P2 MUFU.LG2 R5, R13 ;  /* 0x0000000d00052308 */ /* 0x000e300000000c00 */
[----:B------:R-:W1:Y:S08]  /*13fb0*/  @P3 MUFU.LG2 R6, R14 ;  /* 0x0000000e00063308 */ /* 0x000e700000000c00 */
[----:B------:R-:W3:Y:S01]  /*13fc0*/  @P0 MUFU.RCP R7, R12 ;  /* 0x0000000c00070308 */ /* 0x000ee20000001000 */
[----:B0-----:R-:W-:-:S04]  /*13fd0*/  @P2 FMUL.FTZ R5, R5, 0.69314718246459960938 ;  /* 0x3f31721805052820 */ /* 0x001fc80000410000 */
[----:B------:R-:W-:Y:S01]  /*13fe0*/  @P2 FFMA.FTZ R0, R4, R65, R5 ;  /* 0x0000004104002223 */ /* 0x000fe20000010005 */
[----:B-1----:R-:W-:-:S04]  /*13ff0*/  @P3 FMUL.FTZ R6, R6, 0.69314718246459960938 ;  /* 0x3f31721806063820 */ /* 0x002fc80000410000 */
[----:B------:R-:W-:Y:S01]  /*14000*/  @P3 FFMA.FTZ R2, R9, R43, R6 ;  /* 0x0000002b09023223 */ /* 0x000fe20000010006 */
[----:B------:R-:W-:Y:S02]  /*14010*/  WARPGROUP.DEPBAR.LE gsb0, 0x0 ;  /* 0x00008000000079c5 */ /* 0x000fe40000010000 */
[----:B------:R-:W-:-:S06]  /*14020*/  WARPGROUP.ARRIVE ;  /* 0x00000000000079c5 */ /* 0x000fcc0000000000 */
[----:B------:R-:W-:Y:S01]  /*14030*/  QGMMA.64x96x32.F32.E4M3.E4M3 R88, R136, gdesc[UR4], R88, gsb0 ;  /* 0x0160000488587df3 */ /* 0x000fe20008000858 */
[-C--:B--2---:R-:W-:Y:S01]  /*14040*/  FMUL.FTZ R5, R3, R8.reuse ;  /* 0x0000000803057220 */ /* 0x084fe20000410000 */
[----:B---3--:R-:W-:Y:S01]  /*14050*/  FMUL.FTZ R13, R7, R8 ;  /* 0x00000008070d7220 */ /* 0x008fe20000410000 */
[----:B------:R-:W-:Y:S02]  /*14060*/  WARPGROUP.DEPBAR.LE gsb0, 0x0 ;  /* 0x00008000000079c5 */ /* 0x000fe40000010000 */
[----:B------:R-:W-:Y:S05]  /*14070*/  @!P1 BRA `(.L_x_2029) ;  /* 0x0000000000049947 */ /* 0x000fea0003800000 */
[----:B------:R-:W-:Y:S01]  /*14080*/  BPT.TRAP 0x1 ;  /* 0x000000040000795c */ /* 0x000fe20000300000 */
.L_x_2029:
[----:B------:R-:W2:Y:S01]  /*14090*/  LDL.LU R3, [R1+0x10] ;  /* 0x0000100001037983 */ /* 0x000ea20000300800 */
[----:B------:R-:W-:Y:S02]  /*140a0*/  VIADD R10, R10, 0x19c60 ;  /* 0x00019c600a0a7836 */ /* 0x000fe40000000000 */
[-C--:B------:R-:W-:Y:S01]  /*140b0*/  FMUL.FTZ R15, R88, R5.reuse ;  /* 0x00000005580f7220 */ /* 0x080fe20000410000 */
[-C--:B------:R-:W-:Y:S01]  /*140c0*/  FMUL.FTZ R93, R93, R5.reuse ;  /* 0x000000055d5d7220 */ /* 0x080fe20000410000 */
[----:B------:R-:W3:Y:S01]  /*140d0*/  LDL.LU R14, [R1+0x4c] ;  /* 0x00004c00010e7983 */ /* 0x000ee20000300800 */
[----:B------:R-:W-:Y:S02]  /*140e0*/  VIADD R18, R18, 0x1 ;  /* 0x0000000112127836 */ /* 0x000fe40000000000 */
[-C--:B------:R-:W-:Y:S01]  /*140f0*/  FMUL.FTZ R25, R96, R5.reuse ;  /* 0x0000000560197220 */ /* 0x080fe20000410000 */
[-C--:B------:R-:W-:Y:S02]  /*14100*/  FMUL.FTZ R26, R101, R5.reuse ;  /* 0x00000005651a7220 */ /* 0x080fe40000410000 */
        /* <DEDUP_REMOVED lines=49> */
[-C--:B------:R-:W-:Y:S01]  /*14420*/  FMUL.FTZ R10, R97, R5.reuse ;  /* 0x00000005610a7220 */ /* 0x080fe20000410000 */
[----:B------:R-:W-:Y:S01]  /*14430*/  FMUL.FTZ R3, R116, R5 ;  /* 0x0000000574037220 */ /* 0x000fe20000410000 */
[----:B------:R-:W-:-:S04]  /*14440*/  SEL R5, RZ, 0x1, P1 ;  /* 0x00000001ff057807 */ /* 0x000fc80000800000 */
[----:B------:R-:W-:-:S07]  /*14450*/  LOP3.LUT R152, R152, R5, RZ, 0x3c, !PT ;  /* 0x0000000598987212 */ /* 0x000fce00078e3cff */
.L_x_1963:
        /* <DEDUP_REMOVED lines=8> */
[----:B------:R0:W1:Y:S02]  /*144e0*/  LDS.128 R28, [R16+0x19cd0] ;  /* 0x019cd000101c7984 */ /* 0x0000640000000c00 */
[----:B------:R-:W-:Y:S06]  /*144f0*/  BAR.ARV 0x4, 0x200 ;  /* 0x0108000000007b1d */ /* 0x000fec0000002000 */
[----:B--2---:R-:W-:-:S13]  /*14500*/  ISETP.NE.AND P1, PT, R96, RZ, PT ;  /* 0x000000ff6000720c */ /* 0x004fda0003f25270 */
[----:B------:R-:W2:Y:S02]  /*14510*/  @!P1 LDC R96, c[0x0][0xad4] ;  /* 0x0002b500ff609b82 */ /* 0x000ea40000000800 */
[----:B--2---:R0:W-:Y:S01]  /*14520*/  @!P1 STL [R1+0x40], R96 ;  /* 0x0000406001009387 */ /* 0x0041e20000100800 */
[----:B-1----:R-:W-:Y:S05]  /*14530*/  @P0 BRA `(.L_x_2031) ;  /* 0x0000002400f40947 */ /* 0x002fea0003800000 */
[----:B------:R-:W2:Y:S01]  /*14540*/  LDL.LU R14, [R1+0x38] ;  /* 0x00003800010e7983 */ /* 0x000ea20000300800 */
[----:B------:R-:W-:Y:S01]  /*14550*/  ULDC.64 UR4, c[0x4][0x38] ;  /* 0x01000e0000047ab9 */ /* 0x000fe20000000a00 */
[----:B------:R-:W-:Y:S02]  /*14560*/  ULDC.64 UR6, c[0x0][0xc08] ;  /* 0x0003020000067ab9 */ /* 0x000fe40000000a00 */
[----:B------:R-:W3:Y:S04]  /*14570*/  LDL.LU R5, [R1+0x50] ;  /* 0x0000500001057983 */ /* 0x000ee80000300800 */
[----:B0-----:R-:W4:Y:S01]  /*14580*/  LDL R4, [R1+0x2c] ;  /* 0x00002c0001047983 */ /* 0x001f220000100800 */
[----:B------:R-:W0:Y:S01]  /*14590*/  S2R R13, SR_TID.X ;  /* 0x00000000000d7919 */ /* 0x000e220000002100 */
[----:B------:R-:W-:Y:S01]  /*145a0*/  BAR.SYNC.DEFER_BLOCKING 0x1, 0x180 ;  /* 0x0046000000007b1d */ /* 0x000fe20000010000 */
[----:B--2---:R-:W-:-:S02]  /*145b0*/  IMAD.MOV.U32 R35, RZ, RZ, R14 ;  /* 0x000000ffff237224 */ /* 0x004fc400078e000e */
[----:B---3-5:R-:W-:Y:S02]  /*145c0*/  IMAD.MOV.U32 R24, RZ, RZ, R5 ;  /* 0x000000ffff187224 */ /* 0x028fe400078e0005 */
[----:B----4-:R-:W-:Y:S02]  /*145d0*/  IMAD.MOV.U32 R21, RZ, RZ, R4 ;  /* 0x000000ffff157224 */ /* 0x010fe400078e0004 */
[----:B0-----:R-:W-:-:S05]  /*145e0*/  IMAD.SHL.U32 R4, R13, 0x4, RZ ;  /* 0x000000040d047824 */ /* 0x001fca00078e00ff */
[----:B------:R-:W-:-:S04]  /*145f0*/  LOP3.LUT R4, R4, 0xc, RZ, 0xc0, !PT ;  /* 0x0000000c04047812 */ /* 0x000fc800078ec0ff */
[----:B------:R-:W-:-:S05]  /*14600*/  IADD3 R4, P0, R4, UR4, RZ ;  /* 0x0000000404047c10 */ /* 0x000fca000ff1e0ff */
[----:B------:R-:W-:Y:S01]  /*14610*/  IMAD.X R5, RZ, RZ, UR5, P0 ;  /* 0x00000005ff057e24 */ /* 0x000fe200080e06ff */
[----:B------:R-:W-:-:S04]  /*14620*/  ULDC.64 UR4, c[0x0][0xc00] ;  /* 0x0003000000047ab9 */ /* 0x000fc80000000a00 */
[----:B------:R0:W2:Y:S01]  /*14630*/  LDG.E.CONSTANT R14, desc[UR42][R4.64] ;  /* 0x0000002a040e7981 */ /* 0x0000a2000c1e9900 */
[----:B------:R-:W-:Y:S01]  /*14640*/  LOP3.LUT P0, R13, R13, 0x3, RZ, 0xc0, !PT ;  /* 0x000000030d0d7812 */ /* 0x000fe2000780c0ff */
[----:B------:R-:W-:Y:S02]  /*14650*/  IMAD.MOV.U32 R46, RZ, RZ, R21 ;  /* 0x000000ffff2e7224 */ /* 0x000fe400078e0015 */
[----:B------:R-:W-:Y:S01]  /*14660*/  IMAD.MOV.U32 R40, RZ, RZ, R24 ;  /* 0x000000ffff287224 */ /* 0x000fe200078e0018 */
[----:B------:R-:W3:Y:S01]  /*14670*/  LDL R4, [R1+0x7c] ;  /* 0x00007c0001047983 */ /* 0x000ee20000100800 */
[----:B------:R-:W-:Y:S01]  /*14680*/  ISETP.EQ.OR P0, PT, R13, 0x3, !P0 ;  /* 0x000000030d00780c */ /* 0x000fe20004702670 */
[----:B------:R-:W-:Y:S02]  /*14690*/  IMAD.MOV.U32 R98, RZ, RZ, R35 ;  /* 0x000000ffff627224 */ /* 0x000fe400078e0023 */
[----:B------:R-:W4:Y:S01]  /*146a0*/  LDL.LU R100, [R1+0x44] ;  /* 0x0000440001647983 */ /* 0x000f220000300800 */
[----:B------:R-:W-:Y:S01]  /*146b0*/  SEL R69, R38, R99, P0 ;  /* 0x0000006326457207 */ /* 0x000fe20000000000 */
[----:B------:R-:W-:Y:S01]  /*146c0*/  IMAD.MOV.U32 R97, RZ, RZ, R40 ;  /* 0x000000ffff617224 */ /* 0x000fe200078e0028 */
[----:B------:R-:W-:Y:S01]  /*146d0*/  SEL R38, R99, R38, P0 ;  /* 0x0000002663267207 */ /* 0x000fe20000000000 */
[----:B0-----:R-:W0:Y:S01]  /*146e0*/  S2R R5, SR_SWINHI ;  /* 0x0000000000057919 */ /* 0x001e220000002f00 */
[----:B------:R-:W-:Y:S01]  /*146f0*/  SEL R73, R37, R20, P0 ;  /* 0x0000001425497207 */ /* 0x000fe20000000000 */
[----:B------:R-:W-:Y:S01]  /*14700*/  IMAD.MOV.U32 R90, RZ, RZ, R46 ;  /* 0x000000ffff5a7224 */ /* 0x000fe200078e002e */
[----:B------:R-:W-:Y:S01]  /*14710*/  SEL R37, R20, R37, P0 ;  /* 0x0000002514257207 */ /* 0x000fe20000000000 */
[----:B------:R-:W4:Y:S01]  /*14720*/  LDL.LU R99, [R1+0x48] ;  /* 0x0000480001637983 */ /* 0x000f220000300800 */
        /* <DEDUP_REMOVED lines=13> */
[----:B------:R-:W4:Y:S01]  /*14800*/  LDL R92, [R1+0x18] ;  /* 0x00001800015c7983 */ /* 0x000f220000100800 */
[----:B------:R-:W-:-:S02]  /*14810*/  SEL R41, R15, R12, P0 ;  /* 0x0000000c0f297207 */ /* 0x000fc40000000000 */
[----:B------:R-:W-:Y:S02]  /*14820*/  SEL R15, R12, R15, P0 ;  /* 0x0000000f0c0f7207 */ /* 0x000fe40000000000 */
[----:B------:R-:W-:Y:S02]  /*14830*/  MOV R20, R16 ;  /* 0x0000001000147202 */ /* 0x000fe40000000f00 */
[----:B0-----:R-:W-:Y:S02]  /*14840*/  MOV R21, R5 ;  /* 0x0000000500157202 */ /* 0x001fe40000000f00 */
        /* <DEDUP_REMOVED lines=41> */
[----:B------:R-:W-:-:S04]  /*14ae0*/  SHF.R.U64 R3, R4, 0x3, RZ ;  /* 0x0000000304037819 */ /* 0x000fc800000012ff */
[----:B------:R-:W-:Y:S02]  /*14af0*/  LOP3.LUT R12, R3, R6, RZ, 0x3c, !PT ;  /* 0x00000006030c7212 */ /* 0x000fe400078e3cff */
[----:B------:R-:W-:Y:S02]  /*14b00*/  LOP3.LUT R3, R8, 0x180, RZ, 0xc0, !PT ;  /* 0x0000018008037812 */ /* 0x000fe400078ec0ff */
[----:B------:R-:W-:Y:S02]  /*14b10*/  LOP3.LUT R4, R35, 0x180, RZ, 0xc0, !PT ;  /* 0x0000018023047812 */ /* 0x000fe400078ec0ff */
[----:B------:R-:W-:Y:S02]  /*14b20*/  SHF.R.U64 R3, R3, 0x3, RZ ;  /* 0x0000000303037819 */ /* 0x000fe400000012ff */
[----:B------:R-:W-:Y:S02]  /*14b30*/  LOP3.LUT R28, R93, 0x180, RZ, 0xc0, !PT ;  /* 0x000001805d1c7812 */ /* 0x000fe400078ec0ff */
[----:B------:R-:W-:Y:S01]  /*14b40*/  LOP3.LUT R40, R95, 0x180, RZ, 0xc0, !PT ;  /* 0x000001805f287812 */ /* 0x000fe200078ec0ff */
[--C-:B------:R-:W-:Y:S01]  /*14b50*/  IMAD.X R13, RZ, RZ, R11.reuse, P5 ;  /* 0x000000ffff0d7224 */ /* 0x100fe200028e060b */
[----:B------:R-:W-:Y:S01]  /*14b60*/  LOP3.LUT R8, R3, R8, RZ, 0x3c, !PT ;  /* 0x0000000803087212 */ /* 0x000fe200078e3cff */
[--C-:B------:R-:W-:Y:S01]  /*14b70*/  IMAD.X R9, RZ, RZ, R11.reuse, P4 ;  /* 0x000000ffff097224 */ /* 0x100fe200020e060b */
[----:B------:R-:W-:Y:S01]  /*14b80*/  MOV R3, R10 ;  /* 0x0000000a00037202 */ /* 0x000fe20000000f00 */
[--C-:B------:R-:W-:Y:S01]  /*14b90*/  IMAD.X R7, RZ, RZ, R11.reuse, P3 ;  /* 0x000000ffff077224 */ /* 0x100fe200018e060b */
[----:B------:R-:W-:Y:S01]  /*14ba0*/  SHF.R.U64 R4, R4, 0x3, RZ ;  /* 0x0000000304047819 */ /* 0x000fe200000012ff */
[----:B------:R-:W-:-:S02]  /*14bb0*/  IMAD.X R85, RZ, RZ, R11, P2 ;  /* 0x000000ffff557224 */ /* 0x000fc400010e060b */
[----:B------:R-:W-:Y:S01]  /*14bc0*/  IMAD.X R5, RZ, RZ, R11, P1 ;  /* 0x000000ffff057224 */ /* 0x000fe200008e060b */
[----:B------:R-:W-:Y:S01]  /*14bd0*/  SHF.R.U64 R28, R28, 0x3, RZ ;  /* 0x000000031c1c7819 */ /* 0x000fe200000012ff */
[----:B--2---:R0:W-:Y:S01]  /*14be0*/  SHFL.IDX PT, R11, R49, R14, 0x1c1f ;  /* 0x001c1f0e310b7589 */ /* 0x0041e200000e0000 */
[----:B------:R-:W-:Y:S02]  /*14bf0*/  SHF.R.U64 R40, R40, 0x3, RZ ;  /* 0x0000000328287819 */ /* 0x000fe400000012ff */
[----:B------:R-:W-:Y:S01]  /*14c00*/  LOP3.LUT R6, R4, R35, RZ, 0x3c, !PT ;  /* 0x0000002304067212 */ /* 0x000fe200078e3cff */
[----:B------:R-:W-:Y:S01]  /*14c10*/  SHFL.IDX PT, R41, R41, R14, 0x1c1f ;  /* 0x001c1f0e29297589 */ /* 0x000fe200000e0000 */
[----:B------:R-:W-:Y:S02]  /*14c20*/  LOP3.LUT R84, R28, R93, RZ, 0x3c, !PT ;  /* 0x0000005d1c547212 */ /* 0x000fe400078e3cff */
[----:B0-----:R-:W-:Y:S02]  /*14c30*/  LOP3.LUT R49, R14, 0x2, RZ, 0x3c, !PT ;  /* 0x000000020e317812 */ /* 0x001fe400078e3cff */
[----:B------:R-:W-:Y:S01]  /*14c40*/  LOP3.LUT R4, R40, R95, RZ, 0x3c, !PT ;  /* 0x0000005f28047212 */ /* 0x000fe200078e3cff */
[----:B------:R-:W-:Y:S01]  /*14c50*/  SHFL.IDX PT, R43, R43, R14, 0x1c1f ;  /* 0x001c1f0e2b2b7589 */ /* 0x000fe200000e0000 */
[----:B------:R-:W-:-:S03]  /*14c60*/  MOV R35, R12 ;  /* 0x0000000c00237202 */ /* 0x000fc60000000f00 */
[----:B------:R-:W0:Y:S01]  /*14c70*/  SHFL.IDX PT, R48, R15, R49, 0x1c1f ;  /* 0x001c1f310f307589 */ /* 0x000e2200000e0000 */
[----:B------:R-:W-:-:S03]  /*14c80*/  MOV R84, R84 ;  /* 0x0000005400547202 */ /* 0x000fc60000000f00 */
[----:B------:R-:W1:Y:S01]  /*14c90*/  SHFL.IDX PT, R46, R24, R49, 0x1c1f ;  /* 0x001c1f31182e7589 */ /* 0x000e6200000e0000 */
        /* <DEDUP_REMOVED lines=10> */
[----:B------:R-:W2:Y:S04]  /*14d40*/  SHFL.IDX PT, R54, R37, R49, 0x1c1f ;  /* 0x001c1f3125367589 */ /* 0x000ea800000e0000 */
[----:B------:R-:W3:Y:S04]  /*14d50*/  SHFL.IDX PT, R52, R39, R49, 0x1c1f ;  /* 0x001c1f3127347589 */ /* 0x000ee800000e0000 */
[----:B------:R-:W-:Y:S04]  /*14d60*/  SHFL.IDX PT, R82, R63, R14, 0x1c1f ;  /* 0x001c1f0e3f527589 */ /* 0x000fe800000e0000 */
[----:B------:R-:W-:Y:S04]  /*14d70*/  SHFL.IDX PT, R69, R69, R14, 0x1c1f ;  /* 0x001c1f0e45457589 */ /* 0x000fe800000e0000 */
[----:B------:R-:W-:Y:S04]  /*14d80*/  SHFL.IDX PT, R71, R71, R14, 0x1c1f ;  /* 0x001c1f0e47477589 */ /* 0x000fe800000e0000 */
[----:B------:R-:W-:Y:S04]  /*14d90*/  SHFL.IDX PT, R75, R75, R14, 0x1c1f ;  /* 0x001c1f0e4b4b7589 */ /* 0x000fe800000e0000 */
[----:B------:R-:W-:Y:S04]  /*14da0*/  SHFL.IDX PT, R12, R77, R14, 0x1c1f ;  /* 0x001c1f0e4d0c7589 */ /* 0x000fe800000e0000 */
[----:B------:R-:W4:Y:S04]  /*14db0*/  SHFL.IDX PT, R26, R26, R49, 0x1c1f ;  /* 0x001c1f311a1a7589 */ /* 0x000f2800000e0000 */
[----:B------:R-:W4:Y:S04]  /*14dc0*/  SHFL.IDX PT, R38, R38, R49, 0x1c1f ;  /* 0x001c1f3126267589 */ /* 0x000f2800000e0000 */
[----:B------:R-:W-:Y:S04]  /*14dd0*/  SHFL.IDX PT, R83, R128, R49, 0x1c1f ;  /* 0x001c1f3180537589 */ /* 0x000fe800000e0000 */
[----:B------:R1:W4:Y:S04]  /*14de0*/  SHFL.IDX PT, R56, R42, R49, 0x1c1f ;  /* 0x001c1f312a387589 */ /* 0x00032800000e0000 */
[----:B------:R2:W4:Y:S04]  /*14df0*/  SHFL.IDX PT, R62, R44, R49, 0x1c1f ;  /* 0x001c1f312c3e7589 */ /* 0x00052800000e0000 */
[----:B------:R-:W4:Y:S04]  /*14e00*/  SHFL.IDX PT, R79, R114, R49, 0x1c1f ;  /* 0x001c1f31724f7589 */ /* 0x000f2800000e0000 */
[----:B------:R-:W4:Y:S04]  /*14e10*/  SHFL.IDX PT, R81, R122, R49, 0x1c1f ;  /* 0x001c1f317a517589 */ /* 0x000f2800000e0000 */
        /* <DEDUP_REMOVED lines=13> */
[----:B------:R-:W4:Y:S04]  /*14ef0*/  SHFL.IDX PT, R24, R127, R49, 0x1c1f ;  /* 0x001c1f317f187589 */ /* 0x000f2800000e0000 */
[----:B------:R-:W4:Y:S04]  /*14f00*/  SHFL.IDX PT, R15, R130, R49, 0x1c1f ;  /* 0x001c1f31820f7589 */ /* 0x000f2800000e0000 */
[----:B------:R-:W-:Y:S04]  /*14f10*/  SHFL.IDX PT, R32, R32, R49, 0x1c1f ;  /* 0x001c1f3120207589 */ /* 0x000fe800000e0000 */
[----:B------:R-:W4:Y:S04]  /*14f20*/  SHFL.IDX PT, R27, R27, R49, 0x1c1f ;  /* 0x001c1f311b1b7589 */ /* 0x000f2800000e0000 */
[----:B------:R3:W4:Y:S04]  /*14f30*/  SHFL.IDX PT, R63, R45, R49, 0x1c1f ;  /* 0x001c1f312d3f7589 */ /* 0x00072800000e0000 */
[----:B------:R-:W4:Y:S04]  /*14f40*/  SHFL.IDX PT, R119, R119, R49, 0x1c1f ;  /* 0x001c1f3177777589 */ /* 0x000f2800000e0000 */
        /* <DEDUP_REMOVED lines=11> */
[----:B------:R-:W-:Y:S02]  /*15000*/  SEL R48, R50, R25, P0 ;  /* 0x0000001932307207 */ /* 0x000fe40000000000 */
        /* <DEDUP_REMOVED lines=35> */
[----:B------:R-:W-:Y:S02]  /*15240*/  SEL R58, R27, R58, P0 ;  /* 0x0000003a1b3a7207 */ /* 0x000fe40000000000 */
[----:B------:R-:W-:Y:S02]  /*15250*/  SEL R63, R63, R12, P0 ;  /* 0x0000000c3f3f7207 */ /* 0x000fe40000000000 */
[----:B------:R-:W-:Y:S02]  /*15260*/  SEL R64, R66, R33, P0 ;  /* 0x0000002142407207 */ /* 0x000fe40000000000 */
[----:B------:R-:W-:Y:S02]  /*15270*/  F2FP.BF16.F32.PACK_AB R8, R49, R48 ;  /* 0x000000303108723e */ /* 0x000fe400000010ff */
[----:B------:R-:W-:-:S02]  /*15280*/  F2FP.BF16.F32.PACK_AB R9, R53, R52 ;  /* 0x000000343509723e */ /* 0x000fc400000010ff */
[----:B------:R-:W-:Y:S02]  /*15290*/  F2FP.BF16.F32.PACK_AB R10, R51, R50 ;  /* 0x00000032330a723e */ /* 0x000fe400000010ff */
[----:B------:R-:W-:Y:S02]  /*152a0*/  F2FP.BF16.F32.PACK_AB R11, R55, R54 ;  /* 0x00000036370b723e */ /* 0x000fe400000010ff */
[----:B------:R-:W-:Y:S02]  /*152b0*/  SEL R66, R33, R66, P0 ;  /* 0x0000004221427207 */ /* 0x000fe40000000000 */
[----:B------:R-:W-:Y:S02]  /*152c0*/  SEL R72, R74, R13, P0 ;  /* 0x0000000d4a487207 */ /* 0x000fe40000000000 */
[----:B------:R-:W-:Y:S01]  /*152d0*/  SEL R74, R13, R74, P0 ;  /* 0x0000004a0d4a7207 */ /* 0x000fe20000000000 */
[----:B------:R-:W-:Y:S01]  /*152e0*/  STSM.16.M88.4 [R3], R4 ;  /* 0x0000000403007844 */ /* 0x000fe20000000200 */
[----:B------:R-:W-:-:S02]  /*152f0*/  SEL R37, R91, R134, P0 ;  /* 0x000000865b257207 */ /* 0x000fc40000000000 */
[----:B------:R-:W-:Y:S01]  /*15300*/  SEL R39, R134, R91, P0 ;  /* 0x0000005b86277207 */ /* 0x000fe20000000000 */
        /* <DEDUP_REMOVED lines=11> */
[----:B------:R-:W-:-:S02]  /*153c0*/  F2FP.BF16.F32.PACK_AB R34, R75, R74 ;  /* 0x0000004a4b22723e */ /* 0x000fc400000010ff */
[----:B0-----:R-:W-:Y:S02]  /*153d0*/  F2FP.BF16.F32.PACK_AB R35, R79, R78 ;  /* 0x0000004e4f23723e */ /* 0x001fe400000010ff */
        /* <DEDUP_REMOVED lines=16> */
[----:B------:R-:W0:Y:S06]  /*154e0*/  LDC R28, c[0x0][0xbe8] ;  /* 0x0002fa00ff1c7b82 */ /* 0x000e2c0000000800 */
[----:B------:R-:W2:Y:S01]  /*154f0*/  @P0 LDG.E R3, desc[UR42][R8.64] ;  /* 0x0000002a08030981 */ /* 0x000ea2000c1e1900 */
[----:B------:R-:W-:-:S04]  /*15500*/  SEL R24, R24, 0x978, P3 ;  /* 0x0000097818187807 */ /* 0x000fc80001800000 */
[----:B-1----:R-:W1:Y:S08]  /*15510*/  LDC.64 R6, c[0x0][R24+0x220] ;  /* 0x0000880018067b82 */ /* 0x002e700000000a00 */
[----:B------:R-:W3:Y:S01]  /*15520*/  LDC.64 R10, c[0x0][R24+0x218] ;  /* 0x00008600180a7b82 */ /* 0x000ee20000000a00 */
[----:B------:R-:W-:-:S04]  /*15530*/  ISETP.NE.U32.AND P1, PT, RZ, UR6, PT ;  /* 0x00000006ff007c0c */ /* 0x000fc8000bf25070 */
[----:B------:R-:W-:-:S03]  /*15540*/  ISETP.NE.AND.EX P1, PT, RZ, UR7, PT, P1 ;  /* 0x00000007ff007c0c */ /* 0x000fc6000bf25310 */
[----:B------:R-:W4:Y:S01]  /*15550*/  LDC.64 R12, c[0x0][R24+0x228] ;  /* 0x00008a00180c7b82 */ /* 0x000f220000000a00 */
[----:B0-----:R-:W-:-:S07]  /*15560*/  ISETP.NE.AND P4, PT, R28, 0x1, PT ;  /* 0x000000011c00780c */ /* 0x001fce0003f85270 */
[----:B------:R0:W0:Y:S02]  /*15570*/  LDC.64 R4, c[0x0][R24+0x210] ;  /* 0x0000840018047b82 */ /* 0x0000240000000a00 */
[----:B------:R-:W-:Y:S01]  /*15580*/  @P1 IADD3 R14, P2, R100, UR6, RZ ;  /* 0x00000006640e1c10 */ /* 0x000fe2000ff5e0ff */
[----:B------:R-:W-:Y:S02]  /*15590*/  ULDC UR6, c[0x0][0xa88] ;  /* 0x0002a20000067ab9 */ /* 0x000fe40000000800 */
[----:B------:R-:W-:Y:S01]  /*155a0*/  IMAD.U32 R27, RZ, RZ, UR6 ;  /* 0x00000006ff1b7e24 */ /* 0x000fe2000f8e00ff */
[----:B------:R-:W-:Y:S02]  /*155b0*/  @P1 IADD3.X R15, R99, UR7, RZ, P2, !PT ;  /* 0x00000007630f1c10 */ /* 0x000fe400097fe4ff */
[----:B------:R-:W-:Y:S01]  /*155c0*/  ISETP.NE.U32.AND P2, PT, RZ, UR4, PT ;  /* 0x00000004ff007c0c */ /* 0x000fe2000bf45070 */
[----:B------:R-:W0:Y:S02]  /*155d0*/  @P4 LDC R26, c[0x0][0xbec] ;  /* 0x0002fb00ff1a4b82 */ /* 0x000e240000000800 */
[----:B------:R1:W5:Y:S01]  /*155e0*/  @P1 LDG.E R27, desc[UR42][R14.64] ;  /* 0x0000002a0e1b1981 */ /* 0x000362000c1e1900 */
[----:B------:R-:W-:-:S05]  /*155f0*/  ISETP.NE.AND.EX P2, PT, RZ, UR5, PT, P2 ;  /* 0x00000005ff007c0c */ /* 0x000fca000bf45320 */
[----:B------:R-:W0:Y:S01]  /*15600*/  @P4 LDC R89, c[0x0][0xbf0] ;  /* 0x0002fc00ff594b82 */ /* 0x000e220000000800 */
[----:B------:R-:W-:-:S07]  /*15610*/  SEL R85, R98, RZ, !P2 ;  /* 0x000000ff62557207 */ /* 0x000fce0005000000 */
[----:B-1----:R-:W1:Y:S01]  /*15620*/  LDC.64 R14, c[0x0][0xba8] ;  /* 0x0002ea00ff0e7b82 */ /* 0x002e620000000a00 */
[----:B------:R-:W-:Y:S01]  /*15630*/  SEL R25, R97, RZ, !P2 ;  /* 0x000000ff61197207 */ /* 0x000fe20005000000 */
[----:B------:R-:W-:-:S04]  /*15640*/  IMAD R7, R7, R85, RZ ;  /* 0x0000005507077224 */ /* 0x000fc800078e02ff */
[----:B------:R-:W-:Y:S02]  /*15650*/  IMAD R87, R6, R25, R7 ;  /* 0x0000001906577224 */ /* 0x000fe400078e0207 */
[-C--:B---3--:R-:W-:Y:S02]  /*15660*/  IMAD R35, R11, R90.reuse, RZ ;  /* 0x0000005a0b237224 */ /* 0x088fe400078e02ff */
[----:B------:R-:W-:-:S04]  /*15670*/  IMAD.WIDE.U32 R10, R10, R90, RZ ;  /* 0x0000005a0a0a7225 */ /* 0x000fc800078e00ff */
[----:B------:R-:W-:-:S04]  /*15680*/  IMAD.WIDE.U32 R6, R6, R85, RZ ;  /* 0x0000005506067225 */ /* 0x000fc800078e00ff */
[----:B------:R-:W-:Y:S01]  /*15690*/  IMAD.IADD R25, R94, 0x1, R92 ;  /* 0x000000015e197824 */ /* 0x000fe200078e025c */
[----:B------:R-:W-:Y:S01]  /*156a0*/  SEL R33, R88, RZ, P3 ;  /* 0x000000ff58217207 */ /* 0x000fe20001800000 */
[----:B------:R-:W-:Y:S02]  /*156b0*/  IMAD.IADD R87, R7, 0x1, R87 ;  /* 0x0000000107577824 */ /* 0x000fe400078e0257 */
[----:B------:R-:W-:Y:S01]  /*156c0*/  IMAD.MOV.U32 R7, RZ, RZ, R25 ;  /* 0x000000ffff077224 */ /* 0x000fe200078e0019 */
[----:B-1----:R-:W1:Y:S01]  /*156d0*/  @!P3 LDC R14, c[0x0][0xb50] ;  /* 0x0002d400ff0ebb82 */ /* 0x002e620000000800 */
[----:B------:R-:W-:Y:S02]  /*156e0*/  IMAD.IADD R11, R11, 0x1, R35 ;  /* 0x000000010b0b7824 */ /* 0x000fe400078e0223 */
[-C--:B----4-:R-:W-:Y:S02]  /*156f0*/  IMAD R35, R13, R33.reuse, RZ ;  /* 0x000000210d237224 */ /* 0x090fe400078e02ff */
[----:B------:R-:W-:-:S03]  /*15700*/  IMAD.WIDE.U32 R12, R12, R33, RZ ;  /* 0x000000210c0c7225 */ /* 0x000fc600078e00ff */
[----:B------:R-:W3:Y:S01]  /*15710*/  @!P3 LDC R15, c[0x0][0xb54] ;  /* 0x0002d500ff0fbb82 */ /* 0x000ee20000000800 */
[----:B------:R-:W-:Y:S01]  /*15720*/  IMAD.IADD R35, R13, 0x1, R35 ;  /* 0x000000010d237824 */ /* 0x000fe200078e0223 */
[--C-:B--2---:R-:W-:Y:S01]  /*15730*/  IADD3 R10, P2, P5, R6, R10, R3.reuse ;  /* 0x0000000a060a7210 */ /* 0x104fe20007d5e003 */
[----:B0-----:R-:W-:Y:S01]  /*15740*/  @P4 IMAD.HI.U32 R6, R25, R26, RZ ;  /* 0x0000001a19064227 */ /* 0x001fe200078e00ff */
[----:B------:R-:W-:-:S04]  /*15750*/  SHF.R.S32.HI R86, RZ, 0x1f, R3 ;  /* 0x0000001fff567819 */ /* 0x000fc80000011403 */
[----:B------:R-:W-:Y:S02]  /*15760*/  @P4 SHF.R.U32.HI R7, RZ, R89, R6 ;  /* 0x00000059ff074219 */ /* 0x000fe40000011606 */
[----:B------:R-:W-:-:S03]  /*15770*/  IADD3.X R11, R87, R11, R86, P2, P5 ;  /* 0x0000000b570b7210 */ /* 0x000fc600017ea456 */
[--C-:B------:R-:W-:Y:S01]  /*15780*/  IMAD.MOV R24, RZ, RZ, -R7.reuse ;  /* 0x000000ffff187224 */ /* 0x100fe200078e0a07 */
        /* <DEDUP_REMOVED lines=10> */
[----:B---3--:R-:W-:Y:S01]  /*15830*/  LEA.HI.X R15, R12, R15, R4, 0x2, P2 ;  /* 0x0000000f0c0f7211 */ /* 0x008fe200010f1404 */
[----:B------:R-:W-:Y:S06]  /*15840*/  @P1 BRA `(.L_x_2032) ;  /* 0x0000000000101947 */ /* 0x000fec0003800000 */
[----:B------:R-:W-:Y:S05]  /*15850*/  @!P0 BRA `(.L_x_2032) ;  /* 0x00000000000c8947 */ /* 0x000fea0003800000 */
[----:B------:R-:W2:Y:S04]  /*15860*/  LDG.E R4, desc[UR42][R8.64] ;  /* 0x0000002a08047981 */ /* 0x000ea8000c1e1900 */
[----:B-----5:R-:W2:Y:S02]  /*15870*/  LDG.E R27, desc[UR42][R8.64+0x4] ;  /* 0x0000042a081b7981 */ /* 0x020ea4000c1e1900 */
[----:B--2---:R-:W-:-:S07]  /*15880*/  IMAD.IADD R27, R27, 0x1, -R4 ;  /* 0x000000011b1b7824 */ /* 0x004fce00078e0a04 */
.L_x_2032:
        /* <DEDUP_REMOVED lines=45> */
[----:B------:R-:W-:Y:S01]  /*15b60*/  IMAD.WIDE.U32 R2, R85, UR4, R2 ;  /* 0x0000000455027c25 */ /* 0x000fe2000f8e0002 */
[----:B------:R-:W-:Y:S03]  /*15b70*/  BSSY B1, `(.L_x_2034) ;  /* 0x0000059000017945 */ /* 0x000fe60003800000 */
        /* <DEDUP_REMOVED lines=62> */
[----:B------:R-:W-:Y:S02]  /*15f60*/  IMAD.IADD R45, R89, 0x1, R92 ;  /* 0x00000001592d7824 */ /* 0x000fe400078e025c */
[C---:B------:R-:W-:Y:S02]  /*15f70*/  IMAD R21, R41.reuse, UR5, R0 ;  /* 0x0000000529157c24 */ /* 0x040fe4000f8e0200 */
[----:B------:R-:W-:Y:S01]  /*15f80*/  IMAD.WIDE.U32 R2, R41, UR4, R2 ;  /* 0x0000000429027c25 */ /* 0x000fe2000f8e0002 */
[----:B------:R-:W-:Y:S01]  /*15f90*/  ISETP.GE.AND P0, PT, R45, R84, PT ;  /* 0x000000542d00720c */ /* 0x000fe20003f06270 */
[----:B------:R-:W-:Y:S02]  /*15fa0*/  ULDC.64 UR4, c[0x0][0xa80] ;  /* 0x0002a00000047ab9 */ /* 0x000fe40000000a00 */
[----:B------:R-:W-:Y:S01]  /*15fb0*/  VIADD R0, R16, 0x19c20 ;  /* 0x00019c2010007836 */ /* 0x000fe20000000000 */
[----:B------:R-:W-:-:S02]  /*15fc0*/  IADD3 R3, R3, R21, RZ ;  /* 0x0000001503037210 */ /* 0x000fc40007ffe0ff */
[C---:B------:R-:W-:Y:S02]  /*15fd0*/  LEA R28, P1, R2.reuse, UR4, 0x1 ;  /* 0x00000004021c7c11 */ /* 0x040fe4000f8208ff */
[----:B------:R-:W-:Y:S02]  /*15fe0*/  PRMT R0, RZ, 0x654, R0 ;  /* 0x00000654ff007816 */ /* 0x000fe40000000000 */
[----:B------:R-:W-:Y:S01]  /*15ff0*/  LEA.HI.X R44, R2, UR5, R3, 0x1, P1 ;  /* 0x00000005022c7c11 */ /* 0x000fe200088f0c03 */
[----:B0-----:R0:W1:Y:S01]  /*16000*/  SHFL.IDX PT, R20, R28, RZ, 0x1c1f ;  /* 0x001c1fff1c147589 */ /* 0x00106200000e0000 */
[----:B------:R0:W-:Y:S03]  /*16010*/  SYNCS.ARRIVE.TRANS64.RED.A1T0 RZ, [R0+URZ], RZ ;  /* 0x000000ff00ff79a7 */ /* 0x0001e6000810043f */
[----:B------:R0:W2:Y:S01]  /*16020*/  SHFL.IDX PT, R21, R44, RZ, 0x1c1f ;  /* 0x001c1fff2c157589 */ /* 0x0000a200000e0000 */
        /* <DEDUP_REMOVED lines=13> */
.L_x_2035:
[----:B------:R-:W-:Y:S05]  /*16100*/  BSYNC B1 ;  /* 0x0000000000017941 */ /* 0x000fea0003800000 */
.L_x_2034:
        /* <DEDUP_REMOVED lines=19> */
.L_x_2033:
[----:B------:R-:W2:Y:S01]  /*16240*/  LDL R98, [R1+0x20] ;  /* 0x0000200001627983 */ /* 0x000ea20000100800 */
[----:B0-----:R-:W0:Y:S01]  /*16250*/  @P4 LDC R6, c[0x0][0xbec] ;  /* 0x0002fb00ff064b82 */ /* 0x001e220000000800 */
[----:B------:R-:W-:Y:S01]  /*16260*/  ULDC.64 UR4, c[0x0][0xb08] ;  /* 0x0002c20000047ab9 */ /* 0x000fe20000000a00 */
[----:B------:R-:W-:Y:S01]  /*16270*/  SHF.R.S32.HI R0, RZ, 0x1f, R85 ;  /* 0x0000001fff007819 */ /* 0x000fe20000011455 */
[----:B------:R-:W3:Y:S01]  /*16280*/  LDL R97, [R1+0x5c] ;  /* 0x00005c0001617983 */ /* 0x000ee20000100800 */
[----:B------:R-:W-:Y:S01]  /*16290*/  IMAD R86, R86, UR4, RZ ;  /* 0x0000000456567c24 */ /* 0x000fe2000f8e02ff */
[----:B------:R-:W-:Y:S01]  /*162a0*/  ULDC.64 UR6, c[0x0][0xb30] ;  /* 0x0002cc0000067ab9 */ /* 0x000fe20000000a00 */
[C---:B------:R-:W-:Y:S01]  /*162b0*/  IMAD.WIDE.U32 R4, R3.reuse, UR4, RZ ;  /* 0x0000000403047c25 */ /* 0x040fe2000f8e00ff */
[----:B------:R1:W5:Y:S01]  /*162c0*/  LDL R96, [R1+0x6c] ;  /* 0x00006c0001607983 */ /* 0x0003620000100800 */
[----:B------:R-:W4:Y:S02]  /*162d0*/  @P4 LDC R9, c[0x0][0xbf0] ;  /* 0x0002fc00ff094b82 */ /* 0x000f240000000800 */
[----:B------:R-:W-:Y:S01]  /*162e0*/  IMAD R3, R3, UR5, R86 ;  /* 0x0000000503037c24 */ /* 0x000fe2000f8e0256 */
[----:B------:R1:W5:Y:S01]  /*162f0*/  LDL R94, [R1+0x64] ;  /* 0x00006400015e7983 */ /* 0x0003620000100800 */
[----:B------:R-:W-:-:S02]  /*16300*/  ULDC.64 UR4, c[0x0][0xb38] ;  /* 0x0002ce0000047ab9 */ /* 0x000fc40000000a00 */
[----:B------:R-:W-:Y:S02]  /*16310*/  IMAD.IADD R5, R5, 0x1, R3 ;  /* 0x0000000105057824 */ /* 0x000fe400078e0203 */
[----:B------:R-:W-:-:S04]  /*16320*/  IMAD.WIDE.U32 R2, R90, UR4, R4 ;  /* 0x000000045a027c25 */ /* 0x000fc8000f8e0004 */
[----:B------:R-:W-:Y:S01]  /*16330*/  IMAD R3, R90, UR5, R3 ;  /* 0x000000055a037c24 */ /* 0x000fe2000f8e0203 */
[----:B------:R-:W-:Y:S01]  /*16340*/  ULDC.64 UR4, c[0x0][0xb40] ;  /* 0x0002d00000047ab9 */ /* 0x000fe20000000a00 */
[----:B0-----:R-:W-:-:S04]  /*16350*/  @P4 IMAD.HI.U32 R6, R25, R6, RZ ;  /* 0x0000000619064227 */ /* 0x001fc800078e00ff */
[----:B------:R-:W-:Y:S02]  /*16360*/  IMAD R0, R0, UR4, RZ ;  /* 0x0000000400007c24 */ /* 0x000fe4000f8e02ff */
[----:B------:R-:W-:-:S04]  /*16370*/  IMAD.WIDE.U32 R2, R85, UR4, R2 ;  /* 0x0000000455027c25 */ /* 0x000fc8000f8e0002 */
[----:B------:R-:W-:Y:S01]  /*16380*/  IMAD R7, R85, UR5, R0 ;  /* 0x0000000555077c24 */ /* 0x000fe2000f8e0200 */
[----:B------:R-:W-:Y:S01]  /*16390*/  ULDC.64 UR4, c[0x0][0xb48] ;  /* 0x0002d20000047ab9 */ /* 0x000fe20000000a00 */
        /* <DEDUP_REMOVED lines=19> */
[----:B------:R-:W-:Y:S01]  /*164d0*/  IMAD.IADD R3, R3, 0x1, R5 ;  /* 0x0000000103037824 */ /* 0x000fe200078e0205 */
[----:B------:R-:W-:Y:S01]  /*164e0*/  LEA R28, P1, R2, UR4, 0x2 ;  /* 0x00000004021c7c11 */ /* 0x000fe2000f8210ff */
[----:B------:R-:W-:-:S03]  /*164f0*/  VIADD R4, R16, 0x19c20 ;  /* 0x00019c2010047836 */ /* 0x000fc60000000000 */
[----:B------:R-:W-:Y:S02]  /*16500*/  LEA.HI.X R32, R2, UR5, R3, 0x2, P1 ;  /* 0x0000000502207c11 */ /* 0x000fe400088f1403 */
[----:B------:R-:W-:Y:S01]  /*16510*/  PRMT R4, RZ, 0x654, R4 ;  /* 0x00000654ff047816 */ /* 0x000fe20000000004 */
[----:B------:R1:W0:Y:S01]  /*16520*/  SHFL.IDX PT, R2, R28, RZ, 0x1c1f ;  /* 0x001c1fff1c027589 */ /* 0x00022200000e0000 */
[----:B------:R-:W-:Y:S02]  /*16530*/  BSSY B1, `(.L_x_2037) ;  /* 0x0000047000017945 */ /* 0x000fe40003800000 */
[----:B------:R1:W-:Y:S01]  /*16540*/  SYNCS.ARRIVE.TRANS64.RED.A1T0 RZ, [R4+URZ], RZ ;  /* 0x000000ff04ff79a7 */ /* 0x0003e2000810043f */
[----:B------:R1:W4:Y:S01]  /*16550*/  SHFL.IDX PT, R3, R32, RZ, 0x1c1f ;  /* 0x001c1fff20037589 */ /* 0x00032200000e0000 */
[C---:B--2---:R-:W-:Y:S02]  /*16560*/  VIADD R87, R98.reuse, 0x8 ;  /* 0x0000000862577836 */ /* 0x044fe40000000000 */
[----:B------:R-:W-:-:S02]  /*16570*/  VIADD R89, R98, 0x10 ;  /* 0x0000001062597836 */ /* 0x000fc40000000000 */
[C---:B------:R-:W-:Y:S02]  /*16580*/  VIADD R91, R98.reuse, 0x18 ;  /* 0x00000018625b7836 */ /* 0x040fe40000000000 */
[C---:B------:R-:W-:Y:S02]  /*16590*/  VIADD R93, R98.reuse, 0x20 ;  /* 0x00000020625d7836 */ /* 0x040fe40000000000 */
[C---:B------:R-:W-:Y:S02]  /*165a0*/  VIADD R95, R98.reuse, 0x28 ;  /* 0x00000028625f7836 */ /* 0x040fe40000000000 */
[C---:B------:R-:W-:Y:S02]  /*165b0*/  VIADD R85, R98.reuse, 0x30 ;  /* 0x0000003062557836 */ /* 0x040fe40000000000 */
[C---:B------:R-:W-:Y:S02]  /*165c0*/  VIADD R35, R98.reuse, 0x38 ;  /* 0x0000003862237836 */ /* 0x040fe40000000000 */
[----:B------:R-:W-:-:S02]  /*165d0*/  VIADD R33, R98, 0x40 ;  /* 0x0000004062217836 */ /* 0x000fc40000000000 */
[----:B------:R-:W-:Y:S01]  /*165e0*/  VIADD R27, R98, 0x48 ;  /* 0x00000048621b7836 */ /* 0x000fe20000000000 */
[----:B---3--:R-:W-:Y:S02]  /*165f0*/  SHF.R.S32.HI R25, RZ, 0x1f, R97 ;  /* 0x0000001fff197819 */ /* 0x008fe40000011461 */
[----:B------:R-:W-:Y:S02]  /*16600*/  SHF.R.S32.HI R34, RZ, 0x1f, R87 ;  /* 0x0000001fff227819 */ /* 0x000fe40000011457 */
[----:B------:R-:W-:Y:S02]  /*16610*/  SHF.R.S32.HI R86, RZ, 0x1f, R89 ;  /* 0x0000001fff567819 */ /* 0x000fe40000011459 */
[----:B------:R-:W-:Y:S02]  /*16620*/  SHF.R.S32.HI R88, RZ, 0x1f, R91 ;  /* 0x0000001fff587819 */ /* 0x000fe4000001145b */
[----:B------:R-:W-:Y:S02]  /*16630*/  SHF.R.S32.HI R90, RZ, 0x1f, R93 ;  /* 0x0000001fff5a7819 */ /* 0x000fe4000001145d */
[----:B------:R-:W-:-:S02]  /*16640*/  SHF.R.S32.HI R92, RZ, 0x1f, R95 ;  /* 0x0000001fff5c7819 */ /* 0x000fc4000001145f */
[----:B------:R-:W-:Y:S02]  /*16650*/  SHF.R.S32.HI R26, RZ, 0x1f, R85 ;  /* 0x0000001fff1a7819 */ /* 0x000fe40000011455 */
[----:B------:R-:W-:Y:S02]  /*16660*/  SHF.R.S32.HI R24, RZ, 0x1f, R35 ;  /* 0x0000001fff187819 */ /* 0x000fe40000011423 */
[----:B------:R-:W-:Y:S02]  /*16670*/  SHF.R.S32.HI R12, RZ, 0x1f, R33 ;  /* 0x0000001fff0c7819 */ /* 0x000fe40000011421 */
        /* <DEDUP_REMOVED lines=29> */
[----:B------:R-:W-:Y:S01]  /*16850*/  ISETP.GE.AND P5, PT, R27, UR4, PT ;  /* 0x000000041b007c0c */ /* 0x000fe2000bfa6270 */
[----:B------:R0:W-:Y:S01]  /*16860*/  @!P2 ST.E.64 desc[UR42][R14.64], R58 ;  /* 0x0000003a0e00a985 */ /* 0x0001e2000c101b2a */
[----:B------:R-:W-:Y:S02]  /*16870*/  @!P1 LEA.HI.X R5, R85, R3, R26, 0x2, P4 ;  /* 0x0000000355059211 */ /* 0x000fe400020f141a */
[----:B------:R-:W-:-:S02]  /*16880*/  ISETP.GE.AND P4, PT, R97, UR4, PT ;  /* 0x0000000461007c0c */ /* 0x000fc4000bf86270 */
[----:B-----5:R-:W-:Y:S01]  /*16890*/  ISETP.GE.AND P2, PT, R94, UR4, PT ;  /* 0x000000045e007c0c */ /* 0x020fe2000bf46270 */
        /* <DEDUP_REMOVED lines=16> */
.L_x_2038:
[----:B------:R-:W-:Y:S05]  /*169a0*/  BSYNC B1 ;  /* 0x0000000000017941 */ /* 0x000fea0003800000 */
.L_x_2037:
        /* <DEDUP_REMOVED lines=10> */
[-C--:B--2---:R-:W-:Y:S02]  /*16a50*/  @!P5 LEA R4, P2, R87, R2.reuse, 0x2 ;  /* 0x000000025704d211 */ /* 0x084fe400078410ff */
[-C--:B------:R-:W-:Y:S02]  /*16a60*/  @!P4 LEA R6, P6, R89, R2.reuse, 0x2 ;  /* 0x000000025906c211 */ /* 0x080fe400078c10ff */
[-C--:B-1----:R-:W-:Y:S01]  /*16a70*/  @!P5 LEA.HI.X R5, R87, R3.reuse, R34, 0x2, P2 ;  /* 0x000000035705d211 */ /* 0x082fe200010f1422 */
[----:B------:R-:W-:Y:S01]  /*16a80*/  @!P3 IMAD.WIDE R8, R98, 0x4, R2 ;  /* 0x000000046208b825 */ /* 0x000fe200078e0202 */
[----:B------:R-:W-:Y:S02]  /*16a90*/  ISETP.GE.AND P2, PT, R95, UR4, PT ;  /* 0x000000045f007c0c */ /* 0x000fe4000bf46270 */
[----:B------:R-:W-:Y:S02]  /*16aa0*/  @!P4 LEA.HI.X R7, R89, R3, R86, 0x2, P6 ;  /* 0x000000035907c211 */ /* 0x000fe400030f1456 */
[----:B------:R-:W-:Y:S01]  /*16ab0*/  @!P0 LEA R10, P6, R91, R2, 0x2 ;  /* 0x000000025b0a8211 */ /* 0x000fe200078c10ff */
[----:B------:R0:W-:Y:S01]  /*16ac0*/  @!P3 ST.E.64 desc[UR42][R8.64], R44 ;  /* 0x0000002c0800b985 */ /* 0x0001e2000c101b2a */
[----:B------:R-:W-:-:S02]  /*16ad0*/  ISETP.GE.AND P3, PT, R85, UR4, PT ;  /* 0x0000000455007c0c */ /* 0x000fc4000bf66270 */
[-C--:B------:R-:W-:Y:S01]  /*16ae0*/  @!P0 LEA.HI.X R11, R91, R3.reuse, R88, 0x2, P6 ;  /* 0x000000035b0b8211 */ /* 0x080fe200030f1458 */
[----:B------:R-:W-:Y:S01]  /*16af0*/  @!P5 ST.E.64 desc[UR42][R4.64], R46 ;  /* 0x0000002e0400d985 */ /* 0x000fe2000c101b2a */
[-C--:B------:R-:W-:Y:S02]  /*16b00*/  @!P1 LEA R14, P6, R93, R2.reuse, 0x2 ;  /* 0x000000025d0e9211 */ /* 0x080fe400078c10ff */
[----:B------:R-:W-:Y:S01]  /*16b10*/  ISETP.GE.AND P5, PT, R35, UR4, PT ;  /* 0x0000000423007c0c */ /* 0x000fe2000bfa6270 */
[----:B------:R1:W-:Y:S01]  /*16b20*/  @!P4 ST.E.64 desc[UR42][R6.64], R52 ;  /* 0x000000340600c985 */ /* 0x0003e2000c101b2a */
[----:B------:R-:W-:Y:S02]  /*16b30*/  @!P1 LEA.HI.X R15, R93, R3, R90, 0x2, P6 ;  /* 0x000000035d0f9211 */ /* 0x000fe400030f145a */
[----:B------:R-:W-:Y:S01]  /*16b40*/  @!P2 LEA R20, P6, R95, R2, 0x2 ;  /* 0x000000025f14a211 */ /* 0x000fe200078c10ff */
[----:B------:R2:W-:Y:S01]  /*16b50*/  @!P0 ST.E.64 desc[UR42][R10.64], R54 ;  /* 0x000000360a008985 */ /* 0x0005e2000c101b2a */
[----:B------:R-:W-:-:S02]  /*16b60*/  ISETP.GE.AND P4, PT, R33, UR4, PT ;  /* 0x0000000421007c0c */ /* 0x000fc4000bf86270 */
[-C--:B------:R-:W-:Y:S01]  /*16b70*/  @!P2 LEA.HI.X R21, R95, R3.reuse, R92, 0x2, P6 ;  /* 0x000000035f15a211 */ /* 0x080fe200030f145c */
[----:B------:R2:W-:Y:S01]  /*16b80*/  @!P1 ST.E.64 desc[UR42][R14.64], R60 ;  /* 0x0000003c0e009985 */ /* 0x0005e2000c101b2a */
[-C--:B------:R-:W-:Y:S02]  /*16b90*/  @!P3 LEA R40, P6, R85, R2.reuse, 0x2 ;  /* 0x000000025528b211 */ /* 0x080fe400078c10ff */
[----:B------:R-:W-:Y:S01]  /*16ba0*/  ISETP.GE.AND P0, PT, R27, UR4, PT ;  /* 0x000000041b007c0c */ /* 0x000fe2000bf06270 */
[----:B------:R2:W-:Y:S01]  /*16bb0*/  @!P2 ST.E.64 desc[UR42][R20.64], R62 ;  /* 0x0000003e1400a985 */ /* 0x0005e2000c101b2a */
[----:B------:R-:W-:Y:S02]  /*16bc0*/  ISETP.GE.AND P1, PT, R97, UR4, PT ;  /* 0x0000000461007c0c */ /* 0x000fe4000bf26270 */
[----:B------:R-:W-:Y:S02]  /*16bd0*/  @!P3 LEA.HI.X R41, R85, R3, R26, 0x2, P6 ;  /* 0x000000035529b211 */ /* 0x000fe400030f141a */
[----:B0-----:R-:W-:-:S03]  /*16be0*/  @!P5 LEA R8, P6, R35, R2, 0x2 ;  /* 0x000000022308d211 */ /* 0x001fc600078c10ff */
[----:B------:R2:W-:Y:S01]  /*16bf0*/  @!P3 ST.E.64 desc[UR42][R40.64], R68 ;  /* 0x000000442800b985 */ /* 0x0005e2000c101b2a */
[----:B------:R-:W-:Y:S02]  /*16c00*/  @!P5 LEA.HI.X R9, R35, R3, R24, 0x2, P6 ;  /* 0x000000032309d211 */ /* 0x000fe400030f1418 */
[----:B------:R-:W-:-:S03]  /*16c10*/  @!P4 LEA R32, P6, R33, R2, 0x2 ;  /* 0x000000022120c211 */ /* 0x000fc600078c10ff */
[-C--:B-1----:R-:W-:Y:S01]  /*16c20*/  @!P1 LEA R6, P2, R97, R2.reuse, 0x2 ;  /* 0x0000000261069211 */ /* 0x082fe200078410ff */
[----:B------:R2:W-:Y:S01]  /*16c30*/  @!P5 ST.E.64 desc[UR42][R8.64], R70 ;  /* 0x000000460800d985 */ /* 0x0005e2000c101b2a */
[-C--:B------:R-:W-:Y:S02]  /*16c40*/  @!P4 LEA.HI.X R33, R33, R3.reuse, R12, 0x2, P6 ;  /* 0x000000032121c211 */ /* 0x080fe400030f140c */
[----:B------:R-:W-:Y:S02]  /*16c50*/  @!P0 LEA R4, P6, R27, R2, 0x2 ;  /* 0x000000021b048211 */ /* 0x000fe400078c10ff */
[-C--:B------:R-:W-:Y:S01]  /*16c60*/  @!P1 LEA.HI.X R7, R97, R3.reuse, R25, 0x2, P2 ;  /* 0x0000000361079211 */ /* 0x080fe200010f1419 */
[----:B------:R2:W-:Y:S01]  /*16c70*/  @!P4 ST.E.64 desc[UR42][R32.64], R76 ;  /* 0x0000004c2000c985 */ /* 0x0005e2000c101b2a */
[----:B------:R-:W-:-:S05]  /*16c80*/  @!P0 LEA.HI.X R5, R27, R3, R0, 0x2, P6 ;  /* 0x000000031b058211 */ /* 0x000fca00030f1400 */
[----:B------:R2:W-:Y:S01]  /*16c90*/  @!P0 ST.E.64 desc[UR42][R4.64], R78 ;  /* 0x0000004e04008985 */ /* 0x0005e2000c101b2a */
[----:B-----5:R-:W-:-:S03]  /*16ca0*/  ISETP.GE.AND P0, PT, R94, UR4, PT ;  /* 0x000000045e007c0c */ /* 0x020fc6000bf06270 */
[----:B------:R2:W-:Y:S10]  /*16cb0*/  @!P1 ST.E.64 desc[UR42][R6.64], R36 ;  /* 0x0000002406009985 */ /* 0x0005f4000c101b2a */
[----:B------:R-:W-:Y:S05]  /*16cc0*/  @P0 BRA `(.L_x_2036) ;  /* 0x0000000800d00947 */ /* 0x000fea0003800000 */
[----:B------:R-:W-:-:S04]  /*16cd0*/  LEA R2, P0, R94, R2, 0x2 ;  /* 0x000000025e027211 */ /* 0x000fc800078010ff */
[----:B------:R-:W-:-:S05]  /*16ce0*/  LEA.HI.X R3, R94, R3, R96, 0x2, P0 ;  /* 0x000000035e037211 */ /* 0x000fca00000f1460 */
[----:B------:R0:W-:Y:S01]  /*16cf0*/  ST.E.64 desc[UR42][R2.64], R38 ;  /* 0x0000002602007985 */ /* 0x0001e2000c101b2a */
[----:B------:R-:W-:Y:S05]  /*16d00*/  BRA `(.L_x_2036) ;  /* 0x0000000800c07947 */ /* 0x000fea0003800000 */
.L_x_2031:
        /* <DEDUP_REMOVED lines=23> */
[----:B-1----:R-:W2:Y:S04]  /*16e80*/  LDG.E R5, desc[UR42][R2.64] ;  /* 0x0000002a02057981 */ /* 0x002ea8000c1e1900 */
[----:B-----5:R-:W2:Y:S02]  /*16e90*/  LDG.E R0, desc[UR42][R2.64+0x4] ;  /* 0x0000042a02007981 */ /* 0x020ea4000c1e1900 */
[----:B--2---:R-:W-:-:S07]  /*16ea0*/  IMAD.IADD R0, R0, 0x1, -R5 ;  /* 0x0000000100007824 */ /* 0x004fce00078e0a05 */
.L_x_2039:
[----:B-1----:R-:W2:Y:S04]  /*16eb0*/  LDL.LU R2, [R1+0x50] ;  /* 0x0000500001027983 */ /* 0x002ea80000300800 */
[----:B------:R-:W3:Y:S01]  /*16ec0*/  LDL.LU R3, [R1+0x38] ;  /* 0x0000380001037983 */ /* 0x000ee20000300800 */
[----:B------:R-:W-:Y:S01]  /*16ed0*/  BSSY B1, `(.L_x_2040) ;  /* 0x0000038000017945 */ /* 0x000fe20003800000 */
[----:B-----5:R-:W-:Y:S02]  /*16ee0*/  SHF.R.S32.HI R20, RZ, 0x1f, R15 ;  /* 0x0000001fff147819 */ /* 0x020fe4000001140f */
[----:B--2---:R-:W-:Y:S02]  /*16ef0*/  SEL R24, R2, RZ, !P0 ;  /* 0x000000ff02187207 */ /* 0x004fe40004000000 */
[----:B---3--:R-:W-:Y:S01]  /*16f00*/  SEL R25, R3, RZ, !P0 ;  /* 0x000000ff03197207 */ /* 0x008fe20004000000 */
[----:B------:R-:W-:Y:S06]  /*16f10*/  @P3 BRA `(.L_x_2041) ;  /* 0x0000000000cc3947 */ /* 0x000fec0003800000 */
[----:B------:R-:W2:Y:S01]  /*16f20*/  LDL R3, [R1+0x18] ;  /* 0x0000180001037983 */ /* 0x000ea20000100800 */
[----:B------:R-:W0:Y:S02]  /*16f30*/  LDC R33, c[0x0][0xbe8] ;  /* 0x0002fa00ff217b82 */ /* 0x000e240000000800 */
[----:B0-----:R-:W-:Y:S01]  /*16f40*/  IMAD R2, R0, R33, RZ ;  /* 0x0000002100027224 */ /* 0x001fe200078e02ff */
        /* <DEDUP_REMOVED lines=10> */
[----:B------:R-:W0:Y:S08]  /*16ff0*/  LDC.64 R2, c[0x0][0xba8] ;  /* 0x0002ea00ff027b82 */ /* 0x000e300000000a00 */
[----:B------:R-:W1:Y:S08]  /*17000*/  LDC.64 R8, c[0x0][R26+0x220] ;  /* 0x000088001a087b82 */ /* 0x000e700000000a00 */
[----:B------:R-:W2:Y:S08]  /*17010*/  LDC.64 R6, c[0x0][R26+0x218] ;  /* 0x000086001a067b82 */ /* 0x000eb00000000a00 */
[----:B------:R-:W4:Y:S08]  /*17020*/  LDC.64 R10, c[0x0][R26+0x228] ;  /* 0x00008a001a0a7b82 */ /* 0x000f300000000a00 */
[----:B------:R-:W5:Y:S08]  /*17030*/  LDC.64 R4, c[0x0][R26+0x210] ;  /* 0x000084001a047b82 */ /* 0x000f700000000a00 */
[----:B------:R-:W4:Y:S08]  /*17040*/  @P0 LDC R14, c[0x0][0xbec] ;  /* 0x0002fb00ff0e0b82 */ /* 0x000f300000000800 */
[----:B------:R-:W5:Y:S01]  /*17050*/  @P0 LDC R37, c[0x0][0xbf0] ;  /* 0x0002fc00ff250b82 */ /* 0x000f620000000800 */
[----:B-1----:R-:W-:-:S07]  /*17060*/  IMAD R9, R9, R25, RZ ;  /* 0x0000001909097224 */ /* 0x002fce00078e02ff */
[----:B0-----:R-:W0:Y:S01]  /*17070*/  @!P3 LDC R2, c[0x0][0xb50] ;  /* 0x0002d400ff02bb82 */ /* 0x001e220000000800 */
[----:B------:R-:W-:Y:S02]  /*17080*/  IMAD R9, R8, R24, R9 ;  /* 0x0000001808097224 */ /* 0x000fe400078e0209 */
[----:B----4-:R-:W-:-:S05]  /*17090*/  @P0 IMAD.HI.U32 R14, R27, R14, RZ ;  /* 0x0000000e1b0e0227 */ /* 0x010fca00078e00ff */
[----:B------:R-:W1:Y:S01]  /*170a0*/  @!P3 LDC R3, c[0x0][0xb54] ;  /* 0x0002d500ff03bb82 */ /* 0x000e620000000800 */
[----:B-----5:R-:W-:Y:S01]  /*170b0*/  @P0 SHF.R.U32.HI R21, RZ, R37, R14 ;  /* 0x00000025ff150219 */ /* 0x020fe2000001160e */
        /* <DEDUP_REMOVED lines=25> */
.L_x_2041:
[----:B------:R-:W-:Y:S05]  /*17250*/  BSYNC B1 ;  /* 0x0000000000017941 */ /* 0x000fea0003800000 */
.L_x_2040:
        /* <DEDUP_REMOVED lines=33> */
[----:B----4-:R-:W-:-:S04]  /*17470*/  IMAD.IADD R8, R13, 0x1, R4 ;  /* 0x000000010d087824 */ /* 0x010fc800078e0204 */
        /* <DEDUP_REMOVED lines=39> */
.L_x_2043:
[----:B------:R-:W-:Y:S05]  /*176f0*/  BSYNC B1 ;  /* 0x0000000000017941 */ /* 0x000fea0003800000 */
.L_x_2042:
        /* <DEDUP_REMOVED lines=17> */
.L_x_2036:
[----:B------:R-:W-:Y:S05]  /*17810*/  BSYNC B0 ;  /* 0x0000000000007941 */ /* 0x000fea0003800000 */
.L_x_2030:
[----:B------:R-:W-:Y:S02]  /*17820*/  ULDC UR4, c[0x0][0xc3c] ;  /* 0x00030f0000047ab9 */ /* 0x000fe40000000800 */
[----:B------:R-:W-:-:S13]  /*17830*/  ISETP.GE.AND P0, PT, R31, UR4, PT ;  /* 0x000000041f007c0c */ /* 0x000fda000bf06270 */
[----:B------:R-:W-:Y:S05]  /*17840*/  @!P0 BRA `(.L_x_2044) ;  /* 0xfffffe98005c8947 */ /* 0x000fea000383ffff */
[----:B------:R-:W-:Y:S05]  /*17850*/  BRA `(.L_x_1908) ;  /* 0x00000078005c7947 */ /* 0x000fea0003800000 */
.L_x_1906:
        /* <DEDUP_REMOVED lines=13> */
[----:B------:R-:W1:Y:S01]  /*17930*/  LDS.128 R24, [UR4+0x19cd0] ;  /* 0x019cd004ff187984 */ /* 0x000e620008000c00 */
[----:B------:R-:W-:Y:S06]  /*17940*/  BAR.ARV 0x4, 0x200 ;  /* 0x0108000000007b1d */ /* 0x000fec0000002000 */
[----:B------:R-:W-:Y:S05]  /*17950*/  BRA `(.L_x_2046) ;  /* 0x0000000c008c7947 */ /* 0x000fea0003800000 */
.L_x_2045:
        /* <DEDUP_REMOVED lines=44> */
.L_x_2049:
        /* <DEDUP_REMOVED lines=37> */
.L_x_2047:
        /* <DEDUP_REMOVED lines=13> */
.L_x_2050:
[----:B-1----:R-:W-:Y:S02]  /*17f40*/  IMAD R24, R24, UR5, R5 ;  /* 0x0000000518187c24 */ /* 0x002fe4000f8e0205 */
[----:B------:R-:W-:-:S03]  /*17f50*/  VIADD R27, R27, UR4 ;  /* 0x000000041b1b7c36 */ /* 0x000fc60008000000 */
[----:B------:R-:W-:Y:S01]  /*17f60*/  IADD3 R4, -R24, UR6, RZ ;  /* 0x0000000618047c10 */ /* 0x000fe2000fffe1ff */
[----:B------:R-:W-:Y:S06]  /*17f70*/  @!P1 BRA `(.L_x_2051) ;  /* 0x0000000000e49947 */ /* 0x000fec0003800000 */
[-C--:B--2---:R-:W-:Y:S02]  /*17f80*/  IABS R7, R25.reuse ;  /* 0x0000001900077213 */ /* 0x084fe40000000000 */
[----:B------:R-:W-:Y:S02]  /*17f90*/  IABS R5, R8 ;  /* 0x0000000800057213 */ /* 0x000fe40000000000 */
[----:B------:R-:W1:Y:S08]  /*17fa0*/  I2F.RP R9, R7 ;  /* 0x0000000700097306 */ /* 0x000e700000209400 */
[----:B-1----:R-:W0:Y:S02]  /*17fb0*/  MUFU.RCP R9, R9 ;  /* 0x0000000900097308 */ /* 0x002e240000001000 */
[----:B0-----:R-:W-:Y:S01]  /*17fc0*/  VIADD R2, R9, 0xffffffe ;  /* 0x0ffffffe09027836 */ /* 0x001fe20000000000 */
[----:B------:R-:W-:-:S05]  /*17fd0*/  IABS R9, R25 ;  /* 0x0000001900097213 */ /* 0x000fca0000000000 */
[----:B------:R0:W1:Y:S01]  /*17fe0*/  F2I.FTZ.U32.TRUNC.NTZ R3, R2 ;  /* 0x0000000200037305 */ /* 0x000062000021f000 */
[----:B------:R-:W-:Y:S02]  /*17ff0*/  IMAD.MOV R9, RZ, RZ, -R9 ;  /* 0x000000ffff097224 */ /* 0x000fe400078e0a09 */
[----:B0-----:R-:W-:Y:S02]  /*18000*/  IMAD.MOV.U32 R2, RZ, RZ, RZ ;  /* 0x000000ffff027224 */ /* 0x001fe400078e00ff */
[----:B-1----:R-:W-:-:S04]  /*18010*/  IMAD.MOV R10, RZ, RZ, -R3 ;  /* 0x000000ffff0a7224 */ /* 0x002fc800078e0a03 */
[----:B------:R-:W-:Y:S01]  /*18020*/  IMAD R11, R10, R7, RZ ;  /* 0x000000070a0b7224 */ /* 0x000fe200078e02ff */
[----:B------:R-:W-:-:S03]  /*18030*/  IABS R10, R4 ;  /* 0x00000004000a7213 */ /* 0x000fc60000000000 */
        /* <DEDUP_REMOVED lines=11> */
[----:B------:R-:W-:-:S04]  /*180f0*/  LOP3.LUT R7, R4, R25, RZ, 0x3c, !PT ;  /* 0x0000001904077212 */ /* 0x000fc800078e3cff */
[----:B------:R-:W-:Y:S01]  /*18100*/  ISETP.GE.AND P2, PT, R7, RZ, PT ;  /* 0x000000ff0700720c */ /* 0x000fe20003f46270 */
[----:B------:R-:W0:Y:S06]  /*18110*/  F2I.FTZ.U32.TRUNC.NTZ R3, R3 ;  /* 0x0000000300037305 */ /* 0x000e2c000021f000 */
[----:B------:R-:W-:-:S04]  /*18120*/  @P0 VIADD R2, R2, 0x1 ;  /* 0x0000000102020836 */ /* 0x000fc80000000000 */
[----:B------:R-:W-:-:S04]  /*18130*/  IMAD.MOV.U32 R7, RZ, RZ, R2 ;  /* 0x000000ffff077224 */ /* 0x000fc800078e0002 */
[----:B------:R-:W-:Y:S01]  /*18140*/  @!P2 IMAD.MOV R7, RZ, RZ, -R7 ;  /* 0x000000ffff07a224 */ /* 0x000fe200078e0a07 */
[----:B------:R-:W-:Y:S01]  /*18150*/  @!P1 LOP3.LUT R7, RZ, R25, RZ, 0x33, !PT ;  /* 0x00000019ff079212 */ /* 0x000fe200078e33ff */
[----:B0-----:R-:W-:-:S04]  /*18160*/  IMAD.MOV R9, RZ, RZ, -R3 ;  /* 0x000000ffff097224 */ /* 0x001fc800078e0a03 */
[----:B------:R-:W-:-:S04]  /*18170*/  IMAD.MOV.U32 R2, RZ, RZ, R9 ;  /* 0x000000ffff027224 */ /* 0x000fc800078e0009 */
        /* <DEDUP_REMOVED lines=25> */
.L_x_2051:
        /* <DEDUP_REMOVED lines=60> */
.L_x_2052:
[----:B------:R-:W-:-:S05]  /*186d0*/  LOP3.LUT R2, RZ, R2, RZ, 0x33, !PT ;  /* 0x00000002ff027212 */ /* 0x000fca00078e33ff */
[----:B------:R-:W-:Y:S01]  /*186e0*/  IMAD.IADD R25, R25, 0x1, R2 ;  /* 0x0000000119197824 */ /* 0x000fe200078e0202 */
[----:B------:R-:W-:Y:S06]  /*186f0*/  BRA `(.L_x_2053) ;  /* 0x00000000000c7947 */ /* 0x000fec0003800000 */
.L_x_2048:
[----:B------:R-:W-:Y:S02]  /*18700*/  IMAD.MOV.U32 R25, RZ, RZ, RZ ;  /* 0x000000ffff197224 */ /* 0x000fe400078e00ff */
[----:B------:R-:W-:Y:S02]  /*18710*/  IMAD.U32 R24, RZ, RZ, UR6 ;  /* 0x00000006ff187e24 */ /* 0x000fe4000f8e00ff */
[----:B------:R-:W-:-:S07]  /*18720*/  IMAD.MOV.U32 R26, RZ, RZ, RZ ;  /* 0x000000ffff1a7224 */ /* 0x000fce00078e00ff */
.L_x_2053:
[----:B------:R-:W-:-:S13]  /*18730*/  ISETP.NE.AND P0, PT, R0, RZ, PT ;  /* 0x000000ff0000720c */ /* 0x000fda0003f05270 */
[----:B------:R-:W0:Y:S01]  /*18740*/  @!P0 S2R R3, SR_CgaCtaId ;  /* 0x0000000000038919 */ /* 0x000e220000008800 */
[----:B------:R-:W-:-:S04]  /*18750*/  @!P0 MOV R0, 0x400 ;  /* 0x0000040000008802 */ /* 0x000fc80000000f00 */
[----:B0-----:R-:W-:-:S05]  /*18760*/  @!P0 LEA R0, R3, R0, 0x18 ;  /* 0x0000000003008211 */ /* 0x001fca00078ec0ff */
[----:B------:R0:W-:Y:S01]  /*18770*/  @!P0 STS.128 [R0+0x19cd0], R24 ;  /* 0x019cd01800008388 */ /* 0x0001e20000000c00 */
[----:B------:R-:W-:Y:S06]  /*18780*/  BAR.ARV 0x5, 0x200 ;  /* 0x0148000000007b1d */ /* 0x000fec0000002000 */
.L_x_2046:
[----:B------:R2:W-:Y:S01]  /*18790*/  STL [R1+0x3c], RZ ;  /* 0x00003cff01007387 */ /* 0x0005e20000100800 */
[----:B------:R-:W-:Y:S01]  /*187a0*/  ULDC UR4, c[0x0][0xc3c] ;  /* 0x00030f0000047ab9 */ /* 0x000fe20000000800 */
[----:B------:R-:W-:Y:S01]  /*187b0*/  MOV R23, 0x1 ;  /* 0x0000000100177802 */ /* 0x000fe20000000f00 */
[----:B------:R-:W-:Y:S01]  /*187c0*/  IMAD.MOV.U32 R19, RZ, RZ, RZ ;  /* 0x000000ffff137224 */ /* 0x000fe200078e00ff */
[----:B-1----:R-:W-:-:S13]  /*187d0*/  ISETP.GE.AND P0, PT, R27, UR4, PT ;  /* 0x000000041b007c0c */ /* 0x002fda000bf06270 */
[----:B--2---:R-:W-:Y:S05]  /*187e0*/  @P0 BRA `(.L_x_2054) ;  /* 0x0000006400800947 */ /* 0x004fea0003800000 */
[----:B------:R-:W1:Y:S01]  /*187f0*/  S2R R12, SR_TID.X ;  /* 0x00000000000c7919 */ /* 0x000e620000002100 */
[----:B------:R-:W2:Y:S01]  /*18800*/  S2UR UR5, SR_CgaCtaId ;  /* 0x00000000000579c3 */ /* 0x000ea20000008800 */
[----:B------:R-:W-:Y:S01]  /*18810*/  UMOV UR4, 0x400 ;  /* 0x0000040000047882 */ /* 0x000fe20000000000 */
[----:B------:R-:W-:Y:S01]  /*18820*/  BSSY B7, `(.L_x_2054) ;  /* 0x000065c000077945 */ /* 0x000fe20003800000 */
[----:B------:R-:W-:Y:S01]  /*18830*/  IMAD.MOV.U32 R28, RZ, RZ, 0x1 ;  /* 0x00000001ff1c7424 */ /* 0x000fe200078e00ff */
[----:B------:R-:W-:Y:S01]  /*18840*/  ULDC.64 UR40, c[0x0][0x198] ;  /* 0x0000660000287ab9 */ /* 0x000fe20000000a00 */
[----:B------:R-:W-:Y:S01]  /*18850*/  IMAD.MOV.U32 R22, RZ, RZ, RZ ;  /* 0x000000ffff167224 */ /* 0x000fe200078e00ff */
[----:B------:R-:W-:Y:S01]  /*18860*/  ULOP3.LUT UR36, UR37, 0x1, URZ, 0xfc, !UPT ;  /* 0x0000000125247892 */ /* 0x000fe2000f8efc3f */
[----:B------:R-:W-:Y:S01]  /*18870*/  IMAD.MOV.U32 R19, RZ, RZ, RZ ;  /* 0x000000ffff137224 */ /* 0x000fe200078e00ff */
[----:B------:R-:W-:Y:S01]  /*18880*/  ULOP3.LUT UR39, UR37, 0x2, URZ, 0xfc, !UPT ;  /* 0x0000000225277892 */ /* 0x000fe2000f8efc3f */
[----:B------:R-:W-:Y:S01]  /*18890*/  IMAD.MOV.U32 R23, RZ, RZ, 0x1 ;  /* 0x00000001ff177424 */ /* 0x000fe200078e00ff */
[----:B------:R-:W-:Y:S01]  /*188a0*/  ULDC UR38, c[0x0][0xc] ;  /* 0x0000030000267ab9 */ /* 0x000fe20000000800 */
[----:B--2---:R-:W-:-:S06]  /*188b0*/  ULEA UR4, UR5, UR4, 0x18 ;  /* 0x0000000405047291 */ /* 0x004fcc000f8ec03f */
[----:B------:R-:W-:Y:S01]  /*188c0*/  IMAD.U32 R18, RZ, RZ, UR4 ;  /* 0x00000004ff127e24 */ /* 0x000fe2000f8e00ff */
[C---:B-1----:R-:W-:Y:S01]  /*188d0*/  LOP3.LUT R11, R12.reuse, 0x7f, RZ, 0xc0, !PT ;  /* 0x0000007f0c0b7812 */ /* 0x042fe200078ec0ff */
[C---:B------:R-:W-:Y:S01]  /*188e0*/  IMAD.SHL.U32 R3, R12.reuse, 0x20, RZ ;  /* 0x000000200c037824 */ /* 0x040fe200078e00ff */
[----:B------:R-:W-:Y:S01]  /*188f0*/  SHF.R.U32.HI R4, RZ, 0x1, R12 ;  /* 0x00000001ff047819 */ /* 0x000fe2000001160c */
[C---:B0-----:R-:W-:Y:S01]  /*18900*/  IMAD.SHL.U32 R0, R12.reuse, 0x10, RZ ;  /* 0x000000100c007824 */ /* 0x041fe200078e00ff */
[C---:B------:R-:W-:Y:S01]  /*18910*/  LOP3.LUT P0, RZ, R12.reuse, 0x4, RZ, 0xc0, !PT ;  /* 0x000000040cff7812 */ /* 0x040fe2000780c0ff */
[----:B------:R-:W-:Y:S01]  /*18920*/  IMAD.SHL.U32 R5, R11, 0x10, RZ ;  /* 0x000000100b057824 */ /* 0x000fe200078e00ff */
[C---:B------:R-:W-:Y:S01]  /*18930*/  LOP3.LUT R2, R3.reuse, 0x360, RZ, 0xc0, !PT ;  /* 0x0000036003027812 */ /* 0x040fe200078ec0ff */
[----:B------:R-:W-:Y:S01]  /*18940*/  IMAD.SHL.U32 R10, R12, 0x4, RZ ;  /* 0x000000040c0a7824 */ /* 0x000fe200078e00ff */
[----:B------:R-:W-:Y:S02]  /*18950*/  LOP3.LUT R8, R0, 0x60, RZ, 0xc0, !PT ;  /* 0x0000006000087812 */ /* 0x000fe400078ec0ff */
[----:B------:R-:W-:-:S02]  /*18960*/  LOP3.LUT R3, R3, 0x80, RZ, 0xc0, !PT ;  /* 0x0000008003037812 */ /* 0x000fc400078ec0ff */
[--C-:B------:R-:W-:Y:S02]  /*18970*/  LOP3.LUT R2, R2, 0x400, R5.reuse, 0xf8, !PT ;  /* 0x0000040002027812 */ /* 0x100fe400078ef805 */
[----:B------:R-:W-:Y:S01]  /*18980*/  LOP3.LUT R9, R8, 0x700, R5, 0xf8, !PT ;  /* 0x0000070008097812 */ /* 0x000fe200078ef805 */
[----:B------:R-:W-:Y:S01]  /*18990*/  IMAD.SHL.U32 R8, R12, 0x2, RZ ;  /* 0x000000020c087824 */ /* 0x000fe200078e00ff */
[----:B------:R-:W-:Y:S02]  /*189a0*/  LOP3.LUT R5, R4, 0x20, RZ, 0xc0, !PT ;  /* 0x0000002004057812 */ /* 0x000fe400078ec0ff */
[----:B------:R-:W-:Y:S02]  /*189b0*/  LOP3.LUT R7, R0, 0x90, RZ, 0xc0, !PT ;  /* 0x0000009000077812 */ /* 0x000fe400078ec0ff */
[----:B------:R-:W-:Y:S01]  /*189c0*/  LOP3.LUT R3, R3, 0x10, R4, 0xf8, !PT ;  /* 0x0000001003037812 */ /* 0x000fe200078ef804 */
[----:B------:R-:W-:Y:S01]  /*189d0*/  IMAD.SHL.U32 R4, R12, 0x80, RZ ;  /* 0x000000800c047824 */ /* 0x000fe200078e00ff */
[----:B------:R-:W-:-:S02]  /*189e0*/  LOP3.LUT R5, R5, 0x10, R12, 0xf8, !PT ;  /* 0x0000001005057812 */ /* 0x000fc400078ef80c */
[----:B------:R-:W-:Y:S01]  /*189f0*/  LOP3.LUT R8, R7, 0x10, R8, 0x78, !PT ;  /* 0x0000001007087812 */ /* 0x000fe200078e7808 */
[----:B------:R-:W-:Y:S01]  /*18a00*/  IMAD.SHL.U32 R7, R6, 0x800, RZ ;  /* 0x0000080006077824 */ /* 0x000fe200078e00ff */
[----:B------:R-:W-:Y:S02]  /*18a10*/  LOP3.LUT R6, R4, 0x400, RZ, 0xc0, !PT ;  /* 0x0000040004067812 */ /* 0x000fe400078ec0ff */
[----:B------:R-:W-:Y:S02]  /*18a20*/  LOP3.LUT R5, R5, 0x380, R4, 0xf8, !PT ;  /* 0x0000038005057812 */ /* 0x000fe400078ef804 */
[----:B------:R-:W-:Y:S02]  /*18a30*/  LOP3.LUT R3, R3, 0x10, R10, 0x78, !PT ;  /* 0x0000001003037812 */ /* 0x000fe400078e780a */
[----:B------:R-:W-:Y:S02]  /*18a40*/  LOP3.LUT R6, R6, 0x800, R7, 0xf8, !PT ;  /* 0x0000080006067812 */ /* 0x000fe400078ef807 */
[----:B------:R-:W-:-:S02]  /*18a50*/  LOP3.LUT R5, R5, 0x70, R0, 0x78, !PT ;  /* 0x0000007005057812 */ /* 0x000fc400078e7800 */
[----:B------:R-:W-:Y:S02]  /*18a60*/  LOP3.LUT R3, R2, R3, RZ, 0xfc, !PT ;  /* 0x0000000302037212 */ /* 0x000fe400078efcff */
[----:B------:R-:W-:Y:S02]  /*18a70*/  LOP3.LUT R2, R6, R5, RZ, 0xfc, !PT ;  /* 0x0000000506027212 */ /* 0x000fe400078efcff */
[----:B------:R-:W-:Y:S01]  /*18a80*/  LOP3.LUT R9, R9, R8, RZ, 0xfc, !PT ;  /* 0x0000000809097212 */ /* 0x000fe200078efcff */
[----:B------:R0:W-:Y:S01]  /*18a90*/  STL [R1+0x14], R3 ;  /* 0x0000140301007387 */ /* 0x0001e20000100800 */
[----:B------:R-:W-:Y:S02]  /*18aa0*/  SHF.R.U32.HI R4, RZ, 0x1, R11 ;  /* 0x00000001ff047819 */ /* 0x000fe4000001160b */
[----:B------:R-:W-:Y:S01]  /*18ab0*/  LOP3.LUT R0, R0, 0x10, RZ, 0xc0, !PT ;  /* 0x0000001000007812 */ /* 0x000fe200078ec0ff */
[----:B------:R1:W-:Y:S04]  /*18ac0*/  STL [R1+0xc], R2 ;  /* 0x00000c0201007387 */ /* 0x0003e80000100800 */
[----:B------:R-:W-:Y:S01]  /*18ad0*/  STL [R1+0x3c], RZ ;  /* 0x00003cff01007387 */ /* 0x000fe20000100800 */
[----:B0-----:R-:W-:-:S02]  /*18ae0*/  IMAD.MOV.U32 R3, RZ, RZ, 0x40 ;  /* 0x00000040ff037424 */ /* 0x001fc400078e00ff */
[----:B-1----:R-:W-:-:S03]  /*18af0*/  IMAD.SHL.U32 R2, R12, 0x40, RZ ;  /* 0x000000400c027824 */ /* 0x002fc600078e00ff */
[----:B------:R-:W-:Y:S02]  /*18b00*/  SEL R5, R3, 0xffffffc0, !P0 ;  /* 0xffffffc003057807 */ /* 0x000fe40004000000 */
[----:B------:R-:W-:Y:S01]  /*18b10*/  LOP3.LUT R3, R4, 0x40, R2, 0xf8, !PT ;  /* 0x0000004004037812 */ /* 0x000fe200078ef802 */
[----:B------:R-:W-:-:S05]  /*18b20*/  IMAD.IADD R2, R18, 0x1, R9 ;  /* 0x0000000112027824 */ /* 0x000fca00078e0209 */
[----:B------:R0:W-:Y:S02]  /*18b30*/  STL [R1+0x1c], R2 ;  /* 0x00001c0201007387 */ /* 0x0001e40000100800 */
[C---:B0-----:R-:W-:Y:S02]  /*18b40*/  LOP3.LUT R2, R0.reuse, 0x20, RZ, 0xfc, !PT ;  /* 0x0000002000027812 */ /* 0x041fe400078efcff */
[----:B------:R-:W-:-:S07]  /*18b50*/  LOP3.LUT R0, R0, 0x40, RZ, 0xfc, !PT ;  /* 0x0000004000007812 */ /* 0x000fce00078efcff */
.L_x_2174:
[----:B0-----:R-:W0:Y:S02]  /*18b60*/  LDC.64 R2, c[0x0][0xc88] ;  /* 0x00032200ff027b82 */ /* 0x001e240000000a00 */
[----:B0-----:R-:W-:-:S05]  /*18b70*/  IMAD.WIDE R2, R27, 0x4, R2 ;  /* 0x000000041b027825 */ /* 0x001fca00078e0202 */
[----:B--2---:R-:W2:Y:S01]  /*18b80*/  LDG.E R15, desc[UR42][R2.64] ;  /* 0x0000002a020f7981 */ /* 0x004ea2000c1e1900 */
[----:B------:R-:W-:Y:S05]  /*18b90*/  YIELD ;  /* 0x0000000000007946 */ /* 0x000fea0003800000 */
[----:B------:R-:W-:Y:S01]  /*18ba0*/  ULDC.64 UR4, c[0x0][0xa28] ;  /* 0x00028a0000047ab9 */ /* 0x000fe20000000a00 */
[----:B------:R-:W-:Y:S02]  /*18bb0*/  CS2R R8, SRZ ;  /* 0x0000000000087805 */ /* 0x000fe4000001ff00 */
[----:B------:R-:W-:Y:S01]  /*18bc0*/  ISETP.NE.U32.AND P0, PT, RZ, UR4, PT ;  /* 0x00000004ff007c0c */ /* 0x000fe2000bf05070 */
[----:B------:R-:W-:-:S03]  /*18bd0*/  ULDC.64 UR6, c[0x0][0xa00] ;  /* 0x0002800000067ab9 */ /* 0x000fc60000000a00 */
[----:B------:R-:W-:Y:S02]  /*18be0*/  ISETP.NE.AND.EX P0, PT, RZ, UR5, PT, P0 ;  /* 0x00000005ff007c0c */ /* 0x000fe4000bf05300 */
[----:B--2---:R-:W-:Y:S01]  /*18bf0*/  SHF.R.S32.HI R0, RZ, 0x1f, R15 ;  /* 0x0000001fff007819 */ /* 0x004fe2000001140f */
[----:B------:R-:W-:-:S10]  /*18c00*/  IMAD.SHL.U32 R17, R15, 0x4, RZ ;  /* 0x000000040f117824 */ /* 0x000fd400078e00ff */
[C---:B------:R-:W-:Y:S01]  /*18c10*/  @P0 LEA R4, P1, R15.reuse, UR4, 0x2 ;  /* 0x000000040f040c11 */ /* 0x040fe2000f8210ff */
[----:B------:R-:W-:Y:S01]  /*18c20*/  STL [R1+0x18], R15 ;  /* 0x0000180f01007387 */ /* 0x000fe20000100800 */
[C-C-:B------:R-:W-:Y:S02]  /*18c30*/  SHF.L.U64.HI R14, R15.reuse, 0x2, R0.reuse ;  /* 0x000000020f0e7819 */ /* 0x140fe40000010200 */
[----:B------:R-:W-:Y:S01]  /*18c40*/  @P0 LEA.HI.X R5, R15, UR5, R0, 0x2, P1 ;  /* 0x000000050f050c11 */ /* 0x000fe200088f1400 */
[----:B------:R-:W-:Y:S01]  /*18c50*/  ULDC.64 UR4, c[0x0][0xa08] ;  /* 0x0002820000047ab9 */ /* 0x000fe20000000a00 */
[----:B------:R-:W-:Y:S01]  /*18c60*/  ISETP.NE.U32.AND P1, PT, RZ, UR6, PT ;  /* 0x00000006ff007c0c */ /* 0x000fe2000bf25070 */
[----:B------:R0:W-:Y:S01]  /*18c70*/  STL [R1+0x38], R0 ;  /* 0x0000380001007387 */ /* 0x0001e20000100800 */
[----:B------:R-:W-:-:S03]  /*18c80*/  IADD3 R2, P2, R17, UR6, RZ ;  /* 0x0000000611027c10 */ /* 0x000fc6000ff5e0ff */
[----:B-1----:R1:W5:Y:S01]  /*18c90*/  @P0 LDG.E R9, desc[UR42][R4.64] ;  /* 0x0000002a04090981 */ /* 0x002362000c1e1900 */
[----:B------:R-:W-:Y:S01]  /*18ca0*/  ISETP.NE.AND.EX P0, PT, RZ, UR7, PT, P1 ;  /* 0x00000007ff007c0c */ /* 0x000fe2000bf05310 */
[----:B------:R-:W-:Y:S01]  /*18cb0*/  IMAD.MOV.U32 R12, RZ, RZ, RZ ;  /* 0x000000ffff0c7224 */ /* 0x000fe200078e00ff */
[C---:B------:R-:W-:Y:S01]  /*18cc0*/  IADD3.X R3, R14.reuse, UR7, RZ, P2, !PT ;  /* 0x000000070e037c10 */ /* 0x040fe200097fe4ff */
[----:B------:R-:W-:Y:S01]  /*18cd0*/  ULDC.64 UR6, c[0x0][0xa10] ;  /* 0x0002840000067ab9 */ /* 0x000fe20000000a00 */
[----:B------:R-:W-:Y:S01]  /*18ce0*/  ISETP.NE.U32.AND P1, PT, RZ, UR4, PT ;  /* 0x00000004ff007c0c */ /* 0x000fe2000bf25070 */
[----:B------:R-:W-:Y:S01]  /*18cf0*/  STL [R1+0x4], R14 ;  /* 0x0000040e01007387 */ /* 0x000fe20000100800 */
[C---:B------:R-:W-:Y:S01]  /*18d00*/  IADD3 R6, P3, R17.reuse, UR4, RZ ;  /* 0x0000000411067c10 */ /* 0x040fe2000ff7e0ff */
[----:B0-----:R-:W-:Y:S01]  /*18d10*/  IMAD.MOV.U32 R0, RZ, RZ, RZ ;  /* 0x000000ffff007224 */ /* 0x001fe200078e00ff */
[----:B------:R-:W-:Y:S02]  /*18d20*/  ISETP.NE.AND.EX P1, PT, RZ, UR5, PT, P1 ;  /* 0x00000005ff007c0c */ /* 0x000fe4000bf25310 */
[----:B------:R-:W-:Y:S01]  /*18d30*/  IADD3.X R7, R14, UR5, RZ, P3, !PT ;  /* 0x000000050e077c10 */ /* 0x000fe20009ffe4ff */
[----:B------:R-:W-:Y:S01]  /*18d40*/  ULDC.64 UR4, c[0x0][0xa18] ;  /* 0x0002860000047ab9 */ /* 0x000fe20000000a00 */
[----:B-1----:R-:W-:Y:S01]  /*18d50*/  IADD3 R4, P4, R17, UR6, RZ ;  /* 0x0000000611047c10 */ /* 0x002fe2000ff9e0ff */
[----:B------:R-:W2:Y:S01]  /*18d60*/  @P0 LDG.E R8, desc[UR42][R2.64] ;  /* 0x0000002a02080981 */ /* 0x000ea2000c1e1900 */
[----:B------:R-:W-:-:S02]  /*18d70*/  ISETP.NE.U32.AND P3, PT, RZ, UR4, PT ;  /* 0x00000004ff007c0c */ /* 0x000fc4000bf65070 */
[----:B------:R-:W-:Y:S02]  /*18d80*/  IADD3.X R5, R14, UR7, RZ, P4, !PT ;  /* 0x000000070e057c10 */ /* 0x000fe4000a7fe4ff */
[----:B------:R-:W-:Y:S02]  /*18d90*/  ISETP.NE.AND.EX P3, PT, RZ, UR5, PT, P3 ;  /* 0x00000005ff007c0c */ /* 0x000fe4000bf65330 */
[----:B------:R-:W-:Y:S01]  /*18da0*/  ISETP.NE.U32.AND P2, PT, RZ, UR6, PT ;  /* 0x00000006ff007c0c */ /* 0x000fe2000bf45070 */
[----:B------:R-:W5:Y:S03]  /*18db0*/  @P1 LDG.E R12, desc[UR42][R6.64] ;  /* 0x0000002a060c1981 */ /* 0x000f66000c1e1900 */
[----:B------:R-:W-:-:S07]  /*18dc0*/  ISETP.NE.AND.EX P2, PT, RZ, UR7, PT, P2 ;  /* 0x00000007ff007c0c */ /* 0x000fce000bf45320 */
[----:B------:R-:W-:Y:S01]  /*18dd0*/  @P3 IADD3 R10, P4, R17, UR4, RZ ;  /* 0x00000004110a3c10 */ /* 0x000fe2000ff9e0ff */
[----:B------:R-:W-:-:S03]  /*18de0*/  ULDC UR4, c[0x0][0x288] ;  /* 0x0000a20000047ab9 */ /* 0x000fc60000000800 */
[----:B------:R-:W-:Y:S02]  /*18df0*/  @P3 IADD3.X R11, R14, UR5, RZ, P4, !PT ;  /* 0x000000050e0b3c10 */ /* 0x000fe4000a7fe4ff */
        /* <DEDUP_REMOVED lines=13> */
[----:B--2---:R0:W-:Y:S01]  /*18ed0*/  STL [R1+0x24], R8 ;  /* 0x0000240801007387 */ /* 0x0041e20000100800 */
[----:B------:R-:W-:Y:S02]  /*18ee0*/  IMAD.MOV.U32 R13, RZ, RZ, R8 ;  /* 0x000000ffff0d7224 */ /* 0x000fe400078e0008 */
[----:B0-----:R-:W-:Y:S01]  /*18ef0*/  IMAD.U32 R8, RZ, RZ, UR5 ;  /* 0x00000005ff087e24 */ /* 0x001fe2000f8e00ff */
[----:B------:R-:W-:Y:S06]  /*18f00*/  @P3 BRA `(.L_x_2055) ;  /* 0x0000000000143947 */ /* 0x000fec0003800000 */
[----:B------:R-:W-:Y:S05]  /*18f10*/  @!P0 BRA `(.L_x_2055) ;  /* 0x0000000000108947 */ /* 0x000fea0003800000 */
[----:B------:R-:W2:Y:S04]  /*18f20*/  LDG.E R11, desc[UR42][R2.64] ;  /* 0x0000002a020b7981 */ /* 0x000ea8000c1e1900 */
[----:B------:R-:W2:Y:S02]  /*18f30*/  LDG.E R2, desc[UR42][R2.64+0x4] ;  /* 0x0000042a02027981 */ /* 0x000ea4000c1e1900 */
[----:B--2---:R-:W-:-:S05]  /*18f40*/  IMAD.IADD R13, R2, 0x1, -R11 ;  /* 0x00000001020d7824 */ /* 0x004fca00078e0a0b */
[----:B------:R0:W-:Y:S02]  /*18f50*/  STL [R1+0x24], R13 ;  /* 0x0000240d01007387 */ /* 0x0001e40000100800 */
.L_x_2055:
[C---:B------:R-:W-:Y:S01]  /*18f60*/  LOP3.LUT R2, R26.reuse, 0xff000000, RZ, 0xc0, !PT ;  /* 0xff0000001a027812 */ /* 0x040fe200078ec0ff */
        /* <DEDUP_REMOVED lines=15> */
.L_x_2056:
[----:B------:R-:W-:Y:S05]  /*19060*/  @!P1 BRA `(.L_x_2057) ;  /* 0x00000000000c9947 */ /* 0x000fea0003800000 */
[----:B------:R-:W2:Y:S04]  /*19070*/  LDG.E R10, desc[UR42][R6.64] ;  /* 0x0000002a060a7981 */ /* 0x000ea8000c1e1900 */
[----:B------:R-:W2:Y:S02]  /*19080*/  LDG.E R6, desc[UR42][R6.64+0x4] ;  /* 0x0000042a06067981 */ /* 0x000ea4000c1e1900 */
[----:B--2---:R-:W-:-:S07]  /*19090*/  IMAD.IADD R10, R6, 0x1, -R10 ;  /* 0x00000001060a7824 */ /* 0x004fce00078e0a0a */
.L_x_2057:
[----:B-1----:R-:W3:Y:S04]  /*190a0*/  @P2 LDG.E R3, desc[UR42][R4.64] ;  /* 0x0000002a04032981 */ /* 0x002ee8000c1e1900 */
[----:B------:R1:W3:Y:S01]  /*190b0*/  @P2 LDG.E R4, desc[UR42][R4.64+0x4] ;  /* 0x0000042a04042981 */ /* 0x0002e2000c1e1900 */
[----:B-----5:R-:W-:Y:S01]  /*190c0*/  IMAD.IADD R10, R10, 0x1, -R9 ;  /* 0x000000010a0a7824 */ /* 0x020fe200078e0a09 */
[----:B------:R-:W-:Y:S01]  /*190d0*/  LOP3.LUT R12, R2, 0xff, RZ, 0xc0, !PT ;  /* 0x000000ff020c7812 */ /* 0x000fe200078ec0ff */
[----:B------:R-:W-:Y:S04]  /*190e0*/  BSSY B0, `(.L_x_2058) ;  /* 0x0000037000007945 */ /* 0x000fe80003800000 */
[----:B------:R4:W-:Y:S01]  /*190f0*/  STL [R1], R12 ;  /* 0x0000000c01007387 */ /* 0x0009e20000100800 */
[----:B-1----:R-:W1:Y:S02]  /*19100*/  LDC R5, c[0x0][0x448] ;  /* 0x00011200ff057b82 */ /* 0x002e640000000800 */
[----:B-1----:R-:W-:-:S13]  /*19110*/  ISETP.NE.AND P0, PT, R5, 0x1, PT ;  /* 0x000000010500780c */ /* 0x002fda0003f05270 */
[----:B------:R-:W1:Y:S08]  /*19120*/  @P0 LDC R5, c[0x0][0x44c] ;  /* 0x00011300ff050b82 */ /* 0x000e700000000800 */
[----:B------:R-:W0:Y:S01]  /*19130*/  @P0 LDC R6, c[0x0][0x450] ;  /* 0x00011400ff060b82 */ /* 0x000e220000000800 */
[----:B---3--:R-:W-:Y:S02]  /*19140*/  @P2 IMAD.IADD R8, R4, 0x1, -R3 ;  /* 0x0000000104082824 */ /* 0x008fe400078e0a03 */
[----:B------:R-:W-:-:S04]  /*19150*/  IMAD R3, R25, 0xc0, RZ ;  /* 0x000000c019037824 */ /* 0x000fc800078e02ff */
[----:B------:R-:W-:-:S04]  /*19160*/  VIADD R3, R3, 0xbf ;  /* 0x000000bf03037836 */ /* 0x000fc80000000000 */
[----:B-1----:R-:W-:-:S05]  /*19170*/  @P0 IMAD.HI.U32 R4, R3, R5, RZ ;  /* 0x0000000503040227 */ /* 0x002fca00078e00ff */
[----:B0-----:R-:W-:Y:S01]  /*19180*/  @P0 SHF.R.U32.HI R3, RZ, R6, R4 ;  /* 0x00000006ff030219 */ /* 0x001fe20000011604 */
[----:B------:R-:W-:-:S05]  /*19190*/  IMAD.IADD R4, R10, 0x1, R8 ;  /* 0x000000010a047824 */ /* 0x000fca00078e0208 */
[C---:B------:R-:W-:Y:S01]  /*191a0*/  IADD3 R20, R4.reuse, 0x80, -R13 ;  /* 0x0000008004147810 */ /* 0x040fe20007ffe80d */
[----:B------:R-:W-:-:S04]  /*191b0*/  VIADD R4, R4, 0x7f ;  /* 0x0000007f04047836 */ /* 0x000fc80000000000 */
[----:B------:R-:W-:Y:S01]  /*191c0*/  IMAD.IADD R3, R20, 0x1, R3 ;  /* 0x0000000114037824 */ /* 0x000fe200078e0203 */
[----:B------:R-:W-:-:S04]  /*191d0*/  SHF.R.S32.HI R5, RZ, 0x1f, R4 ;  /* 0x0000001fff057819 */ /* 0x000fc80000011404 */
[----:B------:R-:W-:Y:S02]  /*191e0*/  LEA.HI R5, R5, R4, RZ, 0x7 ;  /* 0x0000000405057211 */ /* 0x000fe400078f38ff */
[----:B------:R-:W-:Y:S02]  /*191f0*/  SHF.R.S32.HI R4, RZ, 0x1f, R3 ;  /* 0x0000001fff047819 */ /* 0x000fe40000011403 */
[----:B------:R-:W-:Y:S02]  /*19200*/  SHF.R.S32.HI R21, RZ, 0x7, R5 ;  /* 0x00000007ff157819 */ /* 0x000fe40000011405 */
[----:B------:R-:W-:-:S04]  /*19210*/  LEA.HI R4, R4, R3, RZ, 0x7 ;  /* 0x0000000304047211 */ /* 0x000fc800078f38ff */
[----:B------:R-:W-:-:S04]  /*19220*/  SHF.R.S32.HI R4, RZ, 0x7, R4 ;  /* 0x00000007ff047819 */ /* 0x000fc80000011404 */
[----:B------:R-:W-:Y:S02]  /*19230*/  VIMNMX R5, R21, R4, PT ;  /* 0x0000000415057248 */ /* 0x000fe40003fe0100 */
[----:B------:R-:W-:Y:S01]  /*19240*/  SHF.R.U32.HI R4, RZ, 0x10, R2 ;  /* 0x00000010ff047819 */ /* 0x000fe20000011602 */
[----:B------:R-:W-:Y:S01]  /*19250*/  IMAD.MOV.U32 R2, RZ, RZ, RZ ;  /* 0x000000ffff027224 */ /* 0x000fe200078e00ff */
[----:B------:R-:W-:-:S13]  /*19260*/  ISETP.GE.AND P0, PT, R5, 0x1, PT ;  /* 0x000000010500780c */ /* 0x000fda0003f06270 */
[----:B----4-:R-:W-:Y:S05]  /*19270*/  @!P0 BRA `(.L_x_2059) ;  /* 0x0000000000748947 */ /* 0x010fea0003800000 */
        /* <DEDUP_REMOVED lines=8> */
[----:B------:R0:W1:Y:S02]  /*19300*/  F2I.FTZ.U32.TRUNC.NTZ R3, R2 ;  /* 0x0000000200037305 */ /* 0x000064000021f000 */
[----:B0-----:R-:W-:-:S04]  /*19310*/  LOP3.LUT R2, R9, R6, RZ, 0x3c, !PT ;  /* 0x0000000609027212 */ /* 0x001fc800078e3cff */
[----:B------:R-:W-:Y:S01]  /*19320*/  ISETP.GE.AND P3, PT, R2, RZ, PT ;  /* 0x000000ff0200720c */ /* 0x000fe20003f66270 */
[----:B-1----:R-:W-:-:S04]  /*19330*/  IMAD.MOV R2, RZ, RZ, -R3 ;  /* 0x000000ffff027224 */ /* 0x002fc800078e0a03 */
[----:B--2---:R-:W-:Y:S02]  /*19340*/  IMAD R11, R2, R7, RZ ;  /* 0x00000007020b7224 */ /* 0x004fe400078e02ff */
        /* <DEDUP_REMOVED lines=16> */
.L_x_2059:
[----:B------:R-:W-:Y:S05]  /*19450*/  BSYNC B0 ;  /* 0x0000000000007941 */ /* 0x000fea0003800000 */
.L_x_2058:
        /* <DEDUP_REMOVED lines=23> */
[----:B------:R0:W1:Y:S02]  /*195d0*/  SHFL.IDX PT, R14, R6, RZ, 0x1f ;  /* 0x00001fff060e7589 */ /* 0x00006400000e0000 */
.L_x_2209:
[----:B-1----:R-:W-:Y:S02]  /*195e0*/  ISETP.NE.AND P0, PT, R14, RZ, PT ;  /* 0x000000ff0e00720c */ /* 0x002fe40003f05270 */
[----:B------:R-:W-:-:S11]  /*195f0*/  PLOP3.LUT P6, PT, PT, PT, PT, 0x8, 0x0 ;  /* 0x000000000000781c */ /* 0x000fd60003fce170 */
[----:B------:R-:W-:Y:S05]  /*19600*/  @P0 BRA `(.L_x_2063) ;  /* 0x00000000000c0947 */ /* 0x000fea0003800000 */
[----:B------:R-:W-:-:S03]  /*19610*/  UMOV UR4, 0xffffffff ;  /* 0xffffffff00047882 */ /* 0x000fc60000000000 */
[----:B------:R-:W-:Y:S05]  /*19620*/  BRA.DIV UR4, `(.L_x_2064) ;  /* 0x0000006204f07947 */ /* 0x000fea000b800000 */
[----:B------:R-:W-:-:S13]  /*19630*/  ELECT P6, URZ, PT ;  /* 0x00000000003f782f */ /* 0x000fda00038c0000 */
.L_x_2063:
[----:B0-----:R-:W3:Y:S01]  /*19640*/  LDL R6, [R1+0x3c] ;  /* 0x00003c0001067983 */ /* 0x001ee20000100800 */
[----:B------:R-:W-:Y:S01]  /*19650*/  BSSY B1, `(.L_x_2065) ;  /* 0x0000008000017945 */ /* 0x000fe20003800000 */
[----:B---3--:R-:W-:-:S05]  /*19660*/  VIADD R6, R6, 0x1 ;  /* 0x0000000106067836 */ /* 0x008fca0000000000 */
[----:B------:R-:W-:-:S04]  /*19670*/  LEA.HI R7, R6, R6, RZ, 0x1 ;  /* 0x0000000606077211 */ /* 0x000fc800078f08ff */
[----:B------:R-:W-:-:S05]  /*19680*/  LOP3.LUT R7, R7, 0xfffffffe, RZ, 0xc0, !PT ;  /* 0xfffffffe07077812 */ /* 0x000fca00078ec0ff */
[----:B------:R-:W-:-:S05]  /*19690*/  IMAD.IADD R6, R6, 0x1, -R7 ;  /* 0x0000000106067824 */ /* 0x000fca00078e0a07 */
[----:B------:R-:W-:-:S04]  /*196a0*/  SHF.L.U32 R6, R6, 0x1f, RZ ;  /* 0x0000001f06067819 */ /* 0x000fc800000006ff */
[----:B------:R-:W0:Y:S02]  /*196b0*/  SYNCS.PHASECHK.TRANS64.TRYWAIT P0, [R18+URZ+0x19c20], R6 ;  /* 0x019c2006120075a7 */ /* 0x000e24000800017f */
[----:B0-----:R-:W-:Y:S05]  /*196c0*/  @!P0 BRA `(.L_x_2066) ;  /* 0x0000006000e88947 */ /* 0x001fea0003800000 */
.L_x_2212:
[----:B------:R-:W-:Y:S05]  /*196d0*/  BSYNC B1 ;  /* 0x0000000000017941 */ /* 0x000fea0003800000 */
.L_x_2065:
[----:B------:R-:W-:Y:S04]  /*196e0*/  BSSY B1, `(.L_x_2067) ;  /* 0x000008b000017945 */ /* 0x000fe80003800000 */
[----:B------:R-:W-:Y:S05]  /*196f0*/  @!P6 BRA `(.L_x_2068) ;  /* 0x000000080024e947 */ /* 0x000fea0003800000 */
[----:B------:R-:W-:Y:S01]  /*19700*/  IMAD R9, R22, 0x8, R18 ;  /* 0x0000000816097824 */ /* 0x000fe200078e0212 */
[----:B--2---:R-:W-:Y:S01]  /*19710*/  SHF.L.U32 R11, R28, 0x1f, RZ ;  /* 0x0000001f1c0b7819 */ /* 0x004fe200000006ff */
[----:B------:R-:W1:Y:S01]  /*19720*/  S2R R7, SR_TID.X ;  /* 0x0000000000077919 */ /* 0x000e620000002100 */
[----:B------:R-:W-:Y:S02]  /*19730*/  BSSY B2, `(.L_x_2069) ;  /* 0x0000005000027945 */ /* 0x000fe40003800000 */
[----:B------:R-:W2:Y:S01]  /*19740*/  SYNCS.PHASECHK.TRANS64.TRYWAIT P0, [R9+URZ+0x19ca0], R11 ;  /* 0x019ca00b090075a7 */ /* 0x000ea2000800017f */
[----:B-1----:R-:W-:-:S04]  /*19750*/  LOP3.LUT R7, R7, 0x7f, RZ, 0xc0, !PT ;  /* 0x0000007f07077812 */ /* 0x002fc800078ec0ff */
[----:B------:R-:W-:Y:S01]  /*19760*/  ISETP.NE.AND P1, PT, R7, RZ, PT ;  /* 0x000000ff0700720c */ /* 0x000fe20003f25270 */
[----:B--2---:R-:W-:-:S12]  /*19770*/  @!P0 BRA `(.L_x_2070) ;  /* 0x0000006000d08947 */ /* 0x004fd80003800000 */
.L_x_2213:
[----:B------:R-:W-:Y:S05]  /*19780*/  BSYNC B2 ;  /* 0x0000000000027941 */ /* 0x000fea0003800000 */
.L_x_2069:
        /* <DEDUP_REMOVED lines=9> */
.L_x_2072:
[----:B------:R-:W-:Y:S05]  /*19820*/  BSYNC B2 ;  /* 0x0000000000027941 */ /* 0x000fea0003800000 */
.L_x_2071:
        /* <DEDUP_REMOVED lines=12> */
.L_x_2073:
        /* <DEDUP_REMOVED lines=16> */
.L_x_2074:
        /* <DEDUP_REMOVED lines=16> */
.L_x_2075:
        /* <DEDUP_REMOVED lines=13> */
.L_x_2214:
[----:B------:R-:W-:Y:S05]  /*19bc0*/  BSYNC B2 ;  /* 0x0000000000027941 */ /* 0x000fea0003800000 */
.L_x_2076:
        /* <DEDUP_REMOVED lines=11> */
.L_x_2079:
[----:B------:R-:W-:Y:S05]  /*19c80*/  BSYNC B2 ;  /* 0x0000000000027941 */ /* 0x000fea0003800000 */
.L_x_2078:
        /* <DEDUP_REMOVED lines=8> */
.L_x_2080:
        /* <DEDUP_REMOVED lines=15> */
.L_x_2081:
        /* <DEDUP_REMOVED lines=15> */
.L_x_2082:
        /* <DEDUP_REMOVED lines=10> */
.L_x_2068:
[----:B------:R-:W-:Y:S05]  /*19f90*/  BSYNC B1 ;  /* 0x0000000000017941 */ /* 0x000fea0003800000 */
.L_x_2067:
        /* <DEDUP_REMOVED lines=9> */
.L_x_2099:
[----:B------:R-:W-:Y:S05]  /*1a030*/  YIELD ;  /* 0x0000000000007946 */ /* 0x000fea0003800000 */
[----:B------:R-:W-:Y:S04]  /*1a040*/  BSSY B1, `(.L_x_2083) ;  /* 0x000008b000017945 */ /* 0x000fe80003800000 */
[----:B------:R-:W-:Y:S05]  /*1a050*/  @!P6 BRA `(.L_x_2084) ;  /* 0x000000080024e947 */ /* 0x000fea0003800000 */
[----:B------:R-:W-:Y:S01]  /*1a060*/  IMAD R9, R22, 0x8, R18 ;  /* 0x0000000816097824 */ /* 0x000fe200078e0212 */
[----:B------:R-:W-:Y:S01]  /*1a070*/  SHF.L.U32 R8, R28, 0x1f, RZ ;  /* 0x0000001f1c087819 */ /* 0x000fe200000006ff */
[----:B------:R-:W1:Y:S01]  /*1a080*/  S2R R5, SR_TID.X ;  /* 0x0000000000057919 */ /* 0x000e620000002100 */
[----:B------:R-:W-:Y:S02]  /*1a090*/  BSSY B2, `(.L_x_2085) ;  /* 0x0000005000027945 */ /* 0x000fe40003800000 */
[----:B------:R-:W3:Y:S01]  /*1a0a0*/  SYNCS.PHASECHK.TRANS64.TRYWAIT P1, [R9+URZ+0x19ca0], R8 ;  /* 0x019ca008090075a7 */ /* 0x000ee2000802017f */
[----:B-1----:R-:W-:-:S04]  /*1a0b0*/  LOP3.LUT R5, R5, 0x7f, RZ, 0xc0, !PT ;  /* 0x0000007f05057812 */ /* 0x002fc800078ec0ff */
[----:B------:R-:W-:Y:S01]  /*1a0c0*/  ISETP.NE.AND P2, PT, R5, RZ, PT ;  /* 0x000000ff0500720c */ /* 0x000fe20003f45270 */
[----:B---3--:R-:W-:-:S12]  /*1a0d0*/  @!P1 BRA `(.L_x_2086) ;  /* 0x0000005800a09947 */ /* 0x008fd80003800000 */
.L_x_2215:
[----:B------:R-:W-:Y:S05]  /*1a0e0*/  BSYNC B2 ;  /* 0x0000000000027941 */ /* 0x000fea0003800000 */
.L_x_2085:
        /* <DEDUP_REMOVED lines=9> */
.L_x_2088:
[----:B------:R-:W-:Y:S05]  /*1a180*/  BSYNC B2 ;  /* 0x0000000000027941 */ /* 0x000fea0003800000 */
.L_x_2087:
        /* <DEDUP_REMOVED lines=8> */
[----:B--2---:R-:W-:Y:S01]  /*1a210*/  VIADD R11, R7, 0x13800 ;  /* 0x00013800070b7836 */ /* 0x004fe20000000000 */
[----:B------:R-:W-:Y:S01]  /*1a220*/  UMOV UR6, 0x0 ;  /* 0x0000000000067882 */ /* 0x000fe20000000000 */
[----:B------:R-:W-:-:S10]  /*1a230*/  UMOV UR7, 0x12f00000 ;  /* 0x12f0000000077882 */ /* 0x000fd40000000000 */
.L_x_2089:
        /* <DEDUP_REMOVED lines=13> */
[----:B------:R-:W-:Y:S02]  /*1a310*/  UMOV UR7, 0x12f00000 ;  /* 0x12f0000000077882 */ /* 0x000fe40000000000 */
[----:B------:R-:W-:Y:S01]  /*1a320*/  R2UR UR10, R11 ;  /* 0x000000000b0a72ca */ /* 0x000fe200000e0000 */
[----:B------:R-:W-:-:S14]  /*1a330*/  VIADD R11, R7, 0x14800 ;  /* 0x00014800070b7836 */ /* 0x000fdc0000000000 */
.L_x_2090:
        /* <DEDUP_REMOVED lines=16> */
.L_x_2091:
        /* <DEDUP_REMOVED lines=13> */
.L_x_2216:
[----:B------:R-:W-:Y:S05]  /*1a510*/  BSYNC B2 ;  /* 0x0000000000027941 */ /* 0x000fea0003800000 */
.L_x_2092:
        /* <DEDUP_REMOVED lines=11> */
.L_x_2095:
[----:B------:R-:W-:Y:S05]  /*1a5d0*/  BSYNC B2 ;  /* 0x0000000000027941 */ /* 0x000fea0003800000 */
.L_x_2094:
        /* <DEDUP_REMOVED lines=8> */
.L_x_2096:
        /* <DEDUP_REMOVED lines=11> */
[----:B------:R-:W-:Y:S01]  /*1a710*/  R2UR UR6, R12 ;  /* 0x000000000c0672ca */ /* 0x000fe200000e0000 */
[----:B------:R-:W-:Y:S01]  /*1a720*/  VIADD R5, R7, 0xa000 ;  /* 0x0000a00007057836 */ /* 0x000fe20000000000 */
[----:B------:R-:W-:Y:S02]  /*1a730*/  R2UR UR7, R13 ;  /* 0x000000000d0772ca */ /* 0x000fe400000e0000 */
[----:B------:R-:W-:Y:S02]  /*1a740*/  R2UR UR10, R8 ;  /* 0x00000000080a72ca */ /* 0x000fe400000e0000 */
[----:B------:R-:W-:-:S13]  /*1a750*/  PLOP3.LUT P1, PT, PT, PT, PT, 0x80, 0x0 ;  /* 0x000000000000781c */ /* 0x000fda0003f2f070 */
.L_x_2097:
        /* <DEDUP_REMOVED lines=15> */
.L_x_2098:
        /* <DEDUP_REMOVED lines=10> */
.L_x_2084:
[----:B------:R-:W-:Y:S05]  /*1a8f0*/  BSYNC B1 ;  /* 0x0000000000017941 */ /* 0x000fea0003800000 */
.L_x_2083:
        /* <DEDUP_REMOVED lines=8> */
.L_x_2061:
[----:B------:R-:W-:Y:S05]  /*1a980*/  BSYNC B0 ;  /* 0x0000000000007941 */ /* 0x000fea0003800000 */
.L_x_2060:
[----:B------:R-:W1:Y:S01]  /*1a990*/  LDC R0, c[0x0][0x448] ;  /* 0x00011200ff007b82 */ /* 0x000e620000000800 */
[----:B------:R-:W-:Y:S01]  /*1a9a0*/  IMAD.MOV.U32 R2, RZ, RZ, 0xc0 ;  /* 0x000000c0ff027424 */ /* 0x000fe200078e00ff */
[----:B------:R-:W-:Y:S01]  /*1a9b0*/  ISETP.NE.AND P2, PT, R4, RZ, PT ;  /* 0x000000ff0400720c */ /* 0x000fe20003f45270 */
[----:B------:R-:W-:Y:S05]  /*1a9c0*/  @!P0 WARPSYNC.ALL ;  /* 0x0000000000008948 */ /* 0x000fea0003800000 */
[----:B------:R-:W-:Y:S01]  /*1a9d0*/  IMAD R2, R25, R2, 0xbf ;  /* 0x000000bf19027424 */ /* 0x000fe200078e0202 */
[----:B------:R-:W-:Y:S06]  /*1a9e0*/  BSSY B0, `(.L_x_2100) ;  /* 0x000002a000007945 */ /* 0x000fec0003800000 */
[----:B------:R-:W3:Y:S08]  /*1a9f0*/  @!P2 LDC R4, c[0x0][0x9f0] ;  /* 0x00027c00ff04ab82 */ /* 0x000ef00000000800 */
[----:B------:R-:W-:Y:S01]  /*1aa00*/  @!P0 BAR.SYNC.DEFER_BLOCKING 0xc, 0x200 ;  /* 0x0308000000008b1d */ /* 0x000fe20000010000 */
[----:B-1----:R-:W-:-:S13]  /*1aa10*/  ISETP.NE.AND P1, PT, R0, 0x1, PT ;  /* 0x000000010000780c */ /* 0x002fda0003f25270 */
[----:B------:R-:W1:Y:S08]  /*1aa20*/  @P1 LDC R0, c[0x0][0x44c] ;  /* 0x00011300ff001b82 */ /* 0x000e700000000800 */
[----:B------:R-:W4:Y:S01]  /*1aa30*/  @P1 LDC R3, c[0x0][0x450] ;  /* 0x00011400ff031b82 */ /* 0x000f220000000800 */
[----:B-1----:R-:W-:-:S05]  /*1aa40*/  @P1 IMAD.HI.U32 R0, R2, R0, RZ ;  /* 0x0000000002001227 */ /* 0x002fca00078e00ff */
[----:B----4-:R-:W-:-:S05]  /*1aa50*/  @P1 SHF.R.U32.HI R2, RZ, R3, R0 ;  /* 0x00000003ff021219 */ /* 0x010fca0000011600 */
[----:B------:R-:W-:-:S05]  /*1aa60*/  IMAD.IADD R2, R20, 0x1, R2 ;  /* 0x0000000114027824 */ /* 0x000fca00078e0202 */
[----:B------:R-:W-:-:S04]  /*1aa70*/  SHF.R.S32.HI R0, RZ, 0x1f, R2 ;  /* 0x0000001fff007819 */ /* 0x000fc80000011402 */
[----:B------:R-:W-:-:S04]  /*1aa80*/  LEA.HI R0, R0, R2, RZ, 0x7 ;  /* 0x0000000200007211 */ /* 0x000fc800078f38ff */
[----:B------:R-:W-:-:S04]  /*1aa90*/  SHF.R.S32.HI R0, RZ, 0x7, R0 ;  /* 0x00000007ff007819 */ /* 0x000fc80000011400 */
[----:B------:R-:W-:Y:S01]  /*1aaa0*/  VIMNMX R21, R21, R0, PT ;  /* 0x0000000015157248 */ /* 0x000fe20003fe0100 */
[----:B------:R-:W-:-:S03]  /*1aab0*/  IMAD.MOV.U32 R0, RZ, RZ, RZ ;  /* 0x000000ffff007224 */ /* 0x000fc600078e00ff */
[----:B------:R-:W-:-:S13]  /*1aac0*/  ISETP.GE.AND P1, PT, R21, 0x1, PT ;  /* 0x000000011500780c */ /* 0x000fda0003f26270 */
[----:B---3--:R-:W-:Y:S05]  /*1aad0*/  @!P1 BRA `(.L_x_2101) ;  /* 0x0000000000689947 */ /* 0x008fea0003800000 */
[-C--:B------:R-:W-:Y:S02]  /*1aae0*/  IABS R0, R4.reuse ;  /* 0x0000000400007213 */ /* 0x080fe40000000000 */
        /* <DEDUP_REMOVED lines=25> */
.L_x_2101:
[----:B------:R-:W-:Y:S05]  /*1ac80*/  BSYNC B0 ;  /* 0x0000000000007941 */ /* 0x000fea0003800000 */
.L_x_2100:
[----:B------:R-:W3:Y:S02]  /*1ac90*/  LDL.LU R2, [R1] ;  /* 0x0000000001027983 */ /* 0x000ee40000300800 */
[----:B---3--:R-:W-:-:S05]  /*1aca0*/  IMAD R3, R2, R0, RZ ;  /* 0x0000000002037224 */ /* 0x008fca00078e02ff */
[----:B------:R-:W-:Y:S01]  /*1acb0*/  VIADDMNMX R2, R3, R0, R21, PT ;  /* 0x0000000003027246 */ /* 0x000fe20003800115 */
[----:B------:R1:W-:Y:S03]  /*1acc0*/  STL [R1], R3 ;  /* 0x0000000301007387 */ /* 0x0003e60000100800 */
        /* <DEDUP_REMOVED lines=9> */
[----:B------:R-:W3:Y:S01]  /*1ad60*/  LDC.64 R2, c[0x0][0xc60] ;  /* 0x00031800ff027b82 */ /* 0x000ee20000000a00 */
[----:B------:R-:W1:Y:S02]  /*1ad70*/  FLO.U32 R0, UR4 ;  /* 0x0000000400007d00 */ /* 0x000e6400080e0000 */
[----:B-1----:R-:W-:-:S06]  /*1ad80*/  ISETP.EQ.U32.AND P0, PT, R0, R5, PT ;  /* 0x000000050000720c */ /* 0x002fcc0003f02070 */
[----:B------:R-:W3:Y:S07]  /*1ad90*/  POPC R5, UR4 ;  /* 0x0000000400057d09 */ /* 0x000eee0008000000 */
[----:B---3--:R-:W3:Y:S01]  /*1ada0*/  @P0 ATOMG.E.ADD.STRONG.GPU PT, R3, desc[UR42][R2.64], R5 ;  /* 0x00000005020309a8 */ /* 0x008ee200081ee1ea */
[----:B------:R-:W1:Y:S02]  /*1adb0*/  S2R R4, SR_LTMASK ;  /* 0x0000000000047919 */ /* 0x000e640000003900 */
[----:B-1----:R-:W-:-:S04]  /*1adc0*/  LOP3.LUT R4, R4, UR4, RZ, 0xc0, !PT ;  /* 0x0000000404047c12 */ /* 0x002fc8000f8ec0ff */
[----:B------:R-:W1:Y:S01]  /*1add0*/  POPC R7, R4 ;  /* 0x0000000400077309 */ /* 0x000e620000000000 */
[----:B---3--:R-:W1:Y:S02]  /*1ade0*/  SHFL.IDX PT, R0, R3, R0, 0x1f ;  /* 0x00001f0003007589 */ /* 0x008e6400000e0000 */
[----:B-1----:R-:W-:Y:S01]  /*1adf0*/  IADD3 R24, R0, UR38, R7 ;  /* 0x0000002600187c10 */ /* 0x002fe2000fffe007 */
[----:B------:R-:W-:Y:S06]  /*1ae00*/  BRA `(.L_x_2103) ;  /* 0x0000002c00e47947 */ /* 0x000fec0003800000 */
.L_x_2102:
        /* <DEDUP_REMOVED lines=8> */
[----:B------:R-:W-:Y:S01]  /*1ae90*/  IMAD.U32 R4, RZ, RZ, UR6 ;  /* 0x00000006ff047e24 */ /* 0x000fe2000f8e00ff */
[----:B--2---:R-:W-:Y:S01]  /*1aea0*/  MOV R11, UR5 ;  /* 0x00000005000b7c02 */ /* 0x004fe20008000f00 */
[----:B------:R-:W1:Y:S01]  /*1aeb0*/  LDC.64 R2, c[0x4][R2] ;  /* 0x0100000002027b82 */ /* 0x000e620000000a00 */
[----:B------:R-:W-:Y:S02]  /*1aec0*/  IMAD.U32 R5, RZ, RZ, UR7 ;  /* 0x00000007ff057e24 */ /* 0x000fe4000f8e00ff */
[----:B0-----:R-:W-:Y:S02]  /*1aed0*/  IMAD.U32 R6, RZ, RZ, UR8 ;  /* 0x00000008ff067e24 */ /* 0x001fe4000f8e00ff */
[----:B------:R-:W-:-:S02]  /*1aee0*/  IMAD.U32 R7, RZ, RZ, UR9 ;  /* 0x00000009ff077e24 */ /* 0x000fc4000f8e00ff */
[----:B------:R-:W-:Y:S02]  /*1aef0*/  IMAD.U32 R10, RZ, RZ, UR4 ;  /* 0x00000004ff0a7e24 */ /* 0x000fe4000f8e00ff */
[----:B------:R-:W-:Y:S02]  /*1af00*/  IMAD.MOV.U32 R8, RZ, RZ, 0x70 ;  /* 0x00000070ff087424 */ /* 0x000fe400078e00ff */
[----:B------:R-:W-:Y:S02]  /*1af10*/  IMAD.MOV.U32 R12, RZ, RZ, 0x1 ;  /* 0x00000001ff0c7424 */ /* 0x000fe400078e00ff */
[----:B------:R-:W-:-:S07]  /*1af20*/  IMAD.MOV.U32 R13, RZ, RZ, RZ ;  /* 0x000000ffff0d7224 */ /* 0x000fce00078e00ff */
[----:B------:R-:W-:-:S07]  /*1af30*/  LEPC R20, `(.L_x_2105) ;  /* 0x000000001014794e */ /* 0x000fce0000000000 */
[----:B-1----:R-:W-:Y:S05]  /*1af40*/  CALL.ABS.NOINC R2 ;  /* 0x0000000002007343 */ /* 0x002fea0003c00000 */
.L_x_2105:
[----:B------:R-:W-:Y:S05]  /*1af50*/  BSYNC B6 ;  /* 0x0000000000067941 */ /* 0x000fea0003800000 */
.L_x_2104:
        /* <DEDUP_REMOVED lines=13> */
[----:B0-----:R-:W-:Y:S02]  /*1b030*/  IMAD.U32 R6, RZ, RZ, UR8 ;  /* 0x00000008ff067e24 */ /* 0x001fe4000f8e00ff */
[----:B------:R-:W-:-:S02]  /*1b040*/  IMAD.U32 R7, RZ, RZ, UR9 ;  /* 0x00000009ff077e24 */ /* 0x000fc4000f8e00ff */
[----:B------:R-:W-:Y:S02]  /*1b050*/  IMAD.U32 R10, RZ, RZ, UR4 ;  /* 0x00000004ff0a7e24 */ /* 0x000fe4000f8e00ff */
[----:B--2---:R-:W-:Y:S02]  /*1b060*/  IMAD.U32 R11, RZ, RZ, UR5 ;  /* 0x00000005ff0b7e24 */ /* 0x004fe4000f8e00ff */
[----:B------:R-:W-:Y:S02]  /*1b070*/  IMAD.MOV.U32 R8, RZ, RZ, 0x70 ;  /* 0x00000070ff087424 */ /* 0x000fe400078e00ff */
[----:B------:R-:W-:Y:S02]  /*1b080*/  IMAD.MOV.U32 R12, RZ, RZ, 0x1 ;  /* 0x00000001ff0c7424 */ /* 0x000fe400078e00ff */
[----:B------:R-:W-:-:S07]  /*1b090*/  IMAD.MOV.U32 R13, RZ, RZ, RZ ;  /* 0x000000ffff0d7224 */ /* 0x000fce00078e00ff */
[----:B------:R-:W-:-:S07]  /*1b0a0*/  LEPC R20, `(.L_x_2107) ;  /* 0x000000001014794e */ /* 0x000fce0000000000 */
[----:B-1----:R-:W-:Y:S05]  /*1b0b0*/  CALL.ABS.NOINC R2 ;  /* 0x0000000002007343 */ /* 0x002fea0003c00000 */
.L_x_2107:
[----:B------:R-:W-:Y:S05]  /*1b0c0*/  BSYNC B6 ;  /* 0x0000000000067941 */ /* 0x000fea0003800000 */
.L_x_2106:
        /* <DEDUP_REMOVED lines=20> */
.L_x_2109:
[----:B------:R-:W-:Y:S05]  /*1b210*/  BSYNC B6 ;  /* 0x0000000000067941 */ /* 0x000fea0003800000 */
.L_x_2108:
        /* <DEDUP_REMOVED lines=19> */
.L_x_2111:
[----:B------:R-:W-:Y:S05]  /*1b350*/  BSYNC B6 ;  /* 0x0000000000067941 */ /* 0x000fea0003800000 */
.L_x_2110:
[----:B------:R-:W3:Y:S01]  /*1b360*/  LDL.LU R20, [R1+0x4] ;  /* 0x0000040001147983 */ /* 0x000ee20000300800 */
[----:B------:R-:W-:Y:S02]  /*1b370*/  ULDC.64 UR4, c[0x0][0x9f8] ;  /* 0x00027e0000047ab9 */ /* 0x000fe40000000a00 */
[----:B------:R-:W-:-:S04]  /*1b380*/  ISETP.NE.U32.AND P0, PT, RZ, UR4, PT ;  /* 0x00000004ff007c0c */ /* 0x000fc8000bf05070 */
[----:B------:R-:W-:-:S13]  /*1b390*/  ISETP.NE.AND.EX P0, PT, RZ, UR5, PT, P0 ;  /* 0x00000005ff007c0c */ /* 0x000fda000bf05300 */
[----:B------:R-:W-:-:S04]  /*1b3a0*/  @P0 IADD3 R2, P1, R17, UR4, RZ ;  /* 0x0000000411020c10 */ /* 0x000fc8000ff3e0ff */
[----:B---3--:R-:W-:Y:S01]  /*1b3b0*/  @P0 IADD3.X R3, R20, UR5, RZ, P1, !PT ;  /* 0x0000000514030c10 */ /* 0x008fe20008ffe4ff */
[----:B------:R-:W-:-:S04]  /*1b3c0*/  ULDC.64 UR4, c[0x0][0xa08] ;  /* 0x0002820000047ab9 */ /* 0x000fc80000000a00 */
[----:B------:R1:W3:Y:S02]  /*1b3d0*/  @P0 LDG.E R26, desc[UR42][R2.64] ;  /* 0x0000002a021a0981 */ /* 0x0002e4000c1e1900 */
[----:B-1----:R-:W1:Y:S02]  /*1b3e0*/  LDC.64 R2, c[0x0][0x418] ;  /* 0x00010600ff027b82 */ /* 0x002e640000000a00 */
[----:B-1----:R-:W-:Y:S01]  /*1b3f0*/  LOP3.LUT P0, RZ, R2, UR4, RZ, 0xfc, !PT ;  /* 0x0000000402ff7c12 */ /* 0x002fe2000f80fcff */
[----:B------:R-:W-:-:S03]  /*1b400*/  UMOV UR4, 0xffffffff ;  /* 0xffffffff00047882 */ /* 0x000fc60000000000 */
[----:B------:R-:W-:Y:S02]  /*1b410*/  LOP3.LUT P0, RZ, R3, UR5, RZ, 0xfc, P0 ;  /* 0x0000000503ff7c12 */ /* 0x000fe4000800fcff */
[----:B---3--:R-:W-:Y:S02]  /*1b420*/  SHF.R.S32.HI R8, RZ, 0x1f, R26 ;  /* 0x0000001fff087819 */ /* 0x008fe4000001141a */
[----:B------:R-:W-:-:S03]  /*1b430*/  SEL R17, R26, RZ, !P0 ;  /* 0x000000ff1a117207 */ /* 0x000fc60004000000 */
[----:B------:R1:W-:Y:S01]  /*1b440*/  STL [R1+0x4], R8 ;  /* 0x0000040801007387 */ /* 0x0003e20000100800 */
[----:B------:R-:W-:Y:S05]  /*1b450*/  BRA.DIV UR4, `(.L_x_2112) ;  /* 0x0000004604e87947 */ /* 0x000fea000b800000 */
[----:B------:R-:W3:Y:S02]  /*1b460*/  S2R R0, SR_TID.X ;  /* 0x0000000000007919 */ /* 0x000ee40000002100 */
[----:B---3--:R-:W-:-:S04]  /*1b470*/  SHF.R.U32.HI R0, RZ, 0x5, R0 ;  /* 0x00000005ff007819 */ /* 0x008fc80000011600 */
[----:B------:R-:W-:-:S05]  /*1b480*/  LOP3.LUT R0, R0, 0x3, RZ, 0xc0, !PT ;  /* 0x0000000300007812 */ /* 0x000fca00078ec0ff */
[----:B------:R3:W4:Y:S02]  /*1b490*/  SHFL.IDX PT, R14, R0, RZ, 0x1f ;  /* 0x00001fff000e7589 */ /* 0x00072400000e0000 */
.L_x_2219:
[----:B----4-:R-:W-:Y:S02]  /*1b4a0*/  ISETP.NE.AND P0, PT, R14, RZ, PT ;  /* 0x000000ff0e00720c */ /* 0x010fe40003f05270 */
[----:B------:R-:W-:Y:S02]  /*1b4b0*/  PLOP3.LUT P1, PT, PT, PT, PT, 0x8, 0x0 ;  /* 0x000000000000781c */ /* 0x000fe40003f2e170 */
[----:B------:R-:W-:-:S11]  /*1b4c0*/  LOP3.LUT R29, R29, 0xfffffffe, RZ, 0xc0, !PT ;  /* 0xfffffffe1d1d7812 */ /* 0x000fd600078ec0ff */
[----:B------:R-:W-:Y:S01]  /*1b4d0*/  @P1 LOP3.LUT R29, R29, 0x1, RZ, 0xfc, !PT ;  /* 0x000000011d1d1812 */ /* 0x000fe200078efcff */
[----:B------:R-:W-:Y:S06]  /*1b4e0*/  @P0 BRA `(.L_x_2113) ;  /* 0x0000000400a00947 */ /* 0x000fec0003800000 */
[----:B------:R-:W-:-:S03]  /*1b4f0*/  UMOV UR4, 0xffffffff ;  /* 0xffffffff00047882 */ /* 0x000fc60000000000 */
[----:B------:R-:W-:Y:S05]  /*1b500*/  BRA.DIV UR4, `(.L_x_2114) ;  /* 0x0000004604f07947 */ /* 0x000fea000b800000 */
[----:B------:R-:W-:-:S13]  /*1b510*/  ELECT P6, URZ, PT ;  /* 0x00000000003f782f */ /* 0x000fda00038c0000 */
.L_x_2222:
        /* <DEDUP_REMOVED lines=23> */
.L_x_2115:
[----:B------:R-:W-:Y:S01]  /*1b690*/  IMAD R4, R19, 0x8, R18 ;  /* 0x0000000813047824 */ /* 0x000fe200078e0212 */
[----:B---3--:R-:W-:Y:S01]  /*1b6a0*/  SHF.L.U32 R3, R23, 0x1f, RZ ;  /* 0x0000001f17037819 */ /* 0x008fe200000006ff */
[----:B------:R-:W3:Y:S03]  /*1b6b0*/  S2R R2, SR_TID.X ;  /* 0x0000000000027919 */ /* 0x000ee60000002100 */
[----:B------:R-:W4:Y:S01]  /*1b6c0*/  SYNCS.PHASECHK.TRANS64.TRYWAIT P0, [R4+URZ+0x19c80], R3 ;  /* 0x019c8003040075a7 */ /* 0x000f22000800017f */
[----:B---3--:R-:W-:-:S04]  /*1b6d0*/  LOP3.LUT R2, R2, 0x7f, RZ, 0xc0, !PT ;  /* 0x0000007f02027812 */ /* 0x008fc800078ec0ff */
[----:B------:R-:W-:Y:S01]  /*1b6e0*/  ISETP.NE.AND P1, PT, R2, RZ, PT ;  /* 0x000000ff0200720c */ /* 0x000fe20003f25270 */
[----:B----4-:R-:W-:-:S12]  /*1b6f0*/  @!P0 BRA `(.L_x_2116) ;  /* 0x0000004400948947 */ /* 0x010fd80003800000 */
.L_x_2223:
        /* <DEDUP_REMOVED lines=8> */
.L_x_2117:
        /* <DEDUP_REMOVED lines=28> */
.L_x_2224:
        /* <DEDUP_REMOVED lines=8> */
.L_x_2119:
        /* <DEDUP_REMOVED lines=27> */
.L_x_2113:
[----:B0--3--:R-:W3:Y:S04]  /*1bb70*/  LDL.LU R4, [R1+0x20] ;  /* 0x0000200001047983 */ /* 0x009ee80000300800 */
[----:B------:R-:W4:Y:S04]  /*1bb80*/  LDL.LU R6, [R1+0x18] ;  /* 0x0000180001067983 */ /* 0x000f280000300800 */
[----:B------:R-:W5:Y:S01]  /*1bb90*/  LDL.LU R3, [R1+0x38] ;  /* 0x0000380001037983 */ /* 0x000f620000300800 */
[----:B------:R-:W-:Y:S05]  /*1bba0*/  WARPSYNC.ALL ;  /* 0x0000000000007948 */ /* 0x000fea0003800000 */
[----:B------:R-:W-:Y:S01]  /*1bbb0*/  ULDC.64 UR6, c[0x0][0xa00] ;  /* 0x0002800000067ab9 */ /* 0x000fe20000000a00 */
[----:B------:R-:W-:Y:S01]  /*1bbc0*/  ULDC.64 UR4, c[0x0][0x298] ;  /* 0x0000a60000047ab9 */ /* 0x000fe20000000a00 */
[----:B------:R-:W-:Y:S01]  /*1bbd0*/  VIADD R0, R18, 0xf000 ;  /* 0x0000f00012007836 */ /* 0x000fe20000000000 */
[----:B------:R-:W-:Y:S01]  /*1bbe0*/  BAR.SYNC.DEFER_BLOCKING 0x8, 0x200 ;  /* 0x0208000000007b1d */ /* 0x000fe20000010000 */
[----:B------:R-:W-:-:S03]  /*1bbf0*/  ISETP.NE.U32.AND P0, PT, RZ, UR6, PT ;  /* 0x00000006ff007c0c */ /* 0x000fc6000bf05070 */
[----:B------:R-:W-:Y:S02]  /*1bc00*/  LOP3.LUT P1, RZ, R0, 0x9f, RZ, 0xc0, !PT ;  /* 0x0000009f00ff7812 */ /* 0x000fe4000782c0ff */
[----:B------:R-:W-:Y:S01]  /*1bc10*/  ISETP.NE.AND.EX P0, PT, RZ, UR7, PT, P0 ;  /* 0x00000007ff007c0c */ /* 0x000fe2000bf05300 */
[----:B------:R-:W-:Y:S01]  /*1bc20*/  BSSY B6, `(.L_x_2120) ;  /* 0x000001d000067945 */ /* 0x000fe20003800000 */
[----:B---3--:R-:W-:Y:S02]  /*1bc30*/  SHF.R.S32.HI R2, RZ, 0x1f, R4 ;  /* 0x0000001fff027819 */ /* 0x008fe40000011404 */
[----:B----4-:R-:W-:-:S03]  /*1bc40*/  SEL R6, R6, RZ, !P0 ;  /* 0x000000ff06067207 */ /* 0x010fc60004000000 */
[----:B------:R-:W-:-:S04]  /*1bc50*/  IMAD R2, R2, UR4, RZ ;  /* 0x0000000402027c24 */ /* 0x000fc8000f8e02ff */
[C---:B------:R-:W-:Y:S01]  /*1bc60*/  IMAD R0, R4.reuse, UR5, R2 ;  /* 0x0000000504007c24 */ /* 0x040fe2000f8e0202 */
[----:B-----5:R-:W-:Y:S01]  /*1bc70*/  SEL R2, R3, RZ, !P0 ;  /* 0x000000ff03027207 */ /* 0x020fe20004000000 */
        /* <DEDUP_REMOVED lines=17> */
[----:B--2---:R-:W-:Y:S02]  /*1bd90*/  IMAD.U32 R11, RZ, RZ, UR9 ;  /* 0x00000009ff0b7e24 */ /* 0x004fe4000f8e00ff */
[----:B-1----:R-:W-:Y:S02]  /*1bda0*/  IMAD.MOV.U32 R8, RZ, RZ, 0x70 ;  /* 0x00000070ff087424 */ /* 0x002fe400078e00ff */
[----:B------:R-:W-:Y:S02]  /*1bdb0*/  IMAD.MOV.U32 R12, RZ, RZ, 0x1 ;  /* 0x00000001ff0c7424 */ /* 0x000fe400078e00ff */
[----:B------:R-:W-:-:S07]  /*1bdc0*/  IMAD.MOV.U32 R13, RZ, RZ, RZ ;  /* 0x000000ffff0d7224 */ /* 0x000fce00078e00ff */
[----:B------:R-:W-:-:S07]  /*1bdd0*/  LEPC R20, `(.L_x_2121) ;  /* 0x000000001014794e */ /* 0x000fce0000000000 */
[----:B0-----:R-:W-:Y:S05]  /*1bde0*/  CALL.ABS.NOINC R2 ;  /* 0x0000000002007343 */ /* 0x001fea0003c00000 */
.L_x_2121:
[----:B------:R-:W-:Y:S05]  /*1bdf0*/  BSYNC B6 ;  /* 0x0000000000067941 */ /* 0x000fea0003800000 */
.L_x_2120:
[----:B------:R-:W3:Y:S01]  /*1be00*/  LDL.LU R20, [R1+0x20] ;  /* 0x0000200001147983 */ /* 0x000ee20000300800 */
[----:B------:R-:W4:Y:S01]  /*1be10*/  LDC R9, c[0x0][0x448] ;  /* 0x00011200ff097b82 */ /* 0x000f220000000800 */
[----:B------:R-:W-:Y:S01]  /*1be20*/  ULDC.64 UR4, c[0x0][0x2d8] ;  /* 0x0000b60000047ab9 */ /* 0x000fe20000000a00 */
[----:B------:R-:W-:Y:S01]  /*1be30*/  ULDC.64 UR6, c[0x0][0x2e0] ;  /* 0x0000b80000067ab9 */ /* 0x000fe20000000a00 */
[----:B0-----:R-:W3:Y:S01]  /*1be40*/  LDL.LU.64 R2, [R1+0x30] ;  /* 0x0000300001027983 */ /* 0x001ee20000300a00 */
[----:B------:R-:W-:-:S03]  /*1be50*/  ULDC.64 UR8, c[0x0][0x280] ;  /* 0x0000a00000087ab9 */ /* 0x000fc60000000a00 */
[----:B------:R-:W2:Y:S04]  /*1be60*/  LDL.LU R21, [R1+0x38] ;  /* 0x0000380001157983 */ /* 0x000ea80000300800 */
[----:B------:R-:W2:Y:S01]  /*1be70*/  LDL.LU R4, [R1+0x18] ;  /* 0x0000180001047983 */ /* 0x000ea20000300800 */
[----:B----4-:R-:W-:-:S13]  /*1be80*/  ISETP.NE.AND P1, PT, R9, 0x1, PT ;  /* 0x000000010900780c */ /* 0x010fda0003f25270 */
[----:B------:R-:W0:Y:S08]  /*1be90*/  @P1 LDC R5, c[0x0][0x450] ;  /* 0x00011400ff051b82 */ /* 0x000e300000000800 */
[----:B-1----:R-:W1:Y:S01]  /*1bea0*/  @P1 LDC R8, c[0x0][0x450] ;  /* 0x00011400ff081b82 */ /* 0x002e620000000800 */
[----:B---3--:R-:W-:Y:S02]  /*1beb0*/  IMAD.MOV.U32 R3, RZ, RZ, R20 ;  /* 0x000000ffff037224 */ /* 0x008fe400078e0014 */
[----:B------:R-:W3:Y:S01]  /*1bec0*/  S2R R20, SR_TID.X ;  /* 0x0000000000147919 */ /* 0x000ee20000002100 */
[----:B------:R-:W-:-:S04]  /*1bed0*/  IMAD.WIDE.U32 R2, R16, UR4, R2 ;  /* 0x0000000410027c25 */ /* 0x000fc8000f8e0002 */
[----:B------:R-:W-:Y:S01]  /*1bee0*/  IMAD R3, R16, UR5, R3 ;  /* 0x0000000510037c24 */ /* 0x000fe2000f8e0203 */
[----:B------:R-:W-:Y:S01]  /*1bef0*/  ULDC.64 UR4, c[0x0][0x2d0] ;  /* 0x0000b40000047ab9 */ /* 0x000fe20000000a00 */
[----:B--2---:R-:W-:Y:S02]  /*1bf00*/  IMAD R0, R21, UR6, RZ ;  /* 0x0000000615007c24 */ /* 0x004fe4000f8e02ff */
[----:B------:R-:W-:-:S04]  /*1bf10*/  IMAD.WIDE.U32 R2, R4, UR6, R2 ;  /* 0x0000000604027c25 */ /* 0x000fc8000f8e0002 */
[----:B------:R-:W-:Y:S01]  /*1bf20*/  IMAD R0, R4, UR7, R0 ;  /* 0x0000000704007c24 */ /* 0x000fe2000f8e0200 */
[----:B------:R-:W-:Y:S01]  /*1bf30*/  ULDC.64 UR6, c[0x0][0x2c8] ;  /* 0x0000b20000067ab9 */ /* 0x000fe20000000a00 */
[----:B------:R-:W2:Y:S02]  /*1bf40*/  @P1 LDC R4, c[0x0][0x44c] ;  /* 0x00011300ff041b82 */ /* 0x000ea40000000800 */
[----:B------:R-:W-:Y:S01]  /*1bf50*/  IMAD.IADD R3, R3, 0x1, R0 ;  /* 0x0000000103037824 */ /* 0x000fe200078e0200 */
[C---:B---3--:R-:W-:Y:S01]  /*1bf60*/  LOP3.LUT R21, R20.reuse, 0x7f, RZ, 0xc0, !PT ;  /* 0x0000007f14157812 */ /* 0x048fe200078ec0ff */
[----:B------:R-:W-:-:S03]  /*1bf70*/  IMAD.SHL.U32 R20, R20, 0x40, RZ ;  /* 0x0000004014147824 */ /* 0x000fc600078e00ff */
[----:B------:R-:W-:-:S04]  /*1bf80*/  SHF.R.U32.HI R21, RZ, 0x1, R21 ;  /* 0x00000001ff157819 */ /* 0x000fc80000011615 */
[----:B------:R-:W-:Y:S02]  /*1bf90*/  LOP3.LUT R20, R21, 0x40, R20, 0xf8, !PT ;  /* 0x0000004015147812 */ /* 0x000fe400078ef814 */
[----:B------:R3:W5:Y:S03]  /*1bfa0*/  LDL R21, [R1+0x24] ;  /* 0x0000240001157983 */ /* 0x0007660000100800 */
[----:B------:R-:W-:-:S04]  /*1bfb0*/  IMAD R0, R25, 0xc0, R20 ;  /* 0x000000c019007824 */ /* 0x000fc800078e0214 */
[----:B--2---:R-:W-:-:S04]  /*1bfc0*/  @P1 IMAD.HI.U32 R6, R0, R4, RZ ;  /* 0x0000000400061227 */ /* 0x004fc800078e00ff */
[----:B------:R-:W-:Y:S01]  /*1bfd0*/  IMAD.MOV.U32 R4, RZ, RZ, R0 ;  /* 0x000000ffff047224 */ /* 0x000fe200078e0000 */
[----:B0-----:R-:W-:-:S04]  /*1bfe0*/  @P1 SHF.R.U32.HI R4, RZ, R5, R6 ;  /* 0x00000005ff041219 */ /* 0x001fc80000011606 */
        /* <DEDUP_REMOVED lines=72> */
.L_x_2231:
        /* <DEDUP_REMOVED lines=12> */
.L_x_2124:
[----:B------:R-:W-:Y:S05]  /*1c530*/  BSYNC B0 ;  /* 0x0000000000007941 */ /* 0x000fea0003800000 */
.L_x_2123:
[----:B------:R-:W-:Y:S01]  /*1c540*/  NOP ;  /* 0x0000000000007918 */ /* 0x000fe20000000000 */
[----:B------:R-:W-:-:S13]  /*1c550*/  PLOP3.LUT P0, PT, PT, PT, PT, 0x80, 0x0 ;  /* 0x000000000000781c */ /* 0x000fda0003f0f070 */
.L_x_2125:
        /* <DEDUP_REMOVED lines=12> */
[----:B-1----:R-:W-:Y:S01]  /*1c620*/  SHF.L.U32 R3, R0, 0x1f, RZ ;  /* 0x0000001f00037819 */ /* 0x002fe200000006ff */
[----:B------:R-:W-:Y:S01]  /*1c630*/  NOP ;  /* 0x0000000000007918 */ /* 0x000fe20000000000 */
[----:B------:R2:W-:Y:S01]  /*1c640*/  SYNCS.ARRIVE.TRANS64.A1T0 RZ, [R18+URZ+0x19c00], RZ ;  /* 0x019c00ff12ff79a7 */ /* 0x0005e2000810003f */
[----:B------:R-:W-:Y:S01]  /*1c650*/  BSSY B0, `(.L_x_2126) ;  /* 0x0000003000007945 */ /* 0x000fe20003800000 */
[----:B------:R-:W1:Y:S03]  /*1c660*/  SYNCS.PHASECHK.TRANS64.TRYWAIT P0, [R18+URZ+0x19c20], R3 ;  /* 0x019c2003120075a7 */ /* 0x000e66000800017f */
[----:B-12---:R-:W-:Y:S05]  /*1c670*/  @!P0 BRA `(.L_x_2127) ;  /* 0x0000003800cc8947 */ /* 0x006fea0003800000 */
.L_x_2232:
[----:B------:R-:W-:Y:S05]  /*1c680*/  BSYNC B0 ;  /* 0x0000000000007941 */ /* 0x000fea0003800000 */
.L_x_2126:
[----:B------:R-:W2:Y:S04]  /*1c690*/  LDL.LU R2, [R1+0x28] ;  /* 0x0000280001027983 */ /* 0x000ea80000300800 */
[----:B------:R-:W3:Y:S01]  /*1c6a0*/  LDL R0, [R1] ;  /* 0x0000000001007983 */ /* 0x000ee20000100800 */
[----:B--2---:R-:W-:-:S05]  /*1c6b0*/  VIADD R2, R2, 0xfffffffe ;  /* 0xfffffffe02027836 */ /* 0x004fca0000000000 */
[----:B---3--:R-:W-:-:S13]  /*1c6c0*/  ISETP.GE.AND P0, PT, R2, R0, PT ;  /* 0x000000000200720c */ /* 0x008fda0003f06270 */
[----:B------:R-:W-:Y:S05]  /*1c6d0*/  @!P0 BRA `(.L_x_2128) ;  /* 0x0000001000148947 */ /* 0x000fea0003800000 */
[----:B------:R-:W-:Y:S02]  /*1c6e0*/  IMAD.MOV.U32 R0, RZ, RZ, R19 ;  /* 0x000000ffff007224 */ /* 0x000fe400078e0013 */
[----:B------:R-:W-:-:S07]  /*1c6f0*/  IMAD.MOV.U32 R8, RZ, RZ, R23 ;  /* 0x000000ffff087224 */ /* 0x000fce00078e0017 */
.L_x_2152:
        /* <DEDUP_REMOVED lines=14> */
[----:B0-----:R-:W2:Y:S01]  /*1c7e0*/  LDL R7, [R1+0x4] ;  /* 0x0000040001077983 */ /* 0x001ea20000100800 */
        /* <DEDUP_REMOVED lines=17> */
.L_x_2131:
[----:B------:R-:W0:Y:S01]  /*1c900*/  S2R R4, SR_TID.X ;  /* 0x0000000000047919 */ /* 0x000e220000002100 */
[----:B-1----:R-:W-:Y:S01]  /*1c910*/  IMAD R6, R19, 0x8, R18 ;  /* 0x0000000813067824 */ /* 0x002fe200078e0212 */
[----:B------:R-:W-:Y:S01]  /*1c920*/  BSSY B1, `(.L_x_2132) ;  /* 0x0000006000017945 */ /* 0x000fe20003800000 */
[----:B0-----:R-:W-:Y:S02]  /*1c930*/  LOP3.LUT R5, R4, 0x7f, RZ, 0xc0, !PT ;  /* 0x0000007f04057812 */ /* 0x001fe400078ec0ff */
[----:B------:R-:W-:Y:S02]  /*1c940*/  SHF.L.U32 R4, R23, 0x1f, RZ ;  /* 0x0000001f17047819 */ /* 0x000fe400000006ff */
[----:B------:R-:W-:Y:S02]  /*1c950*/  ISETP.NE.AND P1, PT, R5, RZ, PT ;  /* 0x000000ff0500720c */ /* 0x000fe40003f25270 */
[----:B------:R-:W0:Y:S02]  /*1c960*/  SYNCS.PHASECHK.TRANS64.TRYWAIT P0, [R6+URZ+0x19c80], R4 ;  /* 0x019c8004060075a7 */ /* 0x000e24000800017f */
[----:B0-----:R-:W-:Y:S09]  /*1c970*/  @!P0 BRA `(.L_x_2133) ;  /* 0x0000003800208947 */ /* 0x001ff20003800000 */
.L_x_2233:
[----:B------:R-:W-:Y:S05]  /*1c980*/  BSYNC B1 ;  /* 0x0000000000017941 */ /* 0x000fea0003800000 */
.L_x_2132:
        /* <DEDUP_REMOVED lines=9> */
.L_x_2135:
[----:B------:R-:W-:Y:S05]  /*1ca20*/  BSYNC B1 ;  /* 0x0000000000017941 */ /* 0x000fea0003800000 */
.L_x_2134:
        /* <DEDUP_REMOVED lines=12> */
.L_x_2136:
        /* <DEDUP_REMOVED lines=16> */
.L_x_2137:
        /* <DEDUP_REMOVED lines=16> */
.L_x_2138:
        /* <DEDUP_REMOVED lines=13> */
.L_x_2234:
[----:B------:R-:W-:Y:S05]  /*1cdc0*/  BSYNC B1 ;  /* 0x0000000000017941 */ /* 0x000fea0003800000 */
.L_x_2139:
        /* <DEDUP_REMOVED lines=11> */
.L_x_2142:
[----:B------:R-:W-:Y:S05]  /*1ce80*/  BSYNC B1 ;  /* 0x0000000000017941 */ /* 0x000fea0003800000 */
.L_x_2141:
        /* <DEDUP_REMOVED lines=8> */
.L_x_2143:
        /* <DEDUP_REMOVED lines=15> */
.L_x_2144:
        /* <DEDUP_REMOVED lines=15> */
.L_x_2145:
        /* <DEDUP_REMOVED lines=10> */
.L_x_2130:
[----:B------:R-:W-:Y:S05]  /*1d190*/  BSYNC B0 ;  /* 0x0000000000007941 */ /* 0x000fea0003800000 */
.L_x_2129:
[----:B------:R-:W-:-:S06]  /*1d1a0*/  UISETP.NE.AND UP0, UPT, UR36, 0x3, UPT ;  /* 0x000000032400788c */ /* 0x000fcc000bf05270 */
[----:B------:R-:W-:-:S13]  /*1d1b0*/  PLOP3.LUT P0, PT, PT, PT, UP0, 0x80, 0x0 ;  /* 0x000000000000781c */ /* 0x000fda0003f0f008 */
[----:B------:R-:W-:Y:S05]  /*1d1c0*/  @!P0 BRA `(.L_x_2146) ;  /* 0x0000000000048947 */ /* 0x000fea0003800000 */
[----:B------:R-:W-:Y:S01]  /*1d1d0*/  BPT.TRAP 0x1 ;  /* 0x000000040000795c */ /* 0x000fe20000300000 */
.L_x_2146:
[----:B-1----:R-:W-:Y:S01]  /*1d1e0*/  IMAD.U32 R3, RZ, RZ, UR39 ;  /* 0x00000027ff037e24 */ /* 0x002fe2000f8e00ff */
[----:B------:R-:W-:Y:S01]  /*1d1f0*/  LOP3.LUT R4, R8, 0x1, RZ, 0x3c, !PT ;  /* 0x0000000108047812 */ /* 0x000fe200078e3cff */
[----:B------:R-:W-:Y:S03]  /*1d200*/  BSSY B0, `(.L_x_2147) ;  /* 0x0000006000007945 */ /* 0x000fe60003800000 */
[----:B------:R-:W-:Y:S01]  /*1d210*/  ISETP.NE.AND P1, PT, R3, 0x3, PT ;  /* 0x000000030300780c */ /* 0x000fe20003f25270 */
[----:B------:R-:W-:Y:S01]  /*1d220*/  IMAD R3, R0, 0x8, R18 ;  /* 0x0000000800037824 */ /* 0x000fe200078e0212 */
[----:B------:R-:W-:-:S04]  /*1d230*/  SHF.L.U32 R4, R4, 0x1f, RZ ;  /* 0x0000001f04047819 */ /* 0x000fc800000006ff */
[----:B------:R-:W1:Y:S02]  /*1d240*/  SYNCS.PHASECHK.TRANS64.TRYWAIT P0, [R3+URZ+0x19c70], R4 ;  /* 0x019c7004030075a7 */ /* 0x000e64000800017f */
[----:B-1----:R-:W-:Y:S05]  /*1d250*/  @!P0 BRA `(.L_x_2148) ;  /* 0x0000003000108947 */ /* 0x002fea0003800000 */
.L_x_2235:
[----:B------:R-:W-:Y:S05]  /*1d260*/  BSYNC B0 ;  /* 0x0000000000007941 */ /* 0x000fea0003800000 */
.L_x_2147:
[----:B------:R-:W-:Y:S05]  /*1d270*/  @!P1 BRA `(.L_x_2149) ;  /* 0x0000000000049947 */ /* 0x000fea0003800000 */
[----:B------:R-:W-:Y:S01]  /*1d280*/  BPT.TRAP 0x1 ;  /* 0x000000040000795c */ /* 0x000fe20000300000 */
.L_x_2149:
[----:B-1----:R-:W-:Y:S01]  /*1d290*/  SHF.L.U32 R4, R8, 0x1f, RZ ;  /* 0x0000001f08047819 */ /* 0x002fe200000006ff */
[----:B------:R-:W-:-:S03]  /*1d2a0*/  IMAD R10, R0, 0x3000, RZ ;  /* 0x00003000000a7824 */ /* 0x000fc600078e02ff */
[----:B------:R-:W1:Y:S02]  /*1d2b0*/  SYNCS.PHASECHK.TRANS64.TRYWAIT P0, [R3+URZ+0x19c60], R4 ;  /* 0x019c6004030075a7 */ /* 0x000e64000800017f */
[----:B-1----:R-:W-:Y:S05]  /*1d2c0*/  @!P0 BRA `(.L_x_2150) ;  /* 0x0000003000088947 */ /* 0x002fea0003800000 */
.L_x_2236:
[----:B------:R-:W2:Y:S04]  /*1d2d0*/  LDL R0, [R1+0x14] ;  /* 0x0000140001007983 */ /* 0x000ea80000100800 */
[----:B------:R-:W3:Y:S01]  /*1d2e0*/  LDL R11, [R1+0xc] ;  /* 0x00000c00010b7983 */ /* 0x000ee20000100800 */
[----:B------:R-:W-:Y:S05]  /*1d2f0*/  WARPSYNC.ALL ;  /* 0x0000000000007948 */ /* 0x000fea0003800000 */
[----:B------:R-:W4:Y:S02]  /*1d300*/  S2R R13, SR_TID.X ;  /* 0x00000000000d7919 */ /* 0x000f240000002100 */
[----:B----4-:R-:W-:Y:S01]  /*1d310*/  LOP3.LUT P0, RZ, R13, 0x4, RZ, 0xc0, !PT ;  /* 0x000000040dff7812 */ /* 0x010fe2000780c0ff */
[----:B------:R-:W-:-:S05]  /*1d320*/  IMAD.MOV.U32 R13, RZ, RZ, 0x40 ;  /* 0x00000040ff0d7424 */ /* 0x000fca00078e00ff */
[----:B------:R-:W-:Y:S02]  /*1d330*/  SEL R13, R13, 0xffffffc0, !P0 ;  /* 0xffffffc00d0d7807 */ /* 0x000fe40004000000 */
[C---:B--2---:R-:W-:Y:S02]  /*1d340*/  LOP3.LUT R0, R10.reuse, R0, RZ, 0xfc, !PT ;  /* 0x000000000a007212 */ /* 0x044fe400078efcff */
[----:B---3--:R-:W-:-:S03]  /*1d350*/  LOP3.LUT R12, R10, R11, RZ, 0xfc, !PT ;  /* 0x0000000b0a0c7212 */ /* 0x008fc600078efcff */
[C---:B------:R-:W-:Y:S02]  /*1d360*/  IMAD.IADD R0, R18.reuse, 0x1, R0 ;  /* 0x0000000112007824 */ /* 0x040fe400078e0200 */
[----:B------:R-:W-:-:S03]  /*1d370*/  IMAD.IADD R12, R18, 0x1, R12 ;  /* 0x00000001120c7824 */ /* 0x000fc600078e020c */
[----:B01----:R-:W0:Y:S02]  /*1d380*/  LDSM.16.MT88.4 R4, [R0+0x9000] ;  /* 0x009000000004783b */ /* 0x003e240000004200 */
        /* <DEDUP_REMOVED lines=44> */
.L_x_2151:
[----:B------:R-:W2:Y:S01]  /*1d650*/  S2R R0, SR_TID.X ;  /* 0x0000000000007919 */ /* 0x000ea20000002100 */
[----:B-1----:R1:W-:Y:S01]  /*1d660*/  SYNCS.ARRIVE.TRANS64.A1T0 RZ, [R3+URZ+0x19c50], RZ ;  /* 0x019c50ff03ff79a7 */ /* 0x0023e2000810003f */
[----:B--2---:R-:W-:Y:S02]  /*1d670*/  LOP3.LUT R4, R0, 0x7f, RZ, 0xc0, !PT ;  /* 0x0000007f00047812 */ /* 0x004fe400078ec0ff */
[----:B------:R-:W2:Y:S01]  /*1d680*/  LDL R0, [R1] ;  /* 0x0000000001007983 */ /* 0x000ea20000100800 */
[----:B0-----:R-:W-:Y:S01]  /*1d690*/  IMAD.MOV.U32 R8, RZ, RZ, R23 ;  /* 0x000000ffff087224 */ /* 0x001fe200078e0017 */
[----:B------:R-:W-:Y:S01]  /*1d6a0*/  BAR.SYNC.DEFER_BLOCKING 0x2, 0x80 ;  /* 0x0082000000007b1d */ /* 0x000fe20000010000 */
[----:B------:R-:W-:-:S13]  /*1d6b0*/  ISETP.NE.AND P0, PT, R4, RZ, PT ;  /* 0x000000ff0400720c */ /* 0x000fda0003f05270 */
[----:B-1----:R-:W-:-:S05]  /*1d6c0*/  @!P0 VIADD R3, R3, 0x19c80 ;  /* 0x00019c8003038836 */ /* 0x002fca0000000000 */
[----:B------:R-:W-:-:S04]  /*1d6d0*/  @!P0 PRMT R3, RZ, 0x654, R3 ;  /* 0x00000654ff038816 */ /* 0x000fc80000000003 */
[----:B------:R3:W-:Y:S01]  /*1d6e0*/  @!P0 SYNCS.ARRIVE.TRANS64.RED.A1T0 RZ, [R3+URZ], RZ ;  /* 0x000000ff03ff89a7 */ /* 0x0007e2000810043f */
[C---:B--2---:R-:W-:Y:S01]  /*1d6f0*/  ISETP.GT.AND P0, PT, R2.reuse, R0, PT ;  /* 0x000000000200720c */ /* 0x044fe20003f04270 */
[----:B------:R-:W-:Y:S02]  /*1d700*/  VIADD R2, R2, 0xffffffff ;  /* 0xffffffff02027836 */ /* 0x000fe40000000000 */
[----:B------:R-:W-:-:S10]  /*1d710*/  IMAD.MOV.U32 R0, RZ, RZ, R19 ;  /* 0x000000ffff007224 */ /* 0x000fd400078e0013 */
[----:B---3--:R-:W-:Y:S05]  /*1d720*/  @P0 BRA `(.L_x_2152) ;  /* 0xffffffec00f40947 */ /* 0x008fea000383ffff */
.L_x_2128:
[----:B-1----:R-:W1:Y:S01]  /*1d730*/  S2R R3, SR_TID.X ;  /* 0x0000000000037919 */ /* 0x002e620000002100 */
[----:B------:R-:W-:Y:S01]  /*1d740*/  BSSY B0, `(.L_x_2153) ;  /* 0x0000010000007945 */ /* 0x000fe20003800000 */
[----:B-1----:R-:W-:-:S04]  /*1d750*/  LOP3.LUT R3, R3, 0x7f, RZ, 0xc0, !PT ;  /* 0x0000007f03037812 */ /* 0x002fc800078ec0ff */
[----:B------:R-:W-:-:S13]  /*1d760*/  ISETP.NE.AND P0, PT, R3, RZ, PT ;  /* 0x000000ff0300720c */ /* 0x000fda0003f05270 */
[----:B------:R-:W-:Y:S05]  /*1d770*/  @P0 BRA `(.L_x_2154) ;  /* 0x0000000000300947 */ /* 0x000fea0003800000 */
[----:B0-----:R-:W0:Y:S01]  /*1d780*/  S2R R5, SR_LANEID ;  /* 0x0000000000057919 */ /* 0x001e220000000000 */
        /* <DEDUP_REMOVED lines=11> */
.L_x_2154:
[----:B------:R-:W-:Y:S05]  /*1d840*/  BSYNC B0 ;  /* 0x0000000000007941 */ /* 0x000fea0003800000 */
.L_x_2153:
[----:B------:R-:W-:-:S06]  /*1d850*/  UISETP.NE.AND UP0, UPT, UR36, 0x3, UPT ;  /* 0x000000032400788c */ /* 0x000fcc000bf05270 */
[----:B------:R-:W-:-:S13]  /*1d860*/  PLOP3.LUT P1, PT, PT, PT, UP0, 0x80, 0x0 ;  /* 0x000000000000781c */ /* 0x000fda0003f2f008 */
[----:B------:R-:W-:Y:S05]  /*1d870*/  @!P1 BRA `(.L_x_2155) ;  /* 0x0000000000049947 */ /* 0x000fea0003800000 */
[----:B------:R-:W-:Y:S01]  /*1d880*/  BPT.TRAP 0x1 ;  /* 0x000000040000795c */ /* 0x000fe20000300000 */
.L_x_2155:
[----:B------:R-:W-:Y:S01]  /*1d890*/  LOP3.LUT R0, R23, 0x1, RZ, 0x3c, !PT ;  /* 0x0000000117007812 */ /* 0x000fe200078e3cff */
[----:B------:R-:W-:Y:S01]  /*1d8a0*/  IMAD R3, R19, 0x8, R18 ;  /* 0x0000000813037824 */ /* 0x000fe200078e0212 */
[----:B------:R-:W-:Y:S01]  /*1d8b0*/  BSSY B0, `(.L_x_2156) ;  /* 0x0000006000007945 */ /* 0x000fe20003800000 */
[----:B------:R-:W-:Y:S01]  /*1d8c0*/  IMAD.U32 R2, RZ, RZ, UR39 ;  /* 0x00000027ff027e24 */ /* 0x000fe2000f8e00ff */
[----:B------:R-:W-:-:S04]  /*1d8d0*/  SHF.L.U32 R0, R0, 0x1f, RZ ;  /* 0x0000001f00007819 */ /* 0x000fc800000006ff */
[----:B------:R-:W1:Y:S01]  /*1d8e0*/  SYNCS.PHASECHK.TRANS64.TRYWAIT P1, [R3+URZ+0x19c70], R0 ;  /* 0x019c7000030075a7 */ /* 0x000e62000802017f */
[----:B------:R-:W-:Y:S01]  /*1d8f0*/  ISETP.NE.AND P2, PT, R2, 0x3, PT ;  /* 0x000000030200780c */ /* 0x000fe20003f45270 */
[----:B-1----:R-:W-:-:S12]  /*1d900*/  @!P1 BRA `(.L_x_2157) ;  /* 0x00000028008c9947 */ /* 0x002fd80003800000 */
.L_x_2237:
[----:B------:R-:W-:Y:S05]  /*1d910*/  BSYNC B0 ;  /* 0x0000000000007941 */ /* 0x000fea0003800000 */
.L_x_2156:
[----:B------:R-:W-:Y:S05]  /*1d920*/  @!P2 BRA `(.L_x_2158) ;  /* 0x000000000004a947 */ /* 0x000fea0003800000 */
[----:B------:R-:W-:Y:S01]  /*1d930*/  BPT.TRAP 0x1 ;  /* 0x000000040000795c */ /* 0x000fe20000300000 */
.L_x_2158:
[----:B-1----:R-:W-:-:S04]  /*1d940*/  SHF.L.U32 R0, R23, 0x1f, RZ ;  /* 0x0000001f17007819 */ /* 0x002fc800000006ff */
[----:B------:R-:W1:Y:S02]  /*1d950*/  SYNCS.PHASECHK.TRANS64.TRYWAIT P1, [R3+URZ+0x19c60], R0 ;  /* 0x019c6000030075a7 */ /* 0x000e64000802017f */
[----:B-1----:R-:W-:Y:S05]  /*1d960*/  @!P1 BRA `(.L_x_2159) ;  /* 0x0000002800889947 */ /* 0x002fea0003800000 */
.L_x_2238:
[----:B------:R-:W0:Y:S04]  /*1d970*/  LDL R4, [R1+0x14] ;  /* 0x0000140001047983 */ /* 0x000e280000100800 */
[----:B------:R-:W2:Y:S01]  /*1d980*/  LDL R10, [R1+0xc] ;  /* 0x00000c00010a7983 */ /* 0x000ea20000100800 */
[----:B------:R-:W-:Y:S01]  /*1d990*/  IMAD R2, R19, 0x3000, RZ ;  /* 0x0000300013027824 */ /* 0x000fe200078e02ff */
[----:B------:R-:W-:Y:S05]  /*1d9a0*/  WARPSYNC.ALL ;  /* 0x0000000000007948 */ /* 0x000fea0003800000 */
[----:B------:R-:W3:Y:S02]  /*1d9b0*/  S2R R12, SR_TID.X ;  /* 0x00000000000c7919 */ /* 0x000ee40000002100 */
[----:B---3--:R-:W-:Y:S01]  /*1d9c0*/  LOP3.LUT P1, RZ, R12, 0x4, RZ, 0xc0, !PT ;  /* 0x000000040cff7812 */ /* 0x008fe2000782c0ff */
[----:B------:R-:W-:-:S05]  /*1d9d0*/  IMAD.MOV.U32 R12, RZ, RZ, 0x40 ;  /* 0x00000040ff0c7424 */ /* 0x000fca00078e00ff */
[----:B------:R-:W-:Y:S02]  /*1d9e0*/  SEL R12, R12, 0xffffffc0, !P1 ;  /* 0xffffffc00c0c7807 */ /* 0x000fe40004800000 */
[C---:B0-----:R-:W-:Y:S02]  /*1d9f0*/  LOP3.LUT R5, R2.reuse, R4, RZ, 0xfc, !PT ;  /* 0x0000000402057212 */ /* 0x041fe400078efcff */
[----:B--2---:R-:W-:-:S03]  /*1da00*/  LOP3.LUT R2, R2, R10, RZ, 0xfc, !PT ;  /* 0x0000000a02027212 */ /* 0x004fc600078efcff */
[C---:B-1----:R-:W-:Y:S01]  /*1da10*/  IMAD.IADD R0, R18.reuse, 0x1, R5 ;  /* 0x0000000112007824 */ /* 0x042fe200078e0205 */
[----:B------:R-:W-:-:S04]  /*1da20*/  IADD3 R2, R18, R2, RZ ;  /* 0x0000000212027210 */ /* 0x000fc80007ffe0ff */
        /* <DEDUP_REMOVED lines=45> */
.L_x_2160:
        /* <DEDUP_REMOVED lines=10> */
.L_x_2103:
[----:B------:R-:W-:-:S13]  /*1dda0*/  LOP3.LUT P0, RZ, R29, 0x2, RZ, 0xc0, !PT ;  /* 0x000000021dff7812 */ /* 0x000fda000780c0ff */
[----:B------:R-:W-:Y:S05]  /*1ddb0*/  @!P0 BRA `(.L_x_2161) ;  /* 0x0000000000248947 */ /* 0x000fea0003800000 */
[----:B------:R-:W-:Y:S05]  /*1ddc0*/  WARPSYNC.ALL ;  /* 0x0000000000007948 */ /* 0x000fea0003800000 */
[----:B------:R-:W1:Y:S08]  /*1ddd0*/  S2UR UR5, SR_CgaCtaId ;  /* 0x00000000000579c3 */ /* 0x000e700000008800 */
[----:B------:R-:W-:Y:S06]  /*1dde0*/  BAR.SYNC.DEFER_BLOCKING 0x5, 0x200 ;  /* 0x0148000000007b1d */ /* 0x000fec0000010000 */
[----:B------:R-:W-:-:S02]  /*1ddf0*/  UMOV UR4, 0x400 ;  /* 0x0000040000047882 */ /* 0x000fc40000000000 */
[----:B-1----:R-:W-:-:S06]  /*1de00*/  ULEA UR4, UR5, UR4, 0x18 ;  /* 0x0000000405047291 */ /* 0x002fcc000f8ec03f */
[----:B0-----:R-:W-:-:S05]  /*1de10*/  IMAD.U32 R18, RZ, RZ, UR4 ;  /* 0x00000004ff127e24 */ /* 0x001fca000f8e00ff */
[----:B------:R1:W3:Y:S01]  /*1de20*/  LDS.128 R24, [R18+0x19cd0] ;  /* 0x019cd00012187984 */ /* 0x0002e20000000c00 */
[----:B------:R-:W-:Y:S06]  /*1de30*/  BAR.ARV 0x4, 0x200 ;  /* 0x0108000000007b1d */ /* 0x000fec0000002000 */
[----:B------:R-:W-:Y:S05]  /*1de40*/  BRA `(.L_x_2162) ;  /* 0x0000000c00d87947 */ /* 0x000fea0003800000 */
.L_x_2161:
        /* <DEDUP_REMOVED lines=11> */
[----:B------:R1:W3:Y:S02]  /*1df00*/  @!P1 LDG.E R7, desc[UR42][R2.64] ;  /* 0x0000002a02079981 */ /* 0x0002e4000c1e1900 */
[----:B-1----:R-:W-:-:S05]  /*1df10*/  @!P1 IMAD.WIDE R2, R9, 0x4, R4 ;  /* 0x0000000409029825 */ /* 0x002fca00078e0204 */
[----:B------:R-:W4:Y:S01]  /*1df20*/  @!P1 LDG.E R4, desc[UR42][R2.64] ;  /* 0x0000002a02049981 */ /* 0x000f22000c1e1900 */
        /* <DEDUP_REMOVED lines=9> */
[----:B---3--:R-:W-:Y:S02]  /*1dfc0*/  @!P1 IMAD.MOV.U32 R25, RZ, RZ, R7 ;  /* 0x000000ffff199224 */ /* 0x008fe400078e0007 */
[----:B----4-:R-:W-:Y:S01]  /*1dfd0*/  @!P1 IMAD.MOV.U32 R5, RZ, RZ, R4 ;  /* 0x000000ffff059224 */ /* 0x010fe200078e0004 */
        /* <DEDUP_REMOVED lines=18> */
.L_x_2248:
[----:B------:R-:W-:Y:S02]  /*1e100*/  ULDC UR4, c[0x0][0xc38] ;  /* 0x00030e0000047ab9 */ /* 0x000fe40000000800 */
[----:B------:R-:W-:-:S04]  /*1e110*/  IMAD.U32 R4, RZ, RZ, UR4 ;  /* 0x00000004ff047e24 */ /* 0x000fc8000f8e00ff */
[----:B-1----:R-:W-:-:S04]  /*1e120*/  IMAD R3, R14, R4, RZ ;  /* 0x000000040e037224 */ /* 0x002fc800078e02ff */
[----:B------:R-:W-:-:S05]  /*1e130*/  IMAD.IADD R6, R6, 0x1, R3 ;  /* 0x0000000106067824 */ /* 0x000fca00078e0203 */
[----:B------:R-:W-:-:S13]  /*1e140*/  ISETP.GT.AND P6, PT, R6, R0, PT ;  /* 0x000000000600720c */ /* 0x000fda0003fc4270 */
[----:B------:R-:W-:Y:S05]  /*1e150*/  @P6 BRA `(.L_x_2164) ;  /* 0x0000000000a46947 */ /* 0x000fea0003800000 */
.L_x_2167:
        /* <DEDUP_REMOVED lines=11> */
[----:B------:R0:W3:Y:S01]  /*1e210*/  @!P6 LDG.E R25, desc[UR42][R2.64] ;  /* 0x0000002a0219e981 */ /* 0x0000e2000c1e1900 */
[----:B------:R-:W-:Y:S01]  /*1e220*/  IMAD.MOV.U32 R5, RZ, RZ, RZ ;  /* 0x000000ffff057224 */ /* 0x000fe200078e00ff */
[----:B0-----:R-:W0:Y:S02]  /*1e230*/  @!P6 LDC.64 R2, c[0x0][0xc78] ;  /* 0x00031e00ff02eb82 */ /* 0x001e240000000a00 */
[----:B0-----:R-:W-:-:S05]  /*1e240*/  @!P6 IMAD.WIDE R2, R4, 0x4, R2 ;  /* 0x000000040402e825 */ /* 0x001fca00078e0202 */
[----:B------:R-:W3:Y:S01]  /*1e250*/  @!P6 LDG.E R5, desc[UR42][R2.64] ;  /* 0x0000002a0205e981 */ /* 0x000ee2000c1e1900 */
[----:B------:R-:W-:Y:S01]  /*1e260*/  UMOV UR4, 0xffffffff ;  /* 0xffffffff00047882 */ /* 0x000fe20000000000 */
[----:B---3--:R-:W-:Y:S02]  /*1e270*/  IMAD R2, R5, R25, RZ ;  /* 0x0000001905027224 */ /* 0x008fe400078e02ff */
        /* <DEDUP_REMOVED lines=17> */
.L_x_2256:
[----:B------:R-:W-:Y:S02]  /*1e390*/  ULDC UR4, c[0x0][0xc38] ;  /* 0x00030e0000047ab9 */ /* 0x000fe40000000800 */
[----:B------:R-:W-:-:S04]  /*1e3a0*/  IMAD.U32 R4, RZ, RZ, UR4 ;  /* 0x00000004ff047e24 */ /* 0x000fc8000f8e00ff */
[----:B-1----:R-:W-:-:S04]  /*1e3b0*/  IMAD R3, R14, R4, RZ ;  /* 0x000000040e037224 */ /* 0x002fc800078e02ff */
[----:B------:R-:W-:-:S05]  /*1e3c0*/  IMAD.IADD R6, R3, 0x1, R6 ;  /* 0x0000000103067824 */ /* 0x000fca00078e0206 */
[----:B------:R-:W-:-:S13]  /*1e3d0*/  ISETP.GT.AND P6, PT, R6, R0, PT ;  /* 0x000000000600720c */ /* 0x000fda0003fc4270 */
[----:B------:R-:W-:Y:S05]  /*1e3e0*/  @!P6 BRA `(.L_x_2167) ;  /* 0xfffffffc005ce947 */ /* 0x000fea000383ffff */
.L_x_2164:
[----:B------:R-:W-:Y:S01]  /*1e3f0*/  IMAD.IADD R6, R6, 0x1, -R3 ;  /* 0x0000000106067824 */ /* 0x000fe200078e0a03 */
[----:B------:R-:W-:-:S03]  /*1e400*/  UMOV UR4, 0xffffffff ;  /* 0xffffffff00047882 */ /* 0x000fc60000000000 */
[----:B------:R-:W-:-:S05]  /*1e410*/  IMAD R3, R2, R4, R6 ;  /* 0x0000000402037224 */ /* 0x000fca00078e0206 */
[----:B------:R-:W-:Y:S01]  /*1e420*/  ISETP.GT.AND P6, PT, R3, R0, PT ;  /* 0x000000000300720c */ /* 0x000fe20003fc4270 */
[----:B------:R-:W-:-:S12]  /*1e430*/  BRA.DIV UR4, `(.L_x_2168) ;  /* 0x0000002604e47947 */ /* 0x000fd8000b800000 */
[----:B------:R-:W-:-:S04]  /*1e440*/  VOTE.ANY R3, PT, !P6 ;  /* 0x0000000000037806 */ /* 0x000fc800070e0100 */
[----:B------:R-:W1:Y:S02]  /*1e450*/  POPC R7, R3 ;  /* 0x0000000300077309 */ /* 0x000e640000000000 */
[----:B-1----:R1:W3:Y:S01]  /*1e460*/  SHFL.IDX PT, R25, R25, R7, 0x1f ;  /* 0x00001f0719197589 */ /* 0x0022e200000e0000 */
[----:B------:R-:W-:-:S03]  /*1e470*/  IMAD.IADD R27, R7, 0x1, R27 ;  /* 0x00000001071b7824 */ /* 0x000fc600078e021b */
[----:B------:R1:W4:Y:S04]  /*1e480*/  SHFL.IDX PT, R5, R5, R7, 0x1f ;  /* 0x00001f0705057589 */ /* 0x00032800000e0000 */
.L_x_2261:
[----:B------:R-:W-:-:S13]  /*1e490*/  ISETP.NE.AND P0, PT, R3, RZ, PT ;  /* 0x000000ff0300720c */ /* 0x000fda0003f05270 */
[----:B------:R-:W-:Y:S05]  /*1e4a0*/  @!P0 BRA `(.L_x_2169) ;  /* 0x0000000000108947 */ /* 0x000fea0003800000 */
[----:B------:R-:W-:Y:S01]  /*1e4b0*/  UMOV UR4, 0xffffffff ;  /* 0xffffffff00047882 */ /* 0x000fe20000000000 */
[----:B------:R-:W-:Y:S02]  /*1e4c0*/  VIADD R12, R7, 0xffffffff ;  /* 0xffffffff070c7836 */ /* 0x000fe40000000000 */
[----:B------:R-:W-:Y:S05]  /*1e4d0*/  BRA.DIV UR4, `(.L_x_2170) ;  /* 0x0000002a041c7947 */ /* 0x000fea000b800000 */
[----:B------:R0:W0:Y:S02]  /*1e4e0*/  SHFL.IDX PT, R24, R2, R12, 0x1f ;  /* 0x00001f0c02187589 */ /* 0x00002400000e0000 */
.L_x_2169:
[----:B----4-:R-:W-:Y:S01]  /*1e4f0*/  ISETP.NE.AND P0, PT, R5, 0x1, PT ;  /* 0x000000010500780c */ /* 0x010fe20003f05270 */
[----:B0-----:R-:W-:-:S04]  /*1e500*/  IMAD R24, R24, R4, R6 ;  /* 0x0000000418187224 */ /* 0x001fc800078e0206 */
[----:B------:R-:W-:-:S08]  /*1e510*/  IMAD.IADD R0, R0, 0x1, -R24 ;  /* 0x0000000100007824 */ /* 0x000fd000078e0a18 */
[----:B------:R-:W-:Y:S05]  /*1e520*/  @!P0 BRA `(.L_x_2171) ;  /* 0x0000000000dc8947 */ /* 0x000fea0003800000 */
[-C--:B---3--:R-:W-:Y:S01]  /*1e530*/  IABS R4, R25.reuse ;  /* 0x0000001900047213 */ /* 0x088fe20000000000 */
[----:B------:R-:W-:Y:S01]  /*1e540*/  IMAD.MOV.U32 R2, RZ, RZ, RZ ;  /* 0x000000ffff027224 */ /* 0x000fe200078e00ff */
[----:B------:R-:W-:Y:S02]  /*1e550*/  IABS R8, R25 ;  /* 0x0000001900087213 */ /* 0x000fe40000000000 */
[----:B------:R-:W0:Y:S03]  /*1e560*/  I2F.RP R6, R4 ;  /* 0x0000000400067306 */ /* 0x000e260000209400 */
[----:B------:R-:W-:-:S05]  /*1e570*/  IMAD.MOV R8, RZ, RZ, -R8 ;  /* 0x000000ffff087224 */ /* 0x000fca00078e0a08 */
[----:B0-----:R-:W1:Y:S02]  /*1e580*/  MUFU.RCP R6, R6 ;  /* 0x0000000600067308 */ /* 0x001e640000001000 */
[----:B-1----:R-:W-:-:S06]  /*1e590*/  VIADD R7, R6, 0xffffffe ;  /* 0x0ffffffe06077836 */ /* 0x002fcc0000000000 */
[----:B------:R-:W0:Y:S02]  /*1e5a0*/  F2I.FTZ.U32.TRUNC.NTZ R3, R7 ;  /* 0x0000000700037305 */ /* 0x000e24000021f000 */
[----:B0-----:R-:W-:-:S04]  /*1e5b0*/  IMAD.MOV R9, RZ, RZ, -R3 ;  /* 0x000000ffff097224 */ /* 0x001fc800078e0a03 */
[----:B------:R-:W-:-:S04]  /*1e5c0*/  IMAD R9, R9, R4, RZ ;  /* 0x0000000409097224 */ /* 0x000fc800078e02ff */
[----:B------:R-:W-:Y:S01]  /*1e5d0*/  IMAD.HI.U32 R2, R3, R9, R2 ;  /* 0x0000000903027227 */ /* 0x000fe200078e0002 */
[----:B------:R-:W-:-:S05]  /*1e5e0*/  IABS R3, R0 ;  /* 0x0000000000037213 */ /* 0x000fca0000000000 */
[----:B------:R-:W-:-:S04]  /*1e5f0*/  IMAD.HI.U32 R6, R2, R3, RZ ;  /* 0x0000000302067227 */ /* 0x000fc800078e00ff */
[----:B------:R-:W-:Y:S02]  /*1e600*/  IMAD R3, R6, R8, R3 ;  /* 0x0000000806037224 */ /* 0x000fe400078e0203 */
[----:B------:R-:W-:-:S03]  /*1e610*/  IMAD.MOV.U32 R2, RZ, RZ, RZ ;  /* 0x000000ffff027224 */ /* 0x000fc600078e00ff */
        /* <DEDUP_REMOVED lines=10> */
[----:B------:R0:W1:Y:S02]  /*1e6c0*/  F2I.FTZ.U32.TRUNC.NTZ R3, R8 ;  /* 0x0000000800037305 */ /* 0x000064000021f000 */
[----:B0-----:R-:W-:-:S05]  /*1e6d0*/  IABS R8, R5 ;  /* 0x0000000500087213 */ /* 0x001fca0000000000 */
[----:B------:R-:W-:Y:S02]  /*1e6e0*/  IMAD.MOV R8, RZ, RZ, -R8 ;  /* 0x000000ffff087224 */ /* 0x000fe400078e0a08 */
[----:B-1----:R-:W-:-:S04]  /*1e6f0*/  IMAD.MOV R9, RZ, RZ, -R3 ;  /* 0x000000ffff097224 */ /* 0x002fc800078e0a03 */
[----:B------:R-:W-:-:S04]  /*1e700*/  IMAD R9, R9, R4, RZ ;  /* 0x0000000409097224 */ /* 0x000fc800078e02ff */
[----:B------:R-:W-:Y:S01]  /*1e710*/  IMAD.HI.U32 R2, R3, R9, R2 ;  /* 0x0000000903027227 */ /* 0x000fe200078e0002 */
[----:B------:R-:W-:-:S04]  /*1e720*/  LOP3.LUT R3, R0, R25, RZ, 0x3c, !PT ;  /* 0x0000001900037212 */ /* 0x000fc800078e3cff */
[----:B------:R-:W-:-:S13]  /*1e730*/  ISETP.GE.AND P2, PT, R3, RZ, PT ;  /* 0x000000ff0300720c */ /* 0x000fda0003f46270 */
        /* <DEDUP_REMOVED lines=22> */
.L_x_2171:
[----:B------:R-:W0:Y:S02]  /*1e8a0*/  LDC.64 R2, c[0x0][0xc90] ;  /* 0x00032400ff027b82 */ /* 0x000e240000000a00 */
[----:B0-----:R-:W-:-:S05]  /*1e8b0*/  IMAD.WIDE R2, R27, 0x4, R2 ;  /* 0x000000041b027825 */ /* 0x001fca00078e0202 */
[----:B------:R-:W3:Y:S02]  /*1e8c0*/  LDG.E R6, desc[UR42][R2.64] ;  /* 0x0000002a02067981 */ /* 0x000ee4000c1e1900 */
[----:B---3--:R-:W-:-:S05]  /*1e8d0*/  IMAD R5, R25, R6, RZ ;  /* 0x0000000619057224 */ /* 0x008fca00078e02ff */
[----:B-1----:R-:W-:-:S04]  /*1e8e0*/  IABS R7, R5 ;  /* 0x0000000500077213 */ /* 0x002fc80000000000 */
        /* <DEDUP_REMOVED lines=28> */
[----:B------:R-:W-:-:S04]  /*1eab0*/  VIADDMNMX R4, R3, R4, R6, PT ;  /* 0x0000000403047246 */ /* 0x000fc80003800106 */
        /* <DEDUP_REMOVED lines=13> */
[----:B------:R-:W-:Y:S02]  /*1eb90*/  LOP3.LUT R2, R0, R4, RZ, 0x3c, !PT ;  /* 0x0000000400027212 */ /* 0x000fe400078e3cff */
[----:B------:R-:W-:Y:S02]  /*1eba0*/  IADD3 R0, R7, 0x1000000, R0 ;  /* 0x0100000007007810 */ /* 0x000fe40007ffe000 */
        /* <DEDUP_REMOVED lines=10> */
[----:B------:R-:W-:Y:S02]  /*1ec50*/  IMAD R26, R5, R4, R0 ;  /* 0x00000004051a7224 */ /* 0x000fe400078e0200 */
[----:B------:R-:W-:-:S07]  /*1ec60*/  IMAD.MOV.U32 R0, RZ, RZ, R5 ;  /* 0x000000ffff007224 */ /* 0x000fce00078e0005 */
.L_x_2172:
[----:B------:R-:W-:-:S05]  /*1ec70*/  LOP3.LUT R0, RZ, R0, RZ, 0x33, !PT ;  /* 0x00000000ff007212 */ /* 0x000fca00078e33ff */
[----:B------:R-:W-:Y:S01]  /*1ec80*/  IMAD.IADD R25, R25, 0x1, R0 ;  /* 0x0000000119197824 */ /* 0x000fe200078e0200 */
[----:B------:R-:W-:Y:S06]  /*1ec90*/  BRA `(.L_x_2173) ;  /* 0x00000000001c7947 */ /* 0x000fec0003800000 */
.L_x_2165:
[----:B------:R-:W-:Y:S01]  /*1eca0*/  UMOV UR4, URZ ;  /* 0x0000003f00047c82 */ /* 0x000fe20008000000 */
[----:B------:R-:W-:Y:S01]  /*1ecb0*/  UMOV UR5, URZ ;  /* 0x0000003f00057c82 */ /* 0x000fe20008000000 */
[----:B------:R-:W-:Y:S01]  /*1ecc0*/  ULDC UR6, c[0x0][0xc3c] ;  /* 0x00030f0000067ab9 */ /* 0x000fe20000000800 */
[----:B------:R-:W-:Y:S02]  /*1ecd0*/  IMAD.MOV.U32 R24, RZ, RZ, R0 ;  /* 0x000000ffff187224 */ /* 0x000fe400078e0000 */
[----:B------:R-:W-:Y:S02]  /*1ece0*/  IMAD.U32 R25, RZ, RZ, UR4 ;  /* 0x00000004ff197e24 */ /* 0x000fe4000f8e00ff */
[----:B------:R-:W-:Y:S02]  /*1ecf0*/  IMAD.U32 R26, RZ, RZ, UR5 ;  /* 0x00000005ff1a7e24 */ /* 0x000fe4000f8e00ff */
[----:B------:R-:W-:-:S07]  /*1ed00*/  IMAD.U32 R27, RZ, RZ, UR6 ;  /* 0x00000006ff1b7e24 */ /* 0x000fce000f8e00ff */
.L_x_2173:
        /* <DEDUP_REMOVED lines=10> */
.L_x_2162:
[----:B------:R-:W-:Y:S02]  /*1edb0*/  ULDC UR4, c[0x0][0xc3c] ;  /* 0x00030f0000047ab9 */ /* 0x000fe40000000800 */
[----:B---3--:R-:W-:-:S13]  /*1edc0*/  ISETP.GE.AND P0, PT, R27, UR4, PT ;  /* 0x000000041b007c0c */ /* 0x008fda000bf06270 */
[----:B------:R-:W-:Y:S05]  /*1edd0*/  @!P0 BRA `(.L_x_2174) ;  /* 0xffffff9c00608947 */ /* 0x000fea000383ffff */
[----:B------:R-:W-:Y:S05]  /*1ede0*/  BSYNC B7 ;  /* 0x0000000000077941 */ /* 0x000fea0003800000 */
.L_x_2054:
        /* <DEDUP_REMOVED lines=12> */
.L_x_2264:
[----:B------:R-:W-:Y:S05]  /*1eeb0*/  BSYNC B0 ;  /* 0x0000000000007941 */ /* 0x000fea0003800000 */
.L_x_2175:
[----:B------:R-:W-:-:S03]  /*1eec0*/  UMOV UR4, 0xffffffff ;  /* 0xffffffff00047882 */ /* 0x000fc60000000000 */
[----:B------:R-:W-:Y:S05]  /*1eed0*/  BRA.DIV UR4, `(.L_x_2177) ;  /* 0x0000001e04d87947 */ /* 0x000fea000b800000 */
[----:B0-----:R-:W0:Y:S02]  /*1eee0*/  S2R R0, SR_TID.X ;  /* 0x0000000000007919 */ /* 0x001e240000002100 */
[----:B0-----:R-:W-:-:S04]  /*1eef0*/  SHF.R.U32.HI R0, RZ, 0x5, R0 ;  /* 0x00000005ff007819 */ /* 0x001fc80000011600 */
[----:B------:R-:W-:-:S05]  /*1ef00*/  LOP3.LUT R0, R0, 0x3, RZ, 0xc0, !PT ;  /* 0x0000000300007812 */ /* 0x000fca00078ec0ff */
[----:B------:R0:W3:Y:S02]  /*1ef10*/  SHFL.IDX PT, R14, R0, RZ, 0x1f ;  /* 0x00001fff000e7589 */ /* 0x0000e400000e0000 */
.L_x_2267:
[----:B---3--:R-:W-:-:S13]  /*1ef20*/  ISETP.NE.AND P0, PT, R14, RZ, PT ;  /* 0x000000ff0e00720c */ /* 0x008fda0003f05270 */
[----:B------:R-:W-:Y:S05]  /*1ef30*/  @P0 BRA `(.L_x_1908) ;  /* 0x0000000000a40947 */ /* 0x000fea0003800000 */
[----:B------:R-:W-:-:S03]  /*1ef40*/  UMOV UR4, 0xffffffff ;  /* 0xffffffff00047882 */ /* 0x000fc60000000000 */
[----:B------:R-:W-:Y:S05]  /*1ef50*/  BRA.DIV UR4, `(.L_x_2178) ;  /* 0x0000001e04ec7947 */ /* 0x000fea000b800000 */
[----:B------:R-:W-:-:S13]  /*1ef60*/  ELECT P6, URZ, PT ;  /* 0x00000000003f782f */ /* 0x000fda00038c0000 */
.L_x_2270:
[----:B------:R-:W-:Y:S05]  /*1ef70*/  @!P6 BRA `(.L_x_1908) ;  /* 0x000000000094e947 */ /* 0x000fea0003800000 */
[----:B------:R-:W-:-:S06]  /*1ef80*/  ULOP3.LUT UR4, UR37, 0x2, URZ, 0xfc, !UPT ;  /* 0x0000000225047892 */ /* 0x000fcc000f8efc3f */
[----:B0-----:R-:W-:-:S05]  /*1ef90*/  IMAD.U32 R0, RZ, RZ, UR4 ;  /* 0x00000004ff007e24 */ /* 0x001fca000f8e00ff */
[----:B------:R-:W-:-:S13]  /*1efa0*/  ISETP.NE.AND P0, PT, R0, 0x3, PT ;  /* 0x000000030000780c */ /* 0x000fda0003f05270 */
[----:B------:R-:W-:Y:S05]  /*1efb0*/  @!P0 BRA `(.L_x_2179) ;  /* 0x0000000000048947 */ /* 0x000fea0003800000 */
[----:B------:R-:W-:Y:S01]  /*1efc0*/  BPT.TRAP 0x1 ;  /* 0x000000040000795c */ /* 0x000fe20000300000 */
.L_x_2179:
        /* <DEDUP_REMOVED lines=12> */
.L_x_2271:
[----:B------:R-:W3:Y:S02]  /*1f090*/  SYNCS.PHASECHK.TRANS64.TRYWAIT P1, [R7+URZ], R0 ;  /* 0x00000000070075a7 */ /* 0x000ee4000802017f */
[----:B---3--:R-:W-:Y:S05]  /*1f0a0*/  @!P1 BRA `(.L_x_2181) ;  /* 0x0000001c00cc9947 */ /* 0x008fea0003800000 */
.L_x_2272:
[----:B------:R-:W-:Y:S05]  /*1f0b0*/  @!P0 BRA `(.L_x_2182) ;  /* 0x0000000000048947 */ /* 0x000fea0003800000 */
[----:B------:R-:W-:Y:S01]  /*1f0c0*/  BPT.TRAP 0x1 ;  /* 0x000000040000795c */ /* 0x000fe20000300000 */
.L_x_2182:
[----:B------:R-:W-:-:S04]  /*1f0d0*/  IMAD R2, R19, 0x8, R8 ;  /* 0x0000000813027824 */ /* 0x000fc800078e0208 */
[----:B------:R-:W4:Y:S02]  /*1f0e0*/  SYNCS.PHASECHK.TRANS64.TRYWAIT P1, [R2+URZ+0x19c60], R3 ;  /* 0x019c6003020075a7 */ /* 0x000f24000802017f */
[----:B----4-:R-:W-:Y:S05]  /*1f0f0*/  @!P1 BRA `(.L_x_2183) ;  /* 0x0000001c00cc9947 */ /* 0x010fea0003800000 */
.L_x_2273:
[----:B------:R-:W-:Y:S05]  /*1f100*/  @!P0 BRA `(.L_x_2184) ;  /* 0x0000000000048947 */ /* 0x000fea0003800000 */
[----:B------:R-:W-:Y:S01]  /*1f110*/  BPT.TRAP 0x1 ;  /* 0x000000040000795c */ /* 0x000fe20000300000 */
.L_x_2184:
[----:B------:R-:W-:-:S04]  /*1f120*/  IMAD R5, R5, 0x8, R8 ;  /* 0x0000000805057824 */ /* 0x000fc800078e0208 */
[----:B------:R-:W5:Y:S02]  /*1f130*/  SYNCS.PHASECHK.TRANS64.TRYWAIT P1, [R5+URZ+0x19c60], R0 ;  /* 0x019c6000050075a7 */ /* 0x000f64000802017f */
[----:B-----5:R-:W-:Y:S05]  /*1f140*/  @!P1 BRA `(.L_x_2185) ;  /* 0x0000001c00cc9947 */ /* 0x020fea0003800000 */
.L_x_2274:
[----:B------:R-:W-:Y:S05]  /*1f150*/  @!P0 BRA `(.L_x_2186) ;  /* 0x0000000000048947 */ /* 0x000fea0003800000 */
[----:B------:R-:W-:Y:S01]  /*1f160*/  BPT.TRAP 0x1 ;  /* 0x000000040000795c */ /* 0x000fe20000300000 */
.L_x_2186:
[----:B------:R-:W5:Y:S02]  /*1f170*/  SYNCS.PHASECHK.TRANS64.TRYWAIT P0, [R2+URZ+0x19c80], R3 ;  /* 0x019c8003020075a7 */ /* 0x000f64000800017f */
[----:B-----5:R-:W-:Y:S05]  /*1f180*/  @!P0 BRA `(.L_x_2187) ;  /* 0x0000001c00d08947 */ /* 0x020fea0003800000 */
.L_x_2188:
[----:B------:R0:W0:Y:S02]  /*1f190*/  SYNCS.PHASECHK.TRANS64.TRYWAIT P0, [R5+URZ+0x19c80], R0 ;  /* 0x019c8000050075a7 */ /* 0x000024000800017f */
[----:B0-----:R-:W-:Y:S05]  /*1f1a0*/  @!P0 NANOSLEEP.SYNCS 0x989680 ;  /* 0x009896800000895d */ /* 0x001fea0003900000 */
[----:B------:R-:W0:Y:S02]  /*1f1b0*/  @!P0 SYNCS.PHASECHK.TRANS64 P0, [R5+URZ+0x19c80], R0 ;  /* 0x019c8000050085a7 */ /* 0x000e24000800007f */
[----:B0-----:R-:W-:Y:S05]  /*1f1c0*/  @!P0 BRA `(.L_x_2188) ;  /* 0xfffffffc00f08947 */ /* 0x001fea000383ffff */
.L_x_1908:
[----:B------:R-:W-:Y:S05]  /*1f1d0*/  BSYNC B8 ;  /* 0x0000000000087941 */ /* 0x000fea0003800000 */
.L_x_1905:
[----:B------:R-:W-:Y:S05]  /*1f1e0*/  EXIT ;  /* 0x000000000000794d */ /* 0x000fea0003800000 */
.L_x_1926:
[----:B0-----:R0:W1:Y:S02]  /*1f1f0*/  SYNCS.PHASECHK.TRANS64.TRYWAIT P5, [R84+URZ+0x19c90], R87 ;  /* 0x019c9057540075a7 */ /* 0x00106400080a017f */
[----:B-1----:R-:W-:Y:S05]  /*1f200*/  @!P5 NANOSLEEP.SYNCS 0x989680 ;  /* 0x009896800000d95d */ /* 0x002fea0003900000 */
[----:B------:R-:W1:Y:S02]  /*1f210*/  @!P5 SYNCS.PHASECHK.TRANS64 P5, [R84+URZ+0x19c90], R87 ;  /* 0x019c90575400d5a7 */ /* 0x000e6400080a007f */
[----:B-1----:R-:W-:Y:S05]  /*1f220*/  @!P5 BRA `(.L_x_1926) ;  /* 0xfffffffc00f0d947 */ /* 0x002fea000383ffff */
[----:B------:R-:W-:Y:S05]  /*1f230*/  BRA `(.L_x_2189) ;  /* 0xfffffe3800587947 */ /* 0x000fea000383ffff */
.L_x_1942:
[----:B-1----:R1:W2:Y:S02]  /*1f240*/  SYNCS.PHASECHK.TRANS64.TRYWAIT P5, [R84+URZ+0x19c90], R87 ;  /* 0x019c9057540075a7 */ /* 0x0022a400080a017f */
[----:B--2---:R-:W-:Y:S05]  /*1f250*/  @!P5 NANOSLEEP.SYNCS 0x989680 ;  /* 0x009896800000d95d */ /* 0x004fea0003900000 */
[----:B------:R-:W2:Y:S02]  /*1f260*/  @!P5 SYNCS.PHASECHK.TRANS64 P5, [R84+URZ+0x19c90], R87 ;  /* 0x019c90575400d5a7 */ /* 0x000ea400080a007f */
[----:B--2---:R-:W-:Y:S05]  /*1f270*/  @!P5 BRA `(.L_x_1942) ;  /* 0xfffffffc00f0d947 */ /* 0x004fea000383ffff */
[----:B------:R-:W-:Y:S05]  /*1f280*/  BRA `(.L_x_2190) ;  /* 0xfffffe50004c7947 */ /* 0x000fea000383ffff */
.L_x_1951:
[----:B0-----:R0:W1:Y:S02]  /*1f290*/  SYNCS.PHASECHK.TRANS64.TRYWAIT P5, [R84+URZ+0x19c90], R87 ;  /* 0x019c9057540075a7 */ /* 0x00106400080a017f */
[----:B-1----:R-:W-:Y:S05]  /*1f2a0*/  @!P5 NANOSLEEP.SYNCS 0x989680 ;  /* 0x009896800000d95d */ /* 0x002fea0003900000 */
[----:B------:R-:W1:Y:S02]  /*1f2b0*/  @!P5 SYNCS.PHASECHK.TRANS64 P5, [R84+URZ+0x19c90], R87 ;  /* 0x019c90575400d5a7 */ /* 0x000e6400080a007f */
[----:B-1----:R-:W-:Y:S05]  /*1f2c0*/  @!P5 BRA `(.L_x_1951) ;  /* 0xfffffffc00f0d947 */ /* 0x002fea000383ffff */
[----:B------:R-:W-:Y:S05]  /*1f2d0*/  BRA `(.L_x_2191) ;  /* 0xfffffe7000547947 */ /* 0x000fea000383ffff */
.L_x_1955:
[----:B--2---:R2:W0:Y:S02]  /*1f2e0*/  SYNCS.PHASECHK.TRANS64.TRYWAIT P5, [R84+URZ+0x19cb0], R87 ;  /* 0x019cb057540075a7 */ /* 0x00442400080a017f */
[----:B0-----:R-:W-:Y:S05]  /*1f2f0*/  @!P5 NANOSLEEP.SYNCS 0x989680 ;  /* 0x009896800000d95d */ /* 0x001fea0003900000 */
[----:B------:R-:W0:Y:S02]  /*1f300*/  @!P5 SYNCS.PHASECHK.TRANS64 P5, [R84+URZ+0x19cb0], R87 ;  /* 0x019cb0575400d5a7 */ /* 0x000e2400080a007f */
[----:B0-----:R-:W-:Y:S05]  /*1f310*/  @!P5 BRA `(.L_x_1955) ;  /* 0xfffffffc00f0d947 */ /* 0x001fea000383ffff */
[----:B------:R-:W-:Y:S05]  /*1f320*/  BRA `(.L_x_2192) ;  /* 0xfffffe7000c47947 */ /* 0x000fea000383ffff */
.L_x_1975:
[----:B------:R-:W-:Y:S01]  /*1f330*/  BSSY B1, `(.L_x_2193) ;  /* 0x0000007000017945 */ /* 0x000fe20003800000 */
[----:B------:R-:W-:Y:S02]  /*1f340*/  IMAD.MOV.U32 R12, RZ, RZ, RZ ;  /* 0x000000ffff0c7224 */ /* 0x000fe400078e00ff */
[----:B------:R-:W-:Y:S02]  /*1f350*/  IMAD.MOV.U32 R11, RZ, RZ, 0x1e1f ;  /* 0x00001e1fff0b7424 */ /* 0x000fe400078e00ff */
[----:B------:R-:W-:-:S07]  /*1f360*/  IMAD.MOV.U32 R15, RZ, RZ, -0x1 ;  /* 0xffffffffff0f7424 */ /* 0x000fce00078e00ff */
[----:B------:R-:W-:Y:S05]  /*1f370*/  WARPSYNC.COLLECTIVE R15, `(.L_x_2194) ;  /* 0x000000000f087348 */ /* 0x000fea0003c00000 */
[----:B------:R0:W1:Y:S02]  /*1f380*/  SHFL.IDX P6, R14, R13, R12, R11 ;  /* 0x0000000c0d0e7389 */ /* 0x00006400000c000b */
[----:B01----:R-:W-:Y:S01]  /*1f390*/  ENDCOLLECTIVE ;  /* 0x000000000000791b */ /* 0x003fe20003800000 */
.L_x_2194:
[----:B------:R-:W-:Y:S05]  /*1f3a0*/  BSYNC B1 ;  /* 0x0000000000017941 */ /* 0x000fea0003800000 */
.L_x_2193:
        /* <DEDUP_REMOVED lines=8> */
.L_x_2195:
[----:B------:R-:W-:Y:S02]  /*1f430*/  IMAD.MOV.U32 R13, RZ, RZ, R4 ;  /* 0x000000ffff0d7224 */ /* 0x000fe400078e0004 */
[----:B------:R-:W-:-:S07]  /*1f440*/  IMAD.MOV.U32 R3, RZ, RZ, R14 ;  /* 0x000000ffff037224 */ /* 0x000fce00078e000e */
[----:B------:R-:W-:Y:S05]  /*1f450*/  WARPSYNC.COLLECTIVE R15, `(.L_x_2196) ;  /* 0x000000000f087348 */ /* 0x000fea0003c00000 */
[----:B------:R0:W1:Y:S02]  /*1f460*/  SHFL.IDX P6, R14, R13, R12, R11 ;  /* 0x0000000c0d0e7389 */ /* 0x00006400000c000b */
[----:B01----:R-:W-:Y:S01]  /*1f470*/  ENDCOLLECTIVE ;  /* 0x000000000000791b */ /* 0x003fe20003800000 */
.L_x_2196:
[----:B------:R-:W-:Y:S02]  /*1f480*/  IMAD.MOV.U32 R13, RZ, RZ, R5 ;  /* 0x000000ffff0d7224 */ /* 0x000fe400078e0005 */
[----:B------:R-:W-:-:S07]  /*1f490*/  IMAD.MOV.U32 R4, RZ, RZ, R14 ;  /* 0x000000ffff047224 */ /* 0x000fce00078e000e */
[----:B------:R-:W-:Y:S05]  /*1f4a0*/  WARPSYNC.COLLECTIVE R15, `(.L_x_2197) ;  /* 0x000000000f087348 */ /* 0x000fea0003c00000 */
[----:B------:R0:W1:Y:S02]  /*1f4b0*/  SHFL.IDX P6, R14, R13, R12, R11 ;  /* 0x0000000c0d0e7389 */ /* 0x00006400000c000b */
[----:B01----:R-:W-:Y:S01]  /*1f4c0*/  ENDCOLLECTIVE ;  /* 0x000000000000791b */ /* 0x003fe20003800000 */
.L_x_2197:
[----:B------:R-:W-:Y:S05]  /*1f4d0*/  BRA `(.L_x_2198) ;  /* 0xfffffe8000e87947 */ /* 0x000fea000383ffff */
.L_x_1979:
[----:B-1----:R1:W2:Y:S02]  /*1f4e0*/  SYNCS.PHASECHK.TRANS64.TRYWAIT P0, [R16+URZ+0x19c00], R5 ;  /* 0x019c0005100075a7 */ /* 0x0022a4000800017f */
[----:B--2---:R-:W-:Y:S05]  /*1f4f0*/  @!P0 NANOSLEEP.SYNCS 0x989680 ;  /* 0x009896800000895d */ /* 0x004fea0003900000 */
[----:B------:R-:W2:Y:S02]  /*1f500*/  @!P0 SYNCS.PHASECHK.TRANS64 P0, [R16+URZ+0x19c00], R5 ;  /* 0x019c0005100085a7 */ /* 0x000ea4000800007f */
[----:B--2---:R-:W-:Y:S05]  /*1f510*/  @!P0 BRA `(.L_x_1979) ;  /* 0xfffffffc00f08947 */ /* 0x004fea000383ffff */
[----:B------:R-:W-:Y:S05]  /*1f520*/  BRA `(.L_x_2199) ;  /* 0xfffffe8400b47947 */ /* 0x000fea000383ffff */
.L_x_1985:
[----:B------:R-:W-:Y:S01]  /*1f530*/  BSSY B1, `(.L_x_2200) ;  /* 0x0000007000017945 */ /* 0x000fe20003800000 */
[----:B------:R-:W-:Y:S02]  /*1f540*/  IMAD.MOV.U32 R12, RZ, RZ, RZ ;  /* 0x000000ffff0c7224 */ /* 0x000fe400078e00ff */
[----:B------:R-:W-:Y:S02]  /*1f550*/  IMAD.MOV.U32 R11, RZ, RZ, 0x1e1f ;  /* 0x00001e1fff0b7424 */ /* 0x000fe400078e00ff */
[----:B------:R-:W-:-:S07]  /*1f560*/  IMAD.MOV.U32 R15, RZ, RZ, -0x1 ;  /* 0xffffffffff0f7424 */ /* 0x000fce00078e00ff */
[----:B------:R-:W-:Y:S05]  /*1f570*/  WARPSYNC.COLLECTIVE R15, `(.L_x_2201) ;  /* 0x000000000f087348 */ /* 0x000fea0003c00000 */
[----:B------:R0:W1:Y:S02]  /*1f580*/  SHFL.IDX P6, R14, R13, R12, R11 ;  /* 0x0000000c0d0e7389 */ /* 0x00006400000c000b */
[----:B01----:R-:W-:Y:S01]  /*1f590*/  ENDCOLLECTIVE ;  /* 0x000000000000791b */ /* 0x003fe20003800000 */
.L_x_2201:
[----:B------:R-:W-:Y:S05]  /*1f5a0*/  BSYNC B1 ;  /* 0x0000000000017941 */ /* 0x000fea0003800000 */
.L_x_2200:
        /* <DEDUP_REMOVED lines=8> */
.L_x_2202:
[----:B------:R-:W-:Y:S01]  /*1f630*/  MOV R13, R20 ;  /* 0x00000014000d7202 */ /* 0x000fe20000000f00 */
[----:B------:R-:W-:-:S07]  /*1f640*/  IMAD.MOV.U32 R3, RZ, RZ, R14 ;  /* 0x000000ffff037224 */ /* 0x000fce00078e000e */
[----:B------:R-:W-:Y:S05]  /*1f650*/  WARPSYNC.COLLECTIVE R15, `(.L_x_2203) ;  /* 0x000000000f087348 */ /* 0x000fea0003c00000 */
[----:B------:R0:W1:Y:S02]  /*1f660*/  SHFL.IDX P6, R14, R13, R12, R11 ;  /* 0x0000000c0d0e7389 */ /* 0x00006400000c000b */
[----:B01----:R-:W-:Y:S01]  /*1f670*/  ENDCOLLECTIVE ;  /* 0x000000000000791b */ /* 0x003fe20003800000 */
.L_x_2203:
[----:B------:R-:W-:Y:S02]  /*1f680*/  IMAD.MOV.U32 R13, RZ, RZ, R21 ;  /* 0x000000ffff0d7224 */ /* 0x000fe400078e0015 */
[----:B------:R-:W-:-:S07]  /*1f690*/  IMAD.MOV.U32 R20, RZ, RZ, R14 ;  /* 0x000000ffff147224 */ /* 0x000fce00078e000e */
[----:B------:R-:W-:Y:S05]  /*1f6a0*/  WARPSYNC.COLLECTIVE R15, `(.L_x_2204) ;  /* 0x000000000f087348 */ /* 0x000fea0003c00000 */
[----:B------:R0:W1:Y:S02]  /*1f6b0*/  SHFL.IDX P6, R14, R13, R12, R11 ;  /* 0x0000000c0d0e7389 */ /* 0x00006400000c000b */
[----:B01----:R-:W-:Y:S01]  /*1f6c0*/  ENDCOLLECTIVE ;  /* 0x000000000000791b */ /* 0x003fe20003800000 */
.L_x_2204:
[----:B------:R-:W-:Y:S01]  /*1f6d0*/  IMAD.MOV.U32 R21, RZ, RZ, R14 ;  /* 0x000000ffff157224 */ /* 0x000fe200078e000e */
[----:B------:R-:W-:Y:S06]  /*1f6e0*/  BRA `(.L_x_2205) ;  /* 0xfffffe9c009c7947 */ /* 0x000fec000383ffff */
.L_x_1989:
[----:B-1----:R1:W2:Y:S02]  /*1f6f0*/  SYNCS.PHASECHK.TRANS64.TRYWAIT P0, [R16+URZ+0x19c00], R41 ;  /* 0x019c0029100075a7 */ /* 0x0022a4000800017f */
[----:B--2---:R-:W-:Y:S05]  /*1f700*/  @!P0 NANOSLEEP.SYNCS 0x989680 ;  /* 0x009896800000895d */ /* 0x004fea0003900000 */
[----:B------:R-:W2:Y:S02]  /*1f710*/  @!P0 SYNCS.PHASECHK.TRANS64 P0, [R16+URZ+0x19c00], R41 ;  /* 0x019c0029100085a7 */ /* 0x000ea4000800007f */
[----:B--2---:R-:W-:Y:S05]  /*1f720*/  @!P0 BRA `(.L_x_1989) ;  /* 0xfffffffc00f08947 */ /* 0x004fea000383ffff */
[----:B------:R-:W-:Y:S05]  /*1f730*/  BRA `(.L_x_2206) ;  /* 0xfffffea0005c7947 */ /* 0x000fea000383ffff */
.L_x_1995:
[----:B-1----:R1:W2:Y:S02]  /*1f740*/  SYNCS.PHASECHK.TRANS64.TRYWAIT P0, [R0+URZ+0x19c30], R3 ;  /* 0x019c3003000075a7 */ /* 0x0022a4000800017f */
[----:B--2---:R-:W-:Y:S05]  /*1f750*/  @!P0 NANOSLEEP.SYNCS 0x989680 ;  /* 0x009896800000895d */ /* 0x004fea0003900000 */
[----:B------:R-:W2:Y:S02]  /*1f760*/  @!P0 SYNCS.PHASECHK.TRANS64 P0, [R0+URZ+0x19c30], R3 ;  /* 0x019c3003000085a7 */ /* 0x000ea4000800007f */
[----:B--2---:R-:W-:Y:S05]  /*1f770*/  @!P0 BRA `(.L_x_1995) ;  /* 0xfffffffc00f08947 */ /* 0x004fea000383ffff */
[----:B------:R-:W-:Y:S05]  /*1f780*/  BRA `(.L_x_1994) ;  /* 0xfffffec000b87947 */ /* 0x000fea000383ffff */
.L_x_2002:
[----:B-1----:R1:W2:Y:S02]  /*1f790*/  SYNCS.PHASECHK.TRANS64.TRYWAIT P2, [R15+URZ+0x19c30], R12 ;  /* 0x019c300c0f0075a7 */ /* 0x0022a4000804017f */
[----:B--2---:R-:W-:Y:S05]  /*1f7a0*/  @!P2 NANOSLEEP.SYNCS 0x989680 ;  /* 0x009896800000a95d */ /* 0x004fea0003900000 */
[----:B------:R-:W2:Y:S02]  /*1f7b0*/  @!P2 SYNCS.PHASECHK.TRANS64 P2, [R15+URZ+0x19c30], R12 ;  /* 0x019c300c0f00a5a7 */ /* 0x000ea4000804007f */
[----:B--2---:R-:W-:Y:S05]  /*1f7c0*/  @!P2 BRA `(.L_x_2002) ;  /* 0xfffffffc00f0a947 */ /* 0x004fea000383ffff */
[----:B------:R-:W-:Y:S05]  /*1f7d0*/  BRA `(.L_x_2001) ;  /* 0xfffffeec00b47947 */ /* 0x000fea000383ffff */
.L_x_2007:
[----:B-1----:R1:W2:Y:S02]  /*1f7e0*/  SYNCS.PHASECHK.TRANS64.TRYWAIT P2, [R20+URZ+0x19c50], R9 ;  /* 0x019c5009140075a7 */ /* 0x0022a4000804017f */
[----:B--2---:R-:W-:Y:S05]  /*1f7f0*/  @!P2 NANOSLEEP.SYNCS 0x989680 ;  /* 0x009896800000a95d */ /* 0x004fea0003900000 */
[----:B------:R-:W2:Y:S02]  /*1f800*/  @!P2 SYNCS.PHASECHK.TRANS64 P2, [R20+URZ+0x19c50], R9 ;  /* 0x019c50091400a5a7 */ /* 0x000ea4000804007f */
[----:B--2---:R-:W-:Y:S05]  /*1f810*/  @!P2 BRA `(.L_x_2007) ;  /* 0xfffffffc00f0a947 */ /* 0x004fea000383ffff */
[----:B------:R-:W-:Y:S05]  /*1f820*/  BRA `(.L_x_2006) ;  /* 0xfffffef000347947 */ /* 0x000fea000383ffff */
.L_x_2016:
[----:B-1----:R1:W2:Y:S02]  /*1f830*/  SYNCS.PHASECHK.TRANS64.TRYWAIT P0, [R10+URZ+0x19c30], R11 ;  /* 0x019c300b0a0075a7 */ /* 0x0022a4000800017f */
[----:B--2---:R-:W-:Y:S05]  /*1f840*/  @!P0 NANOSLEEP.SYNCS 0x989680 ;  /* 0x009896800000895d */ /* 0x004fea0003900000 */
[----:B------:R-:W2:Y:S02]  /*1f850*/  @!P0 SYNCS.PHASECHK.TRANS64 P0, [R10+URZ+0x19c30], R11 ;  /* 0x019c300b0a0085a7 */ /* 0x000ea4000800007f */
[----:B--2---:R-:W-:Y:S05]  /*1f860*/  @!P0 BRA `(.L_x_2016) ;  /* 0xfffffffc00f08947 */ /* 0x004fea000383ffff */
[----:B------:R-:W-:Y:S05]  /*1f870*/  BRA `(.L_x_2015) ;  /* 0xffffff1c00747947 */ /* 0x000fea000383ffff */
.L_x_2021:
[----:B-1----:R1:W2:Y:S02]  /*1f880*/  SYNCS.PHASECHK.TRANS64.TRYWAIT P0, [R15+URZ+0x19c50], R9 ;  /* 0x019c50090f0075a7 */ /* 0x0022a4000800017f */
[----:B--2---:R-:W-:Y:S05]  /*1f890*/  @!P0 NANOSLEEP.SYNCS 0x989680 ;  /* 0x009896800000895d */ /* 0x004fea0003900000 */
[----:B------:R-:W2:Y:S02]  /*1f8a0*/  @!P0 SYNCS.PHASECHK.TRANS64 P0, [R15+URZ+0x19c50], R9 ;  /* 0x019c50090f0085a7 */ /* 0x000ea4000800007f */
[----:B--2---:R-:W-:Y:S05]  /*1f8b0*/  @!P0 BRA `(.L_x_2021) ;  /* 0xfffffffc00f08947 */ /* 0x004fea000383ffff */
[----:B------:R-:W-:Y:S05]  /*1f8c0*/  BRA `(.L_x_2020) ;  /* 0xffffff1c00f47947 */ /* 0x000fea000383ffff */
.L_x_2028:
[----:B-1----:R1:W2:Y:S02]  /*1f8d0*/  SYNCS.PHASECHK.TRANS64.TRYWAIT P0, [R10+URZ+0x19c50], R5 ;  /* 0x019c50050a0075a7 */ /* 0x0022a4000800017f */
[----:B--2---:R-:W-:Y:S05]  /*1f8e0*/  @!P0 NANOSLEEP.SYNCS 0x989680 ;  /* 0x009896800000895d */ /* 0x004fea0003900000 */
[----:B------:R-:W2:Y:S02]  /*1f8f0*/  @!P0 SYNCS.PHASECHK.TRANS64 P0, [R10+URZ+0x19c50], R5 ;  /* 0x019c50050a0085a7 */ /* 0x000ea4000800007f */
[----:B--2---:R-:W-:Y:S05]  /*1f900*/  @!P0 BRA `(.L_x_2028) ;  /* 0xfffffffc00f08947 */ /* 0x004fea000383ffff */
[----:B------:R-:W-:Y:S05]  /*1f910*/  BRA `(.L_x_2027) ;  /* 0xffffff4000907947 */ /* 0x000fea000383ffff */
.L_x_2062:
[----:B------:R-:W0:Y:S01]  /*1f920*/  S2R R6, SR_TID.X ;  /* 0x0000000000067919 */ /* 0x000e220000002100 */
[----:B------:R-:W-:Y:S01]  /*1f930*/  BSSY B1, `(.L_x_2207) ;  /* 0x000000a000017945 */ /* 0x000fe20003800000 */
[----:B------:R-:W-:Y:S02]  /*1f940*/  IMAD.MOV.U32 R12, RZ, RZ, RZ ;  /* 0x000000ffff0c7224 */ /* 0x000fe400078e00ff */
[----:B--2---:R-:W-:Y:S02]  /*1f950*/  IMAD.MOV.U32 R11, RZ, RZ, 0x1f ;  /* 0x0000001fff0b7424 */ /* 0x004fe400078e00ff */
[----:B------:R-:W-:Y:S01]  /*1f960*/  IMAD.MOV.U32 R15, RZ, RZ, -0x1 ;  /* 0xffffffffff0f7424 */ /* 0x000fe200078e00ff */
[----:B0-----:R-:W-:-:S04]  /*1f970*/  SHF.R.U32.HI R6, RZ, 0x5, R6 ;  /* 0x00000005ff067819 */ /* 0x001fc80000011606 */
[----:B------:R-:W-:-:S05]  /*1f980*/  LOP3.LUT R6, R6, 0x3, RZ, 0xc0, !PT ;  /* 0x0000000306067812 */ /* 0x000fca00078ec0ff */
[----:B------:R-:W-:-:S07]  /*1f990*/  IMAD.MOV.U32 R13, RZ, RZ, R6 ;  /* 0x000000ffff0d7224 */ /* 0x000fce00078e0006 */
[----:B------:R-:W-:Y:S05]  /*1f9a0*/  WARPSYNC.COLLECTIVE R15, `(.L_x_2208) ;  /* 0x000000000f087348 */ /* 0x000fea0003c00000 */
[----:B------:R0:W1:Y:S02]  /*1f9b0*/  SHFL.IDX P6, R14, R13, R12, R11 ;  /* 0x0000000c0d0e7389 */ /* 0x00006400000c000b */
[----:B01----:R-:W-:Y:S01]  /*1f9c0*/  ENDCOLLECTIVE ;  /* 0x000000000000791b */ /* 0x003fe20003800000 */
.L_x_2208:
[----:B------:R-:W-:Y:S05]  /*1f9d0*/  BSYNC B1 ;  /* 0x0000000000017941 */ /* 0x000fea0003800000 */
.L_x_2207:
[----:B------:R-:W-:Y:S05]  /*1f9e0*/  BRA `(.L_x_2209) ;  /* 0xffffff9800fc7947 */ /* 0x000fea000383ffff */
.L_x_2064:
[----:B------:R-:W-:Y:S01]  /*1f9f0*/  BSSY B1, `(.L_x_2210) ;  /* 0x0000006000017945 */ /* 0x000fe20003800000 */
[----:B------:R-:W-:-:S07]  /*1fa00*/  IMAD.MOV.U32 R15, RZ, RZ, -0x1 ;  /* 0xffffffffff0f7424 */ /* 0x000fce00078e00ff */
[----:B0-2---:R-:W-:Y:S05]  /*1fa10*/  WARPSYNC.COLLECTIVE R15, `(.L_x_2211) ;  /* 0x000000000f0c7348 */ /* 0x005fea0003c00000 */
[----:B------:R-:W-:Y:S02]  /*1fa20*/  ELECT P6, UR62, PT ;  /* 0x00000000003e782f */ /* 0x000fe400038c0000 */
[----:B------:R-:W-:Y:S01]  /*1fa30*/  MOV R14, UR62 ;  /* 0x0000003e000e7c02 */ /* 0x000fe20008000f00 */
[----:B0-2---:R-:W-:Y:S10]  /*1fa40*/  ENDCOLLECTIVE ;  /* 0x000000000000791b */ /* 0x005ff40003800000 */
.L_x_2211:
[----:B------:R-:W-:Y:S05]  /*1fa50*/  BSYNC B1 ;  /* 0x0000000000017941 */ /* 0x000fea0003800000 */
.L_x_2210:
[----:B------:R-:W-:Y:S05]  /*1fa60*/  BRA `(.L_x_2063) ;  /* 0xffffff9800f47947 */ /* 0x000fea000383ffff */
.L_x_2066:
[----:B0-----:R0:W1:Y:S02]  /*1fa70*/  SYNCS.PHASECHK.TRANS64.TRYWAIT P0, [R18+URZ+0x19c20], R6 ;  /* 0x019c2006120075a7 */ /* 0x001064000800017f */
[----:B-1----:R-:W-:Y:S05]  /*1fa80*/  @!P0 NANOSLEEP.SYNCS 0x989680 ;  /* 0x009896800000895d */ /* 0x002fea0003900000 */
[----:B------:R-:W1:Y:S02]  /*1fa90*/  @!P0 SYNCS.PHASECHK.TRANS64 P0, [R18+URZ+0x19c20], R6 ;  /* 0x019c2006120085a7 */ /* 0x000e64000800007f */
[----:B-1----:R-:W-:Y:S05]  /*1faa0*/  @!P0 BRA `(.L_x_2066) ;  /* 0xfffffffc00f08947 */ /* 0x002fea000383ffff */
[----:B------:R-:W-:Y:S05]  /*1fab0*/  BRA `(.L_x_2212) ;  /* 0xffffff9c00047947 */ /* 0x000fea000383ffff */
.L_x_2070:
[----:B-1----:R1:W2:Y:S02]  /*1fac0*/  SYNCS.PHASECHK.TRANS64.TRYWAIT P0, [R9+URZ+0x19ca0], R11 ;  /* 0x019ca00b090075a7 */ /* 0x0022a4000800017f */
[----:B--2---:R-:W-:Y:S05]  /*1fad0*/  @!P0 NANOSLEEP.SYNCS 0x989680 ;  /* 0x009896800000895d */ /* 0x004fea0003900000 */
[----:B------:R-:W2:Y:S02]  /*1fae0*/  @!P0 SYNCS.PHASECHK.TRANS64 P0, [R9+URZ+0x19ca0], R11 ;  /* 0x019ca00b090085a7 */ /* 0x000ea4000800007f */
[----:B--2---:R-:W-:Y:S05]  /*1faf0*/  @!P0 BRA `(.L_x_2070) ;  /* 0xfffffffc00f08947 */ /* 0x004fea000383ffff */
[----:B------:R-:W-:Y:S05]  /*1fb00*/  BRA `(.L_x_2213) ;  /* 0xffffff9c001c7947 */ /* 0x000fea000383ffff */
.L_x_2077:
[----:B0-----:R0:W2:Y:S02]  /*1fb10*/  SYNCS.PHASECHK.TRANS64.TRYWAIT P0, [R9+URZ+0x19cc0], R11 ;  /* 0x019cc00b090075a7 */ /* 0x0010a4000800017f */
[----:B--2---:R-:W-:Y:S05]  /*1fb20*/  @!P0 NANOSLEEP.SYNCS 0x989680 ;  /* 0x009896800000895d */ /* 0x004fea0003900000 */
[----:B------:R-:W2:Y:S02]  /*1fb30*/  @!P0 SYNCS.PHASECHK.TRANS64 P0, [R9+URZ+0x19cc0], R11 ;  /* 0x019cc00b090085a7 */ /* 0x000ea4000800007f */
[----:B--2---:R-:W-:Y:S05]  /*1fb40*/  @!P0 BRA `(.L_x_2077) ;  /* 0xfffffffc00f08947 */ /* 0x004fea000383ffff */
[----:B------:R-:W-:Y:S05]  /*1fb50*/  BRA `(.L_x_2214) ;  /* 0xffffffa000187947 */ /* 0x000fea000383ffff */
.L_x_2086:
[----:B-1----:R1:W3:Y:S02]  /*1fb60*/  SYNCS.PHASECHK.TRANS64.TRYWAIT P1, [R9+URZ+0x19ca0], R8 ;  /* 0x019ca008090075a7 */ /* 0x0022e4000802017f */
[----:B---3--:R-:W-:Y:S05]  /*1fb70*/  @!P1 NANOSLEEP.SYNCS 0x989680 ;  /* 0x009896800000995d */ /* 0x008fea0003900000 */
[----:B------:R-:W3:Y:S02]  /*1fb80*/  @!P1 SYNCS.PHASECHK.TRANS64 P1, [R9+URZ+0x19ca0], R8 ;  /* 0x019ca008090095a7 */ /* 0x000ee4000802007f */
[----:B---3--:R-:W-:Y:S05]  /*1fb90*/  @!P1 BRA `(.L_x_2086) ;  /* 0xfffffffc00f09947 */ /* 0x008fea000383ffff */
[----:B------:R-:W-:Y:S05]  /*1fba0*/  BRA `(.L_x_2215) ;  /* 0xffffffa4004c7947 */ /* 0x000fea000383ffff */
.L_x_2093:
[----:B0-----:R0:W2:Y:S02]  /*1fbb0*/  SYNCS.PHASECHK.TRANS64.TRYWAIT P1, [R9+URZ+0x19cc0], R8 ;  /* 0x019cc008090075a7 */ /* 0x0010a4000802017f */
[----:B--2---:R-:W-:Y:S05]  /*1fbc0*/  @!P1 NANOSLEEP.SYNCS 0x989680 ;  /* 0x009896800000995d */ /* 0x004fea0003900000 */
[----:B------:R-:W2:Y:S02]  /*1fbd0*/  @!P1 SYNCS.PHASECHK.TRANS64 P1, [R9+URZ+0x19cc0], R8 ;  /* 0x019cc008090095a7 */ /* 0x000ea4000802007f */
[----:B--2---:R-:W-:Y:S05]  /*1fbe0*/  @!P1 BRA `(.L_x_2093) ;  /* 0xfffffffc00f09947 */ /* 0x004fea000383ffff */
[----:B------:R-:W-:Y:S05]  /*1fbf0*/  BRA `(.L_x_2216) ;  /* 0xffffffa800447947 */ /* 0x000fea000383ffff */
.L_x_2112:
[----:B------:R-:W3:Y:S01]  /*1fc00*/  S2R R20, SR_TID.X ;  /* 0x0000000000147919 */ /* 0x000ee20000002100 */
[----:B------:R-:W-:Y:S01]  /*1fc10*/  BSSY B0, `(.L_x_2217) ;  /* 0x000000a000007945 */ /* 0x000fe20003800000 */
[----:B------:R-:W-:Y:S02]  /*1fc20*/  IMAD.MOV.U32 R12, RZ, RZ, RZ ;  /* 0x000000ffff0c7224 */ /* 0x000fe400078e00ff */
[----:B--2---:R-:W-:Y:S02]  /*1fc30*/  IMAD.MOV.U32 R11, RZ, RZ, 0x1f ;  /* 0x0000001fff0b7424 */ /* 0x004fe400078e00ff */
[----:B------:R-:W-:Y:S01]  /*1fc40*/  IMAD.MOV.U32 R15, RZ, RZ, -0x1 ;  /* 0xffffffffff0f7424 */ /* 0x000fe200078e00ff */
[----:B---3--:R-:W-:-:S04]  /*1fc50*/  SHF.R.U32.HI R20, RZ, 0x5, R20 ;  /* 0x00000005ff147819 */ /* 0x008fc80000011614 */
[----:B------:R-:W-:-:S05]  /*1fc60*/  LOP3.LUT R20, R20, 0x3, RZ, 0xc0, !PT ;  /* 0x0000000314147812 */ /* 0x000fca00078ec0ff */
[----:B------:R-:W-:-:S07]  /*1fc70*/  IMAD.MOV.U32 R13, RZ, RZ, R20 ;  /* 0x000000ffff0d7224 */ /* 0x000fce00078e0014 */
[----:B01----:R-:W-:Y:S05]  /*1fc80*/  WARPSYNC.COLLECTIVE R15, `(.L_x_2218) ;  /* 0x000000000f087348 */ /* 0x003fea0003c00000 */
[----:B------:R2:W3:Y:S02]  /*1fc90*/  SHFL.IDX P6, R14, R13, R12, R11 ;  /* 0x0000000c0d0e7389 */ /* 0x0004e400000c000b */
[----:B0123--:R-:W-:Y:S01]  /*1fca0*/  ENDCOLLECTIVE ;  /* 0x000000000000791b */ /* 0x00ffe20003800000 */
.L_x_2218:
[----:B------:R-:W-:Y:S05]  /*1fcb0*/  BSYNC B0 ;  /* 0x0000000000007941 */ /* 0x000fea0003800000 */
.L_x_2217:
[----:B------:R-:W-:Y:S05]  /*1fcc0*/  BRA `(.L_x_2219) ;  /* 0xffffffb400f47947 */ /* 0x000fea000383ffff */
.L_x_2114:
[----:B------:R-:W-:Y:S01]  /*1fcd0*/  BSSY B0, `(.L_x_2220) ;  /* 0x0000006000007945 */ /* 0x000fe20003800000 */
[----:B------:R-:W-:-:S07]  /*1fce0*/  IMAD.MOV.U32 R15, RZ, RZ, -0x1 ;  /* 0xffffffffff0f7424 */ /* 0x000fce00078e00ff */
[----:B0123--:R-:W-:Y:S05]  /*1fcf0*/  WARPSYNC.COLLECTIVE R15, `(.L_x_2221) ;  /* 0x000000000f0c7348 */ /* 0x00ffea0003c00000 */
[----:B------:R-:W-:Y:S02]  /*1fd00*/  ELECT P6, UR62, PT ;  /* 0x00000000003e782f */ /* 0x000fe400038c0000 */
[----:B------:R-:W-:Y:S01]  /*1fd10*/  MOV R14, UR62 ;  /* 0x0000003e000e7c02 */ /* 0x000fe20008000f00 */
[----:B0123--:R-:W-:Y:S10]  /*1fd20*/  ENDCOLLECTIVE ;  /* 0x000000000000791b */ /* 0x00fff40003800000 */
.L_x_2221:
[----:B------:R-:W-:Y:S05]  /*1fd30*/  BSYNC B0 ;  /* 0x0000000000007941 */ /* 0x000fea0003800000 */
.L_x_2220:
[----:B------:R-:W-:Y:S05]  /*1fd40*/  BRA `(.L_x_2222) ;  /* 0xffffffb400f47947 */ /* 0x000fea000383ffff */
.L_x_2116:
[----:B---3--:R3:W4:Y:S02]  /*1fd50*/  SYNCS.PHASECHK.TRANS64.TRYWAIT P0, [R4+URZ+0x19c80], R3 ;  /* 0x019c8003040075a7 */ /* 0x008724000800017f */
[----:B----4-:R-:W-:Y:S05]  /*1fd60*/  @!P0 NANOSLEEP.SYNCS 0x989680 ;  /* 0x009896800000895d */ /* 0x010fea0003900000 */
[----:B------:R-:W4:Y:S02]  /*1fd70*/  @!P0 SYNCS.PHASECHK.TRANS64 P0, [R4+URZ+0x19c80], R3 ;  /* 0x019c8003040085a7 */ /* 0x000f24000800007f */
[----:B----4-:R-:W-:Y:S05]  /*1fd80*/  @!P0 BRA `(.L_x_2116) ;  /* 0xfffffffc00f08947 */ /* 0x010fea000383ffff */
[----:B------:R-:W-:Y:S05]  /*1fd90*/  BRA `(.L_x_2223) ;  /* 0xffffffb800587947 */ /* 0x000fea000383ffff */
.L_x_2118:
[----:B0-----:R0:W4:Y:S02]  /*1fda0*/  SYNCS.PHASECHK.TRANS64.TRYWAIT P0, [R4+URZ+0x19c40], R3 ;  /* 0x019c4003040075a7 */ /* 0x001124000800017f */
[----:B----4-:R-:W-:Y:S05]  /*1fdb0*/  @!P0 NANOSLEEP.SYNCS 0x989680 ;  /* 0x009896800000895d */ /* 0x010fea0003900000 */
[----:B------:R-:W4:Y:S02]  /*1fdc0*/  @!P0 SYNCS.PHASECHK.TRANS64 P0, [R4+URZ+0x19c40], R3 ;  /* 0x019c4003040085a7 */ /* 0x000f24000800007f */
[----:B----4-:R-:W-:Y:S05]  /*1fdd0*/  @!P0 BRA `(.L_x_2118) ;  /* 0xfffffffc00f08947 */ /* 0x010fea000383ffff */
[----:B------:R-:W-:Y:S05]  /*1fde0*/  BRA `(.L_x_2224) ;  /* 0xffffffb800d47947 */ /* 0x000fea000383ffff */
.L_x_2122:
        /* <DEDUP_REMOVED lines=9> */
.L_x_2225:
[----:B------:R-:W-:Y:S01]  /*1fe80*/  ISETP.GE.AND P4, PT, R25, R0, PT ;  /* 0x000000001900720c */ /* 0x000fe20003f86270 */
[----:B------:R-:W-:Y:S02]  /*1fe90*/  IMAD.MOV.U32 R13, RZ, RZ, R6 ;  /* 0x000000ffff0d7224 */ /* 0x000fe400078e0006 */
[----:B------:R-:W-:-:S10]  /*1fea0*/  IMAD.MOV.U32 R2, RZ, RZ, R14 ;  /* 0x000000ffff027224 */ /* 0x000fd400078e000e */
[----:B------:R-:W-:Y:S05]  /*1feb0*/  WARPSYNC.COLLECTIVE R15, `(.L_x_2226) ;  /* 0x000000000f087348 */ /* 0x000fea0003c00000 */
[----:B------:R0:W1:Y:S02]  /*1fec0*/  SHFL.IDX P6, R14, R13, R12, R11 ;  /* 0x0000000c0d0e7389 */ /* 0x00006400000c000b */
[----:B01----:R-:W-:Y:S01]  /*1fed0*/  ENDCOLLECTIVE ;  /* 0x000000000000791b */ /* 0x003fe20003800000 */
.L_x_2226:
[----:B------:R-:W-:Y:S02]  /*1fee0*/  IMAD.MOV.U32 R13, RZ, RZ, R4 ;  /* 0x000000ffff0d7224 */ /* 0x000fe400078e0004 */
[----:B------:R-:W-:Y:S02]  /*1fef0*/  IMAD.MOV.U32 R12, RZ, RZ, 0x1 ;  /* 0x00000001ff0c7424 */ /* 0x000fe400078e00ff */
[----:B------:R-:W-:-:S07]  /*1ff00*/  IMAD.MOV.U32 R3, RZ, RZ, R14 ;  /* 0x000000ffff037224 */ /* 0x000fce00078e000e */
[----:B------:R-:W-:Y:S05]  /*1ff10*/  WARPSYNC.COLLECTIVE R15, `(.L_x_2227) ;  /* 0x000000000f087348 */ /* 0x000fea0003c00000 */
[----:B------:R0:W1:Y:S02]  /*1ff20*/  SHFL.IDX P6, R14, R13, R12, R11 ;  /* 0x0000000c0d0e7389 */ /* 0x00006400000c000b */
[----:B01----:R-:W-:Y:S01]  /*1ff30*/  ENDCOLLECTIVE ;  /* 0x000000000000791b */ /* 0x003fe20003800000 */
.L_x_2227:
        /* <DEDUP_REMOVED lines=10> */
.L_x_2228:
        /* <DEDUP_REMOVED lines=13> */
.L_x_2229:
        /* <DEDUP_REMOVED lines=14> */
.L_x_2230:
[----:B------:R-:W-:Y:S01]  /*20190*/  IMAD.MOV.U32 R2, RZ, RZ, R14 ;  /* 0x000000ffff027224 */ /* 0x000fe200078e000e */
[----:B------:R-:W-:Y:S06]  /*201a0*/  BRA `(.L_x_2231) ;  /* 0xffffffc000b07947 */ /* 0x000fec000383ffff */
.L_x_2127:
[----:B-1----:R1:W2:Y:S02]  /*201b0*/  SYNCS.PHASECHK.TRANS64.TRYWAIT P0, [R18+URZ+0x19c20], R3 ;  /* 0x019c2003120075a7 */ /* 0x0022a4000800017f */
[----:B--2---:R-:W-:Y:S05]  /*201c0*/  @!P0 NANOSLEEP.SYNCS 0x989680 ;  /* 0x009896800000895d */ /* 0x004fea0003900000 */
[----:B------:R-:W2:Y:S02]  /*201d0*/  @!P0 SYNCS.PHASECHK.TRANS64 P0, [R18+URZ+0x19c20], R3 ;  /* 0x019c2003120085a7 */ /* 0x000ea4000800007f */
[----:B--2---:R-:W-:Y:S05]  /*201e0*/  @!P0 BRA `(.L_x_2127) ;  /* 0xfffffffc00f08947 */ /* 0x004fea000383ffff */
[----:B------:R-:W-:Y:S05]  /*201f0*/  BRA `(.L_x_2232) ;  /* 0xffffffc400207947 */ /* 0x000fea000383ffff */
.L_x_2133:
[----:B0-----:R0:W1:Y:S02]  /*20200*/  SYNCS.PHASECHK.TRANS64.TRYWAIT P0, [R6+URZ+0x19c80], R4 ;  /* 0x019c8004060075a7 */ /* 0x001064000800017f */
[----:B-1----:R-:W-:Y:S05]  /*20210*/  @!P0 NANOSLEEP.SYNCS 0x989680 ;  /* 0x009896800000895d */ /* 0x002fea0003900000 */
[----:B------:R-:W1:Y:S02]  /*20220*/  @!P0 SYNCS.PHASECHK.TRANS64 P0, [R6+URZ+0x19c80], R4 ;  /* 0x019c8004060085a7 */ /* 0x000e64000800007f */
[----:B-1----:R-:W-:Y:S05]  /*20230*/  @!P0 BRA `(.L_x_2133) ;  /* 0xfffffffc00f08947 */ /* 0x002fea000383ffff */
[----:B------:R-:W-:Y:S05]  /*20240*/  BRA `(.L_x_2233) ;  /* 0xffffffc400cc7947 */ /* 0x000fea000383ffff */
.L_x_2140:
[----:B-1----:R1:W2:Y:S02]  /*20250*/  SYNCS.PHASECHK.TRANS64.TRYWAIT P0, [R6+URZ+0x19c40], R4 ;  /* 0x019c4004060075a7 */ /* 0x0022a4000800017f */
[----:B--2---:R-:W-:Y:S05]  /*20260*/  @!P0 NANOSLEEP.SYNCS 0x989680 ;  /* 0x009896800000895d */ /* 0x004fea0003900000 */
[----:B------:R-:W2:Y:S02]  /*20270*/  @!P0 SYNCS.PHASECHK.TRANS64 P0, [R6+URZ+0x19c40], R4 ;  /* 0x019c4004060085a7 */ /* 0x000ea4000800007f */
[----:B--2---:R-:W-:Y:S05]  /*20280*/  @!P0 BRA `(.L_x_2140) ;  /* 0xfffffffc00f08947 */ /* 0x004fea000383ffff */
[----:B------:R-:W-:Y:S05]  /*20290*/  BRA `(.L_x_2234) ;  /* 0xffffffc800c87947 */ /* 0x000fea000383ffff */
.L_x_2148:
[----:B-1----:R1:W2:Y:S02]  /*202a0*/  SYNCS.PHASECHK.TRANS64.TRYWAIT P0, [R3+URZ+0x19c70], R4 ;  /* 0x019c7004030075a7 */ /* 0x0022a4000800017f */
[----:B--2---:R-:W-:Y:S05]  /*202b0*/  @!P0 NANOSLEEP.SYNCS 0x989680 ;  /* 0x009896800000895d */ /* 0x004fea0003900000 */
[----:B------:R-:W2:Y:S02]  /*202c0*/  @!P0 SYNCS.PHASECHK.TRANS64 P0, [R3+URZ+0x19c70], R4 ;  /* 0x019c7004030085a7 */ /* 0x000ea4000800007f */
[----:B--2---:R-:W-:Y:S05]  /*202d0*/  @!P0 BRA `(.L_x_2148) ;  /* 0xfffffffc00f08947 */ /* 0x004fea000383ffff */
[----:B------:R-:W-:Y:S05]  /*202e0*/  BRA `(.L_x_2235) ;  /* 0xffffffcc00dc7947 */ /* 0x000fea000383ffff */
.L_x_2150:
[----:B-1----:R1:W2:Y:S02]  /*202f0*/  SYNCS.PHASECHK.TRANS64.TRYWAIT P0, [R3+URZ+0x19c60], R4 ;  /* 0x019c6004030075a7 */ /* 0x0022a4000800017f */
[----:B--2---:R-:W-:Y:S05]  /*20300*/  @!P0 NANOSLEEP.SYNCS 0x989680 ;  /* 0x009896800000895d */ /* 0x004fea0003900000 */
[----:B------:R-:W2:Y:S02]  /*20310*/  @!P0 SYNCS.PHASECHK.TRANS64 P0, [R3+URZ+0x19c60], R4 ;  /* 0x019c6004030085a7 */ /* 0x000ea4000800007f */
[----:B--2---:R-:W-:Y:S05]  /*20320*/  @!P0 BRA `(.L_x_2150) ;  /* 0xfffffffc00f08947 */ /* 0x004fea000383ffff */
[----:B------:R-:W-:Y:S05]  /*20330*/  BRA `(.L_x_2236) ;  /* 0xffffffcc00e47947 */ /* 0x000fea000383ffff */
.L_x_2157:
[----:B-1----:R1:W2:Y:S02]  /*20340*/  SYNCS.PHASECHK.TRANS64.TRYWAIT P1, [R3+URZ+0x19c70], R0 ;  /* 0x019c7000030075a7 */ /* 0x0022a4000802017f */
[----:B--2---:R-:W-:Y:S05]  /*20350*/  @!P1 NANOSLEEP.SYNCS 0x989680 ;  /* 0x009896800000995d */ /* 0x004fea0003900000 */
[----:B------:R-:W2:Y:S02]  /*20360*/  @!P1 SYNCS.PHASECHK.TRANS64 P1, [R3+URZ+0x19c70], R0 ;  /* 0x019c7000030095a7 */ /* 0x000ea4000802007f */
[----:B--2---:R-:W-:Y:S05]  /*20370*/  @!P1 BRA `(.L_x_2157) ;  /* 0xfffffffc00f09947 */ /* 0x004fea000383ffff */
[----:B------:R-:W-:Y:S05]  /*20380*/  BRA `(.L_x_2237) ;  /* 0xffffffd400607947 */ /* 0x000fea000383ffff */
.L_x_2159:
[----:B-1----:R1:W2:Y:S02]  /*20390*/  SYNCS.PHASECHK.TRANS64.TRYWAIT P1, [R3+URZ+0x19c60], R0 ;  /* 0x019c6000030075a7 */ /* 0x0022a4000802017f */
[----:B--2---:R-:W-:Y:S05]  /*203a0*/  @!P1 NANOSLEEP.SYNCS 0x989680 ;  /* 0x009896800000995d */ /* 0x004fea0003900000 */
[----:B------:R-:W2:Y:S02]  /*203b0*/  @!P1 SYNCS.PHASECHK.TRANS64 P1, [R3+URZ+0x19c60], R0 ;  /* 0x019c6000030095a7 */ /* 0x000ea4000802007f */
[----:B--2---:R-:W-:Y:S05]  /*203c0*/  @!P1 BRA `(.L_x_2159) ;  /* 0xfffffffc00f09947 */ /* 0x004fea000383ffff */
[----:B------:R-:W-:Y:S05]  /*203d0*/  BRA `(.L_x_2238) ;  /* 0xffffffd400647947 */ /* 0x000fea000383ffff */
.L_x_2163:
[----:B------:R-:W-:Y:S01]  /*203e0*/  BSSY B0, `(.L_x_2239) ;  /* 0x0000008000007945 */ /* 0x000fe20003800000 */
[----:B------:R-:W-:Y:S02]  /*203f0*/  IMAD.MOV.U32 R13, RZ, RZ, R24 ;  /* 0x000000ffff0d7224 */ /* 0x000fe400078e0018 */
[----:B------:R-:W-:Y:S02]  /*20400*/  IMAD.MOV.U32 R12, RZ, RZ, RZ ;  /* 0x000000ffff0c7224 */ /* 0x000fe400078e00ff */
[----:B--2---:R-:W-:Y:S02]  /*20410*/  IMAD.MOV.U32 R11, RZ, RZ, 0x1f ;  /* 0x0000001fff0b7424 */ /* 0x004fe400078e00ff */
[----:B------:R-:W-:-:S07]  /*20420*/  IMAD.MOV.U32 R15, RZ, RZ, -0x1 ;  /* 0xffffffffff0f7424 */ /* 0x000fce00078e00ff */
[----:B------:R-:W-:Y:S05]  /*20430*/  WARPSYNC.COLLECTIVE R15, `(.L_x_2240) ;  /* 0x000000000f087348 */ /* 0x000fea0003c00000 */
[----:B------:R0:W1:Y:S02]  /*20440*/  SHFL.IDX P6, R14, R13, R12, R11 ;  /* 0x0000000c0d0e7389 */ /* 0x00006400000c000b */
[----:B01----:R-:W-:Y:S01]  /*20450*/  ENDCOLLECTIVE ;  /* 0x000000000000791b */ /* 0x003fe20003800000 */
.L_x_2240:
[----:B------:R-:W-:Y:S05]  /*20460*/  BSYNC B0 ;  /* 0x0000000000007941 */ /* 0x000fea0003800000 */
.L_x_2239:
        /* <DEDUP_REMOVED lines=9> */
.L_x_2241:
        /* <DEDUP_REMOVED lines=9> */
[----:B-1----:R-:W-:-:S05]  /*20590*/  @!P1 IMAD.WIDE R2, R8, 0x4, R4 ;  /* 0x0000000408029825 */ /* 0x002fca00078e0204 */
        /* <DEDUP_REMOVED lines=14> */
.L_x_2242:
[----:B------:R-:W-:Y:S01]  /*20680*/  IMAD.MOV.U32 R12, RZ, RZ, 0x2 ;  /* 0x00000002ff0c7424 */ /* 0x000fe200078e00ff */
[----:B------:R-:W-:-:S05]  /*20690*/  SEL R3, R14, RZ, P1 ;  /* 0x000000ff0e037207 */ /* 0x000fca0000800000 */
[----:B------:R-:W-:-:S04]  /*206a0*/  IMAD.IADD R2, R2, 0x1, R3 ;  /* 0x0000000102027824 */ /* 0x000fc800078e0203 */
[----:B------:R-:W-:-:S07]  /*206b0*/  IMAD.MOV.U32 R13, RZ, RZ, R2 ;  /* 0x000000ffff0d7224 */ /* 0x000fce00078e0002 */
[----:B------:R-:W-:Y:S05]  /*206c0*/  WARPSYNC.COLLECTIVE R15, `(.L_x_2243) ;  /* 0x000000000f087348 */ /* 0x000fea0003c00000 */
[----:B------:R0:W1:Y:S02]  /*206d0*/  SHFL.UP P6, R14, R13, R12, R11 ;  /* 0x0400000c0d0e7389 */ /* 0x00006400000c000b */
[----:B01----:R-:W-:Y:S01]  /*206e0*/  ENDCOLLECTIVE ;  /* 0x000000000000791b */ /* 0x003fe20003800000 */
.L_x_2243:
[----:B------:R-:W-:Y:S01]  /*206f0*/  IMAD.MOV.U32 R12, RZ, RZ, 0x4 ;  /* 0x00000004ff0c7424 */ /* 0x000fe200078e00ff */
[----:B------:R-:W-:-:S05]  /*20700*/  SEL R3, R14, RZ, P2 ;  /* 0x000000ff0e037207 */ /* 0x000fca0001000000 */
[----:B------:R-:W-:-:S04]  /*20710*/  IMAD.IADD R2, R2, 0x1, R3 ;  /* 0x0000000102027824 */ /* 0x000fc800078e0203 */
[----:B------:R-:W-:-:S07]  /*20720*/  IMAD.MOV.U32 R13, RZ, RZ, R2 ;  /* 0x000000ffff0d7224 */ /* 0x000fce00078e0002 */
[----:B------:R-:W-:Y:S05]  /*20730*/  WARPSYNC.COLLECTIVE R15, `(.L_x_2244) ;  /* 0x000000000f087348 */ /* 0x000fea0003c00000 */
[----:B------:R0:W1:Y:S02]  /*20740*/  SHFL.UP P6, R14, R13, R12, R11 ;  /* 0x0400000c0d0e7389 */ /* 0x00006400000c000b */
[----:B01----:R-:W-:Y:S01]  /*20750*/  ENDCOLLECTIVE ;  /* 0x000000000000791b */ /* 0x003fe20003800000 */
.L_x_2244:
[----:B------:R-:W-:Y:S01]  /*20760*/  IMAD.MOV.U32 R12, RZ, RZ, 0x8 ;  /* 0x00000008ff0c7424 */ /* 0x000fe200078e00ff */
[----:B------:R-:W-:-:S05]  /*20770*/  SEL R3, R14, RZ, P3 ;  /* 0x000000ff0e037207 */ /* 0x000fca0001800000 */
[----:B------:R-:W-:-:S04]  /*20780*/  IMAD.IADD R2, R2, 0x1, R3 ;  /* 0x0000000102027824 */ /* 0x000fc800078e0203 */
[----:B------:R-:W-:-:S07]  /*20790*/  IMAD.MOV.U32 R13, RZ, RZ, R2 ;  /* 0x000000ffff0d7224 */ /* 0x000fce00078e0002 */
[----:B------:R-:W-:Y:S05]  /*207a0*/  WARPSYNC.COLLECTIVE R15, `(.L_x_2245) ;  /* 0x000000000f087348 */ /* 0x000fea0003c00000 */
[----:B------:R0:W1:Y:S02]  /*207b0*/  SHFL.UP P6, R14, R13, R12, R11 ;  /* 0x0400000c0d0e7389 */ /* 0x00006400000c000b */
[----:B01----:R-:W-:Y:S01]  /*207c0*/  ENDCOLLECTIVE ;  /* 0x000000000000791b */ /* 0x003fe20003800000 */
.L_x_2245:
[----:B------:R-:W-:Y:S01]  /*207d0*/  IMAD.MOV.U32 R12, RZ, RZ, 0x10 ;  /* 0x00000010ff0c7424 */ /* 0x000fe200078e00ff */
[----:B------:R-:W-:-:S05]  /*207e0*/  SEL R3, R14, RZ, P4 ;  /* 0x000000ff0e037207 */ /* 0x000fca0002000000 */
[----:B------:R-:W-:-:S04]  /*207f0*/  IMAD.IADD R2, R2, 0x1, R3 ;  /* 0x0000000102027824 */ /* 0x000fc800078e0203 */
[----:B------:R-:W-:-:S07]  /*20800*/  IMAD.MOV.U32 R13, RZ, RZ, R2 ;  /* 0x000000ffff0d7224 */ /* 0x000fce00078e0002 */
[----:B------:R-:W-:Y:S05]  /*20810*/  WARPSYNC.COLLECTIVE R15, `(.L_x_2246) ;  /* 0x000000000f087348 */ /* 0x000fea0003c00000 */
[----:B------:R0:W1:Y:S02]  /*20820*/  SHFL.UP P6, R14, R13, R12, R11 ;  /* 0x0400000c0d0e7389 */ /* 0x00006400000c000b */
[----:B01----:R-:W-:Y:S01]  /*20830*/  ENDCOLLECTIVE ;  /* 0x000000000000791b */ /* 0x003fe20003800000 */
.L_x_2246:
[----:B------:R-:W-:Y:S02]  /*20840*/  IMAD.MOV.U32 R12, RZ, RZ, 0x1f ;  /* 0x0000001fff0c7424 */ /* 0x000fe400078e00ff */
[----:B------:R-:W-:Y:S01]  /*20850*/  IMAD.MOV.U32 R11, RZ, RZ, 0x1f ;  /* 0x0000001fff0b7424 */ /* 0x000fe200078e00ff */
[----:B------:R-:W-:-:S05]  /*20860*/  SEL R3, R14, RZ, P5 ;  /* 0x000000ff0e037207 */ /* 0x000fca0002800000 */
[----:B------:R-:W-:-:S04]  /*20870*/  IMAD.IADD R2, R2, 0x1, R3 ;  /* 0x0000000102027824 */ /* 0x000fc800078e0203 */
[----:B------:R-:W-:-:S07]  /*20880*/  IMAD.MOV.U32 R13, RZ, RZ, R2 ;  /* 0x000000ffff0d7224 */ /* 0x000fce00078e0002 */
[----:B------:R-:W-:Y:S05]  /*20890*/  WARPSYNC.COLLECTIVE R15, `(.L_x_2247) ;  /* 0x000000000f087348 */ /* 0x000fea0003c00000 */
[----:B------:R0:W1:Y:S02]  /*208a0*/  SHFL.IDX P6, R14, R13, R12, R11 ;  /* 0x0000000c0d0e7389 */ /* 0x00006400000c000b */
[----:B01----:R-:W-:Y:S01]  /*208b0*/  ENDCOLLECTIVE ;  /* 0x000000000000791b */ /* 0x003fe20003800000 */
.L_x_2247:
[----:B------:R-:W-:Y:S05]  /*208c0*/  BRA `(.L_x_2248) ;  /* 0xffffffd8000c7947 */ /* 0x000fea000383ffff */
.L_x_2166:
[----:B------:R-:W-:Y:S01]  /*208d0*/  BSSY B0, `(.L_x_2249) ;  /* 0x0000008000007945 */ /* 0x000fe20003800000 */
[----:B------:R-:W-:Y:S02]  /*208e0*/  IMAD.MOV.U32 R13, RZ, RZ, R2 ;  /* 0x000000ffff0d7224 */ /* 0x000fe400078e0002 */
[----:B------:R-:W-:Y:S02]  /*208f0*/  IMAD.MOV.U32 R12, RZ, RZ, 0x1 ;  /* 0x00000001ff0c7424 */ /* 0x000fe400078e00ff */
[----:B--2---:R-:W-:Y:S02]  /*20900*/  IMAD.MOV.U32 R11, RZ, RZ, RZ ;  /* 0x000000ffff0b7224 */ /* 0x004fe400078e00ff */
[----:B------:R-:W-:-:S07]  /*20910*/  IMAD.MOV.U32 R15, RZ, RZ, -0x1 ;  /* 0xffffffffff0f7424 */ /* 0x000fce00078e00ff */
[----:B------:R-:W-:Y:S05]  /*20920*/  WARPSYNC.COLLECTIVE R15, `(.L_x_2250) ;  /* 0x000000000f087348 */ /* 0x000fea0003c00000 */
[----:B------:R0:W1:Y:S02]  /*20930*/  SHFL.UP P6, R14, R13, R12, R11 ;  /* 0x0400000c0d0e7389 */ /* 0x00006400000c000b */
[----:B01----:R-:W-:Y:S01]  /*20940*/  ENDCOLLECTIVE ;  /* 0x000000000000791b */ /* 0x003fe20003800000 */
.L_x_2250:
[----:B------:R-:W-:Y:S05]  /*20950*/  BSYNC B0 ;  /* 0x0000000000007941 */ /* 0x000fea0003800000 */
.L_x_2249:
[----:B------:R-:W-:Y:S01]  /*20960*/  SEL R3, R14, RZ, P1 ;  /* 0x000000ff0e037207 */ /* 0x000fe20000800000 */
[----:B------:R-:W-:Y:S02]  /*20970*/  IMAD.MOV.U32 R12, RZ, RZ, 0x2 ;  /* 0x00000002ff0c7424 */ /* 0x000fe400078e00ff */
[----:B------:R-:W-:Y:S02]  /*20980*/  IMAD.MOV.U32 R11, RZ, RZ, RZ ;  /* 0x000000ffff0b7224 */ /* 0x000fe400078e00ff */
[----:B------:R-:W-:Y:S02]  /*20990*/  IMAD.IADD R2, R2, 0x1, R3 ;  /* 0x0000000102027824 */ /* 0x000fe400078e0203 */
[----:B------:R-:W-:Y:S02]  /*209a0*/  IMAD.MOV.U32 R15, RZ, RZ, -0x1 ;  /* 0xffffffffff0f7424 */ /* 0x000fe400078e00ff */
[----:B------:R-:W-:-:S07]  /*209b0*/  IMAD.MOV.U32 R13, RZ, RZ, R2 ;  /* 0x000000ffff0d7224 */ /* 0x000fce00078e0002 */
[----:B------:R-:W-:Y:S05]  /*209c0*/  WARPSYNC.COLLECTIVE R15, `(.L_x_2251) ;  /* 0x000000000f087348 */ /* 0x000fea0003c00000 */
[----:B------:R0:W1:Y:S02]  /*209d0*/  SHFL.UP P6, R14, R13, R12, R11 ;  /* 0x0400000c0d0e7389 */ /* 0x00006400000c000b */
[----:B01----:R-:W-:Y:S01]  /*209e0*/  ENDCOLLECTIVE ;  /* 0x000000000000791b */ /* 0x003fe20003800000 */
.L_x_2251:
[----:B------:R-:W-:Y:S01]  /*209f0*/  IMAD.MOV.U32 R12, RZ, RZ, 0x4 ;  /* 0x00000004ff0c7424 */ /* 0x000fe200078e00ff */
[----:B------:R-:W-:-:S05]  /*20a00*/  SEL R3, R14, RZ, P2 ;  /* 0x000000ff0e037207 */ /* 0x000fca0001000000 */
[----:B------:R-:W-:-:S04]  /*20a10*/  IMAD.IADD R2, R2, 0x1, R3 ;  /* 0x0000000102027824 */ /* 0x000fc800078e0203 */
[----:B------:R-:W-:-:S07]  /*20a20*/  IMAD.MOV.U32 R13, RZ, RZ, R2 ;  /* 0x000000ffff0d7224 */ /* 0x000fce00078e0002 */
[----:B------:R-:W-:Y:S05]  /*20a30*/  WARPSYNC.COLLECTIVE R15, `(.L_x_2252) ;  /* 0x000000000f087348 */ /* 0x000fea0003c00000 */
[----:B------:R0:W1:Y:S02]  /*20a40*/  SHFL.UP P6, R14, R13, R12, R11 ;  /* 0x0400000c0d0e7389 */ /* 0x00006400000c000b */
[----:B01----:R-:W-:Y:S01]  /*20a50*/  ENDCOLLECTIVE ;  /* 0x000000000000791b */ /* 0x003fe20003800000 */
.L_x_2252:
[----:B------:R-:W-:Y:S01]  /*20a60*/  IMAD.MOV.U32 R12, RZ, RZ, 0x8 ;  /* 0x00000008ff0c7424 */ /* 0x000fe200078e00ff */
[----:B------:R-:W-:-:S05]  /*20a70*/  SEL R3, R14, RZ, P3 ;  /* 0x000000ff0e037207 */ /* 0x000fca0001800000 */
[----:B------:R-:W-:-:S04]  /*20a80*/  IMAD.IADD R2, R2, 0x1, R3 ;  /* 0x0000000102027824 */ /* 0x000fc800078e0203 */
[----:B------:R-:W-:-:S07]  /*20a90*/  IMAD.MOV.U32 R13, RZ, RZ, R2 ;  /* 0x000000ffff0d7224 */ /* 0x000fce00078e0002 */
[----:B------:R-:W-:Y:S05]  /*20aa0*/  WARPSYNC.COLLECTIVE R15, `(.L_x_2253) ;  /* 0x000000000f087348 */ /* 0x000fea0003c00000 */
[----:B------:R0:W1:Y:S02]  /*20ab0*/  SHFL.UP P6, R14, R13, R12, R11 ;  /* 0x0400000c0d0e7389 */ /* 0x00006400000c000b */
[----:B01----:R-:W-:Y:S01]  /*20ac0*/  ENDCOLLECTIVE ;  /* 0x000000000000791b */ /* 0x003fe20003800000 */
.L_x_2253:
[----:B------:R-:W-:Y:S01]  /*20ad0*/  IMAD.MOV.U32 R12, RZ, RZ, 0x10 ;  /* 0x00000010ff0c7424 */ /* 0x000fe200078e00ff */
[----:B------:R-:W-:-:S05]  /*20ae0*/  SEL R3, R14, RZ, P4 ;  /* 0x000000ff0e037207 */ /* 0x000fca0002000000 */
[----:B------:R-:W-:-:S04]  /*20af0*/  IMAD.IADD R2, R2, 0x1, R3 ;  /* 0x0000000102027824 */ /* 0x000fc800078e0203 */
[----:B------:R-:W-:-:S07]  /*20b00*/  IMAD.MOV.U32 R13, RZ, RZ, R2 ;  /* 0x000000ffff0d7224 */ /* 0x000fce00078e0002 */
[----:B------:R-:W-:Y:S05]  /*20b10*/  WARPSYNC.COLLECTIVE R15, `(.L_x_2254) ;  /* 0x000000000f087348 */ /* 0x000fea0003c00000 */
[----:B------:R0:W1:Y:S02]  /*20b20*/  SHFL.UP P6, R14, R13, R12, R11 ;  /* 0x0400000c0d0e7389 */ /* 0x00006400000c000b */
[----:B01----:R-:W-:Y:S01]  /*20b30*/  ENDCOLLECTIVE ;  /* 0x000000000000791b */ /* 0x003fe20003800000 */
.L_x_2254:
        /* <DEDUP_REMOVED lines=8> */
.L_x_2255:
[----:B------:R-:W-:Y:S05]  /*20bc0*/  BRA `(.L_x_2256) ;  /* 0xffffffd400f07947 */ /* 0x000fea000383ffff */
.L_x_2168:
[----:B------:R-:W-:Y:S01]  /*20bd0*/  BSSY B0, `(.L_x_2257) ;  /* 0x0000006000007945 */ /* 0x000fe20003800000 */
[----:B------:R-:W-:Y:S01]  /*20be0*/  PLOP3.LUT P6, PT, P6, PT, PT, 0x8, 0x0 ;  /* 0x000000000000781c */ /* 0x000fe200037ce170 */
[----:B------:R-:W-:-:S12]  /*20bf0*/  IMAD.MOV.U32 R15, RZ, RZ, -0x1 ;  /* 0xffffffffff0f7424 */ /* 0x000fd800078e00ff */
[----:B0-2---:R-:W-:Y:S05]  /*20c00*/  WARPSYNC.COLLECTIVE R15, `(.L_x_2258) ;  /* 0x000000000f087348 */ /* 0x005fea0003c00000 */
[----:B------:R-:W-:Y:S01]  /*20c10*/  VOTE.ANY R14, PT, P6 ;  /* 0x00000000000e7806 */ /* 0x000fe200030e0100 */
[----:B0-2---:R-:W-:Y:S06]  /*20c20*/  ENDCOLLECTIVE ;  /* 0x000000000000791b */ /* 0x005fec0003800000 */
.L_x_2258:
[----:B------:R-:W-:Y:S05]  /*20c30*/  BSYNC B0 ;  /* 0x0000000000007941 */ /* 0x000fea0003800000 */
.L_x_2257:
        /* <DEDUP_REMOVED lines=10> */
.L_x_2259:
[----:B------:R-:W-:Y:S02]  /*20ce0*/  IMAD.MOV.U32 R13, RZ, RZ, R5 ;  /* 0x000000ffff0d7224 */ /* 0x000fe400078e0005 */
[----:B------:R-:W-:-:S07]  /*20cf0*/  IMAD.MOV.U32 R25, RZ, RZ, R14 ;  /* 0x000000ffff197224 */ /* 0x000fce00078e000e */
[----:B------:R-:W-:Y:S05]  /*20d00*/  WARPSYNC.COLLECTIVE R15, `(.L_x_2260) ;  /* 0x000000000f087348 */ /* 0x000fea0003c00000 */
[----:B------:R0:W1:Y:S02]  /*20d10*/  SHFL.IDX P6, R14, R13, R12, R11 ;  /* 0x0000000c0d0e7389 */ /* 0x00006400000c000b */
[----:B01----:R-:W-:Y:S01]  /*20d20*/  ENDCOLLECTIVE ;  /* 0x000000000000791b */ /* 0x003fe20003800000 */
.L_x_2260:
[----:B------:R-:W-:Y:S01]  /*20d30*/  IMAD.MOV.U32 R5, RZ, RZ, R14 ;  /* 0x000000ffff057224 */ /* 0x000fe200078e000e */
[----:B------:R-:W-:Y:S06]  /*20d40*/  BRA `(.L_x_2261) ;  /* 0xffffffd400d07947 */ /* 0x000fec000383ffff */
.L_x_2170:
[----:B------:R-:W-:Y:S01]  /*20d50*/  BSSY B0, `(.L_x_2262) ;  /* 0x0000007000007945 */ /* 0x000fe20003800000 */
[----:B------:R-:W-:Y:S02]  /*20d60*/  IMAD.MOV.U32 R13, RZ, RZ, R2 ;  /* 0x000000ffff0d7224 */ /* 0x000fe400078e0002 */
[----:B--2---:R-:W-:Y:S02]  /*20d70*/  IMAD.MOV.U32 R11, RZ, RZ, 0x1f ;  /* 0x0000001fff0b7424 */ /* 0x004fe400078e00ff */
[----:B------:R-:W-:-:S07]  /*20d80*/  IMAD.MOV.U32 R15, RZ, RZ, -0x1 ;  /* 0xffffffffff0f7424 */ /* 0x000fce00078e00ff */
[----:B01-34-:R-:W-:Y:S05]  /*20d90*/  WARPSYNC.COLLECTIVE R15, `(.L_x_2263) ;  /* 0x000000000f087348 */ /* 0x01bfea0003c00000 */
[----:B------:R2:W0:Y:S02]  /*20da0*/  SHFL.IDX P6, R14, R13, R12, R11 ;  /* 0x0000000c0d0e7389 */ /* 0x00042400000c000b */
[----:B01234-:R-:W-:Y:S01]  /*20db0*/  ENDCOLLECTIVE ;  /* 0x000000000000791b */ /* 0x01ffe20003800000 */
.L_x_2263:
[----:B------:R-:W-:Y:S05]  /*20dc0*/  BSYNC B0 ;  /* 0x0000000000007941 */ /* 0x000fea0003800000 */
.L_x_2262:
[----:B------:R-:W-:Y:S01]  /*20dd0*/  IMAD.MOV.U32 R24, RZ, RZ, R14 ;  /* 0x000000ffff187224 */ /* 0x000fe200078e000e */
[----:B------:R-:W-:Y:S06]  /*20de0*/  BRA `(.L_x_2169) ;  /* 0xffffffd400c07947 */ /* 0x000fec000383ffff */
.L_x_2176:
[----:B0-----:R0:W3:Y:S02]  /*20df0*/  SYNCS.PHASECHK.TRANS64.TRYWAIT P0, [R8+URZ+0x19c20], R0 ;  /* 0x019c2000080075a7 */ /* 0x0010e4000800017f */
[----:B---3--:R-:W-:Y:S05]  /*20e00*/  @!P0 NANOSLEEP.SYNCS 0x989680 ;  /* 0x009896800000895d */ /* 0x008fea0003900000 */
[----:B------:R-:W3:Y:S02]  /*20e10*/  @!P0 SYNCS.PHASECHK.TRANS64 P0, [R8+URZ+0x19c20], R0 ;  /* 0x019c2000080085a7 */ /* 0x000ee4000800007f */
[----:B---3--:R-:W-:Y:S05]  /*20e20*/  @!P0 BRA `(.L_x_2176) ;  /* 0xfffffffc00f08947 */ /* 0x008fea000383ffff */
[----:B------:R-:W-:Y:S05]  /*20e30*/  BRA `(.L_x_2264) ;  /* 0xffffffe0001c7947 */ /* 0x000fea000383ffff */
.L_x_2177:
        /* <DEDUP_REMOVED lines=11> */
.L_x_2266:
[----:B------:R-:W-:Y:S05]  /*20ef0*/  BSYNC B0 ;  /* 0x0000000000007941 */ /* 0x000fea0003800000 */
.L_x_2265:
[----:B------:R-:W-:Y:S05]  /*20f00*/  BRA `(.L_x_2267) ;  /* 0xffffffe000047947 */ /* 0x000fea000383ffff */
.L_x_2178:
[----:B------:R-:W-:Y:S01]  /*20f10*/  BSSY B0, `(.L_x_2268) ;  /* 0x0000006000007945 */ /* 0x000fe20003800000 */
[----:B------:R-:W-:-:S07]  /*20f20*/  IMAD.MOV.U32 R15, RZ, RZ, -0x1 ;  /* 0xffffffffff0f7424 */ /* 0x000fce00078e00ff */
[----:B012---:R-:W-:Y:S05]  /*20f30*/  WARPSYNC.COLLECTIVE R15, `(.L_x_2269) ;  /* 0x000000000f0c7348 */ /* 0x007fea0003c00000 */
[----:B------:R-:W-:Y:S02]  /*20f40*/  ELECT P6, UR62, PT ;  /* 0x00000000003e782f */ /* 0x000fe400038c0000 */
[----:B------:R-:W-:Y:S01]  /*20f50*/  MOV R14, UR62 ;  /* 0x0000003e000e7c02 */ /* 0x000fe20008000f00 */
[----:B012---:R-:W-:Y:S10]  /*20f60*/  ENDCOLLECTIVE ;  /* 0x000000000000791b */ /* 0x007ff40003800000 */
.L_x_2269:
[----:B------:R-:W-:Y:S05]  /*20f70*/  BSYNC B0 ;  /* 0x0000000000007941 */ /* 0x000fea0003800000 */
.L_x_2268:
[----:B------:R-:W-:Y:S05]  /*20f80*/  BRA `(.L_x_2270) ;  /* 0xffffffdc00f87947 */ /* 0x000fea000383ffff */
.L_x_2180:
[----:B0-----:R0:W3:Y:S02]  /*20f90*/  SYNCS.PHASECHK.TRANS64.TRYWAIT P1, [R6+URZ], R3 ;  /* 0x00000003060075a7 */ /* 0x0010e4000802017f */
[----:B---3--:R-:W-:Y:S05]  /*20fa0*/  @!P1 NANOSLEEP.SYNCS 0x989680 ;  /* 0x009896800000995d */ /* 0x008fea0003900000 */
[----:B------:R-:W3:Y:S02]  /*20fb0*/  @!P1 SYNCS.PHASECHK.TRANS64 P1, [R6+URZ], R3 ;  /* 0x00000003060095a7 */ /* 0x000ee4000802007f */
[----:B---3--:R-:W-:Y:S05]  /*20fc0*/  @!P1 BRA `(.L_x_2180) ;  /* 0xfffffffc00f09947 */ /* 0x008fea000383ffff */
[----:B------:R-:W-:Y:S05]  /*20fd0*/  BRA `(.L_x_2271) ;  /* 0xffffffe0002c7947 */ /* 0x000fea000383ffff */
.L_x_2181:
[----:B---3--:R3:W4:Y:S02]  /*20fe0*/  SYNCS.PHASECHK.TRANS64.TRYWAIT P1, [R7+URZ], R0 ;  /* 0x00000000070075a7 */ /* 0x008724000802017f */
[----:B----4-:R-:W-:Y:S05]  /*20ff0*/  @!P1 NANOSLEEP.SYNCS 0x989680 ;  /* 0x009896800000995d */ /* 0x010fea0003900000 */
[----:B------:R-:W4:Y:S02]  /*21000*/  @!P1 SYNCS.PHASECHK.TRANS64 P1, [R7+URZ], R0 ;  /* 0x00000000070095a7 */ /* 0x000f24000802007f */
[----:B----4-:R-:W-:Y:S05]  /*21010*/  @!P1 BRA `(.L_x_2181) ;  /* 0xfffffffc00f09947 */ /* 0x010fea000383ffff */
[----:B------:R-:W-:Y:S05]  /*21020*/  BRA `(.L_x_2272) ;  /* 0xffffffe000207947 */ /* 0x000fea000383ffff */
.L_x_2183:
[----:B----4-:R4:W0:Y:S02]  /*21030*/  SYNCS.PHASECHK.TRANS64.TRYWAIT P1, [R2+URZ+0x19c60], R3 ;  /* 0x019c6003020075a7 */ /* 0x010824000802017f */
[----:B0-----:R-:W-:Y:S05]  /*21040*/  @!P1 NANOSLEEP.SYNCS 0x989680 ;  /* 0x009896800000995d */ /* 0x001fea0003900000 */
[----:B------:R-:W0:Y:S02]  /*21050*/  @!P1 SYNCS.PHASECHK.TRANS64 P1, [R2+URZ+0x19c60], R3 ;  /* 0x019c6003020095a7 */ /* 0x000e24000802007f */
[----:B0-----:R-:W-:Y:S05]  /*21060*/  @!P1 BRA `(.L_x_2183) ;  /* 0xfffffffc00f09947 */ /* 0x001fea000383ffff */
[----:B------:R-:W-:Y:S05]  /*21070*/  BRA `(.L_x_2273) ;  /* 0xffffffe000207947 */ /* 0x000fea000383ffff */
.L_x_2185:
[----:B------:R0:W0:Y:S02]  /*21080*/  SYNCS.PHASECHK.TRANS64.TRYWAIT P1, [R5+URZ+0x19c60], R0 ;  /* 0x019c6000050075a7 */ /* 0x000024000802017f */
[----:B0-----:R-:W-:Y:S05]  /*21090*/  @!P1 NANOSLEEP.SYNCS 0x989680 ;  /* 0x009896800000995d */ /* 0x001fea0003900000 */
[----:B------:R-:W0:Y:S02]  /*210a0*/  @!P1 SYNCS.PHASECHK.TRANS64 P1, [R5+URZ+0x19c60], R0 ;  /* 0x019c6000050095a7 */ /* 0x000e24000802007f */
[----:B0-----:R-:W-:Y:S05]  /*210b0*/  @!P1 BRA `(.L_x_2185) ;  /* 0xfffffffc00f09947 */ /* 0x001fea000383ffff */
[----:B------:R-:W-:Y:S05]  /*210c0*/  BRA `(.L_x_2274) ;  /* 0xffffffe000207947 */ /* 0x000fea000383ffff */
.L_x_2187:
[----:B------:R0:W0:Y:S02]  /*210d0*/  SYNCS.PHASECHK.TRANS64.TRYWAIT P0, [R2+URZ+0x19c80], R3 ;  /* 0x019c8003020075a7 */ /* 0x000024000800017f */
[----:B0-----:R-:W-:Y:S05]  /*210e0*/  @!P0 NANOSLEEP.SYNCS 0x989680 ;  /* 0x009896800000895d */ /* 0x001fea0003900000 */
[----:B------:R-:W0:Y:S02]  /*210f0*/  @!P0 SYNCS.PHASECHK.TRANS64 P0, [R2+URZ+0x19c80], R3 ;  /* 0x019c8003020085a7 */ /* 0x000e24000800007f */
[----:B0-----:R-:W-:Y:S05]  /*21100*/  @!P0 BRA `(.L_x_2187) ;  /* 0xfffffffc00f08947 */ /* 0x001fea000383ffff */
[----:B------:R-:W-:Y:S05]  /*21110*/  BRA `(.L_x_2188) ;  /* 0xffffffe0001c7947 */ /* 0x000fea000383ffff */
.L_x_2275:
        /* <DEDUP_REMOVED lines=14> */
.L_x_2284:


//--------------------- .nv.global.init           --------------------------
	.section	.nv.global.init,"aw",@progbits
	.align	4
.nv.global.init:
	.type		_ZZN5flash28permute_output_fp8_VcolmajorIN4cute6TensorINS1_11ArrayEngineIfLm48EEENS1_6LayoutINS1_5tupleIJNS6_IJNS1_1CILi2EEES8_NS7_ILi12EEEEEENS7_ILi1EEESB_EEENS6_IJNS6_IJSB_S8_NS7_ILi4EEEEEENS7_ILi0EEESF_EEEEEEEEEvRT_E9upper_map,@object
	.size		_ZZN5flash28permute_output_fp8_VcolmajorIN4cute6TensorINS1_11ArrayEngineIfLm48EEENS1_6LayoutINS1_5tupleIJNS6_IJNS1_1CILi2EEES8_NS7_ILi12EEEEEENS7_ILi1EEESB_EEENS6_IJNS6_IJSB_S8_NS7_ILi4EEEEEENS7_ILi0EEESF_EEEEEEEEEvRT_E9upper_map,($str$23 - _ZZN5flash28permute_output_fp8_VcolmajorIN4cute6TensorINS1_11ArrayEngineIfLm48EEENS1_6LayoutINS1_5tupleIJNS6_IJNS1_1CILi2EEES8_NS7_ILi12EEEEEENS7_ILi1EEESB_EEENS6_IJNS6_IJSB_S8_NS7_ILi4EEEEEENS7_ILi0EEESF_EEEEEEEEEvRT_E9upper_map)
_ZZN5flash28permute_output_fp8_VcolmajorIN4cute6TensorINS1_11ArrayEngineIfLm48EEENS1_6LayoutINS1_5tupleIJNS6_IJNS1_1CILi2EEES8_NS7_ILi12EEEEEENS7_ILi1EEESB_EEENS6_IJNS6_IJSB_S8_NS7_ILi4EEEEEENS7_ILi0EEESF_EEEEEEEEEvRT_E9upper_map:
        /*0000*/ 	.byte	0x00, 0x00, 0x00, 0x00, 0x02, 0x00, 0x00, 0x00, 0x03, 0x00, 0x00, 0x00, 0x01, 0x00, 0x00, 0x00
	.type		$str$23,@object
	.size		$str$23,($str$24 - $str$23)
$str$23:
        /*0010*/ 	.byte	0x28, 0x61, 0x64, 0x64, 0x72, 0x65, 0x73, 0x73, 0x20, 0x26, 0x20, 0x6d, 0x61, 0x73, 0x6b, 0x29
        /*0020*/ 	.byte	0x20, 0x3d, 0x3d, 0x20, 0x30, 0x00
	.type		$str$24,@object
	.size		$str$24,(__unnamed_5 - $str$24)
$str$24:
        /*0026*/ 	.byte	0x2f, 0x74, 0x6d, 0x70, 0x2f, 0x6f, 0x73, 0x73, 0x5f, 0x6b, 0x65, 0x72, 0x6e, 0x65, 0x6c, 0x73
        /*0036*/ 	.byte	0x5f, 0x73, 0x72, 0x63, 0x2f, 0x66, 0x6c, 0x61, 0x73, 0x68, 0x5f, 0x61, 0x74, 0x74, 0x65, 0x6e
        /*0046*/ 	.byte	0x74, 0x69, 0x6f, 0x6e, 0x2f, 0x63, 0x73, 0x72, 0x63, 0x2f, 0x63, 0x75, 0x74, 0x6c, 0x61, 0x73
        /*0056*/ 	.byte	0x73, 0x2f, 0x69, 0x6e, 0x63, 0x6c, 0x75, 0x64, 0x65, 0x2f, 0x63, 0x75, 0x74, 0x65, 0x2f, 0x70
        /*0066*/ 	.byte	0x6f, 0x69, 0x6e, 0x74, 0x65, 0x72, 0x5f, 0x66, 0x6c, 0x61, 0x67, 0x67, 0x65, 0x64, 0x2e, 0x68
        /*0076*/ 	.byte	0x70, 0x70, 0x00
	.type		__unnamed_5,@object
	.size		__unnamed_5,(__unnamed_6 - __unnamed_5)
__unnamed_5:
        /* <DEDUP_REMOVED lines=24> */
        /*01f9*/ 	.byte	0x3e, 0x3e, 0x20, 0x26, 0x5d, 0x00
	.type		__unnamed_6,@object
	.size		__unnamed_6,(__unnamed_3 - __unnamed_6)
__unnamed_6:
        /* <DEDUP_REMOVED lines=25> */
	.type		__unnamed_3,@object
	.size		__unnamed_3,(__unnamed_4 - __unnamed_3)
__unnamed_3:
        /* <DEDUP_REMOVED lines=29> */
        /*0555*/ 	.byte	0x5d, 0x00
	.type		__unnamed_4,@object
	.size		__unnamed_4,(__unnamed_2 - __unnamed_4)
__unnamed_4:
        /* <DEDUP_REMOVED lines=30> */
	.type		__unnamed_2,@object
	.size		__unnamed_2,(__unnamed_1 - __unnamed_2)
__unnamed_2:
        /* <DEDUP_REMOVED lines=30> */
	.type		__unnamed_1,@object
	.size		__unnamed_1,(.L_0 - __unnamed_1)
__unnamed_1:
        /* <DEDUP_REMOVED lines=30> */
.L_0:


//--------------------- .nv.shared._ZN7cutlass13device_kernelIN5flash11enable_sm90INS1_16FlashAttnFwdSm90INS1_25CollectiveMainloopFwdSm90ILi2EN4cute5tupleIJNS5_1CILi1EEES8_S8_EEENS6_IJNS7_ILi192EEENS7_ILi128EEENS7_ILi96EEEEEELi96ENS_12float_e4m3_tEfNS_4arch4Sm90ELb0ELb0ELb1ELb0ELb0ELb0ELb0ELb1ELb1ELb1ELb1ELb0EEENS1_21CollectiveEpilogueFwdINS6_IJSA_SC_SB_EEES9_NS_10bfloat16_tESG_Li384ELb0ELb1ELb1ELb1EEENS1_19SingleTileSchedulerILb0ELb1ELb1ELi192EEEEEEEEEvNT_6ParamsE --------------------------
	.section	.nv.shared._ZN7cutlass13device_kernelIN5flash11enable_sm90INS1_16FlashAttnFwdSm90INS1_25CollectiveMainloopFwdSm90ILi2EN4cute5tupleIJNS5_1CILi1EEES8_S8_EEENS6_IJNS7_ILi192EEENS7_ILi128EEENS7_ILi96EEEEEELi96ENS_12float_e4m3_tEfNS_4arch4Sm90ELb0ELb0ELb1ELb0ELb0ELb0ELb0ELb1ELb1ELb1ELb1ELb0EEENS1_21CollectiveEpilogueFwdINS6_IJSA_SC_SB_EEES9_NS_10bfloat16_tESG_Li384ELb0ELb1ELb1ELb1EEENS1_19SingleTileSchedulerILb0ELb1ELb1ELi192EEEEEEEEEvNT_6ParamsE,"aw",@nobits
	.sectionflags	@""
	.align	16
	.zero		1024


//--------------------- .nv.shared.reserved.0     --------------------------
	.section	.nv.shared.reserved.0,"aw",@nobits
	.weak		__nv_reservedSMEM_offset_0_alias
	.size		__nv_reservedSMEM_offset_0_alias, 0, 0
	.other		__nv_reservedSMEM_offset_0_alias,@"STO_CUDA_RESERVED_SHARED STV_DEFAULT"
__nv_reservedSMEM_offset_0_alias:
	.zero		0


//--------------------- .nv.global                --------------------------
	.section	.nv.global,"aw",@nobits
.nv.global:
	.type		_ZN79_INTERNAL_018351f1_43_flash_fwd_hdim96_e4m3_split_softcap_sm90_cu_61719c98_50904cute1_E,@object
	.size		_ZN79_INTERNAL_018351f1_43_flash_fwd_hdim96_e4m3_split_softcap_sm90_cu_61719c98_50904cute1_E,(_ZN79_INTERNAL_018351f1_43_flash_fwd_hdim96_e4m3_split_softcap_sm90_cu_61719c98_50904cuda3std3__45__cpo6cbeginE - _ZN79_INTERNAL_018351f1_43_flash_fwd_hdim96_e4m3_split_softcap_sm90_cu_61719c98_50904cute1_E)
_ZN79_INTERNAL_018351f1_43_flash_fwd_hdim96_e4m3_split_softcap_sm90_cu_61719c98_50904cute1_E:
	.zero		1
	.type		_ZN79_INTERNAL_018351f1_43_flash_fwd_hdim96_e4m3_split_softcap_sm90_cu_61719c98_50904cuda3std3__45__cpo6cbeginE,@object
	.size		_ZN79_INTERNAL_018351f1_43_flash_fwd_hdim96_e4m3_split_softcap_sm90_cu_61719c98_50904cuda3std3__45__cpo6cbeginE,(_ZN79_INTERNAL_018351f1_43_flash_fwd_hdim96_e4m3_split_softcap_sm90_cu_61719c98_50904cuda3std3__48in_placeE - _ZN79_INTERNAL_018351f1_43_flash_fwd_hdim96_e4m3_split_softcap_sm90_cu_61719c98_50904cuda3std3__45__cpo6cbeginE)
_ZN79_INTERNAL_018351f1_43_flash_fwd_hdim96_e4m3_split_softcap_sm90_cu_61719c98_50904cuda3std3__45__cpo6cbeginE:
	.zero		1
	.type		_ZN79_INTERNAL_018351f1_43_flash_fwd_hdim96_e4m3_split_softcap_sm90_cu_61719c98_50904cuda3std3__48in_placeE,@object
	.size		_ZN79_INTERNAL_018351f1_43_flash_fwd_hdim96_e4m3_split_softcap_sm90_cu_61719c98_50904cuda3std3__48in_placeE,(_ZN79_INTERNAL_018351f1_43_flash_fwd_hdim96_e4m3_split_softcap_sm90_cu_61719c98_50904cuda3std6ranges3__45__cpo9iter_moveE - _ZN79_INTERNAL_018351f1_43_flash_fwd_hdim96_e4m3_split_softcap_sm90_cu_61719c98_50904cuda3std3__48in_placeE)
_ZN79_INTERNAL_018351f1_43_flash_fwd_hdim96_e4m3_split_softcap_sm90_cu_61719c98_50904cuda3std3__48in_placeE:
	.zero		1
	.type		_ZN79_INTERNAL_018351f1_43_flash_fwd_hdim96_e4m3_split_softcap_sm90_cu_61719c98_50904cuda3std6ranges3__45__cpo9iter_moveE,@object
	.size		_ZN79_INTERNAL_018351f1_43_flash_fwd_hdim96_e4m3_split_softcap_sm90_cu_61719c98_50904cuda3std6ranges3__45__cpo9iter_moveE,(_ZN79_INTERNAL_018351f1_43_flash_fwd_hdim96_e4m3_split_softcap_sm90_cu_61719c98_50904cuda3std3__45__cpo5beginE - _ZN79_INTERNAL_018351f1_43_flash_fwd_hdim96_e4m3_split_softcap_sm90_cu_61719c98_50904cuda3std6ranges3__45__cpo9iter_moveE)
_ZN79_INTERNAL_018351f1_43_flash_fwd_hdim96_e4m3_split_softcap_sm90_cu_61719c98_50904cuda3std6ranges3__45__cpo9iter_moveE:
	.zero		1
	.type		_ZN79_INTERNAL_018351f1_43_flash_fwd_hdim96_e4m3_split_softcap_sm90_cu_61719c98_50904cuda3std3__45__cpo5beginE,@object
	.size		_ZN79_INTERNAL_018351f1_43_flash_fwd_hdim96_e4m3_split_softcap_sm90_cu_61719c98_50904cuda3std3__45__cpo5beginE,(_ZN79_INTERNAL_018351f1_43_flash_fwd_hdim96_e4m3_split_softcap_sm90_cu_61719c98_50904cuda3std3__481_GLOBAL__N__018351f1_43_flash_fwd_hdim96_e4m3_split_softcap_sm90_cu_61719c98_50906ignoreE - _ZN79_INTERNAL_018351f1_43_flash_fwd_hdim96_e4m3_split_softcap_sm90_cu_61719c98_50904cuda3std3__45__cpo5beginE)
_ZN79_INTERNAL_018351f1_43_flash_fwd_hdim96_e4m3_split_softcap_sm90_cu_61719c98_50904cuda3std3__45__cpo5beginE:
	.zero		1
	.type		_ZN79_INTERNAL_018351f1_43_flash_fwd_hdim96_e4m3_split_softcap_sm90_cu_61719c98_50904cuda3std3__481_GLOBAL__N__018351f1_43_flash_fwd_hdim96_e4m3_split_softcap_sm90_cu_61719c98_50906ignoreE,@object
	.size		_ZN79_INTERNAL_018351f1_43_flash_fwd_hdim96_e4m3_split_softcap_sm90_cu_61719c98_50904cuda3std3__481_GLOBAL__N__018351f1_43_flash_fwd_hdim96_e4m3_split_softcap_sm90_cu_61719c98_50906ignoreE,(_ZN79_INTERNAL_018351f1_43_flash_fwd_hdim96_e4m3_split_softcap_sm90_cu_61719c98_50904cute7productE - _ZN79_INTERNAL_018351f1_43_flash_fwd_hdim96_e4m3_split_softcap_sm90_cu_61719c98_50904cuda3std3__481_GLOBAL__N__018351f1_43_flash_fwd_hdim96_e4m3_split_softcap_sm90_cu_61719c98_50906ignoreE)
_ZN79_INTERNAL_018351f1_43_flash_fwd_hdim96_e4m3_split_softcap_sm90_cu_61719c98_50904cuda3std3__481_GLOBAL__N__018351f1_43_flash_fwd_hdim96_e4m3_split_softcap_sm90_cu_61719c98_50906ignoreE:
	.zero		1
	.type		_ZN79_INTERNAL_018351f1_43_flash_fwd_hdim96_e4m3_split_softcap_sm90_cu_61719c98_50904cute7productE,@object
	.size		_ZN79_INTERNAL_018351f1_43_flash_fwd_hdim96_e4m3_split_softcap_sm90_cu_61719c98_50904cute7productE,(_ZN79_INTERNAL_018351f1_43_flash_fwd_hdim96_e4m3_split_softcap_sm90_cu_61719c98_50904cuda3std3__45__cpo3endE - _ZN79_INTERNAL_018351f1_43_flash_fwd_hdim96_e4m3_split_softcap_sm90_cu_61719c98_50904cute7productE)
_ZN79_INTERNAL_018351f1_43_flash_fwd_hdim96_e4m3_split_softcap_sm90_cu_61719c98_50904cute7productE:
	.zero		1
	.type		_ZN79_INTERNAL_018351f1_43_flash_fwd_hdim96_e4m3_split_softcap_sm90_cu_61719c98_50904cuda3std3__45__cpo3endE,@object
	.size		_ZN79_INTERNAL_018351f1_43_flash_fwd_hdim96_e4m3_split_softcap_sm90_cu_61719c98_50904cuda3std3__45__cpo3endE,(_ZN79_INTERNAL_018351f1_43_flash_fwd_hdim96_e4m3_split_softcap_sm90_cu_61719c98_50904cuda3std3__419piecewise_constructE - _ZN79_INTERNAL_018351f1_43_flash_fwd_hdim96_e4m3_split_softcap_sm90_cu_61719c98_50904cuda3std3__45__cpo3endE)
_ZN79_INTERNAL_018351f1_43_flash_fwd_hdim96_e4m3_split_softcap_sm90_cu_61719c98_50904cuda3std3__45__cpo3endE:
	.zero		1
	.type		_ZN79_INTERNAL_018351f1_43_flash_fwd_hdim96_e4m3_split_softcap_sm90_cu_61719c98_50904cuda3std3__419piecewise_constructE,@object
	.size		_ZN79_INTERNAL_018351f1_43_flash_fwd_hdim96_e4m3_split_softcap_sm90_cu_61719c98_50904cuda3std3__419piecewise_constructE,(_ZN79_INTERNAL_018351f1_43_flash_fwd_hdim96_e4m3_split_softcap_sm90_cu_61719c98_50904cuda3std3__45__cpo4cendE - _ZN79_INTERNAL_018351f1_43_flash_fwd_hdim96_e4m3_split_softcap_sm90_cu_61719c98_50904cuda3std3__419piecewise_constructE)
_ZN79_INTERNAL_018351f1_43_flash_fwd_hdim96_e4m3_split_softcap_sm90_cu_61719c98_50904cuda3std3__419piecewise_constructE:
	.zero		1
	.type		_ZN79_INTERNAL_018351f1_43_flash_fwd_hdim96_e4m3_split_softcap_sm90_cu_61719c98_50904cuda3std3__45__cpo4cendE,@object
	.size		_ZN79_INTERNAL_018351f1_43_flash_fwd_hdim96_e4m3_split_softcap_sm90_cu_61719c98_50904cuda3std3__45__cpo4cendE,(_ZN79_INTERNAL_018351f1_43_flash_fwd_hdim96_e4m3_split_softcap_sm90_cu_61719c98_50904cuda3std6ranges3__45__cpo4swapE - _ZN79_INTERNAL_018351f1_43_flash_fwd_hdim96_e4m3_split_softcap_sm90_cu_61719c98_50904cuda3std3__45__cpo4cendE)
_ZN79_INTERNAL_018351f1_43_flash_fwd_hdim96_e4m3_split_softcap_sm90_cu_61719c98_50904cuda3std3__45__cpo4cendE:
	.zero		1
	.type		_ZN79_INTERNAL_018351f1_43_flash_fwd_hdim96_e4m3_split_softcap_sm90_cu_61719c98_50904cuda3std6ranges3__45__cpo4swapE,@object
	.size		_ZN79_INTERNAL_018351f1_43_flash_fwd_hdim96_e4m3_split_softcap_sm90_cu_61719c98_50904cuda3std6ranges3__45__cpo4swapE,(.L_14 - _ZN79_INTERNAL_018351f1_43_flash_fwd_hdim96_e4m3_split_softcap_sm90_cu_61719c98_50904cuda3std6ranges3__45__cpo4swapE)
_ZN79_INTERNAL_018351f1_43_flash_fwd_hdim96_e4m3_split_softcap_sm90_cu_61719c98_50904cuda3std6ranges3__45__cpo4swapE:
	.zero		1
.L_14:


//--------------------- .nv.shared._ZN7cutlass13device_kernelIN5flash11enable_sm90INS1_16FlashAttnFwdSm90INS1_25CollectiveMainloopFwdSm90ILi2EN4cute5tupleIJNS5_1CILi1EEES8_S8_EEENS6_IJNS7_ILi192EEENS7_ILi128EEENS7_ILi96EEEEEELi96ENS_12float_e4m3_tEfNS_4arch4Sm90ELb0ELb0ELb1ELb1ELb0ELb0ELb0ELb1ELb1ELb1ELb1ELb0EEENS1_21CollectiveEpilogueFwdINS6_IJSA_SC_SB_EEES9_NS_10bfloat16_tESG_Li384ELb1ELb1ELb1ELb1EEENS1_36VarlenDynamicPersistentTileSchedulerILi192ELi128ELi384ELi128ELb1ELb1ELb1ELb0ELb1ELb1EEEEEEEEEvNT_6ParamsE --------------------------
	.section	.nv.shared._ZN7cutlass13device_kernelIN5flash11enable_sm90INS1_16FlashAttnFwdSm90INS1_25CollectiveMainloopFwdSm90ILi2EN4cute5tupleIJNS5_1CILi1EEES8_S8_EEENS6_IJNS7_ILi192EEENS7_ILi128EEENS7_ILi96EEEEEELi96ENS_12float_e4m3_tEfNS_4arch4Sm90ELb0ELb0ELb1ELb1ELb0ELb0ELb0ELb1ELb1ELb1ELb1ELb0EEENS1_21CollectiveEpilogueFwdINS6_IJSA_SC_SB_EEES9_NS_10bfloat16_tESG_Li384ELb1ELb1ELb1ELb1EEENS1_36VarlenDynamicPersistentTileSchedulerILi192ELi128ELi384ELi128ELb1ELb1ELb1ELb0ELb1ELb1EEEEEEEEEvNT_6ParamsE,"aw",@nobits
	.sectionflags	@""
	.align	16
	.zero		1024


//--------------------- .nv.shared._ZN7cutlass13device_kernelIN5flash11enable_sm90INS1_16FlashAttnFwdSm90INS1_25CollectiveMainloopFwdSm90ILi2EN4cute5tupleIJNS5_1CILi1EEES8_S8_EEENS6_IJNS7_ILi192EEENS7_ILi128EEENS7_ILi96EEEEEELi96ENS_12float_e4m3_tEfNS_4arch4Sm90ELb0ELb0ELb1ELb1ELb0ELb1ELb0ELb1ELb1ELb1ELb1ELb0EEENS1_21CollectiveEpilogueFwdINS6_IJSA_SC_SB_EEES9_NS_10bfloat16_tESG_Li384ELb1ELb1ELb1ELb1EEENS1_36VarlenDynamicPersistentTileSchedulerILi192ELi128ELi384ELi128ELb1ELb1ELb1ELb0ELb1ELb1EEEEEEEEEvNT_6ParamsE --------------------------
	.section	.nv.shared._ZN7cutlass13device_kernelIN5flash11enable_sm90INS1_16FlashAttnFwdSm90INS1_25CollectiveMainloopFwdSm90ILi2EN4cute5tupleIJNS5_1CILi1EEES8_S8_EEENS6_IJNS7_ILi192EEENS7_ILi128EEENS7_ILi96EEEEEELi96ENS_12float_e4m3_tEfNS_4arch4Sm90ELb0ELb0ELb1ELb1ELb0ELb1ELb0ELb1ELb1ELb1ELb1ELb0EEENS1_21CollectiveEpilogueFwdINS6_IJSA_SC_SB_EEES9_NS_10bfloat16_tESG_Li384ELb1ELb1ELb1ELb1EEENS1_36VarlenDynamicPersistentTileSchedulerILi192ELi128ELi384ELi128ELb1ELb1ELb1ELb0ELb1ELb1EEEEEEEEEvNT_6ParamsE,"aw",@nobits
	.sectionflags	@""
	.align	16
	.zero		1024


//--------------------- .nv.shared._ZN7cutlass13device_kernelIN5flash11enable_sm90INS1_16FlashAttnFwdSm90INS1_25CollectiveMainloopFwdSm90ILi2EN4cute5tupleIJNS5_1CILi1EEES8_S8_EEENS6_IJNS7_ILi192EEENS7_ILi128EEENS7_ILi96EEEEEELi96ENS_12float_e4m3_tEfNS_4arch4Sm90ELb0ELb1ELb1ELb0ELb0ELb0ELb0ELb1ELb1ELb1ELb1ELb0EEENS1_21CollectiveEpilogueFwdINS6_IJSA_SC_SB_EEES9_NS_10bfloat16_tESG_Li384ELb0ELb1ELb1ELb1EEENS1_19SingleTileSchedulerILb0ELb1ELb1ELi192EEEEEEEEEvNT_6ParamsE --------------------------
	.section	.nv.shared._ZN7cutlass13device_kernelIN5flash11enable_sm90INS1_16FlashAttnFwdSm90INS1_25CollectiveMainloopFwdSm90ILi2EN4cute5tupleIJNS5_1CILi1EEES8_S8_EEENS6_IJNS7_ILi192EEENS7_ILi128EEENS7_ILi96EEEEEELi96ENS_12float_e4m3_tEfNS_4arch4Sm90ELb0ELb1ELb1ELb0ELb0ELb0ELb0ELb1ELb1ELb1ELb1ELb0EEENS1_21CollectiveEpilogueFwdINS6_IJSA_SC_SB_EEES9_NS_10bfloat16_tESG_Li384ELb0ELb1ELb1ELb1EEENS1_19SingleTileSchedulerILb0ELb1ELb1ELi192EEEEEEEEEvNT_6ParamsE,"aw",@nobits
	.sectionflags	@""
	.align	16
	.zero		1024


//--------------------- .nv.shared._ZN7cutlass13device_kernelIN5flash11enable_sm90INS1_16FlashAttnFwdSm90INS1_25CollectiveMainloopFwdSm90ILi2EN4cute5tupleIJNS5_1CILi1EEES8_S8_EEENS6_IJNS7_ILi192EEENS7_ILi128EEENS7_ILi96EEEEEELi96ENS_12float_e4m3_tEfNS_4arch4Sm90ELb0ELb1ELb1ELb1ELb0ELb0ELb0ELb1ELb1ELb1ELb1ELb0EEENS1_21CollectiveEpilogueFwdINS6_IJSA_SC_SB_EEES9_NS_10bfloat16_tESG_Li384ELb1ELb1ELb1ELb1EEENS1_36VarlenDynamicPersistentTileSchedulerILi192ELi128ELi384ELi128ELb1ELb1ELb1ELb1ELb0ELb1EEEEEEEEEvNT_6ParamsE --------------------------
	.section	.nv.shared._ZN7cutlass13device_kernelIN5flash11enable_sm90INS1_16FlashAttnFwdSm90INS1_25CollectiveMainloopFwdSm90ILi2EN4cute5tupleIJNS5_1CILi1EEES8_S8_EEENS6_IJNS7_ILi192EEENS7_ILi128EEENS7_ILi96EEEEEELi96ENS_12float_e4m3_tEfNS_4arch4Sm90ELb0ELb1ELb1ELb1ELb0ELb0ELb0ELb1ELb1ELb1ELb1ELb0EEENS1_21CollectiveEpilogueFwdINS6_IJSA_SC_SB_EEES9_NS_10bfloat16_tESG_Li384ELb1ELb1ELb1ELb1EEENS1_36VarlenDynamicPersistentTileSchedulerILi192ELi128ELi384ELi128ELb1ELb1ELb1ELb1ELb0ELb1EEEEEEEEEvNT_6ParamsE,"aw",@nobits
	.sectionflags	@""
	.align	16
	.zero		1024


//--------------------- .nv.shared._ZN7cutlass13device_kernelIN5flash11enable_sm90INS1_16FlashAttnFwdSm90INS1_25CollectiveMainloopFwdSm90ILi2EN4cute5tupleIJNS5_1CILi1EEES8_S8_EEENS6_IJNS7_ILi192EEENS7_ILi128EEENS7_ILi96EEEEEELi96ENS_12float_e4m3_tEfNS_4arch4Sm90ELb0ELb1ELb1ELb1ELb0ELb1ELb0ELb1ELb1ELb1ELb1ELb0EEENS1_21CollectiveEpilogueFwdINS6_IJSA_SC_SB_EEES9_NS_10bfloat16_tESG_Li384ELb1ELb1ELb1ELb1EEENS1_36VarlenDynamicPersistentTileSchedulerILi192ELi128ELi384ELi128ELb1ELb1ELb1ELb1ELb0ELb1EEEEEEEEEvNT_6ParamsE --------------------------
	.section	.nv.shared._ZN7cutlass13device_kernelIN5flash11enable_sm90INS1_16FlashAttnFwdSm90INS1_25CollectiveMainloopFwdSm90ILi2EN4cute5tupleIJNS5_1CILi1EEES8_S8_EEENS6_IJNS7_ILi192EEENS7_ILi128EEENS7_ILi96EEEEEELi96ENS_12float_e4m3_tEfNS_4arch4Sm90ELb0ELb1ELb1ELb1ELb0ELb1ELb0ELb1ELb1ELb1ELb1ELb0EEENS1_21CollectiveEpilogueFwdINS6_IJSA_SC_SB_EEES9_NS_10bfloat16_tESG_Li384ELb1ELb1ELb1ELb1EEENS1_36VarlenDynamicPersistentTileSchedulerILi192ELi128ELi384ELi128ELb1ELb1ELb1ELb1ELb0ELb1EEEEEEEEEvNT_6ParamsE,"aw",@nobits
	.sectionflags	@""
	.align	16
	.zero		1024


//--------------------- .nv.shared._ZN7cutlass13device_kernelIN5flash11enable_sm90INS1_16FlashAttnFwdSm90INS1_25CollectiveMainloopFwdSm90ILi2EN4cute5tupleIJNS5_1CILi1EEES8_S8_EEENS6_IJNS7_ILi192EEENS7_ILi128EEENS7_ILi96EEEEEELi96ENS_12float_e4m3_tEfNS_4arch4Sm90ELb1ELb0ELb1ELb0ELb0ELb0ELb0ELb1ELb1ELb1ELb1ELb0EEENS1_21CollectiveEpilogueFwdINS6_IJSA_SC_SB_EEES9_NS_10bfloat16_tESG_Li384ELb0ELb1ELb1ELb1EEENS1_19SingleTileSchedulerILb0ELb1ELb1ELi192EEEEEEEEEvNT_6ParamsE --------------------------
	.section	.nv.shared._ZN7cutlass13device_kernelIN5flash11enable_sm90INS1_16FlashAttnFwdSm90INS1_25CollectiveMainloopFwdSm90ILi2EN4cute5tupleIJNS5_1CILi1EEES8_S8_EEENS6_IJNS7_ILi192EEENS7_ILi128EEENS7_ILi96EEEEEELi96ENS_12float_e4m3_tEfNS_4arch4Sm90ELb1ELb0ELb1ELb0ELb0ELb0ELb0ELb1ELb1ELb1ELb1ELb0EEENS1_21CollectiveEpilogueFwdINS6_IJSA_SC_SB_EEES9_NS_10bfloat16_tESG_Li384ELb0ELb1ELb1ELb1EEENS1_19SingleTileSchedulerILb0ELb1ELb1ELi192EEEEEEEEEvNT_6ParamsE,"aw",@nobits
	.sectionflags	@""
	.align	16
	.zero		1024


//--------------------- .nv.shared._ZN7cutlass13device_kernelIN5flash11enable_sm90INS1_16FlashAttnFwdSm90INS1_25CollectiveMainloopFwdSm90ILi2EN4cute5tupleIJNS5_1CILi1EEES8_S8_EEENS6_IJNS7_ILi192EEENS7_ILi128EEENS7_ILi96EEEEEELi96ENS_12float_e4m3_tEfNS_4arch4Sm90ELb1ELb0ELb1ELb1ELb0ELb0ELb0ELb1ELb1ELb1ELb1ELb0EEENS1_21CollectiveEpilogueFwdINS6_IJSA_SC_SB_EEES9_NS_10bfloat16_tESG_Li384ELb1ELb1ELb1ELb1EEENS1_36VarlenDynamicPersistentTileSchedulerILi192ELi128ELi384ELi128ELb1ELb1ELb1ELb1ELb1ELb1EEEEEEEEEvNT_6ParamsE --------------------------
	.section	.nv.shared._ZN7cutlass13device_kernelIN5flash11enable_sm90INS1_16FlashAttnFwdSm90INS1_25CollectiveMainloopFwdSm90ILi2EN4cute5tupleIJNS5_1CILi1EEES8_S8_EEENS6_IJNS7_ILi192EEENS7_ILi128EEENS7_ILi96EEEEEELi96ENS_12float_e4m3_tEfNS_4arch4Sm90ELb1ELb0ELb1ELb1ELb0ELb0ELb0ELb1ELb1ELb1ELb1ELb0EEENS1_21CollectiveEpilogueFwdINS6_IJSA_SC_SB_EEES9_NS_10bfloat16_tESG_Li384ELb1ELb1ELb1ELb1EEENS1_36VarlenDynamicPersistentTileSchedulerILi192ELi128ELi384ELi128ELb1ELb1ELb1ELb1ELb1ELb1EEEEEEEEEvNT_6ParamsE,"aw",@nobits
	.sectionflags	@""
	.align	16
	.zero		1024


//--------------------- .nv.shared._ZN7cutlass13device_kernelIN5flash11enable_sm90INS1_16FlashAttnFwdSm90INS1_25CollectiveMainloopFwdSm90ILi2EN4cute5tupleIJNS5_1CILi1EEES8_S8_EEENS6_IJNS7_ILi192EEENS7_ILi128EEENS7_ILi96EEEEEELi96ENS_12float_e4m3_tEfNS_4arch4Sm90ELb1ELb0ELb1ELb1ELb0ELb1ELb0ELb1ELb1ELb1ELb1ELb0EEENS1_21CollectiveEpilogueFwdINS6_IJSA_SC_SB_EEES9_NS_10bfloat16_tESG_Li384ELb1ELb1ELb1ELb1EEENS1_36VarlenDynamicPersistentTileSchedulerILi192ELi128ELi384ELi128ELb1ELb1ELb1ELb1ELb1ELb1EEEEEEEEEvNT_6ParamsE --------------------------
	.section	.nv.shared._ZN7cutlass13device_kernelIN5flash11enable_sm90INS1_16FlashAttnFwdSm90INS1_25CollectiveMainloopFwdSm90ILi2EN4cute5tupleIJNS5_1CILi1EEES8_S8_EEENS6_IJNS7_ILi192EEENS7_ILi128EEENS7_ILi96EEEEEELi96ENS_12float_e4m3_tEfNS_4arch4Sm90ELb1ELb0ELb1ELb1ELb0ELb1ELb0ELb1ELb1ELb1ELb1ELb0EEENS1_21CollectiveEpilogueFwdINS6_IJSA_SC_SB_EEES9_NS_10bfloat16_tESG_Li384ELb1ELb1ELb1ELb1EEENS1_36VarlenDynamicPersistentTileSchedulerILi192ELi128ELi384ELi128ELb1ELb1ELb1ELb1ELb1ELb1EEEEEEEEEvNT_6ParamsE,"aw",@nobits
	.sectionflags	@""
	.align	16
	.zero		1024


//--------------------- .nv.constant0._ZN7cutlass13device_kernelIN5flash11enable_sm90INS1_16FlashAttnFwdSm90INS1_25CollectiveMainloopFwdSm90ILi2EN4cute5tupleIJNS5_1CILi1EEES8_S8_EEENS6_IJNS7_ILi192EEENS7_ILi128EEENS7_ILi96EEEEEELi96ENS_12float_e4m3_tEfNS_4arch4Sm90ELb0ELb0ELb1ELb0ELb0ELb0ELb0ELb1ELb1ELb1ELb1ELb0EEENS1_21CollectiveEpilogueFwdINS6_IJSA_SC_SB_EEES9_NS_10bfloat16_tESG_Li384ELb0ELb1ELb1ELb1EEENS1_19SingleTileSchedulerILb0ELb1ELb1ELi192EEEEEEEEEvNT_6ParamsE --------------------------
	.section	.nv.constant0._ZN7cutlass13device_kernelIN5flash11enable_sm90INS1_16FlashAttnFwdSm90INS1_25CollectiveMainloopFwdSm90ILi2EN4cute5tupleIJNS5_1CILi1EEES8_S8_EEENS6_IJNS7_ILi192EEENS7_ILi128EEENS7_ILi96EEEEEELi96ENS_12float_e4m3_tEfNS_4arch4Sm90ELb0ELb0ELb1ELb0ELb0ELb0ELb0ELb1ELb1ELb1ELb1ELb0EEENS1_21CollectiveEpilogueFwdINS6_IJSA_SC_SB_EEES9_NS_10bfloat16_tESG_Li384ELb0ELb1ELb1ELb1EEENS1_19SingleTileSchedulerILb0ELb1ELb1ELi192EEEEEEEEEvNT_6ParamsE,"a",@progbits
	.sectionflags	@""
	.align	4
.nv.constant0._ZN7cutlass13device_kernelIN5flash11enable_sm90INS1_16FlashAttnFwdSm90INS1_25CollectiveMainloopFwdSm90ILi2EN4cute5tupleIJNS5_1CILi1EEES8_S8_EEENS6_IJNS7_ILi192EEENS7_ILi128EEENS7_ILi96EEEEEELi96ENS_12float_e4m3_tEfNS_4arch4Sm90ELb0ELb0ELb1ELb0ELb0ELb0ELb0ELb1ELb1ELb1ELb1ELb0EEENS1_21CollectiveEpilogueFwdINS6_IJSA_SC_SB_EEES9_NS_10bfloat16_tESG_Li384ELb0ELb1ELb1ELb1EEENS1_19SingleTileSchedulerILb0ELb1ELb1ELi192EEEEEEEEEvNT_6ParamsE:
	.zero		3200


//--------------------- .nv.constant0._ZN7cutlass13device_kernelIN5flash11enable_sm90INS1_16FlashAttnFwdSm90INS1_25CollectiveMainloopFwdSm90ILi2EN4cute5tupleIJNS5_1CILi1EEES8_S8_EEENS6_IJNS7_ILi192EEENS7_ILi128EEENS7_ILi96EEEEEELi96ENS_12float_e4m3_tEfNS_4arch4Sm90ELb0ELb0ELb1ELb1ELb0ELb0ELb0ELb1ELb1ELb1ELb1ELb0EEENS1_21CollectiveEpilogueFwdINS6_IJSA_SC_SB_EEES9_NS_10bfloat16_tESG_Li384ELb1ELb1ELb1ELb1EEENS1_36VarlenDynamicPersistentTileSchedulerILi192ELi128ELi384ELi128ELb1ELb1ELb1ELb0ELb1ELb1EEEEEEEEEvNT_6ParamsE --------------------------
	.section	.nv.constant0._ZN7cutlass13device_kernelIN5flash11enable_sm90INS1_16FlashAttnFwdSm90INS1_25CollectiveMainloopFwdSm90ILi2EN4cute5tupleIJNS5_1CILi1EEES8_S8_EEENS6_IJNS7_ILi192EEENS7_ILi128EEENS7_ILi96EEEEEELi96ENS_12float_e4m3_tEfNS_4arch4Sm90ELb0ELb0ELb1ELb1ELb0ELb0ELb0ELb1ELb1ELb1ELb1ELb0EEENS1_21CollectiveEpilogueFwdINS6_IJSA_SC_SB_EEES9_NS_10bfloat16_tESG_Li384ELb1ELb1ELb1ELb1EEENS1_36VarlenDynamicPersistentTileSchedulerILi192ELi128ELi384ELi128ELb1ELb1ELb1ELb0ELb1ELb1EEEEEEEEEvNT_6ParamsE,"a",@progbits
	.sectionflags	@""
	.align	4
.nv.constant0._ZN7cutlass13device_kernelIN5flash11enable_sm90INS1_16FlashAttnFwdSm90INS1_25CollectiveMainloopFwdSm90ILi2EN4cute5tupleIJNS5_1CILi1EEES8_S8_EEENS6_IJNS7_ILi192EEENS7_ILi128EEENS7_ILi96EEEEEELi96ENS_12float_e4m3_tEfNS_4arch4Sm90ELb0ELb0ELb1ELb1ELb0ELb0ELb0ELb1ELb1ELb1ELb1ELb0EEENS1_21CollectiveEpilogueFwdINS6_IJSA_SC_SB_EEES9_NS_10bfloat16_tESG_Li384ELb1ELb1ELb1ELb1EEENS1_36VarlenDynamicPersistentTileSchedulerILi192ELi128ELi384ELi128ELb1ELb1ELb1ELb0ELb1ELb1EEEEEEEEEvNT_6ParamsE:
	.zero		3328


//--------------------- .nv.constant0._ZN7cutlass13device_kernelIN5flash11enable_sm90INS1_16FlashAttnFwdSm90INS1_25CollectiveMainloopFwdSm90ILi2EN4cute5tupleIJNS5_1CILi1EEES8_S8_EEENS6_IJNS7_ILi192EEENS7_ILi128EEENS7_ILi96EEEEEELi96ENS_12float_e4m3_tEfNS_4arch4Sm90ELb0ELb0ELb1ELb1ELb0ELb1ELb0ELb1ELb1ELb1ELb1ELb0EEENS1_21CollectiveEpilogueFwdINS6_IJSA_SC_SB_EEES9_NS_10bfloat16_tESG_Li384ELb1ELb1ELb1ELb1EEENS1_36VarlenDynamicPersistentTileSchedulerILi192ELi128ELi384ELi128ELb1ELb1ELb1ELb0ELb1ELb1EEEEEEEEEvNT_6ParamsE --------------------------
	.section	.nv.constant0._ZN7cutlass13device_kernelIN5flash11enable_sm90INS1_16FlashAttnFwdSm90INS1_25CollectiveMainloopFwdSm90ILi2EN4cute5tupleIJNS5_1CILi1EEES8_S8_EEENS6_IJNS7_ILi192EEENS7_ILi128EEENS7_ILi96EEEEEELi96ENS_12float_e4m3_tEfNS_4arch4Sm90ELb0ELb0ELb1ELb1ELb0ELb1ELb0ELb1ELb1ELb1ELb1ELb0EEENS1_21CollectiveEpilogueFwdINS6_IJSA_SC_SB_EEES9_NS_10bfloat16_tESG_Li384ELb1ELb1ELb1ELb1EEENS1_36VarlenDynamicPersistentTileSchedulerILi192ELi128ELi384ELi128ELb1ELb1ELb1ELb0ELb1ELb1EEEEEEEEEvNT_6ParamsE,"a",@progbits
	.sectionflags	@""
	.align	4
.nv.constant0._ZN7cutlass13device_kernelIN5flash11enable_sm90INS1_16FlashAttnFwdSm90INS1_25CollectiveMainloopFwdSm90ILi2EN4cute5tupleIJNS5_1CILi1EEES8_S8_EEENS6_IJNS7_ILi192EEENS7_ILi128EEENS7_ILi96EEEEEELi96ENS_12float_e4m3_tEfNS_4arch4Sm90ELb0ELb0ELb1ELb1ELb0ELb1ELb0ELb1ELb1ELb1ELb1ELb0EEENS1_21CollectiveEpilogueFwdINS6_IJSA_SC_SB_EEES9_NS_10bfloat16_tESG_Li384ELb1ELb1ELb1ELb1EEENS1_36VarlenDynamicPersistentTileSchedulerILi192ELi128ELi384ELi128ELb1ELb1ELb1ELb0ELb1ELb1EEEEEEEEEvNT_6ParamsE:
	.zero		3328


//--------------------- .nv.constant0._ZN7cutlass13device_kernelIN5flash11enable_sm90INS1_16FlashAttnFwdSm90INS1_25CollectiveMainloopFwdSm90ILi2EN4cute5tupleIJNS5_1CILi1EEES8_S8_EEENS6_IJNS7_ILi192EEENS7_ILi128EEENS7_ILi96EEEEEELi96ENS_12float_e4m3_tEfNS_4arch4Sm90ELb0ELb1ELb1ELb0ELb0ELb0ELb0ELb1ELb1ELb1ELb1ELb0EEENS1_21CollectiveEpilogueFwdINS6_IJSA_SC_SB_EEES9_NS_10bfloat16_tESG_Li384ELb0ELb1ELb1ELb1EEENS1_19SingleTileSchedulerILb0ELb1ELb1ELi192EEEEEEEEEvNT_6ParamsE --------------------------
	.section	.nv.constant0._ZN7cutlass13device_kernelIN5flash11enable_sm90INS1_16FlashAttnFwdSm90INS1_25CollectiveMainloopFwdSm90ILi2EN4cute5tupleIJNS5_1CILi1EEES8_S8_EEENS6_IJNS7_ILi192EEENS7_ILi128EEENS7_ILi96EEEEEELi96ENS_12float_e4m3_tEfNS_4arch4Sm90ELb0ELb1ELb1ELb0ELb0ELb0ELb0ELb1ELb1ELb1ELb1ELb0EEENS1_21CollectiveEpilogueFwdINS6_IJSA_SC_SB_EEES9_NS_10bfloat16_tESG_Li384ELb0ELb1ELb1ELb1EEENS1_19SingleTileSchedulerILb0ELb1ELb1ELi192EEEEEEEEEvNT_6ParamsE,"a",@progbits
	.sectionflags	@""
	.align	4
.nv.constant0._ZN7cutlass13device_kernelIN5flash11enable_sm90INS1_16FlashAttnFwdSm90INS1_25CollectiveMainloopFwdSm90ILi2EN4cute5tupleIJNS5_1CILi1EEES8_S8_EEENS6_IJNS7_ILi192EEENS7_ILi128EEENS7_ILi96EEEEEELi96ENS_12float_e4m3_tEfNS_4arch4Sm90ELb0ELb1ELb1ELb0ELb0ELb0ELb0ELb1ELb1ELb1ELb1ELb0EEENS1_21CollectiveEpilogueFwdINS6_IJSA_SC_SB_EEES9_NS_10bfloat16_tESG_Li384ELb0ELb1ELb1ELb1EEENS1_19SingleTileSchedulerILb0ELb1ELb1ELi192EEEEEEEEEvNT_6ParamsE:
	.zero		3200


//--------------------- .nv.constant0._ZN7cutlass13device_kernelIN5flash11enable_sm90INS1_16FlashAttnFwdSm90INS1_25CollectiveMainloopFwdSm90ILi2EN4cute5tupleIJNS5_1CILi1EEES8_S8_EEENS6_IJNS7_ILi192EEENS7_ILi128EEENS7_ILi96EEEEEELi96ENS_12float_e4m3_tEfNS_4arch4Sm90ELb0ELb1ELb1ELb1ELb0ELb0ELb0ELb1ELb1ELb1ELb1ELb0EEENS1_21CollectiveEpilogueFwdINS6_IJSA_SC_SB_EEES9_NS_10bfloat16_tESG_Li384ELb1ELb1ELb1ELb1EEENS1_36VarlenDynamicPersistentTileSchedulerILi192ELi128ELi384ELi128ELb1ELb1ELb1ELb1ELb0ELb1EEEEEEEEEvNT_6ParamsE --------------------------
	.section	.nv.constant0._ZN7cutlass13device_kernelIN5flash11enable_sm90INS1_16FlashAttnFwdSm90INS1_25CollectiveMainloopFwdSm90ILi2EN4cute5tupleIJNS5_1CILi1EEES8_S8_EEENS6_IJNS7_ILi192EEENS7_ILi128EEENS7_ILi96EEEEEELi96ENS_12float_e4m3_tEfNS_4arch4Sm90ELb0ELb1ELb1ELb1ELb0ELb0ELb0ELb1ELb1ELb1ELb1ELb0EEENS1_21CollectiveEpilogueFwdINS6_IJSA_SC_SB_EEES9_NS_10bfloat16_tESG_Li384ELb1ELb1ELb1ELb1EEENS1_36VarlenDynamicPersistentTileSchedulerILi192ELi128ELi384ELi128ELb1ELb1ELb1ELb1ELb0ELb1EEEEEEEEEvNT_6ParamsE,"a",@progbits
	.sectionflags	@""
	.align	4
.nv.constant0._ZN7cutlass13device_kernelIN5flash11enable_sm90INS1_16FlashAttnFwdSm90INS1_25CollectiveMainloopFwdSm90ILi2EN4cute5tupleIJNS5_1CILi1EEES8_S8_EEENS6_IJNS7_ILi192EEENS7_ILi128EEENS7_ILi96EEEEEELi96ENS_12float_e4m3_tEfNS_4arch4Sm90ELb0ELb1ELb1ELb1ELb0ELb0ELb0ELb1ELb1ELb1ELb1ELb0EEENS1_21CollectiveEpilogueFwdINS6_IJSA_SC_SB_EEES9_NS_10bfloat16_tESG_Li384ELb1ELb1ELb1ELb1EEENS1_36VarlenDynamicPersistentTileSchedulerILi192ELi128ELi384ELi128ELb1ELb1ELb1ELb1ELb0ELb1EEEEEEEEEvNT_6ParamsE:
	.zero		3328


//--------------------- .nv.constant0._ZN7cutlass13device_kernelIN5flash11enable_sm90INS1_16FlashAttnFwdSm90INS1_25CollectiveMainloopFwdSm90ILi2EN4cute5tupleIJNS5_1CILi1EEES8_S8_EEENS6_IJNS7_ILi192EEENS7_ILi128EEENS7_ILi96EEEEEELi96ENS_12float_e4m3_tEfNS_4arch4Sm90ELb0ELb1ELb1ELb1ELb0ELb1ELb0ELb1ELb1ELb1ELb1ELb0EEENS1_21CollectiveEpilogueFwdINS6_IJSA_SC_SB_EEES9_NS_10bfloat16_tESG_Li384ELb1ELb1ELb1ELb1EEENS1_36VarlenDynamicPersistentTileSchedulerILi192ELi128ELi384ELi128ELb1ELb1ELb1ELb1ELb0ELb1EEEEEEEEEvNT_6ParamsE --------------------------
	.section	.nv.constant0._ZN7cutlass13device_kernelIN5flash11enable_sm90INS1_16FlashAttnFwdSm90INS1_25CollectiveMainloopFwdSm90ILi2EN4cute5tupleIJNS5_1CILi1EEES8_S8_EEENS6_IJNS7_ILi192EEENS7_ILi128EEENS7_ILi96EEEEEELi96ENS_12float_e4m3_tEfNS_4arch4Sm90ELb0ELb1ELb1ELb1ELb0ELb1ELb0ELb1ELb1ELb1ELb1ELb0EEENS1_21CollectiveEpilogueFwdINS6_IJSA_SC_SB_EEES9_NS_10bfloat16_tESG_Li384ELb1ELb1ELb1ELb1EEENS1_36VarlenDynamicPersistentTileSchedulerILi192ELi128ELi384ELi128ELb1ELb1ELb1ELb1ELb0ELb1EEEEEEEEEvNT_6ParamsE,"a",@progbits
	.sectionflags	@""
	.align	4
.nv.constant0._ZN7cutlass13device_kernelIN5flash11enable_sm90INS1_16FlashAttnFwdSm90INS1_25CollectiveMainloopFwdSm90ILi2EN4cute5tupleIJNS5_1CILi1EEES8_S8_EEENS6_IJNS7_ILi192EEENS7_ILi128EEENS7_ILi96EEEEEELi96ENS_12float_e4m3_tEfNS_4arch4Sm90ELb0ELb1ELb1ELb1ELb0ELb1ELb0ELb1ELb1ELb1ELb1ELb0EEENS1_21CollectiveEpilogueFwdINS6_IJSA_SC_SB_EEES9_NS_10bfloat16_tESG_Li384ELb1ELb1ELb1ELb1EEENS1_36VarlenDynamicPersistentTileSchedulerILi192ELi128ELi384ELi128ELb1ELb1ELb1ELb1ELb0ELb1EEEEEEEEEvNT_6ParamsE:
	.zero		3328


//--------------------- .nv.constant0._ZN7cutlass13device_kernelIN5flash11enable_sm90INS1_16FlashAttnFwdSm90INS1_25CollectiveMainloopFwdSm90ILi2EN4cute5tupleIJNS5_1CILi1EEES8_S8_EEENS6_IJNS7_ILi192EEENS7_ILi128EEENS7_ILi96EEEEEELi96ENS_12float_e4m3_tEfNS_4arch4Sm90ELb1ELb0ELb1ELb0ELb0ELb0ELb0ELb1ELb1ELb1ELb1ELb0EEENS1_21CollectiveEpilogueFwdINS6_IJSA_SC_SB_EEES9_NS_10bfloat16_tESG_Li384ELb0ELb1ELb1ELb1EEENS1_19SingleTileSchedulerILb0ELb1ELb1ELi192EEEEEEEEEvNT_6ParamsE --------------------------
	.section	.nv.constant0._ZN7cutlass13device_kernelIN5flash11enable_sm90INS1_16FlashAttnFwdSm90INS1_25CollectiveMainloopFwdSm90ILi2EN4cute5tupleIJNS5_1CILi1EEES8_S8_EEENS6_IJNS7_ILi192EEENS7_ILi128EEENS7_ILi96EEEEEELi96ENS_12float_e4m3_tEfNS_4arch4Sm90ELb1ELb0ELb1ELb0ELb0ELb0ELb0ELb1ELb1ELb1ELb1ELb0EEENS1_21CollectiveEpilogueFwdINS6_IJSA_SC_SB_EEES9_NS_10bfloat16_tESG_Li384ELb0ELb1ELb1ELb1EEENS1_19SingleTileSchedulerILb0ELb1ELb1ELi192EEEEEEEEEvNT_6ParamsE,"a",@progbits
	.sectionflags	@""
	.align	4
.nv.constant0._ZN7cutlass13device_kernelIN5flash11enable_sm90INS1_16FlashAttnFwdSm90INS1_25CollectiveMainloopFwdSm90ILi2EN4cute5tupleIJNS5_1CILi1EEES8_S8_EEENS6_IJNS7_ILi192EEENS7_ILi128EEENS7_ILi96EEEEEELi96ENS_12float_e4m3_tEfNS_4arch4Sm90ELb1ELb0ELb1ELb0ELb0ELb0ELb0ELb1ELb1ELb1ELb1ELb0EEENS1_21CollectiveEpilogueFwdINS6_IJSA_SC_SB_EEES9_NS_10bfloat16_tESG_Li384ELb0ELb1ELb1ELb1EEENS1_19SingleTileSchedulerILb0ELb1ELb1ELi192EEEEEEEEEvNT_6ParamsE:
	.zero		3200


//--------------------- .nv.constant0._ZN7cutlass13device_kernelIN5flash11enable_sm90INS1_16FlashAttnFwdSm90INS1_25CollectiveMainloopFwdSm90ILi2EN4cute5tupleIJNS5_1CILi1EEES8_S8_EEENS6_IJNS7_ILi192EEENS7_ILi128EEENS7_ILi96EEEEEELi96ENS_12float_e4m3_tEfNS_4arch4Sm90ELb1ELb0ELb1ELb1ELb0ELb0ELb0ELb1ELb1ELb1ELb1ELb0EEENS1_21CollectiveEpilogueFwdINS6_IJSA_SC_SB_EEES9_NS_10bfloat16_tESG_Li384ELb1ELb1ELb1ELb1EEENS1_36VarlenDynamicPersistentTileSchedulerILi192ELi128ELi384ELi128ELb1ELb1ELb1ELb1ELb1ELb1EEEEEEEEEvNT_6ParamsE --------------------------
	.section	.nv.constant0._ZN7cutlass13device_kernelIN5flash11enable_sm90INS1_16FlashAttnFwdSm90INS1_25CollectiveMainloopFwdSm90ILi2EN4cute5tupleIJNS5_1CILi1EEES8_S8_EEENS6_IJNS7_ILi192EEENS7_ILi128EEENS7_ILi96EEEEEELi96ENS_12float_e4m3_tEfNS_4arch4Sm90ELb1ELb0ELb1ELb1ELb0ELb0ELb0ELb1ELb1ELb1ELb1ELb0EEENS1_21CollectiveEpilogueFwdINS6_IJSA_SC_SB_EEES9_NS_10bfloat16_tESG_Li384ELb1ELb1ELb1ELb1EEENS1_36VarlenDynamicPersistentTileSchedulerILi192ELi128ELi384ELi128ELb1ELb1ELb1ELb1ELb1ELb1EEEEEEEEEvNT_6ParamsE,"a",@progbits
	.sectionflags	@""
	.align	4
.nv.constant0._ZN7cutlass13device_kernelIN5flash11enable_sm90INS1_16FlashAttnFwdSm90INS1_25CollectiveMainloopFwdSm90ILi2EN4cute5tupleIJNS5_1CILi1EEES8_S8_EEENS6_IJNS7_ILi192EEENS7_ILi128EEENS7_ILi96EEEEEELi96ENS_12float_e4m3_tEfNS_4arch4Sm90ELb1ELb0ELb1ELb1ELb0ELb0ELb0ELb1ELb1ELb1ELb1ELb0EEENS1_21CollectiveEpilogueFwdINS6_IJSA_SC_SB_EEES9_NS_10bfloat16_tESG_Li384ELb1ELb1ELb1ELb1EEENS1_36VarlenDynamicPersistentTileSchedulerILi192ELi128ELi384ELi128ELb1ELb1ELb1ELb1ELb1ELb1EEEEEEEEEvNT_6ParamsE:
	.zero		3328


//--------------------- .nv.constant0._ZN7cutlass13device_kernelIN5flash11enable_sm90INS1_16FlashAttnFwdSm90INS1_25CollectiveMainloopFwdSm90ILi2EN4cute5tupleIJNS5_1CILi1EEES8_S8_EEENS6_IJNS7_ILi192EEENS7_ILi128EEENS7_ILi96EEEEEELi96ENS_12float_e4m3_tEfNS_4arch4Sm90ELb1ELb0ELb1ELb1ELb0ELb1ELb0ELb1ELb1ELb1ELb1ELb0EEENS1_21CollectiveEpilogueFwdINS6_IJSA_SC_SB_EEES9_NS_10bfloat16_tESG_Li384ELb1ELb1ELb1ELb1EEENS1_36VarlenDynamicPersistentTileSchedulerILi192ELi128ELi384ELi128ELb1ELb1ELb1ELb1ELb1ELb1EEEEEEEEEvNT_6ParamsE --------------------------
	.section	.nv.constant0._ZN7cutlass13device_kernelIN5flash11enable_sm90INS1_16FlashAttnFwdSm90INS1_25CollectiveMainloopFwdSm90ILi2EN4cute5tupleIJNS5_1CILi1EEES8_S8_EEENS6_IJNS7_ILi192EEENS7_ILi128EEENS7_ILi96EEEEEELi96ENS_12float_e4m3_tEfNS_4arch4Sm90ELb1ELb0ELb1ELb1ELb0ELb1ELb0ELb1ELb1ELb1ELb1ELb0EEENS1_21CollectiveEpilogueFwdINS6_IJSA_SC_SB_EEES9_NS_10bfloat16_tESG_Li384ELb1ELb1ELb1ELb1EEENS1_36VarlenDynamicPersistentTileSchedulerILi192ELi128ELi384ELi128ELb1ELb1ELb1ELb1ELb1ELb1EEEEEEEEEvNT_6ParamsE,"a",@progbits
	.sectionflags	@""
	.align	4
.nv.constant0._ZN7cutlass13device_kernelIN5flash11enable_sm90INS1_16FlashAttnFwdSm90INS1_25CollectiveMainloopFwdSm90ILi2EN4cute5tupleIJNS5_1CILi1EEES8_S8_EEENS6_IJNS7_ILi192EEENS7_ILi128EEENS7_ILi96EEEEEELi96ENS_12float_e4m3_tEfNS_4arch4Sm90ELb1ELb0ELb1ELb1ELb0ELb1ELb0ELb1ELb1ELb1ELb1ELb0EEENS1_21CollectiveEpilogueFwdINS6_IJSA_SC_SB_EEES9_NS_10bfloat16_tESG_Li384ELb1ELb1ELb1ELb1EEENS1_36VarlenDynamicPersistentTileSchedulerILi192ELi128ELi384ELi128ELb1ELb1ELb1ELb1ELb1ELb1EEEEEEEEEvNT_6ParamsE:
	.zero		3328


//--------------------- SYMBOLS --------------------------

	.type		.nv.reservedSmem.offset0,@object
	.size		.nv.reservedSmem.offset0,0x4
	.type		__assertfail,@function
